// Copyright (c) 2024, Jay Shah, Ganesh Bikshandi, Ying Zhang, Vijay Thakkar, Pradeep Ramani, Tri Dao.
// Splitting the different template instantiations to different files to speed up compilation.
// This file is auto-generated. See "generate_kernels.py"

#include "flash_fwd_launch_template.h"

#ifndef FLASHATTENTION_DISABLE_HDIM96
template void run_mha_fwd_<90, cutlass::float_e4m3_t, 96, 96, true, true, false, true>(Flash_fwd_params &params, cudaStream_t stream);
#endif


// ===== COMPILED SASS (sm_90a) =====

	.target	sm_90a

	.elftype	@"ET_EXEC"


//--------------------- .note.nv.tkinfo           --------------------------
	.section	.note.nv.tkinfo,"",@"SHT_NOTE"
	.sectionflags	@"SHF_NOTE_NV_TKINFO"
	.tkinfo
        /*0018*/ 	.word	0x00000002
        /*0030*/ 	.string	""
        /*0030*/ 	.string	"ptxas"
        /*0030*/ 	.string	"Cuda compilation tools, release 13.0, V13.0.88"
        /*0030*/ 	.string	"Build cuda_13.0.r13.0/compiler.36424714_0"
        /*0030*/ 	.string	"-arch sm_90a -m 64 "



//--------------------- .note.nv.cuinfo           --------------------------
	.section	.note.nv.cuinfo,"",@"SHT_NOTE"
	.sectionflags	@"SHF_NOTE_NV_CUINFO"
        /*0018*/ 	.short	0x0002
        /*001a*/ 	.short	0x005a
        /*001c*/ 	.short	0x0082
	.zero		2


//--------------------- .nv.info                  --------------------------
	.section	.nv.info,"",@"SHT_CUDA_INFO"
	.align	4


	//----- nvinfo : EIATTR_REGCOUNT
	.align		4
        /*0000*/ 	.byte	0x04, 0x2f
        /*0002*/ 	.short	(.L_21 - .L_20)
	.align		4
.L_20:
        /*0004*/ 	.word	index@(_ZN7cutlass13device_kernelIN5flash11enable_sm90INS1_16FlashAttnFwdSm90INS1_25CollectiveMainloopFwdSm90ILi2EN4cute5tupleIJNS5_1CILi1EEES8_S8_EEENS6_IJNS7_ILi192EEENS7_ILi128EEENS7_ILi96EEEEEELi96ENS_12float_e4m3_tEfNS_4arch4Sm90ELb1ELb0ELb0ELb1ELb1ELb1ELb0ELb1ELb1ELb1ELb1ELb0EEENS1_21CollectiveEpilogueFwdINS6_IJSA_SC_SB_EEES9_NS_10bfloat16_tESG_Li384ELb1ELb1ELb1ELb1EEENS1_36VarlenDynamicPersistentTileSchedulerILi192ELi128ELi384ELi128ELb1ELb1ELb1ELb1ELb1ELb1EEEEEEEEEvNT_6ParamsE)
        /*0008*/ 	.word	0x00000080


	//----- nvinfo : EIATTR_FRAME_SIZE
	.align		4
.L_21:
        /*000c*/ 	.byte	0x04, 0x11
        /*000e*/ 	.short	(.L_23 - .L_22)
	.align		4
.L_22:
        /*0010*/ 	.word	index@(_ZN7cutlass13device_kernelIN5flash11enable_sm90INS1_16FlashAttnFwdSm90INS1_25CollectiveMainloopFwdSm90ILi2EN4cute5tupleIJNS5_1CILi1EEES8_S8_EEENS6_IJNS7_ILi192EEENS7_ILi128EEENS7_ILi96EEEEEELi96ENS_12float_e4m3_tEfNS_4arch4Sm90ELb1ELb0ELb0ELb1ELb1ELb1ELb0ELb1ELb1ELb1ELb1ELb0EEENS1_21CollectiveEpilogueFwdINS6_IJSA_SC_SB_EEES9_NS_10bfloat16_tESG_Li384ELb1ELb1ELb1ELb1EEENS1_36VarlenDynamicPersistentTileSchedulerILi192ELi128ELi384ELi128ELb1ELb1ELb1ELb1ELb1ELb1EEEEEEEEEvNT_6ParamsE)
        /*0014*/ 	.word	0x000000b0


	//----- nvinfo : EIATTR_REGCOUNT
	.align		4
.L_23:
        /*0018*/ 	.byte	0x04, 0x2f
        /*001a*/ 	.short	(.L_25 - .L_24)
	.align		4
.L_24:
        /*001c*/ 	.word	index@(_ZN7cutlass13device_kernelIN5flash11enable_sm90INS1_16FlashAttnFwdSm90INS1_25CollectiveMainloopFwdSm90ILi2EN4cute5tupleIJNS5_1CILi1EEES8_S8_EEENS6_IJNS7_ILi192EEENS7_ILi128EEENS7_ILi96EEEEEELi96ENS_12float_e4m3_tEfNS_4arch4Sm90ELb1ELb0ELb0ELb1ELb1ELb0ELb0ELb1ELb1ELb1ELb1ELb0EEENS1_21CollectiveEpilogueFwdINS6_IJSA_SC_SB_EEES9_NS_10bfloat16_tESG_Li384ELb1ELb1ELb1ELb1EEENS1_36VarlenDynamicPersistentTileSchedulerILi192ELi128ELi384ELi128ELb1ELb1ELb1ELb1ELb1ELb1EEEEEEEEEvNT_6ParamsE)
        /*0020*/ 	.word	0x00000080


	//----- nvinfo : EIATTR_FRAME_SIZE
	.align		4
.L_25:
        /*0024*/ 	.byte	0x04, 0x11
        /*0026*/ 	.short	(.L_27 - .L_26)
	.align		4
.L_26:
        /*0028*/ 	.word	index@(_ZN7cutlass13device_kernelIN5flash11enable_sm90INS1_16FlashAttnFwdSm90INS1_25CollectiveMainloopFwdSm90ILi2EN4cute5tupleIJNS5_1CILi1EEES8_S8_EEENS6_IJNS7_ILi192EEENS7_ILi128EEENS7_ILi96EEEEEELi96ENS_12float_e4m3_tEfNS_4arch4Sm90ELb1ELb0ELb0ELb1ELb1ELb0ELb0ELb1ELb1ELb1ELb1ELb0EEENS1_21CollectiveEpilogueFwdINS6_IJSA_SC_SB_EEES9_NS_10bfloat16_tESG_Li384ELb1ELb1ELb1ELb1EEENS1_36VarlenDynamicPersistentTileSchedulerILi192ELi128ELi384ELi128ELb1ELb1ELb1ELb1ELb1ELb1EEEEEEEEEvNT_6ParamsE)
        /*002c*/ 	.word	0x00000038


	//----- nvinfo : EIATTR_REGCOUNT
	.align		4
.L_27:
        /*0030*/ 	.byte	0x04, 0x2f
        /*0032*/ 	.short	(.L_29 - .L_28)
	.align		4
.L_28:
        /*0034*/ 	.word	index@(_ZN7cutlass13device_kernelIN5flash11enable_sm90INS1_16FlashAttnFwdSm90INS1_25CollectiveMainloopFwdSm90ILi2EN4cute5tupleIJNS5_1CILi1EEES8_S8_EEENS6_IJNS7_ILi192EEENS7_ILi128EEENS7_ILi96EEEEEELi96ENS_12float_e4m3_tEfNS_4arch4Sm90ELb1ELb0ELb0ELb0ELb1ELb0ELb0ELb1ELb1ELb1ELb1ELb0EEENS1_21CollectiveEpilogueFwdINS6_IJSA_SC_SB_EEES9_NS_10bfloat16_tESG_Li384ELb0ELb1ELb1ELb1EEENS1_19SingleTileSchedulerILb0ELb1ELb1ELi192EEEEEEEEEvNT_6ParamsE)
        /*0038*/ 	.word	0x00000080


	//----- nvinfo : EIATTR_FRAME_SIZE
	.align		4
.L_29:
        /*003c*/ 	.byte	0x04, 0x11
        /*003e*/ 	.short	(.L_31 - .L_30)
	.align		4
.L_30:
        /*0040*/ 	.word	index@(_ZN7cutlass13device_kernelIN5flash11enable_sm90INS1_16FlashAttnFwdSm90INS1_25CollectiveMainloopFwdSm90ILi2EN4cute5tupleIJNS5_1CILi1EEES8_S8_EEENS6_IJNS7_ILi192EEENS7_ILi128EEENS7_ILi96EEEEEELi96ENS_12float_e4m3_tEfNS_4arch4Sm90ELb1ELb0ELb0ELb0ELb1ELb0ELb0ELb1ELb1ELb1ELb1ELb0EEENS1_21CollectiveEpilogueFwdINS6_IJSA_SC_SB_EEES9_NS_10bfloat16_tESG_Li384ELb0ELb1ELb1ELb1EEENS1_19SingleTileSchedulerILb0ELb1ELb1ELi192EEEEEEEEEvNT_6ParamsE)
        /*0044*/ 	.word	0x00000008


	//----- nvinfo : EIATTR_REGCOUNT
	.align		4
.L_31:
        /*0048*/ 	.byte	0x04, 0x2f
        /*004a*/ 	.short	(.L_33 - .L_32)
	.align		4
.L_32:
        /*004c*/ 	.word	index@(_ZN7cutlass13device_kernelIN5flash11enable_sm90INS1_16FlashAttnFwdSm90INS1_25CollectiveMainloopFwdSm90ILi2EN4cute5tupleIJNS5_1CILi1EEES8_S8_EEENS6_IJNS7_ILi192EEENS7_ILi128EEENS7_ILi96EEEEEELi96ENS_12float_e4m3_tEfNS_4arch4Sm90ELb0ELb1ELb0ELb1ELb1ELb1ELb0ELb1ELb1ELb1ELb1ELb0EEENS1_21CollectiveEpilogueFwdINS6_IJSA_SC_SB_EEES9_NS_10bfloat16_tESG_Li384ELb1ELb1ELb1ELb1EEENS1_36VarlenDynamicPersistentTileSchedulerILi192ELi128ELi384ELi128ELb1ELb1ELb1ELb1ELb0ELb1EEEEEEEEEvNT_6ParamsE)
        /*0050*/ 	.word	0x00000080


	//----- nvinfo : EIATTR_FRAME_SIZE
	.align		4
.L_33:
        /*0054*/ 	.byte	0x04, 0x11
        /*0056*/ 	.short	(.L_35 - .L_34)
	.align		4
.L_34:
        /*0058*/ 	.word	index@(_ZN7cutlass13device_kernelIN5flash11enable_sm90INS1_16FlashAttnFwdSm90INS1_25CollectiveMainloopFwdSm90ILi2EN4cute5tupleIJNS5_1CILi1EEES8_S8_EEENS6_IJNS7_ILi192EEENS7_ILi128EEENS7_ILi96EEEEEELi96ENS_12float_e4m3_tEfNS_4arch4Sm90ELb0ELb1ELb0ELb1ELb1ELb1ELb0ELb1ELb1ELb1ELb1ELb0EEENS1_21CollectiveEpilogueFwdINS6_IJSA_SC_SB_EEES9_NS_10bfloat16_tESG_Li384ELb1ELb1ELb1ELb1EEENS1_36VarlenDynamicPersistentTileSchedulerILi192ELi128ELi384ELi128ELb1ELb1ELb1ELb1ELb0ELb1EEEEEEEEEvNT_6ParamsE)
        /*005c*/ 	.word	0x00000090


	//----- nvinfo : EIATTR_REGCOUNT
	.align		4
.L_35:
        /*0060*/ 	.byte	0x04, 0x2f
        /*0062*/ 	.short	(.L_37 - .L_36)
	.align		4
.L_36:
        /*0064*/ 	.word	index@(_ZN7cutlass13device_kernelIN5flash11enable_sm90INS1_16FlashAttnFwdSm90INS1_25CollectiveMainloopFwdSm90ILi2EN4cute5tupleIJNS5_1CILi1EEES8_S8_EEENS6_IJNS7_ILi192EEENS7_ILi128EEENS7_ILi96EEEEEELi96ENS_12float_e4m3_tEfNS_4arch4Sm90ELb0ELb1ELb0ELb1ELb1ELb0ELb0ELb1ELb1ELb1ELb1ELb0EEENS1_21CollectiveEpilogueFwdINS6_IJSA_SC_SB_EEES9_NS_10bfloat16_tESG_Li384ELb1ELb1ELb1ELb1EEENS1_36VarlenDynamicPersistentTileSchedulerILi192ELi128ELi384ELi128ELb1ELb1ELb1ELb1ELb0ELb1EEEEEEEEEvNT_6ParamsE)
        /*0068*/ 	.word	0x00000080


	//----- nvinfo : EIATTR_FRAME_SIZE
	.align		4
.L_37:
        /*006c*/ 	.byte	0x04, 0x11
        /*006e*/ 	.short	(.L_39 - .L_38)
	.align		4
.L_38:
        /*0070*/ 	.word	index@(_ZN7cutlass13device_kernelIN5flash11enable_sm90INS1_16FlashAttnFwdSm90INS1_25CollectiveMainloopFwdSm90ILi2EN4cute5tupleIJNS5_1CILi1EEES8_S8_EEENS6_IJNS7_ILi192EEENS7_ILi128EEENS7_ILi96EEEEEELi96ENS_12float_e4m3_tEfNS_4arch4Sm90ELb0ELb1ELb0ELb1ELb1ELb0ELb0ELb1ELb1ELb1ELb1ELb0EEENS1_21CollectiveEpilogueFwdINS6_IJSA_SC_SB_EEES9_NS_10bfloat16_tESG_Li384ELb1ELb1ELb1ELb1EEENS1_36VarlenDynamicPersistentTileSchedulerILi192ELi128ELi384ELi128ELb1ELb1ELb1ELb1ELb0ELb1EEEEEEEEEvNT_6ParamsE)
        /*0074*/ 	.word	0x00000028


	//----- nvinfo : EIATTR_REGCOUNT
	.align		4
.L_39:
        /*0078*/ 	.byte	0x04, 0x2f
        /*007a*/ 	.short	(.L_41 - .L_40)
	.align		4
.L_40:
        /*007c*/ 	.word	index@(_ZN7cutlass13device_kernelIN5flash11enable_sm90INS1_16FlashAttnFwdSm90INS1_25CollectiveMainloopFwdSm90ILi2EN4cute5tupleIJNS5_1CILi1EEES8_S8_EEENS6_IJNS7_ILi192EEENS7_ILi128EEENS7_ILi96EEEEEELi96ENS_12float_e4m3_tEfNS_4arch4Sm90ELb0ELb1ELb0ELb0ELb1ELb0ELb0ELb1ELb1ELb1ELb1ELb0EEENS1_21CollectiveEpilogueFwdINS6_IJSA_SC_SB_EEES9_NS_10bfloat16_tESG_Li384ELb0ELb1ELb1ELb1EEENS1_19SingleTileSchedulerILb0ELb1ELb1ELi192EEEEEEEEEvNT_6ParamsE)
        /*0080*/ 	.word	0x00000080


	//----- nvinfo : EIATTR_FRAME_SIZE
	.align		4
.L_41:
        /*0084*/ 	.byte	0x04, 0x11
        /*0086*/ 	.short	(.L_43 - .L_42)
	.align		4
.L_42:
        /*0088*/ 	.word	index@(_ZN7cutlass13device_kernelIN5flash11enable_sm90INS1_16FlashAttnFwdSm90INS1_25CollectiveMainloopFwdSm90ILi2EN4cute5tupleIJNS5_1CILi1EEES8_S8_EEENS6_IJNS7_ILi192EEENS7_ILi128EEENS7_ILi96EEEEEELi96ENS_12float_e4m3_tEfNS_4arch4Sm90ELb0ELb1ELb0ELb0ELb1ELb0ELb0ELb1ELb1ELb1ELb1ELb0EEENS1_21CollectiveEpilogueFwdINS6_IJSA_SC_SB_EEES9_NS_10bfloat16_tESG_Li384ELb0ELb1ELb1ELb1EEENS1_19SingleTileSchedulerILb0ELb1ELb1ELi192EEEEEEEEEvNT_6ParamsE)
        /*008c*/ 	.word	0x00000008


	//----- nvinfo : EIATTR_REGCOUNT
	.align		4
.L_43:
        /*0090*/ 	.byte	0x04, 0x2f
        /*0092*/ 	.short	(.L_45 - .L_44)
	.align		4
.L_44:
        /*0094*/ 	.word	index@(_ZN7cutlass13device_kernelIN5flash11enable_sm90INS1_16FlashAttnFwdSm90INS1_25CollectiveMainloopFwdSm90ILi2EN4cute5tupleIJNS5_1CILi1EEES8_S8_EEENS6_IJNS7_ILi192EEENS7_ILi128EEENS7_ILi96EEEEEELi96ENS_12float_e4m3_tEfNS_4arch4Sm90ELb0ELb0ELb0ELb1ELb1ELb1ELb0ELb1ELb1ELb1ELb1ELb0EEENS1_21CollectiveEpilogueFwdINS6_IJSA_SC_SB_EEES9_NS_10bfloat16_tESG_Li384ELb1ELb1ELb1ELb1EEENS1_36VarlenDynamicPersistentTileSchedulerILi192ELi128ELi384ELi128ELb1ELb1ELb1ELb0ELb1ELb1EEEEEEEEEvNT_6ParamsE)
        /*0098*/ 	.word	0x00000080


	//----- nvinfo : EIATTR_FRAME_SIZE
	.align		4
.L_45:
        /*009c*/ 	.byte	0x04, 0x11
        /*009e*/ 	.short	(.L_47 - .L_46)
	.align		4
.L_46:
        /*00a0*/ 	.word	index@(_ZN7cutlass13device_kernelIN5flash11enable_sm90INS1_16FlashAttnFwdSm90INS1_25CollectiveMainloopFwdSm90ILi2EN4cute5tupleIJNS5_1CILi1EEES8_S8_EEENS6_IJNS7_ILi192EEENS7_ILi128EEENS7_ILi96EEEEEELi96ENS_12float_e4m3_tEfNS_4arch4Sm90ELb0ELb0ELb0ELb1ELb1ELb1ELb0ELb1ELb1ELb1ELb1ELb0EEENS1_21CollectiveEpilogueFwdINS6_IJSA_SC_SB_EEES9_NS_10bfloat16_tESG_Li384ELb1ELb1ELb1ELb1EEENS1_36VarlenDynamicPersistentTileSchedulerILi192ELi128ELi384ELi128ELb1ELb1ELb1ELb0ELb1ELb1EEEEEEEEEvNT_6ParamsE)
        /*00a4*/ 	.word	0x000000b0


	//----- nvinfo : EIATTR_REGCOUNT
	.align		4
.L_47:
        /*00a8*/ 	.byte	0x04, 0x2f
        /*00aa*/ 	.short	(.L_49 - .L_48)
	.align		4
.L_48:
        /*00ac*/ 	.word	index@(_ZN7cutlass13device_kernelIN5flash11enable_sm90INS1_16FlashAttnFwdSm90INS1_25CollectiveMainloopFwdSm90ILi2EN4cute5tupleIJNS5_1CILi1EEES8_S8_EEENS6_IJNS7_ILi192EEENS7_ILi128EEENS7_ILi96EEEEEELi96ENS_12float_e4m3_tEfNS_4arch4Sm90ELb0ELb0ELb0ELb1ELb1ELb0ELb0ELb1ELb1ELb1ELb1ELb0EEENS1_21CollectiveEpilogueFwdINS6_IJSA_SC_SB_EEES9_NS_10bfloat16_tESG_Li384ELb1ELb1ELb1ELb1EEENS1_36VarlenDynamicPersistentTileSchedulerILi192ELi128ELi384ELi128ELb1ELb1ELb1ELb0ELb1ELb1EEEEEEEEEvNT_6ParamsE)
        /*00b0*/ 	.word	0x00000080


	//----- nvinfo : EIATTR_FRAME_SIZE
	.align		4
.L_49:
        /*00b4*/ 	.byte	0x04, 0x11
        /*00b6*/ 	.short	(.L_51 - .L_50)
	.align		4
.L_50:
        /*00b8*/ 	.word	index@(_ZN7cutlass13device_kernelIN5flash11enable_sm90INS1_16FlashAttnFwdSm90INS1_25CollectiveMainloopFwdSm90ILi2EN4cute5tupleIJNS5_1CILi1EEES8_S8_EEENS6_IJNS7_ILi192EEENS7_ILi128EEENS7_ILi96EEEEEELi96ENS_12float_e4m3_tEfNS_4arch4Sm90ELb0ELb0ELb0ELb1ELb1ELb0ELb0ELb1ELb1ELb1ELb1ELb0EEENS1_21CollectiveEpilogueFwdINS6_IJSA_SC_SB_EEES9_NS_10bfloat16_tESG_Li384ELb1ELb1ELb1ELb1EEENS1_36VarlenDynamicPersistentTileSchedulerILi192ELi128ELi384ELi128ELb1ELb1ELb1ELb0ELb1ELb1EEEEEEEEEvNT_6ParamsE)
        /*00bc*/ 	.word	0x00000038


	//----- nvinfo : EIATTR_REGCOUNT
	.align		4
.L_51:
        /*00c0*/ 	.byte	0x04, 0x2f
        /*00c2*/ 	.short	(.L_53 - .L_52)
	.align		4
.L_52:
        /*00c4*/ 	.word	index@(_ZN7cutlass13device_kernelIN5flash11enable_sm90INS1_16FlashAttnFwdSm90INS1_25CollectiveMainloopFwdSm90ILi2EN4cute5tupleIJNS5_1CILi1EEES8_S8_EEENS6_IJNS7_ILi192EEENS7_ILi128EEENS7_ILi96EEEEEELi96ENS_12float_e4m3_tEfNS_4arch4Sm90ELb0ELb0ELb0ELb0ELb1ELb0ELb0ELb1ELb1ELb1ELb1ELb0EEENS1_21CollectiveEpilogueFwdINS6_IJSA_SC_SB_EEES9_NS_10bfloat16_tESG_Li384ELb0ELb1ELb1ELb1EEENS1_19SingleTileSchedulerILb0ELb1ELb1ELi192EEEEEEEEEvNT_6ParamsE)
        /*00c8*/ 	.word	0x00000080


	//----- nvinfo : EIATTR_FRAME_SIZE
	.align		4
.L_53:
        /*00cc*/ 	.byte	0x04, 0x11
        /*00ce*/ 	.short	(.L_55 - .L_54)
	.align		4
.L_54:
        /*00d0*/ 	.word	index@(_ZN7cutlass13device_kernelIN5flash11enable_sm90INS1_16FlashAttnFwdSm90INS1_25CollectiveMainloopFwdSm90ILi2EN4cute5tupleIJNS5_1CILi1EEES8_S8_EEENS6_IJNS7_ILi192EEENS7_ILi128EEENS7_ILi96EEEEEELi96ENS_12float_e4m3_tEfNS_4arch4Sm90ELb0ELb0ELb0ELb0ELb1ELb0ELb0ELb1ELb1ELb1ELb1ELb0EEENS1_21CollectiveEpilogueFwdINS6_IJSA_SC_SB_EEES9_NS_10bfloat16_tESG_Li384ELb0ELb1ELb1ELb1EEENS1_19SingleTileSchedulerILb0ELb1ELb1ELi192EEEEEEEEEvNT_6ParamsE)
        /*00d4*/ 	.word	0x00000008


	//----- nvinfo : EIATTR_MIN_STACK_SIZE
	.align		4
.L_55:
        /*00d8*/ 	.byte	0x04, 0x12
        /*00da*/ 	.short	(.L_57 - .L_56)
	.align		4
.L_56:
        /*00dc*/ 	.word	index@(_ZN7cutlass13device_kernelIN5flash11enable_sm90INS1_16FlashAttnFwdSm90INS1_25CollectiveMainloopFwdSm90ILi2EN4cute5tupleIJNS5_1CILi1EEES8_S8_EEENS6_IJNS7_ILi192EEENS7_ILi128EEENS7_ILi96EEEEEELi96ENS_12float_e4m3_tEfNS_4arch4Sm90ELb0ELb0ELb0ELb0ELb1ELb0ELb0ELb1ELb1ELb1ELb1ELb0EEENS1_21CollectiveEpilogueFwdINS6_IJSA_SC_SB_EEES9_NS_10bfloat16_tESG_Li384ELb0ELb1ELb1ELb1EEENS1_19SingleTileSchedulerILb0ELb1ELb1ELi192EEEEEEEEEvNT_6ParamsE)
        /*00e0*/ 	.word	0x00000008


	//----- nvinfo : EIATTR_MIN_STACK_SIZE
	.align		4
.L_57:
        /*00e4*/ 	.byte	0x04, 0x12
        /*00e6*/ 	.short	(.L_59 - .L_58)
	.align		4
.L_58:
        /*00e8*/ 	.word	index@(_ZN7cutlass13device_kernelIN5flash11enable_sm90INS1_16FlashAttnFwdSm90INS1_25CollectiveMainloopFwdSm90ILi2EN4cute5tupleIJNS5_1CILi1EEES8_S8_EEENS6_IJNS7_ILi192EEENS7_ILi128EEENS7_ILi96EEEEEELi96ENS_12float_e4m3_tEfNS_4arch4Sm90ELb0ELb0ELb0ELb1ELb1ELb0ELb0ELb1ELb1ELb1ELb1ELb0EEENS1_21CollectiveEpilogueFwdINS6_IJSA_SC_SB_EEES9_NS_10bfloat16_tESG_Li384ELb1ELb1ELb1ELb1EEENS1_36VarlenDynamicPersistentTileSchedulerILi192ELi128ELi384ELi128ELb1ELb1ELb1ELb0ELb1ELb1EEEEEEEEEvNT_6ParamsE)
        /*00ec*/ 	.word	0x00000038


	//----- nvinfo : EIATTR_MIN_STACK_SIZE
	.align		4
.L_59:
        /*00f0*/ 	.byte	0x04, 0x12
        /*00f2*/ 	.short	(.L_61 - .L_60)
	.align		4
.L_60:
        /*00f4*/ 	.word	index@(_ZN7cutlass13device_kernelIN5flash11enable_sm90INS1_16FlashAttnFwdSm90INS1_25CollectiveMainloopFwdSm90ILi2EN4cute5tupleIJNS5_1CILi1EEES8_S8_EEENS6_IJNS7_ILi192EEENS7_ILi128EEENS7_ILi96EEEEEELi96ENS_12float_e4m3_tEfNS_4arch4Sm90ELb0ELb0ELb0ELb1ELb1ELb1ELb0ELb1ELb1ELb1ELb1ELb0EEENS1_21CollectiveEpilogueFwdINS6_IJSA_SC_SB_EEES9_NS_10bfloat16_tESG_Li384ELb1ELb1ELb1ELb1EEENS1_36VarlenDynamicPersistentTileSchedulerILi192ELi128ELi384ELi128ELb1ELb1ELb1ELb0ELb1ELb1EEEEEEEEEvNT_6ParamsE)
        /*00f8*/ 	.word	0x000000b0


	//----- nvinfo : EIATTR_MIN_STACK_SIZE
	.align		4
.L_61:
        /*00fc*/ 	.byte	0x04, 0x12
        /*00fe*/ 	.short	(.L_63 - .L_62)
	.align		4
.L_62:
        /*0100*/ 	.word	index@(_ZN7cutlass13device_kernelIN5flash11enable_sm90INS1_16FlashAttnFwdSm90INS1_25CollectiveMainloopFwdSm90ILi2EN4cute5tupleIJNS5_1CILi1EEES8_S8_EEENS6_IJNS7_ILi192EEENS7_ILi128EEENS7_ILi96EEEEEELi96ENS_12float_e4m3_tEfNS_4arch4Sm90ELb0ELb1ELb0ELb0ELb1ELb0ELb0ELb1ELb1ELb1ELb1ELb0EEENS1_21CollectiveEpilogueFwdINS6_IJSA_SC_SB_EEES9_NS_10bfloat16_tESG_Li384ELb0ELb1ELb1ELb1EEENS1_19SingleTileSchedulerILb0ELb1ELb1ELi192EEEEEEEEEvNT_6ParamsE)
        /*0104*/ 	.word	0x00000008


	//----- nvinfo : EIATTR_MIN_STACK_SIZE
	.align		4
.L_63:
        /*0108*/ 	.byte	0x04, 0x12
        /*010a*/ 	.short	(.L_65 - .L_64)
	.align		4
.L_64:
        /*010c*/ 	.word	index@(_ZN7cutlass13device_kernelIN5flash11enable_sm90INS1_16FlashAttnFwdSm90INS1_25CollectiveMainloopFwdSm90ILi2EN4cute5tupleIJNS5_1CILi1EEES8_S8_EEENS6_IJNS7_ILi192EEENS7_ILi128EEENS7_ILi96EEEEEELi96ENS_12float_e4m3_tEfNS_4arch4Sm90ELb0ELb1ELb0ELb1ELb1ELb0ELb0ELb1ELb1ELb1ELb1ELb0EEENS1_21CollectiveEpilogueFwdINS6_IJSA_SC_SB_EEES9_NS_10bfloat16_tESG_Li384ELb1ELb1ELb1ELb1EEENS1_36VarlenDynamicPersistentTileSchedulerILi192ELi128ELi384ELi128ELb1ELb1ELb1ELb1ELb0ELb1EEEEEEEEEvNT_6ParamsE)
        /*0110*/ 	.word	0x00000028


	//----- nvinfo : EIATTR_MIN_STACK_SIZE
	.align		4
.L_65:
        /*0114*/ 	.byte	0x04, 0x12
        /*0116*/ 	.short	(.L_67 - .L_66)
	.align		4
.L_66:
        /*0118*/ 	.word	index@(_ZN7cutlass13device_kernelIN5flash11enable_sm90INS1_16FlashAttnFwdSm90INS1_25CollectiveMainloopFwdSm90ILi2EN4cute5tupleIJNS5_1CILi1EEES8_S8_EEENS6_IJNS7_ILi192EEENS7_ILi128EEENS7_ILi96EEEEEELi96ENS_12float_e4m3_tEfNS_4arch4Sm90ELb0ELb1ELb0ELb1ELb1ELb1ELb0ELb1ELb1ELb1ELb1ELb0EEENS1_21CollectiveEpilogueFwdINS6_IJSA_SC_SB_EEES9_NS_10bfloat16_tESG_Li384ELb1ELb1ELb1ELb1EEENS1_36VarlenDynamicPersistentTileSchedulerILi192ELi128ELi384ELi128ELb1ELb1ELb1ELb1ELb0ELb1EEEEEEEEEvNT_6ParamsE)
        /*011c*/ 	.word	0x00000090


	//----- nvinfo : EIATTR_MIN_STACK_SIZE
	.align		4
.L_67:
        /*0120*/ 	.byte	0x04, 0x12
        /*0122*/ 	.short	(.L_69 - .L_68)
	.align		4
.L_68:
        /*0124*/ 	.word	index@(_ZN7cutlass13device_kernelIN5flash11enable_sm90INS1_16FlashAttnFwdSm90INS1_25CollectiveMainloopFwdSm90ILi2EN4cute5tupleIJNS5_1CILi1EEES8_S8_EEENS6_IJNS7_ILi192EEENS7_ILi128EEENS7_ILi96EEEEEELi96ENS_12float_e4m3_tEfNS_4arch4Sm90ELb1ELb0ELb0ELb0ELb1ELb0ELb0ELb1ELb1ELb1ELb1ELb0EEENS1_21CollectiveEpilogueFwdINS6_IJSA_SC_SB_EEES9_NS_10bfloat16_tESG_Li384ELb0ELb1ELb1ELb1EEENS1_19SingleTileSchedulerILb0ELb1ELb1ELi192EEEEEEEEEvNT_6ParamsE)
        /*0128*/ 	.word	0x00000008


	//----- nvinfo : EIATTR_MIN_STACK_SIZE
	.align		4
.L_69:
        /*012c*/ 	.byte	0x04, 0x12
        /*012e*/ 	.short	(.L_71 - .L_70)
	.align		4
.L_70:
        /*0130*/ 	.word	index@(_ZN7cutlass13device_kernelIN5flash11enable_sm90INS1_16FlashAttnFwdSm90INS1_25CollectiveMainloopFwdSm90ILi2EN4cute5tupleIJNS5_1CILi1EEES8_S8_EEENS6_IJNS7_ILi192EEENS7_ILi128EEENS7_ILi96EEEEEELi96ENS_12float_e4m3_tEfNS_4arch4Sm90ELb1ELb0ELb0ELb1ELb1ELb0ELb0ELb1ELb1ELb1ELb1ELb0EEENS1_21CollectiveEpilogueFwdINS6_IJSA_SC_SB_EEES9_NS_10bfloat16_tESG_Li384ELb1ELb1ELb1ELb1EEENS1_36VarlenDynamicPersistentTileSchedulerILi192ELi128ELi384ELi128ELb1ELb1ELb1ELb1ELb1ELb1EEEEEEEEEvNT_6ParamsE)
        /*0134*/ 	.word	0x00000038


	//----- nvinfo : EIATTR_MIN_STACK_SIZE
	.align		4
.L_71:
        /*0138*/ 	.byte	0x04, 0x12
        /*013a*/ 	.short	(.L_73 - .L_72)
	.align		4
.L_72:
        /*013c*/ 	.word	index@(_ZN7cutlass13device_kernelIN5flash11enable_sm90INS1_16FlashAttnFwdSm90INS1_25CollectiveMainloopFwdSm90ILi2EN4cute5tupleIJNS5_1CILi1EEES8_S8_EEENS6_IJNS7_ILi192EEENS7_ILi128EEENS7_ILi96EEEEEELi96ENS_12float_e4m3_tEfNS_4arch4Sm90ELb1ELb0ELb0ELb1ELb1ELb1ELb0ELb1ELb1ELb1ELb1ELb0EEENS1_21CollectiveEpilogueFwdINS6_IJSA_SC_SB_EEES9_NS_10bfloat16_tESG_Li384ELb1ELb1ELb1ELb1EEENS1_36VarlenDynamicPersistentTileSchedulerILi192ELi128ELi384ELi128ELb1ELb1ELb1ELb1ELb1ELb1EEEEEEEEEvNT_6ParamsE)
        /*0140*/ 	.word	0x000000b0
.L_73:


//--------------------- .nv.compat                --------------------------
	.section	.nv.compat,"",@"SHT_CUDA_COMPAT_INFO"
	.align	4
        /*0000*/ 	.byte	0x02, 0x09, 0x01, 0x00, 0x02, 0x02, 0x04, 0x00, 0x02, 0x05, 0x05, 0x00, 0x03, 0x07, 0x01, 0x01
        /*0010*/ 	.byte	0x02, 0x03, 0x01, 0x00, 0x02, 0x06, 0x01, 0x00, 0x04, 0x0b, 0x08, 0x00, 0x00, 0x00, 0x00, 0x00
        /*0020*/ 	.byte	0x00, 0x00, 0x00, 0x00


//--------------------- .nv.info._ZN7cutlass13device_kernelIN5flash11enable_sm90INS1_16FlashAttnFwdSm90INS1_25CollectiveMainloopFwdSm90ILi2EN4cute5tupleIJNS5_1CILi1EEES8_S8_EEENS6_IJNS7_ILi192EEENS7_ILi128EEENS7_ILi96EEEEEELi96ENS_12float_e4m3_tEfNS_4arch4Sm90ELb0ELb0ELb0ELb0ELb1ELb0ELb0ELb1ELb1ELb1ELb1ELb0EEENS1_21CollectiveEpilogueFwdINS6_IJSA_SC_SB_EEES9_NS_10bfloat16_tESG_Li384ELb0ELb1ELb1ELb1EEENS1_19SingleTileSchedulerILb0ELb1ELb1ELi192EEEEEEEEEvNT_6ParamsE --------------------------
	.section	.nv.info._ZN7cutlass13device_kernelIN5flash11enable_sm90INS1_16FlashAttnFwdSm90INS1_25CollectiveMainloopFwdSm90ILi2EN4cute5tupleIJNS5_1CILi1EEES8_S8_EEENS6_IJNS7_ILi192EEENS7_ILi128EEENS7_ILi96EEEEEELi96ENS_12float_e4m3_tEfNS_4arch4Sm90ELb0ELb0ELb0ELb0ELb1ELb0ELb0ELb1ELb1ELb1ELb1ELb0EEENS1_21CollectiveEpilogueFwdINS6_IJSA_SC_SB_EEES9_NS_10bfloat16_tESG_Li384ELb0ELb1ELb1ELb1EEENS1_19SingleTileSchedulerILb0ELb1ELb1ELi192EEEEEEEEEvNT_6ParamsE,"",@"SHT_CUDA_INFO"
	.sectionflags	@""
	.align	4


	//----- nvinfo : EIATTR_CUDA_API_VERSION
	.align		4
        /*0000*/ 	.byte	0x04, 0x37
        /*0002*/ 	.short	(.L_75 - .L_74)
.L_74:
        /*0004*/ 	.word	0x00000082


	//----- nvinfo : EIATTR_KPARAM_INFO
	.align		4
.L_75:
        /*0008*/ 	.byte	0x04, 0x17
        /*000a*/ 	.short	(.L_77 - .L_76)
.L_76:
        /*000c*/ 	.word	0x00000000
        /*0010*/ 	.short	0x0000
        /*0012*/ 	.short	0x0070
        /*0014*/ 	.byte	0x00, 0xf0, 0x01, 0x28


	//----- nvinfo : EIATTR_SPARSE_MMA_MASK
	.align		4
.L_77:
        /*0018*/ 	.byte	0x03, 0x50
        /*001a*/ 	.short	0x0000


	//----- nvinfo : EIATTR_MAXREG_COUNT
	.align		4
        /*001c*/ 	.byte	0x03, 0x1b
        /*001e*/ 	.short	0x0080


	//----- nvinfo : EIATTR_NUM_BARRIERS
	.align		4
        /*0020*/ 	.byte	0x02, 0x4c
        /*0022*/ 	.byte	0x09
	.zero		1


	//----- nvinfo : EIATTR_EXTERNS
	.align		4
        /*0024*/ 	.byte	0x04, 0x0f
        /*0026*/ 	.short	(.L_79 - .L_78)


	//   ....[0]....
	.align		4
.L_78:
        /*0028*/ 	.word	index@(__assertfail)


	//----- nvinfo : EIATTR_ANNOTATIONS
	.align		4
.L_79:
        /*002c*/ 	.byte	0x04, 0x55
        /*002e*/ 	.short	(.L_81 - .L_80)


	//   ....[0]....
.L_80:
        /*0030*/ 	.word	0x00000001
        /*0034*/ 	.byte	0x00, 0x8b, 0x00, 0x00, 0x01, 0x00, 0x00, 0x00, 0xc0, 0x8b, 0x00, 0x00, 0x01, 0x00, 0x00, 0x00
        /*0044*/ 	.byte	0x90, 0xaa, 0x00, 0x00, 0x01, 0x00, 0x00, 0x00, 0xa0, 0xaa, 0x00, 0x00, 0x01, 0x00, 0x00, 0x00
        /*0054*/ 	.byte	0xe0, 0xaf, 0x00, 0x00, 0x01, 0x00, 0x00, 0x00, 0x40, 0xb0, 0x00, 0x00


	//----- nvinfo : EIATTR_MERCURY_ISA_VERSION
	.align		4
.L_81:
        /*0060*/ 	.byte	0x03, 0x5f
        /*0062*/ 	.short	0x0101


	//----- nvinfo : EIATTR_INT_WARP_WIDE_INSTR_OFFSETS
	.align		4
        /*0064*/ 	.byte	0x04, 0x31
        /*0066*/ 	.short	(.L_83 - .L_82)


	//   ....[0]....
.L_82:
        /*0068*/ 	.word	0x000000c0


	//   ....[1]....
        /*006c*/ 	.word	0x000000d0


	//   ....[2]....
        /*0070*/ 	.word	0x00000170


	//----- nvinfo : EIATTR_COOP_GROUP_MASK_REGIDS
	.align		4
.L_83:
        /*0074*/ 	.byte	0x04, 0x29
        /*0076*/ 	.short	(.L_85 - .L_84)


	//   ....[0]....
.L_84:
        /*0078*/ 	.word	0xffffffff


	//   ....[1]....
        /*007c*/ 	.word	0xffffffff


	//   ....[2]....
        /*0080*/ 	.word	0xffffffff


	//   ....[3]....
        /*0084*/ 	.word	0xffffffff


	//   ....[4]....
        /*0088*/ 	.word	0xffffffff


	//   ....[5]....
        /*008c*/ 	.word	0xffffffff


	//   ....[6]....
        /*0090*/ 	.word	0xffffffff


	//   ....[7]....
        /*0094*/ 	.word	0xffffffff


	//   ....[8]....
        /*0098*/ 	.word	0xffffffff


	//   ....[9]....
        /*009c*/ 	.word	0xffffffff


	//   ....[10]....
        /*00a0*/ 	.word	0xffffffff


	//   ....[11]....
        /*00a4*/ 	.word	0xffffffff


	//   ....[12]....
        /*00a8*/ 	.word	0xffffffff


	//   ....[13]....
        /*00ac*/ 	.word	0xffffffff


	//   ....[14]....
        /*00b0*/ 	.word	0xffffffff


	//   ....[15]....
        /*00b4*/ 	.word	0xffffffff


	//   ....[16]....
        /*00b8*/ 	.word	0xffffffff


	//   ....[17]....
        /*00bc*/ 	.word	0xffffffff


	//   ....[18]....
        /*00c0*/ 	.word	0xffffffff


	//   ....[19]....
        /*00c4*/ 	.word	0xffffffff


	//   ....[20]....
        /*00c8*/ 	.word	0xffffffff


	//   ....[21]....
        /*00cc*/ 	.word	0xffffffff


	//   ....[22]....
        /*00d0*/ 	.word	0xffffffff


	//   ....[23]....
        /*00d4*/ 	.word	0xffffffff


	//   ....[24]....
        /*00d8*/ 	.word	0xffffffff


	//   ....[25]....
        /*00dc*/ 	.word	0xffffffff


	//   ....[26]....
        /*00e0*/ 	.word	0xffffffff


	//   ....[27]....
        /*00e4*/ 	.word	0xffffffff


	//   ....[28]....
        /*00e8*/ 	.word	0xffffffff


	//   ....[29]....
        /*00ec*/ 	.word	0xffffffff


	//   ....[30]....
        /*00f0*/ 	.word	0xffffffff


	//   ....[31]....
        /*00f4*/ 	.word	0xffffffff


	//   ....[32]....
        /*00f8*/ 	.word	0xffffffff


	//   ....[33]....
        /*00fc*/ 	.word	0xffffffff


	//   ....[34]....
        /*0100*/ 	.word	0xffffffff


	//   ....[35]....
        /*0104*/ 	.word	0xffffffff


	//   ....[36]....
        /*0108*/ 	.word	0xffffffff


	//   ....[37]....
        /*010c*/ 	.word	0xffffffff


	//   ....[38]....
        /*0110*/ 	.word	0xffffffff


	//   ....[39]....
        /*0114*/ 	.word	0xffffffff


	//   ....[40]....
        /*0118*/ 	.word	0xffffffff


	//   ....[41]....
        /*011c*/ 	.word	0xffffffff


	//   ....[42]....
        /*0120*/ 	.word	0xffffffff


	//   ....[43]....
        /*0124*/ 	.word	0xffffffff


	//   ....[44]....
        /*0128*/ 	.word	0xffffffff


	//   ....[45]....
        /*012c*/ 	.word	0xffffffff


	//   ....[46]....
        /*0130*/ 	.word	0xffffffff


	//   ....[47]....
        /*0134*/ 	.word	0xffffffff


	//   ....[48]....
        /*0138*/ 	.word	0xffffffff


	//   ....[49]....
        /*013c*/ 	.word	0xffffffff


	//   ....[50]....
        /*0140*/ 	.word	0xffffffff


	//   ....[51]....
        /*0144*/ 	.word	0xffffffff


	//   ....[52]....
        /*0148*/ 	.word	0xffffffff


	//   ....[53]....
        /*014c*/ 	.word	0xffffffff


	//   ....[54]....
        /*0150*/ 	.word	0xffffffff


	//   ....[55]....
        /*0154*/ 	.word	0xffffffff


	//   ....[56]....
        /*0158*/ 	.word	0xffffffff


	//   ....[57]....
        /*015c*/ 	.word	0xffffffff


	//   ....[58]....
        /*0160*/ 	.word	0xffffffff


	//   ....[59]....
        /*0164*/ 	.word	0xffffffff


	//   ....[60]....
        /*0168*/ 	.word	0xffffffff


	//   ....[61]....
        /*016c*/ 	.word	0xffffffff


	//   ....[62]....
        /*0170*/ 	.word	0xffffffff


	//   ....[63]....
        /*0174*/ 	.word	0xffffffff


	//   ....[64]....
        /*0178*/ 	.word	0xffffffff


	//   ....[65]....
        /*017c*/ 	.word	0xffffffff


	//   ....[66]....
        /*0180*/ 	.word	0xffffffff


	//   ....[67]....
        /*0184*/ 	.word	0xffffffff


	//   ....[68]....
        /*0188*/ 	.word	0xffffffff


	//   ....[69]....
        /*018c*/ 	.word	0xffffffff


	//   ....[70]....
        /*0190*/ 	.word	0xffffffff


	//   ....[71]....
        /*0194*/ 	.word	0xffffffff


	//   ....[72]....
        /*0198*/ 	.word	0xffffffff


	//   ....[73]....
        /*019c*/ 	.word	0xffffffff


	//   ....[74]....
        /*01a0*/ 	.word	0xffffffff


	//   ....[75]....
        /*01a4*/ 	.word	0xffffffff


	//   ....[76]....
        /*01a8*/ 	.word	0xffffffff


	//   ....[77]....
        /*01ac*/ 	.word	0xffffffff


	//   ....[78]....
        /*01b0*/ 	.word	0xffffffff


	//   ....[79]....
        /*01b4*/ 	.word	0xffffffff


	//   ....[80]....
        /*01b8*/ 	.word	0xffffffff


	//   ....[81]....
        /*01bc*/ 	.word	0xffffffff


	//   ....[82]....
        /*01c0*/ 	.word	0xffffffff


	//   ....[83]....
        /*01c4*/ 	.word	0xffffffff


	//   ....[84]....
        /*01c8*/ 	.word	0xffffffff


	//   ....[85]....
        /*01cc*/ 	.word	0xffffffff


	//   ....[86]....
        /*01d0*/ 	.word	0xffffffff


	//   ....[87]....
        /*01d4*/ 	.word	0xffffffff


	//   ....[88]....
        /*01d8*/ 	.word	0xffffffff


	//   ....[89]....
        /*01dc*/ 	.word	0xffffffff


	//   ....[90]....
        /*01e0*/ 	.word	0xffffffff


	//   ....[91]....
        /*01e4*/ 	.word	0xffffffff


	//   ....[92]....
        /*01e8*/ 	.word	0xffffffff


	//   ....[93]....
        /*01ec*/ 	.word	0xffffffff


	//   ....[94]....
        /*01f0*/ 	.word	0xffffffff


	//   ....[95]....
        /*01f4*/ 	.word	0xffffffff


	//   ....[96]....
        /*01f8*/ 	.word	0xffffffff


	//   ....[97]....
        /*01fc*/ 	.word	0xffffffff


	//   ....[98]....
        /*0200*/ 	.word	0xffffffff


	//   ....[99]....
        /*0204*/ 	.word	0x0500000f


	//   ....[100]....
        /*0208*/ 	.word	0x0500000f


	//   ....[101]....
        /*020c*/ 	.word	0x0500000f


	//   ....[102]....
        /*0210*/ 	.word	0x0500000f


	//   ....[103]....
        /*0214*/ 	.word	0x0500000f


	//   ....[104]....
        /*0218*/ 	.word	0x0500000f


	//   ....[105]....
        /*021c*/ 	.word	0x0500000f


	//   ....[106]....
        /*0220*/ 	.word	0x0500000f


	//   ....[107]....
        /*0224*/ 	.word	0x0500000f


	//   ....[108]....
        /*0228*/ 	.word	0x0500000f


	//   ....[109]....
        /*022c*/ 	.word	0x0500000f


	//   ....[110]....
        /*0230*/ 	.word	0x0500000f


	//   ....[111]....
        /*0234*/ 	.word	0x0500000f


	//   ....[112]....
        /*0238*/ 	.word	0x0500000f


	//   ....[113]....
        /*023c*/ 	.word	0x0500000f


	//   ....[114]....
        /*0240*/ 	.word	0x0500000f


	//   ....[115]....
        /*0244*/ 	.word	0x0500000f


	//   ....[116]....
        /*0248*/ 	.word	0x0500000f


	//   ....[117]....
        /*024c*/ 	.word	0x0500000f


	//   ....[118]....
        /*0250*/ 	.word	0x0500000f


	//   ....[119]....
        /*0254*/ 	.word	0x0500000f


	//   ....[120]....
        /*0258*/ 	.word	0x0500000f


	//   ....[121]....
        /*025c*/ 	.word	0x0500000f


	//----- nvinfo : EIATTR_COOP_GROUP_INSTR_OFFSETS
	.align		4
.L_85:
        /*0260*/ 	.byte	0x04, 0x28
        /*0262*/ 	.short	(.L_87 - .L_86)


	//   ....[0]....
.L_86:
        /*0264*/ 	.word	0x00000070


	//   ....[1]....
        /*0268*/ 	.word	0x000000b0


	//   ....[2]....
        /*026c*/ 	.word	0x000002d0


	//   ....[3]....
        /*0270*/ 	.word	0x00000430


	//   ....[4]....
        /*0274*/ 	.word	0x00000550


	//   ....[5]....
        /*0278*/ 	.word	0x000006b0


	//   ....[6]....
        /*027c*/ 	.word	0x000012c0


	//   ....[7]....
        /*0280*/ 	.word	0x00002330


	//   ....[8]....
        /*0284*/ 	.word	0x00002430


	//   ....[9]....
        /*0288*/ 	.word	0x000029d0


	//   ....[10]....
        /*028c*/ 	.word	0x00002a20


	//   ....[11]....
        /*0290*/ 	.word	0x00004000


	//   ....[12]....
        /*0294*/ 	.word	0x00004010


	//   ....[13]....
        /*0298*/ 	.word	0x00004040


	//   ....[14]....
        /*029c*/ 	.word	0x00004050


	//   ....[15]....
        /*02a0*/ 	.word	0x00005630


	//   ....[16]....
        /*02a4*/ 	.word	0x00005650


	//   ....[17]....
        /*02a8*/ 	.word	0x000056d0


	//   ....[18]....
        /*02ac*/ 	.word	0x000056e0


	//   ....[19]....
        /*02b0*/ 	.word	0x000063b0


	//   ....[20]....
        /*02b4*/ 	.word	0x000063c0


	//   ....[21]....
        /*02b8*/ 	.word	0x000063d0


	//   ....[22]....
        /*02bc*/ 	.word	0x000063e0


	//   ....[23]....
        /*02c0*/ 	.word	0x000063f0


	//   ....[24]....
        /*02c4*/ 	.word	0x00006410


	//   ....[25]....
        /*02c8*/ 	.word	0x00006420


	//   ....[26]....
        /*02cc*/ 	.word	0x00006430


	//   ....[27]....
        /*02d0*/ 	.word	0x00006450


	//   ....[28]....
        /*02d4*/ 	.word	0x00006460


	//   ....[29]....
        /*02d8*/ 	.word	0x00006470


	//   ....[30]....
        /*02dc*/ 	.word	0x00006480


	//   ....[31]....
        /*02e0*/ 	.word	0x000064a0


	//   ....[32]....
        /*02e4*/ 	.word	0x000064c0


	//   ....[33]....
        /*02e8*/ 	.word	0x000064e0


	//   ....[34]....
        /*02ec*/ 	.word	0x000064f0


	//   ....[35]....
        /*02f0*/ 	.word	0x00006510


	//   ....[36]....
        /*02f4*/ 	.word	0x00006530


	//   ....[37]....
        /*02f8*/ 	.word	0x00006540


	//   ....[38]....
        /*02fc*/ 	.word	0x00006560


	//   ....[39]....
        /*0300*/ 	.word	0x00006580


	//   ....[40]....
        /*0304*/ 	.word	0x00006590


	//   ....[41]....
        /*0308*/ 	.word	0x000065a0


	//   ....[42]....
        /*030c*/ 	.word	0x000065b0


	//   ....[43]....
        /*0310*/ 	.word	0x000065e0


	//   ....[44]....
        /*0314*/ 	.word	0x000065f0


	//   ....[45]....
        /*0318*/ 	.word	0x00006600


	//   ....[46]....
        /*031c*/ 	.word	0x00006610


	//   ....[47]....
        /*0320*/ 	.word	0x00006630


	//   ....[48]....
        /*0324*/ 	.word	0x00006640


	//   ....[49]....
        /*0328*/ 	.word	0x00006650


	//   ....[50]....
        /*032c*/ 	.word	0x00006660


	//   ....[51]....
        /*0330*/ 	.word	0x00006670


	//   ....[52]....
        /*0334*/ 	.word	0x00006680


	//   ....[53]....
        /*0338*/ 	.word	0x00006690


	//   ....[54]....
        /*033c*/ 	.word	0x000066a0


	//   ....[55]....
        /*0340*/ 	.word	0x000066b0


	//   ....[56]....
        /*0344*/ 	.word	0x000066c0


	//   ....[57]....
        /*0348*/ 	.word	0x000066d0


	//   ....[58]....
        /*034c*/ 	.word	0x000066e0


	//   ....[59]....
        /*0350*/ 	.word	0x00006700


	//   ....[60]....
        /*0354*/ 	.word	0x00006720


	//   ....[61]....
        /*0358*/ 	.word	0x00006740


	//   ....[62]....
        /*035c*/ 	.word	0x00006750


	//   ....[63]....
        /*0360*/ 	.word	0x00006760


	//   ....[64]....
        /*0364*/ 	.word	0x00006770


	//   ....[65]....
        /*0368*/ 	.word	0x00006780


	//   ....[66]....
        /*036c*/ 	.word	0x00006790


	//   ....[67]....
        /*0370*/ 	.word	0x00006b60


	//   ....[68]....
        /*0374*/ 	.word	0x00006bd0


	//   ....[69]....
        /*0378*/ 	.word	0x00006c00


	//   ....[70]....
        /*037c*/ 	.word	0x00006c40


	//   ....[71]....
        /*0380*/ 	.word	0x00006c80


	//   ....[72]....
        /*0384*/ 	.word	0x00006cc0


	//   ....[73]....
        /*0388*/ 	.word	0x000071e0


	//   ....[74]....
        /*038c*/ 	.word	0x00007210


	//   ....[75]....
        /*0390*/ 	.word	0x00007be0


	//   ....[76]....
        /*0394*/ 	.word	0x00008ef0


	//   ....[77]....
        /*0398*/ 	.word	0x00008f20


	//   ....[78]....
        /*039c*/ 	.word	0x00008f30


	//   ....[79]....
        /*03a0*/ 	.word	0x00009000


	//   ....[80]....
        /*03a4*/ 	.word	0x00009370


	//   ....[81]....
        /*03a8*/ 	.word	0x00009380


	//   ....[82]....
        /*03ac*/ 	.word	0x00009390


	//   ....[83]....
        /*03b0*/ 	.word	0x000093d0


	//   ....[84]....
        /*03b4*/ 	.word	0x00009b10


	//   ....[85]....
        /*03b8*/ 	.word	0x00009b40


	//   ....[86]....
        /*03bc*/ 	.word	0x00009b70


	//   ....[87]....
        /*03c0*/ 	.word	0x00009b90


	//   ....[88]....
        /*03c4*/ 	.word	0x00009bd0


	//   ....[89]....
        /*03c8*/ 	.word	0x00009c60


	//   ....[90]....
        /*03cc*/ 	.word	0x0000a360


	//   ....[91]....
        /*03d0*/ 	.word	0x0000a370


	//   ....[92]....
        /*03d4*/ 	.word	0x0000a380


	//   ....[93]....
        /*03d8*/ 	.word	0x0000a400


	//   ....[94]....
        /*03dc*/ 	.word	0x0000a780


	//   ....[95]....
        /*03e0*/ 	.word	0x0000a7a0


	//   ....[96]....
        /*03e4*/ 	.word	0x0000a7c0


	//   ....[97]....
        /*03e8*/ 	.word	0x0000a7e0


	//   ....[98]....
        /*03ec*/ 	.word	0x0000b4f0


	//   ....[99]....
        /*03f0*/ 	.word	0x0000b9f0


	//   ....[100]....
        /*03f4*/ 	.word	0x0000bae0


	//   ....[101]....
        /*03f8*/ 	.word	0x0000bb90


	//   ....[102]....
        /*03fc*/ 	.word	0x0000bc10


	//   ....[103]....
        /*0400*/ 	.word	0x0000bce0


	//   ....[104]....
        /*0404*/ 	.word	0x0000be60


	//   ....[105]....
        /*0408*/ 	.word	0x0000bef0


	//   ....[106]....
        /*040c*/ 	.word	0x0000bf70


	//   ....[107]....
        /*0410*/ 	.word	0x0000c020


	//   ....[108]....
        /*0414*/ 	.word	0x0000c0b0


	//   ....[109]....
        /*0418*/ 	.word	0x0000c100


	//   ....[110]....
        /*041c*/ 	.word	0x0000c1b0


	//   ....[111]....
        /*0420*/ 	.word	0x0000c260


	//   ....[112]....
        /*0424*/ 	.word	0x0000c2f0


	//   ....[113]....
        /*0428*/ 	.word	0x0000c3c0


	//   ....[114]....
        /*042c*/ 	.word	0x0000c500


	//   ....[115]....
        /*0430*/ 	.word	0x0000c590


	//   ....[116]....
        /*0434*/ 	.word	0x0000c5f0


	//   ....[117]....
        /*0438*/ 	.word	0x0000c6d0


	//   ....[118]....
        /*043c*/ 	.word	0x0000c7c0


	//   ....[119]....
        /*0440*/ 	.word	0x0000c860


	//   ....[120]....
        /*0444*/ 	.word	0x0000c8d0


	//   ....[121]....
        /*0448*/ 	.word	0x0000c990


	//----- nvinfo : EIATTR_REG_RECONFIG
	.align		4
.L_87:
        /*044c*/ 	.byte	0x01, 0x54
	.zero		2


	//----- nvinfo : EIATTR_SYSCALL_OFFSETS
	.align		4
        /*0450*/ 	.byte	0x04, 0x46
        /*0452*/ 	.short	(.L_89 - .L_88)


	//   ....[0]....
.L_88:
        /*0454*/ 	.word	0x00001480


	//   ....[1]....
        /*0458*/ 	.word	0x00008320


	//   ....[2]....
        /*045c*/ 	.word	0x00008460


	//   ....[3]....
        /*0460*/ 	.word	0x000085a0


	//   ....[4]....
        /*0464*/ 	.word	0x000086c0


	//   ....[5]....
        /*0468*/ 	.word	0x000096e0


	//----- nvinfo : EIATTR_MBARRIER_INSTR_OFFSETS
	.align		4
.L_89:
        /*046c*/ 	.byte	0x04, 0x39
        /*046e*/ 	.short	(.L_91 - .L_90)


	//   ....[0]....
.L_90:
        /*0470*/ 	.word	0x00000180
        /*0474*/ 	.word	0x000000ff
        /*0478*/ 	.word	0x00017000
        /*047c*/ 	.short	0x0100
        /*047e*/ 	.byte	0x08
	.zero		1


	//   ....[1]....
        /*0480*/ 	.word	0x00000190
        /*0484*/ 	.word	0x000000ff
        /*0488*/ 	.word	0x00017020
        /*048c*/ 	.short	0x0100
        /*048e*/ 	.byte	0x08
	.zero		1


	//   ....[2]....
        /*0490*/ 	.word	0x00000280
        /*0494*/ 	.word	0x000000ff
        /*0498*/ 	.word	0x00017030
        /*049c*/ 	.short	0x0100
        /*049e*/ 	.byte	0x08
	.zero		1


	//   ....[3]....
        /*04a0*/ 	.word	0x00000290
        /*04a4*/ 	.word	0x000000ff
        /*04a8*/ 	.word	0x00017040
        /*04ac*/ 	.short	0x0100
        /*04ae*/ 	.byte	0x08
	.zero		1


	//   ....[4]....
        /*04b0*/ 	.word	0x000002a0
        /*04b4*/ 	.word	0x000000ff
        /*04b8*/ 	.word	0x00017038
        /*04bc*/ 	.short	0x0100
        /*04be*/ 	.byte	0x08
	.zero		1


	//   ....[5]....
        /*04c0*/ 	.word	0x000002b0
        /*04c4*/ 	.word	0x000000ff
        /*04c8*/ 	.word	0x00017048
        /*04cc*/ 	.short	0x0100
        /*04ce*/ 	.byte	0x08
	.zero		1


	//   ....[6]....
        /*04d0*/ 	.word	0x000003e0
        /*04d4*/ 	.word	0x000000ff
        /*04d8*/ 	.word	0x00017050
        /*04dc*/ 	.short	0x0100
        /*04de*/ 	.byte	0x08
	.zero		1


	//   ....[7]....
        /*04e0*/ 	.word	0x000003f0
        /*04e4*/ 	.word	0x000000ff
        /*04e8*/ 	.word	0x00017060
        /*04ec*/ 	.short	0x0100
        /*04ee*/ 	.byte	0x08
	.zero		1


	//   ....[8]....
        /*04f0*/ 	.word	0x00000400
        /*04f4*/ 	.word	0x000000ff
        /*04f8*/ 	.word	0x00017058
        /*04fc*/ 	.short	0x0100
        /*04fe*/ 	.byte	0x08
	.zero		1


	//   ....[9]....
        /*0500*/ 	.word	0x00000410
        /*0504*/ 	.word	0x000000ff
        /*0508*/ 	.word	0x00017068
        /*050c*/ 	.short	0x0100
        /*050e*/ 	.byte	0x08
	.zero		1


	//   ....[10]....
        /*0510*/ 	.word	0x00000500
        /*0514*/ 	.word	0x000000ff
        /*0518*/ 	.word	0x00017070
        /*051c*/ 	.short	0x0100
        /*051e*/ 	.byte	0x06
	.zero		1


	//   ....[11]....
        /*0520*/ 	.word	0x00000510
        /*0524*/ 	.word	0x000000ff
        /*0528*/ 	.word	0x00017080
        /*052c*/ 	.short	0x0100
        /*052e*/ 	.byte	0x06
	.zero		1


	//   ....[12]....
        /*0530*/ 	.word	0x00000520
        /*0534*/ 	.word	0x000000ff
        /*0538*/ 	.word	0x00017078
        /*053c*/ 	.short	0x0100
        /*053e*/ 	.byte	0x06
	.zero		1


	//   ....[13]....
        /*0540*/ 	.word	0x00000530
        /*0544*/ 	.word	0x000000ff
        /*0548*/ 	.word	0x00017088
        /*054c*/ 	.short	0x0100
        /*054e*/ 	.byte	0x06
	.zero		1


	//   ....[14]....
        /*0550*/ 	.word	0x00000660
        /*0554*/ 	.word	0x000000ff
        /*0558*/ 	.word	0x00017090
        /*055c*/ 	.short	0x0100
        /*055e*/ 	.byte	0x08
	.zero		1


	//   ....[15]....
        /*0560*/ 	.word	0x00000670
        /*0564*/ 	.word	0x000000ff
        /*0568*/ 	.word	0x000170a0
        /*056c*/ 	.short	0x0100
        /*056e*/ 	.byte	0x08
	.zero		1


	//   ....[16]....
        /*0570*/ 	.word	0x00000680
        /*0574*/ 	.word	0x000000ff
        /*0578*/ 	.word	0x00017098
        /*057c*/ 	.short	0x0100
        /*057e*/ 	.byte	0x08
	.zero		1


	//   ....[17]....
        /*0580*/ 	.word	0x00000690
        /*0584*/ 	.word	0x000000ff
        /*0588*/ 	.word	0x000170a8
        /*058c*/ 	.short	0x0100
        /*058e*/ 	.byte	0x08
	.zero		1


	//   ....[18]....
        /*0590*/ 	.word	0x000007d0
        /*0594*/ 	.word	0x000000ff
        /*0598*/ 	.word	0x000170b0
        /*059c*/ 	.short	0x0100
        /*059e*/ 	.byte	0x08
	.zero		1


	//   ....[19]....
        /*05a0*/ 	.word	0x000007e0
        /*05a4*/ 	.word	0x000000ff
        /*05a8*/ 	.word	0x000170c0
        /*05ac*/ 	.short	0x0100
        /*05ae*/ 	.byte	0x08
	.zero		1


	//   ....[20]....
        /*05b0*/ 	.word	0x000007f0
        /*05b4*/ 	.word	0x000000ff
        /*05b8*/ 	.word	0x000170b8
        /*05bc*/ 	.short	0x0100
        /*05be*/ 	.byte	0x08
	.zero		1


	//   ....[21]....
        /*05c0*/ 	.word	0x00000800
        /*05c4*/ 	.word	0x000000ff
        /*05c8*/ 	.word	0x000170c8
        /*05cc*/ 	.short	0x0100
        /*05ce*/ 	.byte	0x08
	.zero		1


	//   ....[22]....
        /*05d0*/ 	.word	0x000014a0
        /*05d4*/ 	.word	0x000000ff
        /*05d8*/ 	.word	0x00017000
        /*05dc*/ 	.short	0x010a
        /*05de*/ 	.byte	0x28
	.zero		1


	//   ....[23]....
        /*05e0*/ 	.word	0x00001510
        /*05e4*/ 	.word	0x000000ff
        /*05e8*/ 	.word	0x00017030
        /*05ec*/ 	.short	0x010a
        /*05ee*/ 	.byte	0x28
	.zero		1


	//   ....[24]....
        /*05f0*/ 	.word	0x00001570
        /*05f4*/ 	.word	0x000000ff
        /*05f8*/ 	.word	0x00017030
        /*05fc*/ 	.short	0x010a
        /*05fe*/ 	.byte	0x28
	.zero		1


	//   ....[25]....
        /*0600*/ 	.word	0x00001870
        /*0604*/ 	.word	0x000000ff
        /*0608*/ 	.word	0x00000000
        /*060c*/ 	.short	0x0101
        /*060e*/ 	.byte	0x04
	.zero		1


	//   ....[26]....
        /*0610*/ 	.word	0x000037d0
        /*0614*/ 	.word	0x000000ff
        /*0618*/ 	.word	0x00017030
        /*061c*/ 	.short	0x010a
        /*061e*/ 	.byte	0x15
	.zero		1


	//   ....[27]....
        /*0620*/ 	.word	0x00003810
        /*0624*/ 	.word	0x000000ff
        /*0628*/ 	.word	0x00017030
        /*062c*/ 	.short	0x010a
        /*062e*/ 	.byte	0x15
	.zero		1


	//   ....[28]....
        /*0630*/ 	.word	0x000039a0
        /*0634*/ 	.word	0x000000ff
        /*0638*/ 	.word	0x00017050
        /*063c*/ 	.short	0x010a
        /*063e*/ 	.byte	0x0e
	.zero		1


	//   ....[29]....
        /*0640*/ 	.word	0x000039e0
        /*0644*/ 	.word	0x000000ff
        /*0648*/ 	.word	0x00017050
        /*064c*/ 	.short	0x010a
        /*064e*/ 	.byte	0x0e
	.zero		1


	//   ....[30]....
        /*0650*/ 	.word	0x00003c80
        /*0654*/ 	.word	0x000000ff
        /*0658*/ 	.word	0x00000000
        /*065c*/ 	.short	0x0101
        /*065e*/ 	.byte	0x05
	.zero		1


	//   ....[31]....
        /*0660*/ 	.word	0x00004e30
        /*0664*/ 	.word	0x000000ff
        /*0668*/ 	.word	0x00000000
        /*066c*/ 	.short	0x0101
        /*066e*/ 	.byte	0x05
	.zero		1


	//   ....[32]....
        /*0670*/ 	.word	0x00005350
        /*0674*/ 	.word	0x000000ff
        /*0678*/ 	.word	0x00017050
        /*067c*/ 	.short	0x010a
        /*067e*/ 	.byte	0x10
	.zero		1


	//   ....[33]....
        /*0680*/ 	.word	0x00005390
        /*0684*/ 	.word	0x000000ff
        /*0688*/ 	.word	0x00017050
        /*068c*/ 	.short	0x010a
        /*068e*/ 	.byte	0x10
	.zero		1


	//   ....[34]....
        /*0690*/ 	.word	0x000059c0
        /*0694*/ 	.word	0x000000ff
        /*0698*/ 	.word	0x00000000
        /*069c*/ 	.short	0x0101
        /*069e*/ 	.byte	0x04
	.zero		1


	//   ....[35]....
        /*06a0*/ 	.word	0x00006ca0
        /*06a4*/ 	.word	0x000000ff
        /*06a8*/ 	.word	0x00000000
        /*06ac*/ 	.short	0x0101
        /*06ae*/ 	.byte	0x04
	.zero		1


	//   ....[36]....
        /*06b0*/ 	.word	0x00008cf0
        /*06b4*/ 	.word	0x000000ff
        /*06b8*/ 	.word	0x00017080
        /*06bc*/ 	.short	0x010a
        /*06be*/ 	.byte	0x2c
	.zero		1


	//   ....[37]....
        /*06c0*/ 	.word	0x000090c0
        /*06c4*/ 	.word	0x000000ff
        /*06c8*/ 	.word	0x00017070
        /*06cc*/ 	.short	0x0107
        /*06ce*/ 	.byte	0x2c
	.zero		1


	//   ....[38]....
        /*06d0*/ 	.word	0x00009150
        /*06d4*/ 	.word	0x000000ff
        /*06d8*/ 	.word	0x00017070
        /*06dc*/ 	.short	0x0101
        /*06de*/ 	.byte	0x2c
	.zero		1


	//   ....[39]....
        /*06e0*/ 	.word	0x00009180
        /*06e4*/ 	.word	0x000000ff
        /*06e8*/ 	.word	0x00017040
        /*06ec*/ 	.short	0x010a
        /*06ee*/ 	.byte	0x2c
	.zero		1


	//   ....[40]....
        /*06f0*/ 	.word	0x00009490
        /*06f4*/ 	.word	0x000000ff
        /*06f8*/ 	.word	0x00017030
        /*06fc*/ 	.short	0x0107
        /*06fe*/ 	.byte	0x2c
	.zero		1


	//   ....[41]....
        /*0700*/ 	.word	0x00009520
        /*0704*/ 	.word	0x000000ff
        /*0708*/ 	.word	0x00017030
        /*070c*/ 	.short	0x0101
        /*070e*/ 	.byte	0x2c
	.zero		1


	//   ....[42]....
        /*0710*/ 	.word	0x00009d70
        /*0714*/ 	.word	0x000000ff
        /*0718*/ 	.word	0x00017000
        /*071c*/ 	.short	0x0107
        /*071e*/ 	.byte	0x2c
	.zero		1


	//   ....[43]....
        /*0720*/ 	.word	0x00009dd0
        /*0724*/ 	.word	0x000000ff
        /*0728*/ 	.word	0x00017000
        /*072c*/ 	.short	0x0101
        /*072e*/ 	.byte	0x2c
	.zero		1


	//   ....[44]....
        /*0730*/ 	.word	0x00009de0
        /*0734*/ 	.word	0x000000ff
        /*0738*/ 	.word	0x00017020
        /*073c*/ 	.short	0x010a
        /*073e*/ 	.byte	0x2c
	.zero		1


	//   ....[45]....
        /*0740*/ 	.word	0x0000a110
        /*0744*/ 	.word	0x00000006
        /*0748*/ 	.word	0x00017080
        /*074c*/ 	.short	0x010a
        /*074e*/ 	.byte	0x3f
	.zero		1


	//   ....[46]....
        /*0750*/ 	.word	0x0000a4d0
        /*0754*/ 	.word	0x00000006
        /*0758*/ 	.word	0x00017070
        /*075c*/ 	.short	0x0107
        /*075e*/ 	.byte	0x3f
	.zero		1


	//   ....[47]....
        /*0760*/ 	.word	0x0000a560
        /*0764*/ 	.word	0x00000006
        /*0768*/ 	.word	0x00017070
        /*076c*/ 	.short	0x0101
        /*076e*/ 	.byte	0x3f
	.zero		1


	//   ....[48]....
        /*0770*/ 	.word	0x0000a590
        /*0774*/ 	.word	0x00000006
        /*0778*/ 	.word	0x00017040
        /*077c*/ 	.short	0x010a
        /*077e*/ 	.byte	0x3f
	.zero		1


	//   ....[49]....
        /*0780*/ 	.word	0x0000a8c0
        /*0784*/ 	.word	0x00000006
        /*0788*/ 	.word	0x00017030
        /*078c*/ 	.short	0x0107
        /*078e*/ 	.byte	0x3f
	.zero		1


	//   ....[50]....
        /*0790*/ 	.word	0x0000a960
        /*0794*/ 	.word	0x00000006
        /*0798*/ 	.word	0x00017030
        /*079c*/ 	.short	0x0101
        /*079e*/ 	.byte	0x3f
	.zero		1


	//   ....[51]....
        /*07a0*/ 	.word	0x0000a9e0
        /*07a4*/ 	.word	0x00000002
        /*07a8*/ 	.word	0x00017070
        /*07ac*/ 	.short	0x010a
        /*07ae*/ 	.byte	0x3f
	.zero		1


	//   ....[52]....
        /*07b0*/ 	.word	0x0000aa70
        /*07b4*/ 	.word	0x00000002
        /*07b8*/ 	.word	0x00017060
        /*07bc*/ 	.short	0x010a
        /*07be*/ 	.byte	0x3f
	.zero		1


	//   ....[53]....
        /*07c0*/ 	.word	0x0000adf0
        /*07c4*/ 	.word	0x00000002
        /*07c8*/ 	.word	0x00017050
        /*07cc*/ 	.short	0x0101
        /*07ce*/ 	.byte	0x3f
	.zero		1


	//   ....[54]....
        /*07d0*/ 	.word	0x0000ae90
        /*07d4*/ 	.word	0x00000002
        /*07d8*/ 	.word	0x00000000
        /*07dc*/ 	.short	0x0101
        /*07de*/ 	.byte	0x3f
	.zero		1


	//   ....[55]....
        /*07e0*/ 	.word	0x0000af60
        /*07e4*/ 	.word	0x00000002
        /*07e8*/ 	.word	0x00017070
        /*07ec*/ 	.short	0x010a
        /*07ee*/ 	.byte	0x3f
	.zero		1


	//   ....[56]....
        /*07f0*/ 	.word	0x0000b010
        /*07f4*/ 	.word	0x00000002
        /*07f8*/ 	.word	0x00017060
        /*07fc*/ 	.short	0x010a
        /*07fe*/ 	.byte	0x3f
	.zero		1


	//   ....[57]....
        /*0800*/ 	.word	0x0000b380
        /*0804*/ 	.word	0x00000002
        /*0808*/ 	.word	0x00017050
        /*080c*/ 	.short	0x0101
        /*080e*/ 	.byte	0x3f
	.zero		1


	//   ....[58]....
        /*0810*/ 	.word	0x0000b400
        /*0814*/ 	.word	0x00000002
        /*0818*/ 	.word	0x00000000
        /*081c*/ 	.short	0x0101
        /*081e*/ 	.byte	0x3f
	.zero		1


	//   ....[59]....
        /*0820*/ 	.word	0x0000b4a0
        /*0824*/ 	.word	0x00000007
        /*0828*/ 	.word	0x00017020
        /*082c*/ 	.short	0x010a
        /*082e*/ 	.byte	0x3f
	.zero		1


	//   ....[60]....
        /*0830*/ 	.word	0x0000b5c0
        /*0834*/ 	.word	0x00000005
        /*0838*/ 	.word	0x00017040
        /*083c*/ 	.short	0x010a
        /*083e*/ 	.byte	0x3f
	.zero		1


	//   ....[61]....
        /*0840*/ 	.word	0x0000b660
        /*0844*/ 	.word	0x00000007
        /*0848*/ 	.word	0x00017040
        /*084c*/ 	.short	0x010a
        /*084e*/ 	.byte	0x3f
	.zero		1


	//   ....[62]....
        /*0850*/ 	.word	0x0000b6a0
        /*0854*/ 	.word	0x00000005
        /*0858*/ 	.word	0x00017060
        /*085c*/ 	.short	0x010a
        /*085e*/ 	.byte	0x3f
	.zero		1


	//   ....[63]....
        /*0860*/ 	.word	0x0000b6e0
        /*0864*/ 	.word	0x00000007
        /*0868*/ 	.word	0x00017060
        /*086c*/ 	.short	0x010a
        /*086e*/ 	.byte	0x3f
	.zero		1


	//   ....[64]....
        /*0870*/ 	.word	0x0000b720
        /*0874*/ 	.word	0x00000005
        /*0878*/ 	.word	0x00017080
        /*087c*/ 	.short	0x010a
        /*087e*/ 	.byte	0x3f
	.zero		1


	//   ....[65]....
        /*0880*/ 	.word	0x0000b760
        /*0884*/ 	.word	0x00000007
        /*0888*/ 	.word	0x00017080
        /*088c*/ 	.short	0x010a
        /*088e*/ 	.byte	0x3f
	.zero		1


	//   ....[66]....
        /*0890*/ 	.word	0x0000b7d0
        /*0894*/ 	.word	0x00000003
        /*0898*/ 	.word	0x00017000
        /*089c*/ 	.short	0x010a
        /*089e*/ 	.byte	0x3f
	.zero		1


	//   ....[67]....
        /*08a0*/ 	.word	0x0000b830
        /*08a4*/ 	.word	0x00000003
        /*08a8*/ 	.word	0x00017030
        /*08ac*/ 	.short	0x010a
        /*08ae*/ 	.byte	0x3f
	.zero		1


	//   ....[68]....
        /*08b0*/ 	.word	0x0000b890
        /*08b4*/ 	.word	0x00000005
        /*08b8*/ 	.word	0x00017030
        /*08bc*/ 	.short	0x010a
        /*08be*/ 	.byte	0x3f
	.zero		1


	//   ....[69]....
        /*08c0*/ 	.word	0x0000b8f0
        /*08c4*/ 	.word	0x00000005
        /*08c8*/ 	.word	0x00017050
        /*08cc*/ 	.short	0x010a
        /*08ce*/ 	.byte	0x3f
	.zero		1


	//   ....[70]....
        /*08d0*/ 	.word	0x0000b950
        /*08d4*/ 	.word	0x00000003
        /*08d8*/ 	.word	0x00017050
        /*08dc*/ 	.short	0x010a
        /*08de*/ 	.byte	0x3f
	.zero		1


	//   ....[71]....
        /*08e0*/ 	.word	0x0000ba30
        /*08e4*/ 	.word	0x00000003
        /*08e8*/ 	.word	0x00017080
        /*08ec*/ 	.short	0x010a
        /*08ee*/ 	.byte	0x3f
	.zero		1


	//   ....[72]....
        /*08f0*/ 	.word	0x0000bdb0
        /*08f4*/ 	.word	0x00000003
        /*08f8*/ 	.word	0x00017040
        /*08fc*/ 	.short	0x010a
        /*08fe*/ 	.byte	0x3f
	.zero		1


	//   ....[73]....
        /*0900*/ 	.word	0x0000c400
        /*0904*/ 	.word	0x00000003
        /*0908*/ 	.word	0x00017020
        /*090c*/ 	.short	0x010a
        /*090e*/ 	.byte	0x3f
	.zero		1


	//   ....[74]....
        /*0910*/ 	.word	0x0000c450
        /*0914*/ 	.word	0x00000006
        /*0918*/ 	.word	0x00017080
        /*091c*/ 	.short	0x010a
        /*091e*/ 	.byte	0x3f
	.zero		1


	//   ....[75]....
        /*0920*/ 	.word	0x0000c710
        /*0924*/ 	.word	0x00000006
        /*0928*/ 	.word	0x00017040
        /*092c*/ 	.short	0x010a
        /*092e*/ 	.byte	0x3f
	.zero		1


	//   ....[76]....
        /*0930*/ 	.word	0x0000c9c0
        /*0934*/ 	.word	0x00000002
        /*0938*/ 	.word	0x00017070
        /*093c*/ 	.short	0x010a
        /*093e*/ 	.byte	0x3f
	.zero		1


	//   ....[77]....
        /*0940*/ 	.word	0x0000ca10
        /*0944*/ 	.word	0x00000002
        /*0948*/ 	.word	0x00017060
        /*094c*/ 	.short	0x010a
        /*094e*/ 	.byte	0x3f
	.zero		1


	//   ....[78]....
        /*0950*/ 	.word	0x0000ca60
        /*0954*/ 	.word	0x00000002
        /*0958*/ 	.word	0x00017070
        /*095c*/ 	.short	0x010a
        /*095e*/ 	.byte	0x3f
	.zero		1


	//   ....[79]....
        /*0960*/ 	.word	0x0000cab0
        /*0964*/ 	.word	0x00000002
        /*0968*/ 	.word	0x00017060
        /*096c*/ 	.short	0x010a
        /*096e*/ 	.byte	0x3f
	.zero		1


	//   ....[80]....
        /*0970*/ 	.word	0x0000cb00
        /*0974*/ 	.word	0x00000007
        /*0978*/ 	.word	0x00017020
        /*097c*/ 	.short	0x010a
        /*097e*/ 	.byte	0x3f
	.zero		1


	//   ....[81]....
        /*0980*/ 	.word	0x0000cb50
        /*0984*/ 	.word	0x00000005
        /*0988*/ 	.word	0x00017040
        /*098c*/ 	.short	0x010a
        /*098e*/ 	.byte	0x3f
	.zero		1


	//   ....[82]....
        /*0990*/ 	.word	0x0000cba0
        /*0994*/ 	.word	0x00000007
        /*0998*/ 	.word	0x00017040
        /*099c*/ 	.short	0x010a
        /*099e*/ 	.byte	0x3f
	.zero		1


	//   ....[83]....
        /*09a0*/ 	.word	0x0000cbf0
        /*09a4*/ 	.word	0x00000005
        /*09a8*/ 	.word	0x00017060
        /*09ac*/ 	.short	0x010a
        /*09ae*/ 	.byte	0x3f
	.zero		1


	//   ....[84]....
        /*09b0*/ 	.word	0x0000cc40
        /*09b4*/ 	.word	0x00000007
        /*09b8*/ 	.word	0x00017060
        /*09bc*/ 	.short	0x010a
        /*09be*/ 	.byte	0x3f
	.zero		1


	//   ....[85]....
        /*09c0*/ 	.word	0x0000cc90
        /*09c4*/ 	.word	0x00000005
        /*09c8*/ 	.word	0x00017080
        /*09cc*/ 	.short	0x010a
        /*09ce*/ 	.byte	0x3f
	.zero		1


	//----- nvinfo : EIATTR_NUM_MBARRIERS
	.align		4
.L_91:
        /*09d0*/ 	.byte	0x03, 0x38
        /*09d2*/ 	.short	0x0016


	//----- nvinfo : EIATTR_EXIT_INSTR_OFFSETS
	.align		4
        /*09d4*/ 	.byte	0x04, 0x1c
        /*09d6*/ 	.short	(.L_93 - .L_92)


	//   ....[0]....
.L_92:
        /*09d8*/ 	.word	0x0000b7b0


	//----- nvinfo : EIATTR_MAX_THREADS
	.align		4
.L_93:
        /*09dc*/ 	.byte	0x04, 0x05
        /*09de*/ 	.short	(.L_95 - .L_94)
.L_94:
        /*09e0*/ 	.word	0x00000200
        /*09e4*/ 	.word	0x00000001
        /*09e8*/ 	.word	0x00000001


	//----- nvinfo : EIATTR_CRS_STACK_SIZE
	.align		4
.L_95:
        /*09ec*/ 	.byte	0x04, 0x1e
        /*09ee*/ 	.short	(.L_97 - .L_96)
.L_96:
        /*09f0*/ 	.word	0x00000000


	//----- nvinfo : EIATTR_CBANK_PARAM_SIZE
	.align		4
.L_97:
        /*09f4*/ 	.byte	0x03, 0x19
        /*09f6*/ 	.short	0x0a70


	//----- nvinfo : EIATTR_PARAM_CBANK
	.align		4
        /*09f8*/ 	.byte	0x04, 0x0a
        /*09fa*/ 	.short	(.L_99 - .L_98)
	.align		4
.L_98:
        /*09fc*/ 	.word	index@(.nv.constant0._ZN7cutlass13device_kernelIN5flash11enable_sm90INS1_16FlashAttnFwdSm90INS1_25CollectiveMainloopFwdSm90ILi2EN4cute5tupleIJNS5_1CILi1EEES8_S8_EEENS6_IJNS7_ILi192EEENS7_ILi128EEENS7_ILi96EEEEEELi96ENS_12float_e4m3_tEfNS_4arch4Sm90ELb0ELb0ELb0ELb0ELb1ELb0ELb0ELb1ELb1ELb1ELb1ELb0EEENS1_21CollectiveEpilogueFwdINS6_IJSA_SC_SB_EEES9_NS_10bfloat16_tESG_Li384ELb0ELb1ELb1ELb1EEENS1_19SingleTileSchedulerILb0ELb1ELb1ELi192EEEEEEEEEvNT_6ParamsE)
        /*0a00*/ 	.short	0x0210
        /*0a02*/ 	.short	0x0a70


	//----- nvinfo : EIATTR_SW_WAR
	.align		4
.L_99:
        /*0a04*/ 	.byte	0x04, 0x36
        /*0a06*/ 	.short	(.L_101 - .L_100)
.L_100:
        /*0a08*/ 	.word	0x00000008
.L_101:


//--------------------- .nv.info._ZN7cutlass13device_kernelIN5flash11enable_sm90INS1_16FlashAttnFwdSm90INS1_25CollectiveMainloopFwdSm90ILi2EN4cute5tupleIJNS5_1CILi1EEES8_S8_EEENS6_IJNS7_ILi192EEENS7_ILi128EEENS7_ILi96EEEEEELi96ENS_12float_e4m3_tEfNS_4arch4Sm90ELb0ELb0ELb0ELb1ELb1ELb0ELb0ELb1ELb1ELb1ELb1ELb0EEENS1_21CollectiveEpilogueFwdINS6_IJSA_SC_SB_EEES9_NS_10bfloat16_tESG_Li384ELb1ELb1ELb1ELb1EEENS1_36VarlenDynamicPersistentTileSchedulerILi192ELi128ELi384ELi128ELb1ELb1ELb1ELb0ELb1ELb1EEEEEEEEEvNT_6ParamsE --------------------------
	.section	.nv.info._ZN7cutlass13device_kernelIN5flash11enable_sm90INS1_16FlashAttnFwdSm90INS1_25CollectiveMainloopFwdSm90ILi2EN4cute5tupleIJNS5_1CILi1EEES8_S8_EEENS6_IJNS7_ILi192EEENS7_ILi128EEENS7_ILi96EEEEEELi96ENS_12float_e4m3_tEfNS_4arch4Sm90ELb0ELb0ELb0ELb1ELb1ELb0ELb0ELb1ELb1ELb1ELb1ELb0EEENS1_21CollectiveEpilogueFwdINS6_IJSA_SC_SB_EEES9_NS_10bfloat16_tESG_Li384ELb1ELb1ELb1ELb1EEENS1_36VarlenDynamicPersistentTileSchedulerILi192ELi128ELi384ELi128ELb1ELb1ELb1ELb0ELb1ELb1EEEEEEEEEvNT_6ParamsE,"",@"SHT_CUDA_INFO"
	.sectionflags	@""
	.align	4


	//----- nvinfo : EIATTR_CUDA_API_VERSION
	.align		4
        /*0000*/ 	.byte	0x04, 0x37
        /*0002*/ 	.short	(.L_103 - .L_102)
.L_102:
        /*0004*/ 	.word	0x00000082


	//----- nvinfo : EIATTR_KPARAM_INFO
	.align		4
.L_103:
        /*0008*/ 	.byte	0x04, 0x17
        /*000a*/ 	.short	(.L_105 - .L_104)
.L_104:
        /*000c*/ 	.word	0x00000000
        /*0010*/ 	.short	0x0000
        /*0012*/ 	.short	0x0070
        /*0014*/ 	.byte	0x00, 0xf0, 0x01, 0x2a


	//----- nvinfo : EIATTR_SPARSE_MMA_MASK
	.align		4
.L_105:
        /*0018*/ 	.byte	0x03, 0x50
        /*001a*/ 	.short	0x0000


	//----- nvinfo : EIATTR_MAXREG_COUNT
	.align		4
        /*001c*/ 	.byte	0x03, 0x1b
        /*001e*/ 	.short	0x0080


	//----- nvinfo : EIATTR_NUM_BARRIERS
	.align		4
        /*0020*/ 	.byte	0x02, 0x4c
        /*0022*/ 	.byte	0x09
	.zero		1


	//----- nvinfo : EIATTR_EXTERNS
	.align		4
        /*0024*/ 	.byte	0x04, 0x0f
        /*0026*/ 	.short	(.L_107 - .L_106)


	//   ....[0]....
	.align		4
.L_106:
        /*0028*/ 	.word	index@(__assertfail)


	//----- nvinfo : EIATTR_ANNOTATIONS
	.align		4
.L_107:
        /*002c*/ 	.byte	0x04, 0x55
        /*002e*/ 	.short	(.L_109 - .L_108)


	//   ....[0]....
.L_108:
        /*0030*/ 	.word	0x00000001
        /*0034*/ 	.byte	0x10, 0x0c, 0x00, 0x00, 0x01, 0x00, 0x00, 0x00, 0xc0, 0x0c, 0x00, 0x00, 0x01, 0x00, 0x00, 0x00
        /* <DEDUP_REMOVED lines=21> */
        /*0194*/ 	.byte	0x70, 0xee, 0x00, 0x00


	//----- nvinfo : EIATTR_MERCURY_ISA_VERSION
	.align		4
.L_109:
        /*0198*/ 	.byte	0x03, 0x5f
        /*019a*/ 	.short	0x0101


	//----- nvinfo : EIATTR_UNUSED_LOAD_BYTE_OFFSET
	.align		4
        /*019c*/ 	.byte	0x04, 0x44
        /*019e*/ 	.short	(.L_111 - .L_110)


	//   ....[0]....
.L_110:
        /*01a0*/ 	.word	0x00000940
        /*01a4*/ 	.word	0x0000fff0


	//   ....[1]....
        /*01a8*/ 	.word	0x00006380
        /*01ac*/ 	.word	0x0000fff0


	//----- nvinfo : EIATTR_INT_WARP_WIDE_INSTR_OFFSETS
	.align		4
.L_111:
        /*01b0*/ 	.byte	0x04, 0x31
        /*01b2*/ 	.short	(.L_113 - .L_112)


	//   ....[0]....
.L_112:
        /*01b4*/ 	.word	0x000000c0


	//   ....[1]....
        /*01b8*/ 	.word	0x000000d0


	//   ....[2]....
        /*01bc*/ 	.word	0x00000170


	//   ....[3]....
        /*01c0*/ 	.word	0x0000aeb0


	//   ....[4]....
        /*01c4*/ 	.word	0x0000af40


	//   ....[5]....
        /*01c8*/ 	.word	0x0000dca0


	//   ....[6]....
        /*01cc*/ 	.word	0x0000dd30


	//----- nvinfo : EIATTR_COOP_GROUP_MASK_REGIDS
	.align		4
.L_113:
        /*01d0*/ 	.byte	0x04, 0x29
        /*01d2*/ 	.short	(.L_115 - .L_114)


	//   ....[0]....
.L_114:
        /*01d4*/ 	.word	0xffffffff


	//   ....[1]....
        /*01d8*/ 	.word	0xffffffff


	//   ....[2]....
        /*01dc*/ 	.word	0xffffffff


	//   ....[3]....
        /*01e0*/ 	.word	0xffffffff


	//   ....[4]....
        /*01e4*/ 	.word	0xffffffff


	//   ....[5]....
        /*01e8*/ 	.word	0xffffffff


	//   ....[6]....
        /*01ec*/ 	.word	0xffffffff


	//   ....[7]....
        /*01f0*/ 	.word	0xffffffff


	//   ....[8]....
        /*01f4*/ 	.word	0xffffffff


	//   ....[9]....
        /*01f8*/ 	.word	0xffffffff


	//   ....[10]....
        /*01fc*/ 	.word	0xffffffff


	//   ....[11]....
        /*0200*/ 	.word	0xffffffff


	//   ....[12]....
        /*0204*/ 	.word	0xffffffff


	//   ....[13]....
        /*0208*/ 	.word	0xffffffff


	//   ....[14]....
        /*020c*/ 	.word	0xffffffff


	//   ....[15]....
        /*0210*/ 	.word	0xffffffff


	//   ....[16]....
        /*0214*/ 	.word	0xffffffff


	//   ....[17]....
        /*0218*/ 	.word	0xffffffff


	//   ....[18]....
        /*021c*/ 	.word	0xffffffff


	//   ....[19]....
        /*0220*/ 	.word	0xffffffff


	//   ....[20]....
        /*0224*/ 	.word	0xffffffff


	//   ....[21]....
        /*0228*/ 	.word	0xffffffff


	//   ....[22]....
        /*022c*/ 	.word	0xffffffff


	//   ....[23]....
        /*0230*/ 	.word	0xffffffff


	//   ....[24]....
        /*0234*/ 	.word	0xffffffff


	//   ....[25]....
        /*0238*/ 	.word	0xffffffff


	//   ....[26]....
        /*023c*/ 	.word	0xffffffff


	//   ....[27]....
        /*0240*/ 	.word	0xffffffff


	//   ....[28]....
        /*0244*/ 	.word	0xffffffff


	//   ....[29]....
        /*0248*/ 	.word	0xffffffff


	//   ....[30]....
        /*024c*/ 	.word	0xffffffff


	//   ....[31]....
        /*0250*/ 	.word	0xffffffff


	//   ....[32]....
        /*0254*/ 	.word	0xffffffff


	//   ....[33]....
        /*0258*/ 	.word	0xffffffff


	//   ....[34]....
        /*025c*/ 	.word	0xffffffff


	//   ....[35]....
        /*0260*/ 	.word	0xffffffff


	//   ....[36]....
        /*0264*/ 	.word	0xffffffff


	//   ....[37]....
        /*0268*/ 	.word	0xffffffff


	//   ....[38]....
        /*026c*/ 	.word	0xffffffff


	//   ....[39]....
        /*0270*/ 	.word	0xffffffff


	//   ....[40]....
        /*0274*/ 	.word	0xffffffff


	//   ....[41]....
        /*0278*/ 	.word	0xffffffff


	//   ....[42]....
        /*027c*/ 	.word	0xffffffff


	//   ....[43]....
        /*0280*/ 	.word	0xffffffff


	//   ....[44]....
        /*0284*/ 	.word	0xffffffff


	//   ....[45]....
        /*0288*/ 	.word	0xffffffff


	//   ....[46]....
        /*028c*/ 	.word	0xffffffff


	//   ....[47]....
        /*0290*/ 	.word	0xffffffff


	//   ....[48]....
        /*0294*/ 	.word	0xffffffff


	//   ....[49]....
        /*0298*/ 	.word	0xffffffff


	//   ....[50]....
        /*029c*/ 	.word	0xffffffff


	//   ....[51]....
        /*02a0*/ 	.word	0xffffffff


	//   ....[52]....
        /*02a4*/ 	.word	0xffffffff


	//   ....[53]....
        /*02a8*/ 	.word	0xffffffff


	//   ....[54]....
        /*02ac*/ 	.word	0xffffffff


	//   ....[55]....
        /*02b0*/ 	.word	0xffffffff


	//   ....[56]....
        /*02b4*/ 	.word	0xffffffff


	//   ....[57]....
        /*02b8*/ 	.word	0xffffffff


	//   ....[58]....
        /*02bc*/ 	.word	0xffffffff


	//   ....[59]....
        /*02c0*/ 	.word	0xffffffff


	//   ....[60]....
        /*02c4*/ 	.word	0xffffffff


	//   ....[61]....
        /*02c8*/ 	.word	0xffffffff


	//   ....[62]....
        /*02cc*/ 	.word	0xffffffff


	//   ....[63]....
        /*02d0*/ 	.word	0xffffffff


	//   ....[64]....
        /*02d4*/ 	.word	0xffffffff


	//   ....[65]....
        /*02d8*/ 	.word	0xffffffff


	//   ....[66]....
        /*02dc*/ 	.word	0xffffffff


	//   ....[67]....
        /*02e0*/ 	.word	0xffffffff


	//   ....[68]....
        /*02e4*/ 	.word	0xffffffff


	//   ....[69]....
        /*02e8*/ 	.word	0xffffffff


	//   ....[70]....
        /*02ec*/ 	.word	0xffffffff


	//   ....[71]....
        /*02f0*/ 	.word	0xffffffff


	//   ....[72]....
        /*02f4*/ 	.word	0xffffffff


	//   ....[73]....
        /*02f8*/ 	.word	0xffffffff


	//   ....[74]....
        /*02fc*/ 	.word	0xffffffff


	//   ....[75]....
        /*0300*/ 	.word	0xffffffff


	//   ....[76]....
        /*0304*/ 	.word	0xffffffff


	//   ....[77]....
        /*0308*/ 	.word	0xffffffff


	//   ....[78]....
        /*030c*/ 	.word	0xffffffff


	//   ....[79]....
        /*0310*/ 	.word	0xffffffff


	//   ....[80]....
        /*0314*/ 	.word	0xffffffff


	//   ....[81]....
        /*0318*/ 	.word	0xffffffff


	//   ....[82]....
        /*031c*/ 	.word	0xffffffff


	//   ....[83]....
        /*0320*/ 	.word	0xffffffff


	//   ....[84]....
        /*0324*/ 	.word	0xffffffff


	//   ....[85]....
        /*0328*/ 	.word	0xffffffff


	//   ....[86]....
        /*032c*/ 	.word	0xffffffff


	//   ....[87]....
        /*0330*/ 	.word	0xffffffff


	//   ....[88]....
        /*0334*/ 	.word	0xffffffff


	//   ....[89]....
        /*0338*/ 	.word	0xffffffff


	//   ....[90]....
        /*033c*/ 	.word	0xffffffff


	//   ....[91]....
        /*0340*/ 	.word	0xffffffff


	//   ....[92]....
        /*0344*/ 	.word	0xffffffff


	//   ....[93]....
        /*0348*/ 	.word	0xffffffff


	//   ....[94]....
        /*034c*/ 	.word	0xffffffff


	//   ....[95]....
        /*0350*/ 	.word	0xffffffff


	//   ....[96]....
        /*0354*/ 	.word	0xffffffff


	//   ....[97]....
        /*0358*/ 	.word	0xffffffff


	//   ....[98]....
        /*035c*/ 	.word	0xffffffff


	//   ....[99]....
        /*0360*/ 	.word	0xffffffff


	//   ....[100]....
        /*0364*/ 	.word	0xffffffff


	//   ....[101]....
        /*0368*/ 	.word	0xffffffff


	//   ....[102]....
        /*036c*/ 	.word	0xffffffff


	//   ....[103]....
        /*0370*/ 	.word	0xffffffff


	//   ....[104]....
        /*0374*/ 	.word	0xffffffff


	//   ....[105]....
        /*0378*/ 	.word	0xffffffff


	//   ....[106]....
        /*037c*/ 	.word	0xffffffff


	//   ....[107]....
        /*0380*/ 	.word	0xffffffff


	//   ....[108]....
        /*0384*/ 	.word	0xffffffff


	//   ....[109]....
        /*0388*/ 	.word	0xffffffff


	//   ....[110]....
        /*038c*/ 	.word	0xffffffff


	//   ....[111]....
        /*0390*/ 	.word	0xffffffff


	//   ....[112]....
        /*0394*/ 	.word	0xffffffff


	//   ....[113]....
        /*0398*/ 	.word	0xffffffff


	//   ....[114]....
        /*039c*/ 	.word	0xffffffff


	//   ....[115]....
        /*03a0*/ 	.word	0xffffffff


	//   ....[116]....
        /*03a4*/ 	.word	0xffffffff


	//   ....[117]....
        /*03a8*/ 	.word	0xffffffff


	//   ....[118]....
        /*03ac*/ 	.word	0xffffffff


	//   ....[119]....
        /*03b0*/ 	.word	0xffffffff


	//   ....[120]....
        /*03b4*/ 	.word	0xffffffff


	//   ....[121]....
        /*03b8*/ 	.word	0xffffffff


	//   ....[122]....
        /*03bc*/ 	.word	0xffffffff


	//   ....[123]....
        /*03c0*/ 	.word	0xffffffff


	//   ....[124]....
        /*03c4*/ 	.word	0xffffffff


	//   ....[125]....
        /*03c8*/ 	.word	0xffffffff


	//   ....[126]....
        /*03cc*/ 	.word	0xffffffff


	//   ....[127]....
        /*03d0*/ 	.word	0xffffffff


	//   ....[128]....
        /*03d4*/ 	.word	0xffffffff


	//   ....[129]....
        /*03d8*/ 	.word	0xffffffff


	//   ....[130]....
        /*03dc*/ 	.word	0xffffffff


	//   ....[131]....
        /*03e0*/ 	.word	0xffffffff


	//   ....[132]....
        /*03e4*/ 	.word	0xffffffff


	//   ....[133]....
        /*03e8*/ 	.word	0xffffffff


	//   ....[134]....
        /*03ec*/ 	.word	0xffffffff


	//   ....[135]....
        /*03f0*/ 	.word	0xffffffff


	//   ....[136]....
        /*03f4*/ 	.word	0xffffffff


	//   ....[137]....
        /*03f8*/ 	.word	0xffffffff


	//   ....[138]....
        /*03fc*/ 	.word	0xffffffff


	//   ....[139]....
        /*0400*/ 	.word	0xffffffff


	//   ....[140]....
        /*0404*/ 	.word	0xffffffff


	//   ....[141]....
        /*0408*/ 	.word	0x0500000f


	//   ....[142]....
        /*040c*/ 	.word	0x0500000f


	//   ....[143]....
        /*0410*/ 	.word	0x0500000f


	//   ....[144]....
        /*0414*/ 	.word	0x0500000f


	//   ....[145]....
        /*0418*/ 	.word	0x0500000f


	//   ....[146]....
        /*041c*/ 	.word	0x0500000f


	//   ....[147]....
        /*0420*/ 	.word	0x0500000f


	//   ....[148]....
        /*0424*/ 	.word	0x0500000f


	//   ....[149]....
        /*0428*/ 	.word	0x0500000f


	//   ....[150]....
        /*042c*/ 	.word	0x0500000f


	//   ....[151]....
        /*0430*/ 	.word	0x0500000f


	//   ....[152]....
        /*0434*/ 	.word	0x0500000f


	//   ....[153]....
        /*0438*/ 	.word	0x0500000f


	//   ....[154]....
        /*043c*/ 	.word	0x0500000f


	//   ....[155]....
        /*0440*/ 	.word	0x0500000f


	//   ....[156]....
        /*0444*/ 	.word	0x0500000f


	//   ....[157]....
        /*0448*/ 	.word	0x0500000f


	//   ....[158]....
        /*044c*/ 	.word	0x0500000f


	//   ....[159]....
        /*0450*/ 	.word	0x0500000f


	//   ....[160]....
        /*0454*/ 	.word	0x0500000f


	//   ....[161]....
        /*0458*/ 	.word	0x0500000f


	//   ....[162]....
        /*045c*/ 	.word	0x0500000f


	//   ....[163]....
        /*0460*/ 	.word	0x0500000f


	//   ....[164]....
        /*0464*/ 	.word	0x0500000f


	//----- nvinfo : EIATTR_COOP_GROUP_INSTR_OFFSETS
	.align		4
.L_115:
        /*0468*/ 	.byte	0x04, 0x28
        /*046a*/ 	.short	(.L_117 - .L_116)


	//   ....[0]....
.L_116:
        /*046c*/ 	.word	0x00000070


	//   ....[1]....
        /*0470*/ 	.word	0x000000b0


	//   ....[2]....
        /*0474*/ 	.word	0x000002d0


	//   ....[3]....
        /*0478*/ 	.word	0x00000430


	//   ....[4]....
        /*047c*/ 	.word	0x00000550


	//   ....[5]....
        /*0480*/ 	.word	0x000006b0


	//   ....[6]....
        /*0484*/ 	.word	0x00001a30


	//   ....[7]....
        /*0488*/ 	.word	0x00002a30


	//   ....[8]....
        /*048c*/ 	.word	0x00002b30


	//   ....[9]....
        /*0490*/ 	.word	0x00003030


	//   ....[10]....
        /*0494*/ 	.word	0x000030a0


	//   ....[11]....
        /*0498*/ 	.word	0x000044f0


	//   ....[12]....
        /*049c*/ 	.word	0x00004590


	//   ....[13]....
        /*04a0*/ 	.word	0x000049d0


	//   ....[14]....
        /*04a4*/ 	.word	0x00004a20


	//   ....[15]....
        /*04a8*/ 	.word	0x00005cb0


	//   ....[16]....
        /*04ac*/ 	.word	0x00005cd0


	//   ....[17]....
        /*04b0*/ 	.word	0x00005d50


	//   ....[18]....
        /*04b4*/ 	.word	0x00005d60


	//   ....[19]....
        /*04b8*/ 	.word	0x00006a10


	//   ....[20]....
        /*04bc*/ 	.word	0x00006a30


	//   ....[21]....
        /*04c0*/ 	.word	0x00006a50


	//   ....[22]....
        /*04c4*/ 	.word	0x00006a70


	//   ....[23]....
        /*04c8*/ 	.word	0x00006a90


	//   ....[24]....
        /*04cc*/ 	.word	0x00006ab0


	//   ....[25]....
        /*04d0*/ 	.word	0x00006ac0


	//   ....[26]....
        /*04d4*/ 	.word	0x00006ad0


	//   ....[27]....
        /*04d8*/ 	.word	0x00006ae0


	//   ....[28]....
        /*04dc*/ 	.word	0x00006af0


	//   ....[29]....
        /*04e0*/ 	.word	0x00006b00


	//   ....[30]....
        /*04e4*/ 	.word	0x00006b10


	//   ....[31]....
        /*04e8*/ 	.word	0x00006b20


	//   ....[32]....
        /*04ec*/ 	.word	0x00006b30


	//   ....[33]....
        /*04f0*/ 	.word	0x00006b40


	//   ....[34]....
        /*04f4*/ 	.word	0x00006b50


	//   ....[35]....
        /*04f8*/ 	.word	0x00006b60


	//   ....[36]....
        /*04fc*/ 	.word	0x00006b70


	//   ....[37]....
        /*0500*/ 	.word	0x00006b80


	//   ....[38]....
        /*0504*/ 	.word	0x00006b90


	//   ....[39]....
        /*0508*/ 	.word	0x00006ba0


	//   ....[40]....
        /*050c*/ 	.word	0x00006bb0


	//   ....[41]....
        /*0510*/ 	.word	0x00006bc0


	//   ....[42]....
        /*0514*/ 	.word	0x00006bd0


	//   ....[43]....
        /*0518*/ 	.word	0x00006be0


	//   ....[44]....
        /*051c*/ 	.word	0x00006bf0


	//   ....[45]....
        /*0520*/ 	.word	0x00006c00


	//   ....[46]....
        /*0524*/ 	.word	0x00006c10


	//   ....[47]....
        /*0528*/ 	.word	0x00006c20


	//   ....[48]....
        /*052c*/ 	.word	0x00006c30


	//   ....[49]....
        /*0530*/ 	.word	0x00006c40


	//   ....[50]....
        /*0534*/ 	.word	0x00006c50


	//   ....[51]....
        /*0538*/ 	.word	0x00006c60


	//   ....[52]....
        /*053c*/ 	.word	0x00006c70


	//   ....[53]....
        /*0540*/ 	.word	0x00006c80


	//   ....[54]....
        /*0544*/ 	.word	0x00006c90


	//   ....[55]....
        /*0548*/ 	.word	0x00006ca0


	//   ....[56]....
        /*054c*/ 	.word	0x00006cb0


	//   ....[57]....
        /*0550*/ 	.word	0x00006cc0


	//   ....[58]....
        /*0554*/ 	.word	0x00006cd0


	//   ....[59]....
        /*0558*/ 	.word	0x00006ce0


	//   ....[60]....
        /*055c*/ 	.word	0x00006cf0


	//   ....[61]....
        /*0560*/ 	.word	0x00006d00


	//   ....[62]....
        /*0564*/ 	.word	0x00006d10


	//   ....[63]....
        /*0568*/ 	.word	0x00006d20


	//   ....[64]....
        /*056c*/ 	.word	0x00006d30


	//   ....[65]....
        /*0570*/ 	.word	0x00006d40


	//   ....[66]....
        /*0574*/ 	.word	0x00006d50


	//   ....[67]....
        /*0578*/ 	.word	0x00007720


	//   ....[68]....
        /*057c*/ 	.word	0x00007730


	//   ....[69]....
        /*0580*/ 	.word	0x00007740


	//   ....[70]....
        /*0584*/ 	.word	0x00007790


	//   ....[71]....
        /*0588*/ 	.word	0x00007ea0


	//   ....[72]....
        /*058c*/ 	.word	0x00007ed0


	//   ....[73]....
        /*0590*/ 	.word	0x00007ff0


	//   ....[74]....
        /*0594*/ 	.word	0x00008010


	//   ....[75]....
        /*0598*/ 	.word	0x000084c0


	//   ....[76]....
        /*059c*/ 	.word	0x000084d0


	//   ....[77]....
        /*05a0*/ 	.word	0x00008800


	//   ....[78]....
        /*05a4*/ 	.word	0x00008810


	//   ....[79]....
        /*05a8*/ 	.word	0x000094a0


	//   ....[80]....
        /*05ac*/ 	.word	0x000094b0


	//   ....[81]....
        /*05b0*/ 	.word	0x000095b0


	//   ....[82]....
        /*05b4*/ 	.word	0x000095d0


	//   ....[83]....
        /*05b8*/ 	.word	0x00009740


	//   ....[84]....
        /*05bc*/ 	.word	0x00009930


	//   ....[85]....
        /*05c0*/ 	.word	0x00009960


	//   ....[86]....
        /*05c4*/ 	.word	0x00009990


	//   ....[87]....
        /*05c8*/ 	.word	0x000099c0


	//   ....[88]....
        /*05cc*/ 	.word	0x000099f0


	//   ....[89]....
        /*05d0*/ 	.word	0x00009a30


	//   ....[90]....
        /*05d4*/ 	.word	0x00009bb0


	//   ....[91]....
        /*05d8*/ 	.word	0x00009be0


	//   ....[92]....
        /*05dc*/ 	.word	0x00009c10


	//   ....[93]....
        /*05e0*/ 	.word	0x00009c40


	//   ....[94]....
        /*05e4*/ 	.word	0x00009c70


	//   ....[95]....
        /*05e8*/ 	.word	0x00009ca0


	//   ....[96]....
        /*05ec*/ 	.word	0x00009d30


	//   ....[97]....
        /*05f0*/ 	.word	0x00009d80


	//   ....[98]....
        /*05f4*/ 	.word	0x00009d90


	//   ....[99]....
        /*05f8*/ 	.word	0x00009e40


	//   ....[100]....
        /*05fc*/ 	.word	0x0000baa0


	//   ....[101]....
        /*0600*/ 	.word	0x0000bae0


	//   ....[102]....
        /*0604*/ 	.word	0x0000bb00


	//   ....[103]....
        /*0608*/ 	.word	0x0000bbd0


	//   ....[104]....
        /*060c*/ 	.word	0x0000bf50


	//   ....[105]....
        /*0610*/ 	.word	0x0000bf60


	//   ....[106]....
        /*0614*/ 	.word	0x0000bf70


	//   ....[107]....
        /*0618*/ 	.word	0x0000bf80


	//   ....[108]....
        /*061c*/ 	.word	0x0000c830


	//   ....[109]....
        /*0620*/ 	.word	0x0000c860


	//   ....[110]....
        /*0624*/ 	.word	0x0000c880


	//   ....[111]....
        /*0628*/ 	.word	0x0000c890


	//   ....[112]....
        /*062c*/ 	.word	0x0000c8a0


	//   ....[113]....
        /*0630*/ 	.word	0x0000c9b0


	//   ....[114]....
        /*0634*/ 	.word	0x0000d100


	//   ....[115]....
        /*0638*/ 	.word	0x0000d120


	//   ....[116]....
        /*063c*/ 	.word	0x0000d130


	//   ....[117]....
        /*0640*/ 	.word	0x0000d190


	//   ....[118]....
        /*0644*/ 	.word	0x0000d4e0


	//   ....[119]....
        /*0648*/ 	.word	0x0000d4f0


	//   ....[120]....
        /*064c*/ 	.word	0x0000d500


	//   ....[121]....
        /*0650*/ 	.word	0x0000d560


	//   ....[122]....
        /*0654*/ 	.word	0x0000e4e0


	//   ....[123]....
        /*0658*/ 	.word	0x0000e510


	//   ....[124]....
        /*065c*/ 	.word	0x0000e520


	//   ....[125]....
        /*0660*/ 	.word	0x0000e550


	//   ....[126]....
        /*0664*/ 	.word	0x0000e560


	//   ....[127]....
        /*0668*/ 	.word	0x0000e5a0


	//   ....[128]....
        /*066c*/ 	.word	0x0000e5d0


	//   ....[129]....
        /*0670*/ 	.word	0x0000e600


	//   ....[130]....
        /*0674*/ 	.word	0x0000e760


	//   ....[131]....
        /*0678*/ 	.word	0x0000e790


	//   ....[132]....
        /*067c*/ 	.word	0x0000e7c0


	//   ....[133]....
        /*0680*/ 	.word	0x0000e7f0


	//   ....[134]....
        /*0684*/ 	.word	0x0000e820


	//   ....[135]....
        /*0688*/ 	.word	0x0000e860


	//   ....[136]....
        /*068c*/ 	.word	0x0000e8e0


	//   ....[137]....
        /*0690*/ 	.word	0x0000e930


	//   ....[138]....
        /*0694*/ 	.word	0x0000e940


	//   ....[139]....
        /*0698*/ 	.word	0x0000e980


	//   ....[140]....
        /*069c*/ 	.word	0x0000ef90


	//   ....[141]....
        /*06a0*/ 	.word	0x0000f4e0


	//   ....[142]....
        /*06a4*/ 	.word	0x0000f5c0


	//   ....[143]....
        /*06a8*/ 	.word	0x0000f680


	//   ....[144]....
        /*06ac*/ 	.word	0x0000f720


	//   ....[145]....
        /*06b0*/ 	.word	0x0000f7f0


	//   ....[146]....
        /*06b4*/ 	.word	0x0000f960


	//   ....[147]....
        /*06b8*/ 	.word	0x0000f9f0


	//   ....[148]....
        /*06bc*/ 	.word	0x0000fa50


	//   ....[149]....
        /*06c0*/ 	.word	0x0000faf0


	//   ....[150]....
        /*06c4*/ 	.word	0x0000fc00


	//   ....[151]....
        /*06c8*/ 	.word	0x0000fc60


	//   ....[152]....
        /*06cc*/ 	.word	0x0000fcc0


	//   ....[153]....
        /*06d0*/ 	.word	0x0000fd60


	//   ....[154]....
        /*06d4*/ 	.word	0x0000fe20


	//   ....[155]....
        /*06d8*/ 	.word	0x0000fea0


	//   ....[156]....
        /*06dc*/ 	.word	0x00010060


	//   ....[157]....
        /*06e0*/ 	.word	0x00010100


	//   ....[158]....
        /*06e4*/ 	.word	0x00010160


	//   ....[159]....
        /*06e8*/ 	.word	0x00010230


	//   ....[160]....
        /*06ec*/ 	.word	0x00010320


	//   ....[161]....
        /*06f0*/ 	.word	0x000103b0


	//   ....[162]....
        /*06f4*/ 	.word	0x00010410


	//   ....[163]....
        /*06f8*/ 	.word	0x000104e0


	//   ....[164]....
        /*06fc*/ 	.word	0x00010740


	//----- nvinfo : EIATTR_REG_RECONFIG
	.align		4
.L_117:
        /*0700*/ 	.byte	0x01, 0x54
	.zero		2


	//----- nvinfo : EIATTR_SYSCALL_OFFSETS
	.align		4
        /*0704*/ 	.byte	0x04, 0x46
        /*0706*/ 	.short	(.L_119 - .L_118)


	//   ....[0]....
.L_118:
        /*0708*/ 	.word	0x00001be0


	//   ....[1]....
        /*070c*/ 	.word	0x0000b0a0


	//   ....[2]....
        /*0710*/ 	.word	0x0000b210


	//   ....[3]....
        /*0714*/ 	.word	0x0000b360


	//   ....[4]....
        /*0718*/ 	.word	0x0000b4a0


	//   ....[5]....
        /*071c*/ 	.word	0x0000c370


	//----- nvinfo : EIATTR_MBARRIER_INSTR_OFFSETS
	.align		4
.L_119:
        /*0720*/ 	.byte	0x04, 0x39
        /*0722*/ 	.short	(.L_121 - .L_120)


	//   ....[0]....
.L_120:
        /*0724*/ 	.word	0x00000180
        /*0728*/ 	.word	0x000000ff
        /*072c*/ 	.word	0x00019c00
        /*0730*/ 	.short	0x0100
        /*0732*/ 	.byte	0x08
	.zero		1


	//   ....[1]....
        /*0734*/ 	.word	0x00000190
        /*0738*/ 	.word	0x000000ff
        /*073c*/ 	.word	0x00019c20
        /*0740*/ 	.short	0x0100
        /*0742*/ 	.byte	0x08
	.zero		1


	//   ....[2]....
        /*0744*/ 	.word	0x00000280
        /*0748*/ 	.word	0x000000ff
        /*074c*/ 	.word	0x00019c30
        /*0750*/ 	.short	0x0100
        /*0752*/ 	.byte	0x08
	.zero		1


	//   ....[3]....
        /*0754*/ 	.word	0x00000290
        /*0758*/ 	.word	0x000000ff
        /*075c*/ 	.word	0x00019c40
        /*0760*/ 	.short	0x0100
        /*0762*/ 	.byte	0x08
	.zero		1


	//   ....[4]....
        /*0764*/ 	.word	0x000002a0
        /*0768*/ 	.word	0x000000ff
        /*076c*/ 	.word	0x00019c38
        /*0770*/ 	.short	0x0100
        /*0772*/ 	.byte	0x08
	.zero		1


	//   ....[5]....
        /*0774*/ 	.word	0x000002b0
        /*0778*/ 	.word	0x000000ff
        /*077c*/ 	.word	0x00019c48
        /*0780*/ 	.short	0x0100
        /*0782*/ 	.byte	0x08
	.zero		1


	//   ....[6]....
        /*0784*/ 	.word	0x000003e0
        /*0788*/ 	.word	0x000000ff
        /*078c*/ 	.word	0x00019c50
        /*0790*/ 	.short	0x0100
        /*0792*/ 	.byte	0x08
	.zero		1


	//   ....[7]....
        /*0794*/ 	.word	0x000003f0
        /*0798*/ 	.word	0x000000ff
        /*079c*/ 	.word	0x00019c60
        /*07a0*/ 	.short	0x0100
        /*07a2*/ 	.byte	0x08
	.zero		1


	//   ....[8]....
        /*07a4*/ 	.word	0x00000400
        /*07a8*/ 	.word	0x000000ff
        /*07ac*/ 	.word	0x00019c58
        /*07b0*/ 	.short	0x0100
        /*07b2*/ 	.byte	0x08
	.zero		1


	//   ....[9]....
        /*07b4*/ 	.word	0x00000410
        /*07b8*/ 	.word	0x000000ff
        /*07bc*/ 	.word	0x00019c68
        /*07c0*/ 	.short	0x0100
        /*07c2*/ 	.byte	0x08
	.zero		1


	//   ....[10]....
        /*07c4*/ 	.word	0x00000500
        /*07c8*/ 	.word	0x000000ff
        /*07cc*/ 	.word	0x00019c70
        /*07d0*/ 	.short	0x0100
        /*07d2*/ 	.byte	0x06
	.zero		1


	//   ....[11]....
        /*07d4*/ 	.word	0x00000510
        /*07d8*/ 	.word	0x000000ff
        /*07dc*/ 	.word	0x00019c80
        /*07e0*/ 	.short	0x0100
        /*07e2*/ 	.byte	0x06
	.zero		1


	//   ....[12]....
        /*07e4*/ 	.word	0x00000520
        /*07e8*/ 	.word	0x000000ff
        /*07ec*/ 	.word	0x00019c78
        /*07f0*/ 	.short	0x0100
        /*07f2*/ 	.byte	0x06
	.zero		1


	//   ....[13]....
        /*07f4*/ 	.word	0x00000530
        /*07f8*/ 	.word	0x000000ff
        /*07fc*/ 	.word	0x00019c88
        /*0800*/ 	.short	0x0100
        /*0802*/ 	.byte	0x06
	.zero		1


	//   ....[14]....
        /*0804*/ 	.word	0x00000660
        /*0808*/ 	.word	0x000000ff
        /*080c*/ 	.word	0x00019c90
        /*0810*/ 	.short	0x0100
        /*0812*/ 	.byte	0x08
	.zero		1


	//   ....[15]....
        /*0814*/ 	.word	0x00000670
        /*0818*/ 	.word	0x000000ff
        /*081c*/ 	.word	0x00019ca0
        /*0820*/ 	.short	0x0100
        /*0822*/ 	.byte	0x08
	.zero		1


	//   ....[16]....
        /*0824*/ 	.word	0x00000680
        /*0828*/ 	.word	0x000000ff
        /*082c*/ 	.word	0x00019c98
        /*0830*/ 	.short	0x0100
        /*0832*/ 	.byte	0x08
	.zero		1


	//   ....[17]....
        /*0834*/ 	.word	0x00000690
        /*0838*/ 	.word	0x000000ff
        /*083c*/ 	.word	0x00019ca8
        /*0840*/ 	.short	0x0100
        /*0842*/ 	.byte	0x08
	.zero		1


	//   ....[18]....
        /*0844*/ 	.word	0x000007e0
        /*0848*/ 	.word	0x000000ff
        /*084c*/ 	.word	0x00019cb0
        /*0850*/ 	.short	0x0100
        /*0852*/ 	.byte	0x08
	.zero		1


	//   ....[19]....
        /*0854*/ 	.word	0x000007f0
        /*0858*/ 	.word	0x000000ff
        /*085c*/ 	.word	0x00019cc0
        /*0860*/ 	.short	0x0100
        /*0862*/ 	.byte	0x08
	.zero		1


	//   ....[20]....
        /*0864*/ 	.word	0x00000800
        /*0868*/ 	.word	0x000000ff
        /*086c*/ 	.word	0x00019cb8
        /*0870*/ 	.short	0x0100
        /*0872*/ 	.byte	0x08
	.zero		1


	//   ....[21]....
        /*0874*/ 	.word	0x00000810
        /*0878*/ 	.word	0x000000ff
        /*087c*/ 	.word	0x00019cc8
        /*0880*/ 	.short	0x0100
        /*0882*/ 	.byte	0x08
	.zero		1


	//   ....[22]....
        /*0884*/ 	.word	0x00001c60
        /*0888*/ 	.word	0x000000ff
        /*088c*/ 	.word	0x00019c00
        /*0890*/ 	.short	0x010a
        /*0892*/ 	.byte	0x36
	.zero		1


	//   ....[23]....
        /*0894*/ 	.word	0x00001ce0
        /*0898*/ 	.word	0x00000004
        /*089c*/ 	.word	0x00019c30
        /*08a0*/ 	.short	0x010a
        /*08a2*/ 	.byte	0x3f
	.zero		1


	//   ....[24]....
        /*08a4*/ 	.word	0x00001d30
        /*08a8*/ 	.word	0x00000004
        /*08ac*/ 	.word	0x00019c30
        /*08b0*/ 	.short	0x010a
        /*08b2*/ 	.byte	0x3f
	.zero		1


	//   ....[25]....
        /*08b4*/ 	.word	0x00002060
        /*08b8*/ 	.word	0x000000ff
        /*08bc*/ 	.word	0x00000000
        /*08c0*/ 	.short	0x0101
        /*08c2*/ 	.byte	0x06
	.zero		1


	//   ....[26]....
        /*08c4*/ 	.word	0x00003f00
        /*08c8*/ 	.word	0x000000ff
        /*08cc*/ 	.word	0x00019c30
        /*08d0*/ 	.short	0x010a
        /*08d2*/ 	.byte	0x13
	.zero		1


	//   ....[27]....
        /*08d4*/ 	.word	0x00003f40
        /*08d8*/ 	.word	0x000000ff
        /*08dc*/ 	.word	0x00019c30
        /*08e0*/ 	.short	0x010a
        /*08e2*/ 	.byte	0x13
	.zero		1


	//   ....[28]....
        /*08e4*/ 	.word	0x000040a0
        /*08e8*/ 	.word	0x000000ff
        /*08ec*/ 	.word	0x00019c50
        /*08f0*/ 	.short	0x010a
        /*08f2*/ 	.byte	0x0b
	.zero		1


	//   ....[29]....
        /*08f4*/ 	.word	0x000040e0
        /*08f8*/ 	.word	0x000000ff
        /*08fc*/ 	.word	0x00019c50
        /*0900*/ 	.short	0x010a
        /*0902*/ 	.byte	0x0b
	.zero		1


	//   ....[30]....
        /*0904*/ 	.word	0x00004310
        /*0908*/ 	.word	0x000000ff
        /*090c*/ 	.word	0x00000000
        /*0910*/ 	.short	0x0101
        /*0912*/ 	.byte	0x13
	.zero		1


	//   ....[31]....
        /*0914*/ 	.word	0x00005520
        /*0918*/ 	.word	0x000000ff
        /*091c*/ 	.word	0x00000000
        /*0920*/ 	.short	0x0101
        /*0922*/ 	.byte	0x06
	.zero		1


	//   ....[32]....
        /*0924*/ 	.word	0x00005a60
        /*0928*/ 	.word	0x000000ff
        /*092c*/ 	.word	0x00019c50
        /*0930*/ 	.short	0x010a
        /*0932*/ 	.byte	0x05
	.zero		1


	//   ....[33]....
        /*0934*/ 	.word	0x00005aa0
        /*0938*/ 	.word	0x000000ff
        /*093c*/ 	.word	0x00019c50
        /*0940*/ 	.short	0x010a
        /*0942*/ 	.byte	0x05
	.zero		1


	//   ....[34]....
        /*0944*/ 	.word	0x00006040
        /*0948*/ 	.word	0x000000ff
        /*094c*/ 	.word	0x00000000
        /*0950*/ 	.short	0x0101
        /*0952*/ 	.byte	0x04
	.zero		1


	//   ....[35]....
        /*0954*/ 	.word	0x00007ec0
        /*0958*/ 	.word	0x00000000
        /*095c*/ 	.word	0x00000000
        /*0960*/ 	.short	0x0101
        /*0962*/ 	.byte	0x3f
	.zero		1


	//   ....[36]....
        /*0964*/ 	.word	0x000084b0
        /*0968*/ 	.word	0x00000006
        /*096c*/ 	.word	0x00000000
        /*0970*/ 	.short	0x0101
        /*0972*/ 	.byte	0x3f
	.zero		1


	//   ....[37]....
        /*0974*/ 	.word	0x0000b900
        /*0978*/ 	.word	0x00000005
        /*097c*/ 	.word	0x00019c80
        /*0980*/ 	.short	0x010a
        /*0982*/ 	.byte	0x3f
	.zero		1


	//   ....[38]....
        /*0984*/ 	.word	0x0000bca0
        /*0988*/ 	.word	0x00000005
        /*098c*/ 	.word	0x00019c70
        /*0990*/ 	.short	0x0107
        /*0992*/ 	.byte	0x3f
	.zero		1


	//   ....[39]....
        /*0994*/ 	.word	0x0000bd60
        /*0998*/ 	.word	0x00000005
        /*099c*/ 	.word	0x00019c70
        /*09a0*/ 	.short	0x0101
        /*09a2*/ 	.byte	0x3f
	.zero		1


	//   ....[40]....
        /*09a4*/ 	.word	0x0000bd90
        /*09a8*/ 	.word	0x00000005
        /*09ac*/ 	.word	0x00019c40
        /*09b0*/ 	.short	0x010a
        /*09b2*/ 	.byte	0x3f
	.zero		1


	//   ....[41]....
        /*09b4*/ 	.word	0x0000c0c0
        /*09b8*/ 	.word	0x00000005
        /*09bc*/ 	.word	0x00019c30
        /*09c0*/ 	.short	0x0107
        /*09c2*/ 	.byte	0x3f
	.zero		1


	//   ....[42]....
        /*09c4*/ 	.word	0x0000c180
        /*09c8*/ 	.word	0x00000005
        /*09cc*/ 	.word	0x00019c30
        /*09d0*/ 	.short	0x0101
        /*09d2*/ 	.byte	0x3f
	.zero		1


	//   ....[43]....
        /*09d4*/ 	.word	0x0000ca90
        /*09d8*/ 	.word	0x00000010
        /*09dc*/ 	.word	0x00019c00
        /*09e0*/ 	.short	0x0107
        /*09e2*/ 	.byte	0x3f
	.zero		1


	//   ....[44]....
        /*09e4*/ 	.word	0x0000cb90
        /*09e8*/ 	.word	0x00000010
        /*09ec*/ 	.word	0x00019c00
        /*09f0*/ 	.short	0x0101
        /*09f2*/ 	.byte	0x3f
	.zero		1


	//   ....[45]....
        /*09f4*/ 	.word	0x0000cbb0
        /*09f8*/ 	.word	0x00000010
        /*09fc*/ 	.word	0x00019c20
        /*0a00*/ 	.short	0x010a
        /*0a02*/ 	.byte	0x3f
	.zero		1


	//   ....[46]....
        /*0a04*/ 	.word	0x0000cf30
        /*0a08*/ 	.word	0x00000005
        /*0a0c*/ 	.word	0x00019c80
        /*0a10*/ 	.short	0x010a
        /*0a12*/ 	.byte	0x3f
	.zero		1


	//   ....[47]....
        /*0a14*/ 	.word	0x0000d230
        /*0a18*/ 	.word	0x00000005
        /*0a1c*/ 	.word	0x00019c70
        /*0a20*/ 	.short	0x0107
        /*0a22*/ 	.byte	0x3f
	.zero		1


	//   ....[48]....
        /*0a24*/ 	.word	0x0000d2f0
        /*0a28*/ 	.word	0x00000005
        /*0a2c*/ 	.word	0x00019c70
        /*0a30*/ 	.short	0x0101
        /*0a32*/ 	.byte	0x3f
	.zero		1


	//   ....[49]....
        /*0a34*/ 	.word	0x0000d320
        /*0a38*/ 	.word	0x00000005
        /*0a3c*/ 	.word	0x00019c40
        /*0a40*/ 	.short	0x010a
        /*0a42*/ 	.byte	0x3f
	.zero		1


	//   ....[50]....
        /*0a44*/ 	.word	0x0000d600
        /*0a48*/ 	.word	0x00000005
        /*0a4c*/ 	.word	0x00019c30
        /*0a50*/ 	.short	0x0107
        /*0a52*/ 	.byte	0x3f
	.zero		1


	//   ....[51]....
        /*0a54*/ 	.word	0x0000d6d0
        /*0a58*/ 	.word	0x00000005
        /*0a5c*/ 	.word	0x00019c30
        /*0a60*/ 	.short	0x0101
        /*0a62*/ 	.byte	0x3f
	.zero		1


	//   ....[52]....
        /*0a64*/ 	.word	0x0000d750
        /*0a68*/ 	.word	0x00000002
        /*0a6c*/ 	.word	0x00019c70
        /*0a70*/ 	.short	0x010a
        /*0a72*/ 	.byte	0x3f
	.zero		1


	//   ....[53]....
        /*0a74*/ 	.word	0x0000d7e0
        /*0a78*/ 	.word	0x00000002
        /*0a7c*/ 	.word	0x00019c60
        /*0a80*/ 	.short	0x010a
        /*0a82*/ 	.byte	0x3f
	.zero		1


	//   ....[54]....
        /*0a84*/ 	.word	0x0000db70
        /*0a88*/ 	.word	0x00000002
        /*0a8c*/ 	.word	0x00019c50
        /*0a90*/ 	.short	0x0101
        /*0a92*/ 	.byte	0x3f
	.zero		1


	//   ....[55]....
        /*0a94*/ 	.word	0x0000dc00
        /*0a98*/ 	.word	0x00000002
        /*0a9c*/ 	.word	0x00000000
        /*0aa0*/ 	.short	0x0101
        /*0aa2*/ 	.byte	0x3f
	.zero		1


	//   ....[56]....
        /*0aa4*/ 	.word	0x0000ddc0
        /*0aa8*/ 	.word	0x00000003
        /*0aac*/ 	.word	0x00019c70
        /*0ab0*/ 	.short	0x010a
        /*0ab2*/ 	.byte	0x3f
	.zero		1


	//   ....[57]....
        /*0ab4*/ 	.word	0x0000de40
        /*0ab8*/ 	.word	0x00000003
        /*0abc*/ 	.word	0x00019c60
        /*0ac0*/ 	.short	0x010a
        /*0ac2*/ 	.byte	0x3f
	.zero		1


	//   ....[58]....
        /*0ac4*/ 	.word	0x0000e1e0
        /*0ac8*/ 	.word	0x00000003
        /*0acc*/ 	.word	0x00019c50
        /*0ad0*/ 	.short	0x0101
        /*0ad2*/ 	.byte	0x3f
	.zero		1


	//   ....[59]....
        /*0ad4*/ 	.word	0x0000e280
        /*0ad8*/ 	.word	0x00000003
        /*0adc*/ 	.word	0x00000000
        /*0ae0*/ 	.short	0x0101
        /*0ae2*/ 	.byte	0x3f
	.zero		1


	//   ....[60]....
        /*0ae4*/ 	.word	0x0000ef10
        /*0ae8*/ 	.word	0x00000004
        /*0aec*/ 	.word	0x00019c20
        /*0af0*/ 	.short	0x010a
        /*0af2*/ 	.byte	0x3f
	.zero		1


	//   ....[61]....
        /*0af4*/ 	.word	0x0000f090
        /*0af8*/ 	.word	0x00000005
        /*0afc*/ 	.word	0x00019c40
        /*0b00*/ 	.short	0x010a
        /*0b02*/ 	.byte	0x3f
	.zero		1


	//   ....[62]....
        /*0b04*/ 	.word	0x0000f130
        /*0b08*/ 	.word	0x00000013
        /*0b0c*/ 	.word	0x00019c40
        /*0b10*/ 	.short	0x010a
        /*0b12*/ 	.byte	0x3f
	.zero		1


	//   ....[63]....
        /*0b14*/ 	.word	0x0000f170
        /*0b18*/ 	.word	0x00000005
        /*0b1c*/ 	.word	0x00019c60
        /*0b20*/ 	.short	0x010a
        /*0b22*/ 	.byte	0x3f
	.zero		1


	//   ....[64]....
        /*0b24*/ 	.word	0x0000f1b0
        /*0b28*/ 	.word	0x00000013
        /*0b2c*/ 	.word	0x00019c60
        /*0b30*/ 	.short	0x010a
        /*0b32*/ 	.byte	0x3f
	.zero		1


	//   ....[65]....
        /*0b34*/ 	.word	0x0000f1f0
        /*0b38*/ 	.word	0x00000005
        /*0b3c*/ 	.word	0x00019c80
        /*0b40*/ 	.short	0x010a
        /*0b42*/ 	.byte	0x3f
	.zero		1


	//   ....[66]....
        /*0b44*/ 	.word	0x0000f230
        /*0b48*/ 	.word	0x00000013
        /*0b4c*/ 	.word	0x00019c80
        /*0b50*/ 	.short	0x010a
        /*0b52*/ 	.byte	0x3f
	.zero		1


	//   ....[67]....
        /*0b54*/ 	.word	0x0000f2a0
        /*0b58*/ 	.word	0x00000003
        /*0b5c*/ 	.word	0x00019c00
        /*0b60*/ 	.short	0x010a
        /*0b62*/ 	.byte	0x3f
	.zero		1


	//   ....[68]....
        /*0b64*/ 	.word	0x0000f2f0
        /*0b68*/ 	.word	0x00000004
        /*0b6c*/ 	.word	0x00019c30
        /*0b70*/ 	.short	0x010a
        /*0b72*/ 	.byte	0x3f
	.zero		1


	//   ....[69]....
        /*0b74*/ 	.word	0x0000f350
        /*0b78*/ 	.word	0x00000003
        /*0b7c*/ 	.word	0x00019c30
        /*0b80*/ 	.short	0x010a
        /*0b82*/ 	.byte	0x3f
	.zero		1


	//   ....[70]....
        /*0b84*/ 	.word	0x0000f3b0
        /*0b88*/ 	.word	0x00000003
        /*0b8c*/ 	.word	0x00019c50
        /*0b90*/ 	.short	0x010a
        /*0b92*/ 	.byte	0x3f
	.zero		1


	//   ....[71]....
        /*0b94*/ 	.word	0x0000f410
        /*0b98*/ 	.word	0x00000007
        /*0b9c*/ 	.word	0x00019c50
        /*0ba0*/ 	.short	0x010a
        /*0ba2*/ 	.byte	0x3f
	.zero		1


	//   ....[72]....
        /*0ba4*/ 	.word	0x0000f510
        /*0ba8*/ 	.word	0x00000005
        /*0bac*/ 	.word	0x00019c80
        /*0bb0*/ 	.short	0x010a
        /*0bb2*/ 	.byte	0x3f
	.zero		1


	//   ....[73]....
        /*0bb4*/ 	.word	0x0000f8b0
        /*0bb8*/ 	.word	0x00000005
        /*0bbc*/ 	.word	0x00019c40
        /*0bc0*/ 	.short	0x010a
        /*0bc2*/ 	.byte	0x3f
	.zero		1


	//   ....[74]....
        /*0bc4*/ 	.word	0x0000ff60
        /*0bc8*/ 	.word	0x00000010
        /*0bcc*/ 	.word	0x00019c20
        /*0bd0*/ 	.short	0x010a
        /*0bd2*/ 	.byte	0x3f
	.zero		1


	//   ....[75]....
        /*0bd4*/ 	.word	0x0000ffb0
        /*0bd8*/ 	.word	0x00000005
        /*0bdc*/ 	.word	0x00019c80
        /*0be0*/ 	.short	0x010a
        /*0be2*/ 	.byte	0x3f
	.zero		1


	//   ....[76]....
        /*0be4*/ 	.word	0x00010270
        /*0be8*/ 	.word	0x00000005
        /*0bec*/ 	.word	0x00019c40
        /*0bf0*/ 	.short	0x010a
        /*0bf2*/ 	.byte	0x3f
	.zero		1


	//   ....[77]....
        /*0bf4*/ 	.word	0x00010520
        /*0bf8*/ 	.word	0x00000002
        /*0bfc*/ 	.word	0x00019c70
        /*0c00*/ 	.short	0x010a
        /*0c02*/ 	.byte	0x3f
	.zero		1


	//   ....[78]....
        /*0c04*/ 	.word	0x00010570
        /*0c08*/ 	.word	0x00000002
        /*0c0c*/ 	.word	0x00019c60
        /*0c10*/ 	.short	0x010a
        /*0c12*/ 	.byte	0x3f
	.zero		1


	//   ....[79]....
        /*0c14*/ 	.word	0x000105c0
        /*0c18*/ 	.word	0x00000003
        /*0c1c*/ 	.word	0x00019c70
        /*0c20*/ 	.short	0x010a
        /*0c22*/ 	.byte	0x3f
	.zero		1


	//   ....[80]....
        /*0c24*/ 	.word	0x00010610
        /*0c28*/ 	.word	0x00000003
        /*0c2c*/ 	.word	0x00019c60
        /*0c30*/ 	.short	0x010a
        /*0c32*/ 	.byte	0x3f
	.zero		1


	//   ....[81]....
        /*0c34*/ 	.word	0x00010660
        /*0c38*/ 	.word	0x00000004
        /*0c3c*/ 	.word	0x00019c20
        /*0c40*/ 	.short	0x010a
        /*0c42*/ 	.byte	0x3f
	.zero		1


	//   ....[82]....
        /*0c44*/ 	.word	0x00010800
        /*0c48*/ 	.word	0x00000005
        /*0c4c*/ 	.word	0x00019c40
        /*0c50*/ 	.short	0x010a
        /*0c52*/ 	.byte	0x3f
	.zero		1


	//   ....[83]....
        /*0c54*/ 	.word	0x00010850
        /*0c58*/ 	.word	0x00000013
        /*0c5c*/ 	.word	0x00019c40
        /*0c60*/ 	.short	0x010a
        /*0c62*/ 	.byte	0x3f
	.zero		1


	//   ....[84]....
        /*0c64*/ 	.word	0x000108a0
        /*0c68*/ 	.word	0x00000005
        /*0c6c*/ 	.word	0x00019c60
        /*0c70*/ 	.short	0x010a
        /*0c72*/ 	.byte	0x3f
	.zero		1


	//   ....[85]....
        /*0c74*/ 	.word	0x000108f0
        /*0c78*/ 	.word	0x00000013
        /*0c7c*/ 	.word	0x00019c60
        /*0c80*/ 	.short	0x010a
        /*0c82*/ 	.byte	0x3f
	.zero		1


	//   ....[86]....
        /*0c84*/ 	.word	0x00010940
        /*0c88*/ 	.word	0x00000005
        /*0c8c*/ 	.word	0x00019c80
        /*0c90*/ 	.short	0x010a
        /*0c92*/ 	.byte	0x3f
	.zero		1


	//----- nvinfo : EIATTR_NUM_MBARRIERS
	.align		4
.L_121:
        /*0c94*/ 	.byte	0x03, 0x38
        /*0c96*/ 	.short	0x0016


	//----- nvinfo : EIATTR_EXIT_INSTR_OFFSETS
	.align		4
        /*0c98*/ 	.byte	0x04, 0x1c
        /*0c9a*/ 	.short	(.L_123 - .L_122)


	//   ....[0]....
.L_122:
        /*0c9c*/ 	.word	0x00000980


	//   ....[1]....
        /*0ca0*/ 	.word	0x000096f0


	//   ....[2]....
        /*0ca4*/ 	.word	0x0000f280


	//----- nvinfo : EIATTR_MAX_THREADS
	.align		4
.L_123:
        /*0ca8*/ 	.byte	0x04, 0x05
        /*0caa*/ 	.short	(.L_125 - .L_124)
.L_124:
        /*0cac*/ 	.word	0x00000200
        /*0cb0*/ 	.word	0x00000001
        /*0cb4*/ 	.word	0x00000001


	//----- nvinfo : EIATTR_CRS_STACK_SIZE
	.align		4
.L_125:
        /*0cb8*/ 	.byte	0x04, 0x1e
        /*0cba*/ 	.short	(.L_127 - .L_126)
.L_126:
        /*0cbc*/ 	.word	0x00000000


	//----- nvinfo : EIATTR_CBANK_PARAM_SIZE
	.align		4
.L_127:
        /*0cc0*/ 	.byte	0x03, 0x19
        /*0cc2*/ 	.short	0x0af0


	//----- nvinfo : EIATTR_PARAM_CBANK
	.align		4
        /*0cc4*/ 	.byte	0x04, 0x0a
        /*0cc6*/ 	.short	(.L_129 - .L_128)
	.align		4
.L_128:
        /*0cc8*/ 	.word	index@(.nv.constant0._ZN7cutlass13device_kernelIN5flash11enable_sm90INS1_16FlashAttnFwdSm90INS1_25CollectiveMainloopFwdSm90ILi2EN4cute5tupleIJNS5_1CILi1EEES8_S8_EEENS6_IJNS7_ILi192EEENS7_ILi128EEENS7_ILi96EEEEEELi96ENS_12float_e4m3_tEfNS_4arch4Sm90ELb0ELb0ELb0ELb1ELb1ELb0ELb0ELb1ELb1ELb1ELb1ELb0EEENS1_21CollectiveEpilogueFwdINS6_IJSA_SC_SB_EEES9_NS_10bfloat16_tESG_Li384ELb1ELb1ELb1ELb1EEENS1_36VarlenDynamicPersistentTileSchedulerILi192ELi128ELi384ELi128ELb1ELb1ELb1ELb0ELb1ELb1EEEEEEEEEvNT_6ParamsE)
        /*0ccc*/ 	.short	0x0210
        /*0cce*/ 	.short	0x0af0


	//----- nvinfo : EIATTR_SW_WAR
	.align		4
.L_129:
        /*0cd0*/ 	.byte	0x04, 0x36
        /*0cd2*/ 	.short	(.L_131 - .L_130)
.L_130:
        /*0cd4*/ 	.word	0x00000008
.L_131:


//--------------------- .nv.info._ZN7cutlass13device_kernelIN5flash11enable_sm90INS1_16FlashAttnFwdSm90INS1_25CollectiveMainloopFwdSm90ILi2EN4cute5tupleIJNS5_1CILi1EEES8_S8_EEENS6_IJNS7_ILi192EEENS7_ILi128EEENS7_ILi96EEEEEELi96ENS_12float_e4m3_tEfNS_4arch4Sm90ELb0ELb0ELb0ELb1ELb1ELb1ELb0ELb1ELb1ELb1ELb1ELb0EEENS1_21CollectiveEpilogueFwdINS6_IJSA_SC_SB_EEES9_NS_10bfloat16_tESG_Li384ELb1ELb1ELb1ELb1EEENS1_36VarlenDynamicPersistentTileSchedulerILi192ELi128ELi384ELi128ELb1ELb1ELb1ELb0ELb1ELb1EEEEEEEEEvNT_6ParamsE --------------------------
	.section	.nv.info._ZN7cutlass13device_kernelIN5flash11enable_sm90INS1_16FlashAttnFwdSm90INS1_25CollectiveMainloopFwdSm90ILi2EN4cute5tupleIJNS5_1CILi1EEES8_S8_EEENS6_IJNS7_ILi192EEENS7_ILi128EEENS7_ILi96EEEEEELi96ENS_12float_e4m3_tEfNS_4arch4Sm90ELb0ELb0ELb0ELb1ELb1ELb1ELb0ELb1ELb1ELb1ELb1ELb0EEENS1_21CollectiveEpilogueFwdINS6_IJSA_SC_SB_EEES9_NS_10bfloat16_tESG_Li384ELb1ELb1ELb1ELb1EEENS1_36VarlenDynamicPersistentTileSchedulerILi192ELi128ELi384ELi128ELb1ELb1ELb1ELb0ELb1ELb1EEEEEEEEEvNT_6ParamsE,"",@"SHT_CUDA_INFO"
	.sectionflags	@""
	.align	4


	//----- nvinfo : EIATTR_CUDA_API_VERSION
	.align		4
        /*0000*/ 	.byte	0x04, 0x37
        /*0002*/ 	.short	(.L_133 - .L_132)
.L_132:
        /*0004*/ 	.word	0x00000082


	//----- nvinfo : EIATTR_KPARAM_INFO
	.align		4
.L_133:
        /*0008*/ 	.byte	0x04, 0x17
        /*000a*/ 	.short	(.L_135 - .L_134)
.L_134:
        /*000c*/ 	.word	0x00000000
        /*0010*/ 	.short	0x0000
        /*0012*/ 	.short	0x0070
        /*0014*/ 	.byte	0x00, 0xf0, 0x01, 0x2a


	//----- nvinfo : EIATTR_SPARSE_MMA_MASK
	.align		4
.L_135:
        /*0018*/ 	.byte	0x03, 0x50
        /*001a*/ 	.short	0x0000


	//----- nvinfo : EIATTR_MAXREG_COUNT
	.align		4
        /*001c*/ 	.byte	0x03, 0x1b
        /*001e*/ 	.short	0x0080


	//----- nvinfo : EIATTR_NUM_BARRIERS
	.align		4
        /*0020*/ 	.byte	0x02, 0x4c
        /*0022*/ 	.byte	0x10
	.zero		1


	//----- nvinfo : EIATTR_EXTERNS
	.align		4
        /*0024*/ 	.byte	0x04, 0x0f
        /*0026*/ 	.short	(.L_137 - .L_136)


	//   ....[0]....
	.align		4
.L_136:
        /*0028*/ 	.word	index@(__assertfail)


	//----- nvinfo : EIATTR_ANNOTATIONS
	.align		4
.L_137:
        /*002c*/ 	.byte	0x04, 0x55
        /*002e*/ 	.short	(.L_139 - .L_138)


	//   ....[0]....
.L_138:
        /* <DEDUP_REMOVED lines=116> */
        /*0764*/ 	.byte	0x80, 0xb9, 0x01, 0x00, 0x01, 0x00, 0x00, 0x00, 0x40, 0xbd, 0x01, 0x00


	//----- nvinfo : EIATTR_MERCURY_ISA_VERSION
	.align		4
.L_139:
        /*0770*/ 	.byte	0x03, 0x5f
        /*0772*/ 	.short	0x0101


	//----- nvinfo : EIATTR_UNUSED_LOAD_BYTE_OFFSET
	.align		4
        /*0774*/ 	.byte	0x04, 0x44
        /*0776*/ 	.short	(.L_141 - .L_140)


	//   ....[0]....
.L_140:
        /*0778*/ 	.word	0x00000a40
        /*077c*/ 	.word	0x0000fff0


	//   ....[1]....
        /*0780*/ 	.word	0x00010380
        /*0784*/ 	.word	0x0000fff0


	//----- nvinfo : EIATTR_INT_WARP_WIDE_INSTR_OFFSETS
	.align		4
.L_141:
        /*0788*/ 	.byte	0x04, 0x31
        /*078a*/ 	.short	(.L_143 - .L_142)


	//   ....[0]....
.L_142:
        /*078c*/ 	.word	0x00000120


	//   ....[1]....
        /*0790*/ 	.word	0x000001c0


	//   ....[2]....
        /*0794*/ 	.word	0x00000230


	//   ....[3]....
        /*0798*/ 	.word	0x00016640


	//   ....[4]....
        /*079c*/ 	.word	0x000166d0


	//   ....[5]....
        /*07a0*/ 	.word	0x00019510


	//   ....[6]....
        /*07a4*/ 	.word	0x000195a0


	//----- nvinfo : EIATTR_COOP_GROUP_MASK_REGIDS
	.align		4
.L_143:
        /*07a8*/ 	.byte	0x04, 0x29
        /*07aa*/ 	.short	(.L_145 - .L_144)


	//   ....[0]....
.L_144:
        /*07ac*/ 	.word	0xffffffff


	//   ....[1]....
        /*07b0*/ 	.word	0xffffffff


	//   ....[2]....
        /*07b4*/ 	.word	0xffffffff


	//   ....[3]....
        /*07b8*/ 	.word	0xffffffff


	//   ....[4]....
        /*07bc*/ 	.word	0xffffffff


	//   ....[5]....
        /*07c0*/ 	.word	0xffffffff


	//   ....[6]....
        /*07c4*/ 	.word	0xffffffff


	//   ....[7]....
        /*07c8*/ 	.word	0xffffffff


	//   ....[8]....
        /*07cc*/ 	.word	0xffffffff


	//   ....[9]....
        /*07d0*/ 	.word	0xffffffff


	//   ....[10]....
        /*07d4*/ 	.word	0xffffffff


	//   ....[11]....
        /*07d8*/ 	.word	0xffffffff


	//   ....[12]....
        /*07dc*/ 	.word	0xffffffff


	//   ....[13]....
        /*07e0*/ 	.word	0xffffffff


	//   ....[14]....
        /*07e4*/ 	.word	0xffffffff


	//   ....[15]....
        /*07e8*/ 	.word	0xffffffff


	//   ....[16]....
        /*07ec*/ 	.word	0xffffffff


	//   ....[17]....
        /*07f0*/ 	.word	0xffffffff


	//   ....[18]....
        /*07f4*/ 	.word	0xffffffff


	//   ....[19]....
        /*07f8*/ 	.word	0xffffffff


	//   ....[20]....
        /*07fc*/ 	.word	0xffffffff


	//   ....[21]....
        /*0800*/ 	.word	0xffffffff


	//   ....[22]....
        /*0804*/ 	.word	0xffffffff


	//   ....[23]....
        /*0808*/ 	.word	0xffffffff


	//   ....[24]....
        /*080c*/ 	.word	0xffffffff


	//   ....[25]....
        /*0810*/ 	.word	0xffffffff


	//   ....[26]....
        /*0814*/ 	.word	0xffffffff


	//   ....[27]....
        /*0818*/ 	.word	0xffffffff


	//   ....[28]....
        /*081c*/ 	.word	0xffffffff


	//   ....[29]....
        /*0820*/ 	.word	0xffffffff


	//   ....[30]....
        /*0824*/ 	.word	0xffffffff


	//   ....[31]....
        /*0828*/ 	.word	0xffffffff


	//   ....[32]....
        /*082c*/ 	.word	0xffffffff


	//   ....[33]....
        /*0830*/ 	.word	0xffffffff


	//   ....[34]....
        /*0834*/ 	.word	0xffffffff


	//   ....[35]....
        /*0838*/ 	.word	0xffffffff


	//   ....[36]....
        /*083c*/ 	.word	0xffffffff


	//   ....[37]....
        /*0840*/ 	.word	0xffffffff


	//   ....[38]....
        /*0844*/ 	.word	0xffffffff


	//   ....[39]....
        /*0848*/ 	.word	0xffffffff


	//   ....[40]....
        /*084c*/ 	.word	0xffffffff


	//   ....[41]....
        /*0850*/ 	.word	0xffffffff


	//   ....[42]....
        /*0854*/ 	.word	0xffffffff


	//   ....[43]....
        /*0858*/ 	.word	0xffffffff


	//   ....[44]....
        /*085c*/ 	.word	0xffffffff


	//   ....[45]....
        /*0860*/ 	.word	0xffffffff


	//   ....[46]....
        /*0864*/ 	.word	0xffffffff


	//   ....[47]....
        /*0868*/ 	.word	0xffffffff


	//   ....[48]....
        /*086c*/ 	.word	0xffffffff


	//   ....[49]....
        /*0870*/ 	.word	0xffffffff


	//   ....[50]....
        /*0874*/ 	.word	0xffffffff


	//   ....[51]....
        /*0878*/ 	.word	0xffffffff


	//   ....[52]....
        /*087c*/ 	.word	0xffffffff


	//   ....[53]....
        /*0880*/ 	.word	0xffffffff


	//   ....[54]....
        /*0884*/ 	.word	0xffffffff


	//   ....[55]....
        /*0888*/ 	.word	0xffffffff


	//   ....[56]....
        /*088c*/ 	.word	0xffffffff


	//   ....[57]....
        /*0890*/ 	.word	0xffffffff


	//   ....[58]....
        /*0894*/ 	.word	0xffffffff


	//   ....[59]....
        /*0898*/ 	.word	0xffffffff


	//   ....[60]....
        /*089c*/ 	.word	0xffffffff


	//   ....[61]....
        /*08a0*/ 	.word	0xffffffff


	//   ....[62]....
        /*08a4*/ 	.word	0xffffffff


	//   ....[63]....
        /*08a8*/ 	.word	0xffffffff


	//   ....[64]....
        /*08ac*/ 	.word	0xffffffff


	//   ....[65]....
        /*08b0*/ 	.word	0xffffffff


	//   ....[66]....
        /*08b4*/ 	.word	0xffffffff


	//   ....[67]....
        /*08b8*/ 	.word	0xffffffff


	//   ....[68]....
        /*08bc*/ 	.word	0xffffffff


	//   ....[69]....
        /*08c0*/ 	.word	0xffffffff


	//   ....[70]....
        /*08c4*/ 	.word	0xffffffff


	//   ....[71]....
        /*08c8*/ 	.word	0xffffffff


	//   ....[72]....
        /*08cc*/ 	.word	0xffffffff


	//   ....[73]....
        /*08d0*/ 	.word	0xffffffff


	//   ....[74]....
        /*08d4*/ 	.word	0xffffffff


	//   ....[75]....
        /*08d8*/ 	.word	0xffffffff


	//   ....[76]....
        /*08dc*/ 	.word	0xffffffff


	//   ....[77]....
        /*08e0*/ 	.word	0xffffffff


	//   ....[78]....
        /*08e4*/ 	.word	0xffffffff


	//   ....[79]....
        /*08e8*/ 	.word	0xffffffff


	//   ....[80]....
        /*08ec*/ 	.word	0xffffffff


	//   ....[81]....
        /*08f0*/ 	.word	0xffffffff


	//   ....[82]....
        /*08f4*/ 	.word	0xffffffff


	//   ....[83]....
        /*08f8*/ 	.word	0xffffffff


	//   ....[84]....
        /*08fc*/ 	.word	0xffffffff


	//   ....[85]....
        /*0900*/ 	.word	0xffffffff


	//   ....[86]....
        /*0904*/ 	.word	0xffffffff


	//   ....[87]....
        /*0908*/ 	.word	0xffffffff


	//   ....[88]....
        /*090c*/ 	.word	0xffffffff


	//   ....[89]....
        /*0910*/ 	.word	0xffffffff


	//   ....[90]....
        /*0914*/ 	.word	0xffffffff


	//   ....[91]....
        /*0918*/ 	.word	0xffffffff


	//   ....[92]....
        /*091c*/ 	.word	0xffffffff


	//   ....[93]....
        /*0920*/ 	.word	0xffffffff


	//   ....[94]....
        /*0924*/ 	.word	0xffffffff


	//   ....[95]....
        /*0928*/ 	.word	0xffffffff


	//   ....[96]....
        /*092c*/ 	.word	0xffffffff


	//   ....[97]....
        /*0930*/ 	.word	0xffffffff


	//   ....[98]....
        /*0934*/ 	.word	0xffffffff


	//   ....[99]....
        /*0938*/ 	.word	0xffffffff


	//   ....[100]....
        /*093c*/ 	.word	0xffffffff


	//   ....[101]....
        /*0940*/ 	.word	0xffffffff


	//   ....[102]....
        /*0944*/ 	.word	0xffffffff


	//   ....[103]....
        /*0948*/ 	.word	0xffffffff


	//   ....[104]....
        /*094c*/ 	.word	0xffffffff


	//   ....[105]....
        /*0950*/ 	.word	0xffffffff


	//   ....[106]....
        /*0954*/ 	.word	0xffffffff


	//   ....[107]....
        /*0958*/ 	.word	0xffffffff


	//   ....[108]....
        /*095c*/ 	.word	0xffffffff


	//   ....[109]....
        /*0960*/ 	.word	0xffffffff


	//   ....[110]....
        /*0964*/ 	.word	0xffffffff


	//   ....[111]....
        /*0968*/ 	.word	0xffffffff


	//   ....[112]....
        /*096c*/ 	.word	0xffffffff


	//   ....[113]....
        /*0970*/ 	.word	0xffffffff


	//   ....[114]....
        /*0974*/ 	.word	0xffffffff


	//   ....[115]....
        /*0978*/ 	.word	0xffffffff


	//   ....[116]....
        /*097c*/ 	.word	0xffffffff


	//   ....[117]....
        /*0980*/ 	.word	0xffffffff


	//   ....[118]....
        /*0984*/ 	.word	0xffffffff


	//   ....[119]....
        /*0988*/ 	.word	0xffffffff


	//   ....[120]....
        /*098c*/ 	.word	0xffffffff


	//   ....[121]....
        /*0990*/ 	.word	0xffffffff


	//   ....[122]....
        /*0994*/ 	.word	0xffffffff


	//   ....[123]....
        /*0998*/ 	.word	0xffffffff


	//   ....[124]....
        /*099c*/ 	.word	0xffffffff


	//   ....[125]....
        /*09a0*/ 	.word	0xffffffff


	//   ....[126]....
        /*09a4*/ 	.word	0xffffffff


	//   ....[127]....
        /*09a8*/ 	.word	0xffffffff


	//   ....[128]....
        /*09ac*/ 	.word	0xffffffff


	//   ....[129]....
        /*09b0*/ 	.word	0xffffffff


	//   ....[130]....
        /*09b4*/ 	.word	0xffffffff


	//   ....[131]....
        /*09b8*/ 	.word	0xffffffff


	//   ....[132]....
        /*09bc*/ 	.word	0xffffffff


	//   ....[133]....
        /*09c0*/ 	.word	0xffffffff


	//   ....[134]....
        /*09c4*/ 	.word	0xffffffff


	//   ....[135]....
        /*09c8*/ 	.word	0xffffffff


	//   ....[136]....
        /*09cc*/ 	.word	0xffffffff


	//   ....[137]....
        /*09d0*/ 	.word	0xffffffff


	//   ....[138]....
        /*09d4*/ 	.word	0xffffffff


	//   ....[139]....
        /*09d8*/ 	.word	0xffffffff


	//   ....[140]....
        /*09dc*/ 	.word	0xffffffff


	//   ....[141]....
        /*09e0*/ 	.word	0xffffffff


	//   ....[142]....
        /*09e4*/ 	.word	0xffffffff


	//   ....[143]....
        /*09e8*/ 	.word	0xffffffff


	//   ....[144]....
        /*09ec*/ 	.word	0xffffffff


	//   ....[145]....
        /*09f0*/ 	.word	0xffffffff


	//   ....[146]....
        /*09f4*/ 	.word	0xffffffff


	//   ....[147]....
        /*09f8*/ 	.word	0xffffffff


	//   ....[148]....
        /*09fc*/ 	.word	0xffffffff


	//   ....[149]....
        /*0a00*/ 	.word	0xffffffff


	//   ....[150]....
        /*0a04*/ 	.word	0xffffffff


	//   ....[151]....
        /*0a08*/ 	.word	0xffffffff


	//   ....[152]....
        /*0a0c*/ 	.word	0xffffffff


	//   ....[153]....
        /*0a10*/ 	.word	0xffffffff


	//   ....[154]....
        /*0a14*/ 	.word	0xffffffff


	//   ....[155]....
        /*0a18*/ 	.word	0xffffffff


	//   ....[156]....
        /*0a1c*/ 	.word	0xffffffff


	//   ....[157]....
        /*0a20*/ 	.word	0xffffffff


	//   ....[158]....
        /*0a24*/ 	.word	0xffffffff


	//   ....[159]....
        /*0a28*/ 	.word	0x0500000f


	//   ....[160]....
        /*0a2c*/ 	.word	0x0500000f


	//   ....[161]....
        /*0a30*/ 	.word	0x0500000f


	//   ....[162]....
        /*0a34*/ 	.word	0x0500000f


	//   ....[163]....
        /*0a38*/ 	.word	0x0500000f


	//   ....[164]....
        /*0a3c*/ 	.word	0x0500000f


	//   ....[165]....
        /*0a40*/ 	.word	0x0500000f


	//   ....[166]....
        /*0a44*/ 	.word	0x0500000f


	//   ....[167]....
        /*0a48*/ 	.word	0x0500000f


	//   ....[168]....
        /*0a4c*/ 	.word	0x0500000f


	//   ....[169]....
        /*0a50*/ 	.word	0x0500000f


	//   ....[170]....
        /*0a54*/ 	.word	0x0500000f


	//   ....[171]....
        /*0a58*/ 	.word	0x0500000f


	//   ....[172]....
        /*0a5c*/ 	.word	0x0500000f


	//   ....[173]....
        /*0a60*/ 	.word	0x0500000f


	//   ....[174]....
        /*0a64*/ 	.word	0x0500000f


	//   ....[175]....
        /*0a68*/ 	.word	0x0500000f


	//   ....[176]....
        /*0a6c*/ 	.word	0x0500000f


	//   ....[177]....
        /*0a70*/ 	.word	0x0500000f


	//   ....[178]....
        /*0a74*/ 	.word	0x0500000f


	//   ....[179]....
        /*0a78*/ 	.word	0x0500000f


	//   ....[180]....
        /*0a7c*/ 	.word	0x0500000f


	//   ....[181]....
        /*0a80*/ 	.word	0x0500000f


	//   ....[182]....
        /*0a84*/ 	.word	0x0500000f


	//   ....[183]....
        /*0a88*/ 	.word	0x0500000f


	//   ....[184]....
        /*0a8c*/ 	.word	0x0500000f


	//   ....[185]....
        /*0a90*/ 	.word	0x0500000f


	//   ....[186]....
        /*0a94*/ 	.word	0x0500000f


	//   ....[187]....
        /*0a98*/ 	.word	0x0500000f


	//   ....[188]....
        /*0a9c*/ 	.word	0x0500000f


	//   ....[189]....
        /*0aa0*/ 	.word	0x0500000f


	//   ....[190]....
        /*0aa4*/ 	.word	0x0500000f


	//   ....[191]....
        /*0aa8*/ 	.word	0x0500000f


	//   ....[192]....
        /*0aac*/ 	.word	0x0500000f


	//   ....[193]....
        /*0ab0*/ 	.word	0x0500000f


	//   ....[194]....
        /*0ab4*/ 	.word	0x0500000f


	//   ....[195]....
        /*0ab8*/ 	.word	0x0500000f


	//   ....[196]....
        /*0abc*/ 	.word	0x0500000f


	//   ....[197]....
        /*0ac0*/ 	.word	0x0500000f


	//   ....[198]....
        /*0ac4*/ 	.word	0x0500000f


	//   ....[199]....
        /*0ac8*/ 	.word	0x0500000f


	//   ....[200]....
        /*0acc*/ 	.word	0x0500000f


	//   ....[201]....
        /*0ad0*/ 	.word	0x0500000f


	//   ....[202]....
        /*0ad4*/ 	.word	0x0500000f


	//   ....[203]....
        /*0ad8*/ 	.word	0x0500000f


	//   ....[204]....
        /*0adc*/ 	.word	0x0500000f


	//   ....[205]....
        /*0ae0*/ 	.word	0x0500000f


	//   ....[206]....
        /*0ae4*/ 	.word	0x0500000f


	//   ....[207]....
        /*0ae8*/ 	.word	0x0500000f


	//   ....[208]....
        /*0aec*/ 	.word	0x0500000f


	//   ....[209]....
        /*0af0*/ 	.word	0x0500000f


	//   ....[210]....
        /*0af4*/ 	.word	0x0500000f


	//   ....[211]....
        /*0af8*/ 	.word	0x0500000f


	//   ....[212]....
        /*0afc*/ 	.word	0x0500000f


	//   ....[213]....
        /*0b00*/ 	.word	0x0500000f


	//   ....[214]....
        /*0b04*/ 	.word	0x0500000f


	//   ....[215]....
        /*0b08*/ 	.word	0x0500000f


	//----- nvinfo : EIATTR_COOP_GROUP_INSTR_OFFSETS
	.align		4
.L_145:
        /*0b0c*/ 	.byte	0x04, 0x28
        /*0b0e*/ 	.short	(.L_147 - .L_146)


	//   ....[0]....
.L_146:
        /*0b10*/ 	.word	0x00000060


	//   ....[1]....
        /*0b14*/ 	.word	0x00000130


	//   ....[2]....
        /*0b18*/ 	.word	0x000001e0


	//   ....[3]....
        /*0b1c*/ 	.word	0x000003a0


	//   ....[4]....
        /*0b20*/ 	.word	0x00000500


	//   ....[5]....
        /*0b24*/ 	.word	0x00000620


	//   ....[6]....
        /*0b28*/ 	.word	0x00000780


	//   ....[7]....
        /*0b2c*/ 	.word	0x00002c10


	//   ....[8]....
        /*0b30*/ 	.word	0x00002c20


	//   ....[9]....
        /*0b34*/ 	.word	0x00004520


	//   ....[10]....
        /*0b38*/ 	.word	0x00004530


	//   ....[11]....
        /*0b3c*/ 	.word	0x00006630


	//   ....[12]....
        /*0b40*/ 	.word	0x00006640


	//   ....[13]....
        /*0b44*/ 	.word	0x00006a10


	//   ....[14]....
        /*0b48*/ 	.word	0x00006a20


	//   ....[15]....
        /*0b4c*/ 	.word	0x000073f0


	//   ....[16]....
        /*0b50*/ 	.word	0x00007950


	//   ....[17]....
        /*0b54*/ 	.word	0x00007960


	//   ....[18]....
        /*0b58*/ 	.word	0x00007970


	//   ....[19]....
        /*0b5c*/ 	.word	0x00007980


	//   ....[20]....
        /*0b60*/ 	.word	0x00009490


	//   ....[21]....
        /*0b64*/ 	.word	0x000094a0


	//   ....[22]....
        /*0b68*/ 	.word	0x000094b0


	//   ....[23]....
        /*0b6c*/ 	.word	0x000094c0


	//   ....[24]....
        /*0b70*/ 	.word	0x0000c400


	//   ....[25]....
        /*0b74*/ 	.word	0x0000c470


	//   ....[26]....
        /*0b78*/ 	.word	0x0000c880


	//   ....[27]....
        /*0b7c*/ 	.word	0x0000c8a0


	//   ....[28]....
        /*0b80*/ 	.word	0x0000e340


	//   ....[29]....
        /*0b84*/ 	.word	0x0000e360


	//   ....[30]....
        /*0b88*/ 	.word	0x0000e880


	//   ....[31]....
        /*0b8c*/ 	.word	0x0000e8e0


	//   ....[32]....
        /*0b90*/ 	.word	0x0000fbf0


	//   ....[33]....
        /*0b94*/ 	.word	0x0000fc00


	//   ....[34]....
        /*0b98*/ 	.word	0x0000fd50


	//   ....[35]....
        /*0b9c*/ 	.word	0x0000fd60


	//   ....[36]....
        /*0ba0*/ 	.word	0x00010a20


	//   ....[37]....
        /*0ba4*/ 	.word	0x00010ab0


	//   ....[38]....
        /*0ba8*/ 	.word	0x00010ae0


	//   ....[39]....
        /*0bac*/ 	.word	0x00010b10


	//   ....[40]....
        /*0bb0*/ 	.word	0x00010b20


	//   ....[41]....
        /*0bb4*/ 	.word	0x00010b40


	//   ....[42]....
        /*0bb8*/ 	.word	0x00010b50


	//   ....[43]....
        /*0bbc*/ 	.word	0x00010b60


	//   ....[44]....
        /*0bc0*/ 	.word	0x00010b70


	//   ....[45]....
        /*0bc4*/ 	.word	0x00010b80


	//   ....[46]....
        /*0bc8*/ 	.word	0x00010b90


	//   ....[47]....
        /*0bcc*/ 	.word	0x00010ba0


	//   ....[48]....
        /*0bd0*/ 	.word	0x00010bb0


	//   ....[49]....
        /*0bd4*/ 	.word	0x00010bc0


	//   ....[50]....
        /*0bd8*/ 	.word	0x00010bd0


	//   ....[51]....
        /*0bdc*/ 	.word	0x00010be0


	//   ....[52]....
        /*0be0*/ 	.word	0x00010bf0


	//   ....[53]....
        /*0be4*/ 	.word	0x00010c00


	//   ....[54]....
        /*0be8*/ 	.word	0x00010c10


	//   ....[55]....
        /*0bec*/ 	.word	0x00010c20


	//   ....[56]....
        /*0bf0*/ 	.word	0x00010c30


	//   ....[57]....
        /*0bf4*/ 	.word	0x00010c40


	//   ....[58]....
        /*0bf8*/ 	.word	0x00010c50


	//   ....[59]....
        /*0bfc*/ 	.word	0x00010c60


	//   ....[60]....
        /*0c00*/ 	.word	0x00010c70


	//   ....[61]....
        /*0c04*/ 	.word	0x00010c80


	//   ....[62]....
        /*0c08*/ 	.word	0x00010c90


	//   ....[63]....
        /*0c0c*/ 	.word	0x00010ca0


	//   ....[64]....
        /*0c10*/ 	.word	0x00010cb0


	//   ....[65]....
        /*0c14*/ 	.word	0x00010cc0


	//   ....[66]....
        /*0c18*/ 	.word	0x00010cd0


	//   ....[67]....
        /*0c1c*/ 	.word	0x00010ce0


	//   ....[68]....
        /*0c20*/ 	.word	0x00010cf0


	//   ....[69]....
        /*0c24*/ 	.word	0x00010d00


	//   ....[70]....
        /*0c28*/ 	.word	0x00010d10


	//   ....[71]....
        /*0c2c*/ 	.word	0x00010d20


	//   ....[72]....
        /*0c30*/ 	.word	0x00010d30


	//   ....[73]....
        /*0c34*/ 	.word	0x00010d40


	//   ....[74]....
        /*0c38*/ 	.word	0x00010d50


	//   ....[75]....
        /*0c3c*/ 	.word	0x00010d60


	//   ....[76]....
        /*0c40*/ 	.word	0x00010d70


	//   ....[77]....
        /*0c44*/ 	.word	0x00010d80


	//   ....[78]....
        /*0c48*/ 	.word	0x00010d90


	//   ....[79]....
        /*0c4c*/ 	.word	0x00010da0


	//   ....[80]....
        /*0c50*/ 	.word	0x00010db0


	//   ....[81]....
        /*0c54*/ 	.word	0x00010dc0


	//   ....[82]....
        /*0c58*/ 	.word	0x00010dd0


	//   ....[83]....
        /*0c5c*/ 	.word	0x00010de0


	//   ....[84]....
        /*0c60*/ 	.word	0x00011720


	//   ....[85]....
        /*0c64*/ 	.word	0x00011730


	//   ....[86]....
        /*0c68*/ 	.word	0x00011740


	//   ....[87]....
        /*0c6c*/ 	.word	0x00011780


	//   ....[88]....
        /*0c70*/ 	.word	0x00011e70


	//   ....[89]....
        /*0c74*/ 	.word	0x00011e90


	//   ....[90]....
        /*0c78*/ 	.word	0x00011f90


	//   ....[91]....
        /*0c7c*/ 	.word	0x00011fb0


	//   ....[92]....
        /*0c80*/ 	.word	0x00012440


	//   ....[93]....
        /*0c84*/ 	.word	0x00012450


	//   ....[94]....
        /*0c88*/ 	.word	0x00012830


	//   ....[95]....
        /*0c8c*/ 	.word	0x00012840


	//   ....[96]....
        /*0c90*/ 	.word	0x00013480


	//   ....[97]....
        /*0c94*/ 	.word	0x00013490


	//   ....[98]....
        /*0c98*/ 	.word	0x00013590


	//   ....[99]....
        /*0c9c*/ 	.word	0x000135b0


	//   ....[100]....
        /*0ca0*/ 	.word	0x00013720


	//   ....[101]....
        /*0ca4*/ 	.word	0x00013930


	//   ....[102]....
        /*0ca8*/ 	.word	0x00013960


	//   ....[103]....
        /*0cac*/ 	.word	0x00013990


	//   ....[104]....
        /*0cb0*/ 	.word	0x000139c0


	//   ....[105]....
        /*0cb4*/ 	.word	0x000139f0


	//   ....[106]....
        /*0cb8*/ 	.word	0x00013a20


	//   ....[107]....
        /*0cbc*/ 	.word	0x00013bb0


	//   ....[108]....
        /*0cc0*/ 	.word	0x00013be0


	//   ....[109]....
        /*0cc4*/ 	.word	0x00013c10


	//   ....[110]....
        /*0cc8*/ 	.word	0x00013c40


	//   ....[111]....
        /*0ccc*/ 	.word	0x00013c70


	//   ....[112]....
        /*0cd0*/ 	.word	0x00013ca0


	//   ....[113]....
        /*0cd4*/ 	.word	0x00013d30


	//   ....[114]....
        /*0cd8*/ 	.word	0x00013d60


	//   ....[115]....
        /*0cdc*/ 	.word	0x00013d70


	//   ....[116]....
        /*0ce0*/ 	.word	0x00013e10


	//   ....[117]....
        /*0ce4*/ 	.word	0x00014f90


	//   ....[118]....
        /*0ce8*/ 	.word	0x00017280


	//   ....[119]....
        /*0cec*/ 	.word	0x000172b0


	//   ....[120]....
        /*0cf0*/ 	.word	0x000172d0


	//   ....[121]....
        /*0cf4*/ 	.word	0x000173b0


	//   ....[122]....
        /*0cf8*/ 	.word	0x00017750


	//   ....[123]....
        /*0cfc*/ 	.word	0x00017760


	//   ....[124]....
        /*0d00*/ 	.word	0x00017770


	//   ....[125]....
        /*0d04*/ 	.word	0x00017780


	//   ....[126]....
        /*0d08*/ 	.word	0x000180a0


	//   ....[127]....
        /*0d0c*/ 	.word	0x000180d0


	//   ....[128]....
        /*0d10*/ 	.word	0x000180f0


	//   ....[129]....
        /*0d14*/ 	.word	0x00018100


	//   ....[130]....
        /*0d18*/ 	.word	0x00018200


	//   ....[131]....
        /*0d1c*/ 	.word	0x00018210


	//   ....[132]....
        /*0d20*/ 	.word	0x00018970


	//   ....[133]....
        /*0d24*/ 	.word	0x00018990


	//   ....[134]....
        /*0d28*/ 	.word	0x000189a0


	//   ....[135]....
        /*0d2c*/ 	.word	0x00018a00


	//   ....[136]....
        /*0d30*/ 	.word	0x00018d50


	//   ....[137]....
        /*0d34*/ 	.word	0x00018d60


	//   ....[138]....
        /*0d38*/ 	.word	0x00018d70


	//   ....[139]....
        /*0d3c*/ 	.word	0x00018dd0


	//   ....[140]....
        /*0d40*/ 	.word	0x00019d00


	//   ....[141]....
        /*0d44*/ 	.word	0x00019d30


	//   ....[142]....
        /*0d48*/ 	.word	0x00019da0


	//   ....[143]....
        /*0d4c*/ 	.word	0x00019dd0


	//   ....[144]....
        /*0d50*/ 	.word	0x00019e00


	//   ....[145]....
        /*0d54*/ 	.word	0x00019e30


	//   ....[146]....
        /*0d58*/ 	.word	0x00019e60


	//   ....[147]....
        /*0d5c*/ 	.word	0x00019e90


	//   ....[148]....
        /*0d60*/ 	.word	0x0001a030


	//   ....[149]....
        /*0d64*/ 	.word	0x0001a060


	//   ....[150]....
        /*0d68*/ 	.word	0x0001a090


	//   ....[151]....
        /*0d6c*/ 	.word	0x0001a0c0


	//   ....[152]....
        /*0d70*/ 	.word	0x0001a0f0


	//   ....[153]....
        /*0d74*/ 	.word	0x0001a120


	//   ....[154]....
        /*0d78*/ 	.word	0x0001a1e0


	//   ....[155]....
        /*0d7c*/ 	.word	0x0001a200


	//   ....[156]....
        /*0d80*/ 	.word	0x0001a210


	//   ....[157]....
        /*0d84*/ 	.word	0x0001a270


	//   ....[158]....
        /*0d88*/ 	.word	0x0001a8c0


	//   ....[159]....
        /*0d8c*/ 	.word	0x0001ac60


	//   ....[160]....
        /*0d90*/ 	.word	0x0001acf0


	//   ....[161]....
        /*0d94*/ 	.word	0x0001add0


	//   ....[162]....
        /*0d98*/ 	.word	0x0001ae60


	//   ....[163]....
        /*0d9c*/ 	.word	0x0001af40


	//   ....[164]....
        /*0da0*/ 	.word	0x0001afd0


	//   ....[165]....
        /*0da4*/ 	.word	0x0001b0b0


	//   ....[166]....
        /*0da8*/ 	.word	0x0001b140


	//   ....[167]....
        /*0dac*/ 	.word	0x0001b190


	//   ....[168]....
        /*0db0*/ 	.word	0x0001b1e0


	//   ....[169]....
        /*0db4*/ 	.word	0x0001b2d0


	//   ....[170]....
        /*0db8*/ 	.word	0x0001b360


	//   ....[171]....
        /*0dbc*/ 	.word	0x0001b3b0


	//   ....[172]....
        /*0dc0*/ 	.word	0x0001b400


	//   ....[173]....
        /*0dc4*/ 	.word	0x0001b660


	//   ....[174]....
        /*0dc8*/ 	.word	0x0001b940


	//   ....[175]....
        /*0dcc*/ 	.word	0x0001ba40


	//   ....[176]....
        /*0dd0*/ 	.word	0x0001bad0


	//   ....[177]....
        /*0dd4*/ 	.word	0x0001bc60


	//   ....[178]....
        /*0dd8*/ 	.word	0x0001bd00


	//   ....[179]....
        /*0ddc*/ 	.word	0x0001be00


	//   ....[180]....
        /*0de0*/ 	.word	0x0001be90


	//   ....[181]....
        /*0de4*/ 	.word	0x0001bef0


	//   ....[182]....
        /*0de8*/ 	.word	0x0001bf90


	//   ....[183]....
        /*0dec*/ 	.word	0x0001c0a0


	//   ....[184]....
        /*0df0*/ 	.word	0x0001c100


	//   ....[185]....
        /*0df4*/ 	.word	0x0001c160


	//   ....[186]....
        /*0df8*/ 	.word	0x0001c200


	//   ....[187]....
        /*0dfc*/ 	.word	0x0001c2d0


	//   ....[188]....
        /*0e00*/ 	.word	0x0001c3b0


	//   ....[189]....
        /*0e04*/ 	.word	0x0001c4f0


	//   ....[190]....
        /*0e08*/ 	.word	0x0001c590


	//   ....[191]....
        /*0e0c*/ 	.word	0x0001c5f0


	//   ....[192]....
        /*0e10*/ 	.word	0x0001c6c0


	//   ....[193]....
        /*0e14*/ 	.word	0x0001c7b0


	//   ....[194]....
        /*0e18*/ 	.word	0x0001c840


	//   ....[195]....
        /*0e1c*/ 	.word	0x0001c8a0


	//   ....[196]....
        /*0e20*/ 	.word	0x0001c970


	//   ....[197]....
        /*0e24*/ 	.word	0x0001cb50


	//   ....[198]....
        /*0e28*/ 	.word	0x0001cbf0


	//   ....[199]....
        /*0e2c*/ 	.word	0x0001cd80


	//   ....[200]....
        /*0e30*/ 	.word	0x0001ce00


	//   ....[201]....
        /*0e34*/ 	.word	0x0001ce80


	//   ....[202]....
        /*0e38*/ 	.word	0x0001cf00


	//   ....[203]....
        /*0e3c*/ 	.word	0x0001cf80


	//   ....[204]....
        /*0e40*/ 	.word	0x0001d010


	//   ....[205]....
        /*0e44*/ 	.word	0x0001d0b0


	//   ....[206]....
        /*0e48*/ 	.word	0x0001d160


	//   ....[207]....
        /*0e4c*/ 	.word	0x0001d1e0


	//   ....[208]....
        /*0e50*/ 	.word	0x0001d260


	//   ....[209]....
        /*0e54*/ 	.word	0x0001d2e0


	//   ....[210]....
        /*0e58*/ 	.word	0x0001d370


	//   ....[211]....
        /*0e5c*/ 	.word	0x0001d3f0


	//   ....[212]....
        /*0e60*/ 	.word	0x0001d490


	//   ....[213]....
        /*0e64*/ 	.word	0x0001d4e0


	//   ....[214]....
        /*0e68*/ 	.word	0x0001d570


	//   ....[215]....
        /*0e6c*/ 	.word	0x0001d6a0


	//----- nvinfo : EIATTR_REG_RECONFIG
	.align		4
.L_147:
        /*0e70*/ 	.byte	0x01, 0x54
	.zero		2


	//----- nvinfo : EIATTR_SYSCALL_OFFSETS
	.align		4
        /*0e74*/ 	.byte	0x04, 0x46
        /*0e76*/ 	.short	(.L_149 - .L_148)


	//   ....[0]....
.L_148:
        /*0e78*/ 	.word	0x00001d50


	//   ....[1]....
        /*0e7c*/ 	.word	0x00001ea0


	//   ....[2]....
        /*0e80*/ 	.word	0x00007560


	//   ....[3]....
        /*0e84*/ 	.word	0x000078a0


	//   ....[4]....
        /*0e88*/ 	.word	0x00016830


	//   ....[5]....
        /*0e8c*/ 	.word	0x000169c0


	//   ....[6]....
        /*0e90*/ 	.word	0x00016b10


	//   ....[7]....
        /*0e94*/ 	.word	0x00016c60


	//   ....[8]....
        /*0e98*/ 	.word	0x00017bc0


	//----- nvinfo : EIATTR_MBARRIER_INSTR_OFFSETS
	.align		4
.L_149:
        /*0e9c*/ 	.byte	0x04, 0x39
        /*0e9e*/ 	.short	(.L_151 - .L_150)


	//   ....[0]....
.L_150:
        /*0ea0*/ 	.word	0x00000250
        /*0ea4*/ 	.word	0x000000ff
        /*0ea8*/ 	.word	0x00019c00
        /*0eac*/ 	.short	0x0100
        /*0eae*/ 	.byte	0x08
	.zero		1


	//   ....[1]....
        /*0eb0*/ 	.word	0x00000260
        /*0eb4*/ 	.word	0x000000ff
        /*0eb8*/ 	.word	0x00019c20
        /*0ebc*/ 	.short	0x0100
        /*0ebe*/ 	.byte	0x08
	.zero		1


	//   ....[2]....
        /*0ec0*/ 	.word	0x00000350
        /*0ec4*/ 	.word	0x000000ff
        /*0ec8*/ 	.word	0x00019c30
        /*0ecc*/ 	.short	0x0100
        /*0ece*/ 	.byte	0x08
	.zero		1


	//   ....[3]....
        /*0ed0*/ 	.word	0x00000360
        /*0ed4*/ 	.word	0x000000ff
        /*0ed8*/ 	.word	0x00019c40
        /*0edc*/ 	.short	0x0100
        /*0ede*/ 	.byte	0x08
	.zero		1


	//   ....[4]....
        /*0ee0*/ 	.word	0x00000370
        /*0ee4*/ 	.word	0x000000ff
        /*0ee8*/ 	.word	0x00019c38
        /*0eec*/ 	.short	0x0100
        /*0eee*/ 	.byte	0x08
	.zero		1


	//   ....[5]....
        /*0ef0*/ 	.word	0x00000380
        /*0ef4*/ 	.word	0x000000ff
        /*0ef8*/ 	.word	0x00019c48
        /*0efc*/ 	.short	0x0100
        /*0efe*/ 	.byte	0x08
	.zero		1


	//   ....[6]....
        /*0f00*/ 	.word	0x000004b0
        /*0f04*/ 	.word	0x000000ff
        /*0f08*/ 	.word	0x00019c50
        /*0f0c*/ 	.short	0x0100
        /*0f0e*/ 	.byte	0x08
	.zero		1


	//   ....[7]....
        /*0f10*/ 	.word	0x000004c0
        /*0f14*/ 	.word	0x000000ff
        /*0f18*/ 	.word	0x00019c60
        /*0f1c*/ 	.short	0x0100
        /*0f1e*/ 	.byte	0x08
	.zero		1


	//   ....[8]....
        /*0f20*/ 	.word	0x000004d0
        /*0f24*/ 	.word	0x000000ff
        /*0f28*/ 	.word	0x00019c58
        /*0f2c*/ 	.short	0x0100
        /*0f2e*/ 	.byte	0x08
	.zero		1


	//   ....[9]....
        /*0f30*/ 	.word	0x000004e0
        /*0f34*/ 	.word	0x000000ff
        /*0f38*/ 	.word	0x00019c68
        /*0f3c*/ 	.short	0x0100
        /*0f3e*/ 	.byte	0x08
	.zero		1


	//   ....[10]....
        /*0f40*/ 	.word	0x000005d0
        /*0f44*/ 	.word	0x000000ff
        /*0f48*/ 	.word	0x00019c70
        /*0f4c*/ 	.short	0x0100
        /*0f4e*/ 	.byte	0x06
	.zero		1


	//   ....[11]....
        /*0f50*/ 	.word	0x000005e0
        /*0f54*/ 	.word	0x000000ff
        /*0f58*/ 	.word	0x00019c80
        /*0f5c*/ 	.short	0x0100
        /*0f5e*/ 	.byte	0x06
	.zero		1


	//   ....[12]....
        /*0f60*/ 	.word	0x000005f0
        /*0f64*/ 	.word	0x000000ff
        /*0f68*/ 	.word	0x00019c78
        /*0f6c*/ 	.short	0x0100
        /*0f6e*/ 	.byte	0x06
	.zero		1


	//   ....[13]....
        /*0f70*/ 	.word	0x00000600
        /*0f74*/ 	.word	0x000000ff
        /*0f78*/ 	.word	0x00019c88
        /*0f7c*/ 	.short	0x0100
        /*0f7e*/ 	.byte	0x06
	.zero		1


	//   ....[14]....
        /*0f80*/ 	.word	0x00000730
        /*0f84*/ 	.word	0x000000ff
        /*0f88*/ 	.word	0x00019c90
        /*0f8c*/ 	.short	0x0100
        /*0f8e*/ 	.byte	0x08
	.zero		1


	//   ....[15]....
        /*0f90*/ 	.word	0x00000740
        /*0f94*/ 	.word	0x000000ff
        /*0f98*/ 	.word	0x00019ca0
        /*0f9c*/ 	.short	0x0100
        /*0f9e*/ 	.byte	0x08
	.zero		1


	//   ....[16]....
        /*0fa0*/ 	.word	0x00000750
        /*0fa4*/ 	.word	0x000000ff
        /*0fa8*/ 	.word	0x00019c98
        /*0fac*/ 	.short	0x0100
        /*0fae*/ 	.byte	0x08
	.zero		1


	//   ....[17]....
        /*0fb0*/ 	.word	0x00000760
        /*0fb4*/ 	.word	0x000000ff
        /*0fb8*/ 	.word	0x00019ca8
        /*0fbc*/ 	.short	0x0100
        /*0fbe*/ 	.byte	0x08
	.zero		1


	//   ....[18]....
        /*0fc0*/ 	.word	0x000008a0
        /*0fc4*/ 	.word	0x000000ff
        /*0fc8*/ 	.word	0x00019cb0
        /*0fcc*/ 	.short	0x0100
        /*0fce*/ 	.byte	0x08
	.zero		1


	//   ....[19]....
        /*0fd0*/ 	.word	0x000008b0
        /*0fd4*/ 	.word	0x000000ff
        /*0fd8*/ 	.word	0x00019cc0
        /*0fdc*/ 	.short	0x0100
        /*0fde*/ 	.byte	0x08
	.zero		1


	//   ....[20]....
        /*0fe0*/ 	.word	0x000008c0
        /*0fe4*/ 	.word	0x000000ff
        /*0fe8*/ 	.word	0x00019cb8
        /*0fec*/ 	.short	0x0100
        /*0fee*/ 	.byte	0x08
	.zero		1


	//   ....[21]....
        /*0ff0*/ 	.word	0x000008d0
        /*0ff4*/ 	.word	0x000000ff
        /*0ff8*/ 	.word	0x00019cc8
        /*0ffc*/ 	.short	0x0100
        /*0ffe*/ 	.byte	0x08
	.zero		1


	//   ....[22]....
        /*1000*/ 	.word	0x00002bc0
        /*1004*/ 	.word	0x00000046
        /*1008*/ 	.word	0x00019c90
        /*100c*/ 	.short	0x010a
        /*100e*/ 	.byte	0x3f
	.zero		1


	//   ....[23]....
        /*1010*/ 	.word	0x000044d0
        /*1014*/ 	.word	0x00000046
        /*1018*/ 	.word	0x00019c90
        /*101c*/ 	.short	0x010a
        /*101e*/ 	.byte	0x3f
	.zero		1


	//   ....[24]....
        /*1020*/ 	.word	0x000064a0
        /*1024*/ 	.word	0x00000046
        /*1028*/ 	.word	0x00019c90
        /*102c*/ 	.short	0x010a
        /*102e*/ 	.byte	0x3f
	.zero		1


	//   ....[25]....
        /*1030*/ 	.word	0x00006870
        /*1034*/ 	.word	0x00000004
        /*1038*/ 	.word	0x00000000
        /*103c*/ 	.short	0x0101
        /*103e*/ 	.byte	0x3f
	.zero		1


	//   ....[26]....
        /*1040*/ 	.word	0x000068b0
        /*1044*/ 	.word	0x00000046
        /*1048*/ 	.word	0x00019cb0
        /*104c*/ 	.short	0x010a
        /*104e*/ 	.byte	0x3f
	.zero		1


	//   ....[27]....
        /*1050*/ 	.word	0x00006c30
        /*1054*/ 	.word	0x00000046
        /*1058*/ 	.word	0x00000000
        /*105c*/ 	.short	0x0101
        /*105e*/ 	.byte	0x3f
	.zero		1


	//   ....[28]....
        /*1060*/ 	.word	0x00007600
        /*1064*/ 	.word	0x00000012
        /*1068*/ 	.word	0x00019c00
        /*106c*/ 	.short	0x010a
        /*106e*/ 	.byte	0x3f
	.zero		1


	//   ....[29]....
        /*1070*/ 	.word	0x00007650
        /*1074*/ 	.word	0x00000012
        /*1078*/ 	.word	0x00019c00
        /*107c*/ 	.short	0x010a
        /*107e*/ 	.byte	0x3f
	.zero		1


	//   ....[30]....
        /*1080*/ 	.word	0x00007cb0
        /*1084*/ 	.word	0x00000012
        /*1088*/ 	.word	0x00019c00
        /*108c*/ 	.short	0x010a
        /*108e*/ 	.byte	0x3f
	.zero		1


	//   ....[31]....
        /*1090*/ 	.word	0x000097c0
        /*1094*/ 	.word	0x00000012
        /*1098*/ 	.word	0x00019c00
        /*109c*/ 	.short	0x010a
        /*109e*/ 	.byte	0x3f
	.zero		1


	//   ....[32]....
        /*10a0*/ 	.word	0x0000b950
        /*10a4*/ 	.word	0x00000003
        /*10a8*/ 	.word	0x00019c30
        /*10ac*/ 	.short	0x010a
        /*10ae*/ 	.byte	0x3f
	.zero		1


	//   ....[33]....
        /*10b0*/ 	.word	0x0000b9f0
        /*10b4*/ 	.word	0x00000003
        /*10b8*/ 	.word	0x00019c30
        /*10bc*/ 	.short	0x010a
        /*10be*/ 	.byte	0x3f
	.zero		1


	//   ....[34]....
        /*10c0*/ 	.word	0x0000d060
        /*10c4*/ 	.word	0x00000037
        /*10c8*/ 	.word	0x00000000
        /*10cc*/ 	.short	0x0101
        /*10ce*/ 	.byte	0x3f
	.zero		1


	//   ....[35]....
        /*10d0*/ 	.word	0x0000dbe0
        /*10d4*/ 	.word	0x00000000
        /*10d8*/ 	.word	0x00019c30
        /*10dc*/ 	.short	0x010a
        /*10de*/ 	.byte	0x3f
	.zero		1


	//   ....[36]....
        /*10e0*/ 	.word	0x0000dc50
        /*10e4*/ 	.word	0x00000000
        /*10e8*/ 	.word	0x00019c30
        /*10ec*/ 	.short	0x010a
        /*10ee*/ 	.byte	0x3f
	.zero		1


	//   ....[37]....
        /*10f0*/ 	.word	0x0000de60
        /*10f4*/ 	.word	0x00000007
        /*10f8*/ 	.word	0x00019c50
        /*10fc*/ 	.short	0x010a
        /*10fe*/ 	.byte	0x3f
	.zero		1


	//   ....[38]....
        /*1100*/ 	.word	0x0000deb0
        /*1104*/ 	.word	0x00000007
        /*1108*/ 	.word	0x00019c50
        /*110c*/ 	.short	0x010a
        /*110e*/ 	.byte	0x3f
	.zero		1


	//   ....[39]....
        /*1110*/ 	.word	0x0000e130
        /*1114*/ 	.word	0x00000000
        /*1118*/ 	.word	0x00000000
        /*111c*/ 	.short	0x0101
        /*111e*/ 	.byte	0x3f
	.zero		1


	//   ....[40]....
        /*1120*/ 	.word	0x0000f290
        /*1124*/ 	.word	0x00000007
        /*1128*/ 	.word	0x00000000
        /*112c*/ 	.short	0x0101
        /*112e*/ 	.byte	0x3f
	.zero		1


	//   ....[41]....
        /*1130*/ 	.word	0x0000f980
        /*1134*/ 	.word	0x00000004
        /*1138*/ 	.word	0x00019c50
        /*113c*/ 	.short	0x010a
        /*113e*/ 	.byte	0x3f
	.zero		1


	//   ....[42]....
        /*1140*/ 	.word	0x0000f9d0
        /*1144*/ 	.word	0x00000004
        /*1148*/ 	.word	0x00019c50
        /*114c*/ 	.short	0x010a
        /*114e*/ 	.byte	0x3f
	.zero		1


	//   ....[43]....
        /*1150*/ 	.word	0x0000ffa0
        /*1154*/ 	.word	0x00000004
        /*1158*/ 	.word	0x00000000
        /*115c*/ 	.short	0x0101
        /*115e*/ 	.byte	0x3f
	.zero		1


	//   ....[44]....
        /*1160*/ 	.word	0x00011e80
        /*1164*/ 	.word	0x00000000
        /*1168*/ 	.word	0x00000000
        /*116c*/ 	.short	0x0101
        /*116e*/ 	.byte	0x3f
	.zero		1


	//   ....[45]....
        /*1170*/ 	.word	0x00012430
        /*1174*/ 	.word	0x00000004
        /*1178*/ 	.word	0x00000000
        /*117c*/ 	.short	0x0101
        /*117e*/ 	.byte	0x3f
	.zero		1


	//   ....[46]....
        /*1180*/ 	.word	0x00015070
        /*1184*/ 	.word	0x00000011
        /*1188*/ 	.word	0x00019c20
        /*118c*/ 	.short	0x010a
        /*118e*/ 	.byte	0x3f
	.zero		1


	//   ....[47]....
        /*1190*/ 	.word	0x00015100
        /*1194*/ 	.word	0x00000008
        /*1198*/ 	.word	0x00019ca0
        /*119c*/ 	.short	0x010a
        /*119e*/ 	.byte	0x3f
	.zero		1


	//   ....[48]....
        /*11a0*/ 	.word	0x00015550
        /*11a4*/ 	.word	0x00000008
        /*11a8*/ 	.word	0x00019cc0
        /*11ac*/ 	.short	0x010a
        /*11ae*/ 	.byte	0x3f
	.zero		1


	//   ....[49]....
        /*11b0*/ 	.word	0x00015a70
        /*11b4*/ 	.word	0x00000009
        /*11b8*/ 	.word	0x00019ca0
        /*11bc*/ 	.short	0x010a
        /*11be*/ 	.byte	0x3f
	.zero		1


	//   ....[50]....
        /*11c0*/ 	.word	0x00015eb0
        /*11c4*/ 	.word	0x00000009
        /*11c8*/ 	.word	0x00019cc0
        /*11cc*/ 	.short	0x010a
        /*11ce*/ 	.byte	0x3f
	.zero		1


	//   ....[51]....
        /*11d0*/ 	.word	0x000170c0
        /*11d4*/ 	.word	0x00000004
        /*11d8*/ 	.word	0x00019c80
        /*11dc*/ 	.short	0x010a
        /*11de*/ 	.byte	0x3f
	.zero		1


	//   ....[52]....
        /*11e0*/ 	.word	0x00017480
        /*11e4*/ 	.word	0x00000004
        /*11e8*/ 	.word	0x00019c70
        /*11ec*/ 	.short	0x0107
        /*11ee*/ 	.byte	0x3f
	.zero		1


	//   ....[53]....
        /*11f0*/ 	.word	0x00017540
        /*11f4*/ 	.word	0x00000004
        /*11f8*/ 	.word	0x00019c70
        /*11fc*/ 	.short	0x0101
        /*11fe*/ 	.byte	0x3f
	.zero		1


	//   ....[54]....
        /*1200*/ 	.word	0x00017590
        /*1204*/ 	.word	0x00000004
        /*1208*/ 	.word	0x00019c40
        /*120c*/ 	.short	0x010a
        /*120e*/ 	.byte	0x3f
	.zero		1


	//   ....[55]....
        /*1210*/ 	.word	0x000178a0
        /*1214*/ 	.word	0x00000004
        /*1218*/ 	.word	0x00019c30
        /*121c*/ 	.short	0x0107
        /*121e*/ 	.byte	0x3f
	.zero		1


	//   ....[56]....
        /*1220*/ 	.word	0x00017970
        /*1224*/ 	.word	0x00000004
        /*1228*/ 	.word	0x00019c30
        /*122c*/ 	.short	0x0101
        /*122e*/ 	.byte	0x3f
	.zero		1


	//   ....[57]....
        /*1230*/ 	.word	0x000182f0
        /*1234*/ 	.word	0x00000011
        /*1238*/ 	.word	0x00019c00
        /*123c*/ 	.short	0x0107
        /*123e*/ 	.byte	0x3f
	.zero		1


	//   ....[58]....
        /*1240*/ 	.word	0x000183f0
        /*1244*/ 	.word	0x00000011
        /*1248*/ 	.word	0x00019c00
        /*124c*/ 	.short	0x0101
        /*124e*/ 	.byte	0x3f
	.zero		1


	//   ....[59]....
        /*1250*/ 	.word	0x00018410
        /*1254*/ 	.word	0x00000011
        /*1258*/ 	.word	0x00019c20
        /*125c*/ 	.short	0x010a
        /*125e*/ 	.byte	0x3f
	.zero		1


	//   ....[60]....
        /*1260*/ 	.word	0x000187a0
        /*1264*/ 	.word	0x00000000
        /*1268*/ 	.word	0x00019c80
        /*126c*/ 	.short	0x010a
        /*126e*/ 	.byte	0x3f
	.zero		1


	//   ....[61]....
        /*1270*/ 	.word	0x00018aa0
        /*1274*/ 	.word	0x00000000
        /*1278*/ 	.word	0x00019c70
        /*127c*/ 	.short	0x0107
        /*127e*/ 	.byte	0x3f
	.zero		1


	//   ....[62]....
        /*1280*/ 	.word	0x00018b60
        /*1284*/ 	.word	0x00000000
        /*1288*/ 	.word	0x00019c70
        /*128c*/ 	.short	0x0101
        /*128e*/ 	.byte	0x3f
	.zero		1


	//   ....[63]....
        /*1290*/ 	.word	0x00018b90
        /*1294*/ 	.word	0x00000000
        /*1298*/ 	.word	0x00019c40
        /*129c*/ 	.short	0x010a
        /*129e*/ 	.byte	0x3f
	.zero		1


	//   ....[64]....
        /*12a0*/ 	.word	0x00018e70
        /*12a4*/ 	.word	0x00000000
        /*12a8*/ 	.word	0x00019c30
        /*12ac*/ 	.short	0x0107
        /*12ae*/ 	.byte	0x3f
	.zero		1


	//   ....[65]....
        /*12b0*/ 	.word	0x00018f40
        /*12b4*/ 	.word	0x00000000
        /*12b8*/ 	.word	0x00019c30
        /*12bc*/ 	.short	0x0101
        /*12be*/ 	.byte	0x3f
	.zero		1


	//   ....[66]....
        /*12c0*/ 	.word	0x00018fc0
        /*12c4*/ 	.word	0x00000002
        /*12c8*/ 	.word	0x00019c70
        /*12cc*/ 	.short	0x010a
        /*12ce*/ 	.byte	0x3f
	.zero		1


	//   ....[67]....
        /*12d0*/ 	.word	0x00019050
        /*12d4*/ 	.word	0x00000002
        /*12d8*/ 	.word	0x00019c60
        /*12dc*/ 	.short	0x010a
        /*12de*/ 	.byte	0x3f
	.zero		1


	//   ....[68]....
        /*12e0*/ 	.word	0x000193e0
        /*12e4*/ 	.word	0x00000002
        /*12e8*/ 	.word	0x00019c50
        /*12ec*/ 	.short	0x0101
        /*12ee*/ 	.byte	0x3f
	.zero		1


	//   ....[69]....
        /*12f0*/ 	.word	0x00019470
        /*12f4*/ 	.word	0x00000002
        /*12f8*/ 	.word	0x00000000
        /*12fc*/ 	.short	0x0101
        /*12fe*/ 	.byte	0x3f
	.zero		1


	//   ....[70]....
        /*1300*/ 	.word	0x00019630
        /*1304*/ 	.word	0x00000003
        /*1308*/ 	.word	0x00019c70
        /*130c*/ 	.short	0x010a
        /*130e*/ 	.byte	0x3f
	.zero		1


	//   ....[71]....
        /*1310*/ 	.word	0x000196b0
        /*1314*/ 	.word	0x00000003
        /*1318*/ 	.word	0x00019c60
        /*131c*/ 	.short	0x010a
        /*131e*/ 	.byte	0x3f
	.zero		1


	//   ....[72]....
        /*1320*/ 	.word	0x00019a50
        /*1324*/ 	.word	0x00000003
        /*1328*/ 	.word	0x00019c50
        /*132c*/ 	.short	0x0101
        /*132e*/ 	.byte	0x3f
	.zero		1


	//   ....[73]....
        /*1330*/ 	.word	0x00019b00
        /*1334*/ 	.word	0x00000003
        /*1338*/ 	.word	0x00000000
        /*133c*/ 	.short	0x0101
        /*133e*/ 	.byte	0x3f
	.zero		1


	//   ....[74]....
        /*1340*/ 	.word	0x0001a840
        /*1344*/ 	.word	0x00000005
        /*1348*/ 	.word	0x00019c20
        /*134c*/ 	.short	0x010a
        /*134e*/ 	.byte	0x3f
	.zero		1


	//   ....[75]....
        /*1350*/ 	.word	0x0001a9b0
        /*1354*/ 	.word	0x00000003
        /*1358*/ 	.word	0x00019c40
        /*135c*/ 	.short	0x010a
        /*135e*/ 	.byte	0x3f
	.zero		1


	//   ....[76]....
        /*1360*/ 	.word	0x0001aa50
        /*1364*/ 	.word	0x00000013
        /*1368*/ 	.word	0x00019c40
        /*136c*/ 	.short	0x010a
        /*136e*/ 	.byte	0x3f
	.zero		1


	//   ....[77]....
        /*1370*/ 	.word	0x0001aa90
        /*1374*/ 	.word	0x00000003
        /*1378*/ 	.word	0x00019c60
        /*137c*/ 	.short	0x010a
        /*137e*/ 	.byte	0x3f
	.zero		1


	//   ....[78]....
        /*1380*/ 	.word	0x0001aad0
        /*1384*/ 	.word	0x00000013
        /*1388*/ 	.word	0x00019c60
        /*138c*/ 	.short	0x010a
        /*138e*/ 	.byte	0x3f
	.zero		1


	//   ....[79]....
        /*1390*/ 	.word	0x0001ab10
        /*1394*/ 	.word	0x00000003
        /*1398*/ 	.word	0x00019c80
        /*139c*/ 	.short	0x010a
        /*139e*/ 	.byte	0x3f
	.zero		1


	//   ....[80]....
        /*13a0*/ 	.word	0x0001ab50
        /*13a4*/ 	.word	0x00000013
        /*13a8*/ 	.word	0x00019c80
        /*13ac*/ 	.short	0x010a
        /*13ae*/ 	.byte	0x3f
	.zero		1


	//   ....[81]....
        /*13b0*/ 	.word	0x0001abb0
        /*13b4*/ 	.word	0x00000046
        /*13b8*/ 	.word	0x00019c90
        /*13bc*/ 	.short	0x010a
        /*13be*/ 	.byte	0x3f
	.zero		1


	//   ....[82]....
        /*13c0*/ 	.word	0x0001ad20
        /*13c4*/ 	.word	0x00000046
        /*13c8*/ 	.word	0x00019c90
        /*13cc*/ 	.short	0x010a
        /*13ce*/ 	.byte	0x3f
	.zero		1


	//   ....[83]....
        /*13d0*/ 	.word	0x0001aea0
        /*13d4*/ 	.word	0x00000046
        /*13d8*/ 	.word	0x00019c90
        /*13dc*/ 	.short	0x010a
        /*13de*/ 	.byte	0x3f
	.zero		1


	//   ....[84]....
        /*13e0*/ 	.word	0x0001b000
        /*13e4*/ 	.word	0x00000046
        /*13e8*/ 	.word	0x00019cb0
        /*13ec*/ 	.short	0x010a
        /*13ee*/ 	.byte	0x3f
	.zero		1


	//   ....[85]....
        /*13f0*/ 	.word	0x0001b220
        /*13f4*/ 	.word	0x00000012
        /*13f8*/ 	.word	0x00019c00
        /*13fc*/ 	.short	0x010a
        /*13fe*/ 	.byte	0x3f
	.zero		1


	//   ....[86]....
        /*1400*/ 	.word	0x0001b440
        /*1404*/ 	.word	0x00000012
        /*1408*/ 	.word	0x00019c00
        /*140c*/ 	.short	0x010a
        /*140e*/ 	.byte	0x3f
	.zero		1


	//   ....[87]....
        /*1410*/ 	.word	0x0001b490
        /*1414*/ 	.word	0x00000003
        /*1418*/ 	.word	0x00019c30
        /*141c*/ 	.short	0x010a
        /*141e*/ 	.byte	0x3f
	.zero		1


	//   ....[88]....
        /*1420*/ 	.word	0x0001b4e0
        /*1424*/ 	.word	0x00000000
        /*1428*/ 	.word	0x00019c30
        /*142c*/ 	.short	0x010a
        /*142e*/ 	.byte	0x3f
	.zero		1


	//   ....[89]....
        /*1430*/ 	.word	0x0001b530
        /*1434*/ 	.word	0x00000007
        /*1438*/ 	.word	0x00019c50
        /*143c*/ 	.short	0x010a
        /*143e*/ 	.byte	0x3f
	.zero		1


	//   ....[90]....
        /*1440*/ 	.word	0x0001b580
        /*1444*/ 	.word	0x00000004
        /*1448*/ 	.word	0x00019c50
        /*144c*/ 	.short	0x010a
        /*144e*/ 	.byte	0x3f
	.zero		1


	//   ....[91]....
        /*1450*/ 	.word	0x0001b720
        /*1454*/ 	.word	0x00000011
        /*1458*/ 	.word	0x00019c20
        /*145c*/ 	.short	0x010a
        /*145e*/ 	.byte	0x3f
	.zero		1


	//   ....[92]....
        /*1460*/ 	.word	0x0001b770
        /*1464*/ 	.word	0x00000008
        /*1468*/ 	.word	0x00019ca0
        /*146c*/ 	.short	0x010a
        /*146e*/ 	.byte	0x3f
	.zero		1


	//   ....[93]....
        /*1470*/ 	.word	0x0001b7c0
        /*1474*/ 	.word	0x00000008
        /*1478*/ 	.word	0x00019cc0
        /*147c*/ 	.short	0x010a
        /*147e*/ 	.byte	0x3f
	.zero		1


	//   ....[94]....
        /*1480*/ 	.word	0x0001b810
        /*1484*/ 	.word	0x00000009
        /*1488*/ 	.word	0x00019ca0
        /*148c*/ 	.short	0x010a
        /*148e*/ 	.byte	0x3f
	.zero		1


	//   ....[95]....
        /*1490*/ 	.word	0x0001b860
        /*1494*/ 	.word	0x00000009
        /*1498*/ 	.word	0x00019cc0
        /*149c*/ 	.short	0x010a
        /*149e*/ 	.byte	0x3f
	.zero		1


	//   ....[96]....
        /*14a0*/ 	.word	0x0001b990
        /*14a4*/ 	.word	0x00000004
        /*14a8*/ 	.word	0x00019c80
        /*14ac*/ 	.short	0x010a
        /*14ae*/ 	.byte	0x3f
	.zero		1


	//   ....[97]....
        /*14b0*/ 	.word	0x0001bd50
        /*14b4*/ 	.word	0x00000004
        /*14b8*/ 	.word	0x00019c40
        /*14bc*/ 	.short	0x010a
        /*14be*/ 	.byte	0x3f
	.zero		1


	//   ....[98]....
        /*14c0*/ 	.word	0x0001c3f0
        /*14c4*/ 	.word	0x00000011
        /*14c8*/ 	.word	0x00019c20
        /*14cc*/ 	.short	0x010a
        /*14ce*/ 	.byte	0x3f
	.zero		1


	//   ....[99]....
        /*14d0*/ 	.word	0x0001c440
        /*14d4*/ 	.word	0x00000000
        /*14d8*/ 	.word	0x00019c80
        /*14dc*/ 	.short	0x010a
        /*14de*/ 	.byte	0x3f
	.zero		1


	//   ....[100]....
        /*14e0*/ 	.word	0x0001c700
        /*14e4*/ 	.word	0x00000000
        /*14e8*/ 	.word	0x00019c40
        /*14ec*/ 	.short	0x010a
        /*14ee*/ 	.byte	0x3f
	.zero		1


	//   ....[101]....
        /*14f0*/ 	.word	0x0001c9b0
        /*14f4*/ 	.word	0x00000002
        /*14f8*/ 	.word	0x00019c70
        /*14fc*/ 	.short	0x010a
        /*14fe*/ 	.byte	0x3f
	.zero		1


	//   ....[102]....
        /*1500*/ 	.word	0x0001ca00
        /*1504*/ 	.word	0x00000002
        /*1508*/ 	.word	0x00019c60
        /*150c*/ 	.short	0x010a
        /*150e*/ 	.byte	0x3f
	.zero		1


	//   ....[103]....
        /*1510*/ 	.word	0x0001ca50
        /*1514*/ 	.word	0x00000003
        /*1518*/ 	.word	0x00019c70
        /*151c*/ 	.short	0x010a
        /*151e*/ 	.byte	0x3f
	.zero		1


	//   ....[104]....
        /*1520*/ 	.word	0x0001caa0
        /*1524*/ 	.word	0x00000003
        /*1528*/ 	.word	0x00019c60
        /*152c*/ 	.short	0x010a
        /*152e*/ 	.byte	0x3f
	.zero		1


	//   ....[105]....
        /*1530*/ 	.word	0x0001d5c0
        /*1534*/ 	.word	0x00000005
        /*1538*/ 	.word	0x00019c20
        /*153c*/ 	.short	0x010a
        /*153e*/ 	.byte	0x3f
	.zero		1


	//   ....[106]....
        /*1540*/ 	.word	0x0001d760
        /*1544*/ 	.word	0x00000003
        /*1548*/ 	.word	0x00019c40
        /*154c*/ 	.short	0x010a
        /*154e*/ 	.byte	0x3f
	.zero		1


	//   ....[107]....
        /*1550*/ 	.word	0x0001d7b0
        /*1554*/ 	.word	0x00000013
        /*1558*/ 	.word	0x00019c40
        /*155c*/ 	.short	0x010a
        /*155e*/ 	.byte	0x3f
	.zero		1


	//   ....[108]....
        /*1560*/ 	.word	0x0001d800
        /*1564*/ 	.word	0x00000003
        /*1568*/ 	.word	0x00019c60
        /*156c*/ 	.short	0x010a
        /*156e*/ 	.byte	0x3f
	.zero		1


	//   ....[109]....
        /*1570*/ 	.word	0x0001d850
        /*1574*/ 	.word	0x00000013
        /*1578*/ 	.word	0x00019c60
        /*157c*/ 	.short	0x010a
        /*157e*/ 	.byte	0x3f
	.zero		1


	//   ....[110]....
        /*1580*/ 	.word	0x0001d8a0
        /*1584*/ 	.word	0x00000003
        /*1588*/ 	.word	0x00019c80
        /*158c*/ 	.short	0x010a
        /*158e*/ 	.byte	0x3f
	.zero		1


	//----- nvinfo : EIATTR_NUM_MBARRIERS
	.align		4
.L_151:
        /*1590*/ 	.byte	0x03, 0x38
        /*1592*/ 	.short	0x0016


	//----- nvinfo : EIATTR_EXIT_INSTR_OFFSETS
	.align		4
        /*1594*/ 	.byte	0x04, 0x1c
        /*1596*/ 	.short	(.L_153 - .L_152)


	//   ....[0]....
.L_152:
        /*1598*/ 	.word	0x0001aba0


	//----- nvinfo : EIATTR_MAX_THREADS
	.align		4
.L_153:
        /*159c*/ 	.byte	0x04, 0x05
        /*159e*/ 	.short	(.L_155 - .L_154)
.L_154:
        /*15a0*/ 	.word	0x00000200
        /*15a4*/ 	.word	0x00000001
        /*15a8*/ 	.word	0x00000001


	//----- nvinfo : EIATTR_CRS_STACK_SIZE
	.align		4
.L_155:
        /*15ac*/ 	.byte	0x04, 0x1e
        /*15ae*/ 	.short	(.L_157 - .L_156)
.L_156:
        /*15b0*/ 	.word	0x00000000


	//----- nvinfo : EIATTR_CBANK_PARAM_SIZE
	.align		4
.L_157:
        /*15b4*/ 	.byte	0x03, 0x19
        /*15b6*/ 	.short	0x0af0


	//----- nvinfo : EIATTR_PARAM_CBANK
	.align		4
        /*15b8*/ 	.byte	0x04, 0x0a
        /*15ba*/ 	.short	(.L_159 - .L_158)
	.align		4
.L_158:
        /*15bc*/ 	.word	index@(.nv.constant0._ZN7cutlass13device_kernelIN5flash11enable_sm90INS1_16FlashAttnFwdSm90INS1_25CollectiveMainloopFwdSm90ILi2EN4cute5tupleIJNS5_1CILi1EEES8_S8_EEENS6_IJNS7_ILi192EEENS7_ILi128EEENS7_ILi96EEEEEELi96ENS_12float_e4m3_tEfNS_4arch4Sm90ELb0ELb0ELb0ELb1ELb1ELb1ELb0ELb1ELb1ELb1ELb1ELb0EEENS1_21CollectiveEpilogueFwdINS6_IJSA_SC_SB_EEES9_NS_10bfloat16_tESG_Li384ELb1ELb1ELb1ELb1EEENS1_36VarlenDynamicPersistentTileSchedulerILi192ELi128ELi384ELi128ELb1ELb1ELb1ELb0ELb1ELb1EEEEEEEEEvNT_6ParamsE)
        /*15c0*/ 	.short	0x0210
        /*15c2*/ 	.short	0x0af0


	//----- nvinfo : EIATTR_SW_WAR
	.align		4
.L_159:
        /*15c4*/ 	.byte	0x04, 0x36
        /*15c6*/ 	.short	(.L_161 - .L_160)
.L_160:
        /*15c8*/ 	.word	0x00000008
.L_161:


//--------------------- .nv.info._ZN7cutlass13device_kernelIN5flash11enable_sm90INS1_16FlashAttnFwdSm90INS1_25CollectiveMainloopFwdSm90ILi2EN4cute5tupleIJNS5_1CILi1EEES8_S8_EEENS6_IJNS7_ILi192EEENS7_ILi128EEENS7_ILi96EEEEEELi96ENS_12float_e4m3_tEfNS_4arch4Sm90ELb0ELb1ELb0ELb0ELb1ELb0ELb0ELb1ELb1ELb1ELb1ELb0EEENS1_21CollectiveEpilogueFwdINS6_IJSA_SC_SB_EEES9_NS_10bfloat16_tESG_Li384ELb0ELb1ELb1ELb1EEENS1_19SingleTileSchedulerILb0ELb1ELb1ELi192EEEEEEEEEvNT_6ParamsE --------------------------
	.section	.nv.info._ZN7cutlass13device_kernelIN5flash11enable_sm90INS1_16FlashAttnFwdSm90INS1_25CollectiveMainloopFwdSm90ILi2EN4cute5tupleIJNS5_1CILi1EEES8_S8_EEENS6_IJNS7_ILi192EEENS7_ILi128EEENS7_ILi96EEEEEELi96ENS_12float_e4m3_tEfNS_4arch4Sm90ELb0ELb1ELb0ELb0ELb1ELb0ELb0ELb1ELb1ELb1ELb1ELb0EEENS1_21CollectiveEpilogueFwdINS6_IJSA_SC_SB_EEES9_NS_10bfloat16_tESG_Li384ELb0ELb1ELb1ELb1EEENS1_19SingleTileSchedulerILb0ELb1ELb1ELi192EEEEEEEEEvNT_6ParamsE,"",@"SHT_CUDA_INFO"
	.sectionflags	@""
	.align	4


	//----- nvinfo : EIATTR_CUDA_API_VERSION
	.align		4
        /*0000*/ 	.byte	0x04, 0x37
        /*0002*/ 	.short	(.L_163 - .L_162)
.L_162:
        /*0004*/ 	.word	0x00000082


	//----- nvinfo : EIATTR_KPARAM_INFO
	.align		4
.L_163:
        /*0008*/ 	.byte	0x04, 0x17
        /*000a*/ 	.short	(.L_165 - .L_164)
.L_164:
        /*000c*/ 	.word	0x00000000
        /*0010*/ 	.short	0x0000
        /*0012*/ 	.short	0x0070
        /*0014*/ 	.byte	0x00, 0xf0, 0x01, 0x28


	//----- nvinfo : EIATTR_SPARSE_MMA_MASK
	.align		4
.L_165:
        /*0018*/ 	.byte	0x03, 0x50
        /*001a*/ 	.short	0x0000


	//----- nvinfo : EIATTR_MAXREG_COUNT
	.align		4
        /*001c*/ 	.byte	0x03, 0x1b
        /*001e*/ 	.short	0x0080


	//----- nvinfo : EIATTR_NUM_BARRIERS
	.align		4
        /*0020*/ 	.byte	0x02, 0x4c
        /*0022*/ 	.byte	0x09
	.zero		1


	//----- nvinfo : EIATTR_EXTERNS
	.align		4
        /*0024*/ 	.byte	0x04, 0x0f
        /*0026*/ 	.short	(.L_167 - .L_166)


	//   ....[0]....
	.align		4
.L_166:
        /*0028*/ 	.word	index@(__assertfail)


	//----- nvinfo : EIATTR_ANNOTATIONS
	.align		4
.L_167:
        /*002c*/ 	.byte	0x04, 0x55
        /*002e*/ 	.short	(.L_169 - .L_168)


	//   ....[0]....
.L_168:
        /*0030*/ 	.word	0x00000001
        /*0034*/ 	.byte	0x20, 0x04, 0x01, 0x00, 0x01, 0x00, 0x00, 0x00, 0x10, 0x24, 0x01, 0x00, 0x01, 0x00, 0x00, 0x00
        /*0044*/ 	.byte	0x90, 0x29, 0x01, 0x00


	//----- nvinfo : EIATTR_MERCURY_ISA_VERSION
	.align		4
.L_169:
        /*0048*/ 	.byte	0x03, 0x5f
        /*004a*/ 	.short	0x0101


	//----- nvinfo : EIATTR_INT_WARP_WIDE_INSTR_OFFSETS
	.align		4
        /*004c*/ 	.byte	0x04, 0x31
        /*004e*/ 	.short	(.L_171 - .L_170)


	//   ....[0]....
.L_170:
        /*0050*/ 	.word	0x000000c0


	//   ....[1]....
        /*0054*/ 	.word	0x000000d0


	//   ....[2]....
        /*0058*/ 	.word	0x00000170


	//----- nvinfo : EIATTR_COOP_GROUP_MASK_REGIDS
	.align		4
.L_171:
        /*005c*/ 	.byte	0x04, 0x29
        /*005e*/ 	.short	(.L_173 - .L_172)


	//   ....[0]....
.L_172:
        /*0060*/ 	.word	0xffffffff


	//   ....[1]....
        /*0064*/ 	.word	0xffffffff


	//   ....[2]....
        /*0068*/ 	.word	0xffffffff


	//   ....[3]....
        /*006c*/ 	.word	0xffffffff


	//   ....[4]....
        /*0070*/ 	.word	0xffffffff


	//   ....[5]....
        /*0074*/ 	.word	0xffffffff


	//   ....[6]....
        /*0078*/ 	.word	0xffffffff


	//   ....[7]....
        /*007c*/ 	.word	0xffffffff


	//   ....[8]....
        /*0080*/ 	.word	0xffffffff


	//   ....[9]....
        /*0084*/ 	.word	0xffffffff


	//   ....[10]....
        /*0088*/ 	.word	0xffffffff


	//   ....[11]....
        /*008c*/ 	.word	0xffffffff


	//   ....[12]....
        /*0090*/ 	.word	0xffffffff


	//   ....[13]....
        /*0094*/ 	.word	0xffffffff


	//   ....[14]....
        /*0098*/ 	.word	0xffffffff


	//   ....[15]....
        /*009c*/ 	.word	0xffffffff


	//   ....[16]....
        /*00a0*/ 	.word	0xffffffff


	//   ....[17]....
        /*00a4*/ 	.word	0xffffffff


	//   ....[18]....
        /*00a8*/ 	.word	0xffffffff


	//   ....[19]....
        /*00ac*/ 	.word	0xffffffff


	//   ....[20]....
        /*00b0*/ 	.word	0xffffffff


	//   ....[21]....
        /*00b4*/ 	.word	0xffffffff


	//   ....[22]....
        /*00b8*/ 	.word	0xffffffff


	//   ....[23]....
        /*00bc*/ 	.word	0xffffffff


	//   ....[24]....
        /*00c0*/ 	.word	0xffffffff


	//   ....[25]....
        /*00c4*/ 	.word	0xffffffff


	//   ....[26]....
        /*00c8*/ 	.word	0xffffffff


	//   ....[27]....
        /*00cc*/ 	.word	0xffffffff


	//   ....[28]....
        /*00d0*/ 	.word	0xffffffff


	//   ....[29]....
        /*00d4*/ 	.word	0xffffffff


	//   ....[30]....
        /*00d8*/ 	.word	0xffffffff


	//   ....[31]....
        /*00dc*/ 	.word	0xffffffff


	//   ....[32]....
        /*00e0*/ 	.word	0xffffffff


	//   ....[33]....
        /*00e4*/ 	.word	0xffffffff


	//   ....[34]....
        /*00e8*/ 	.word	0xffffffff


	//   ....[35]....
        /*00ec*/ 	.word	0xffffffff


	//   ....[36]....
        /*00f0*/ 	.word	0xffffffff


	//   ....[37]....
        /*00f4*/ 	.word	0xffffffff


	//   ....[38]....
        /*00f8*/ 	.word	0xffffffff


	//   ....[39]....
        /*00fc*/ 	.word	0xffffffff


	//   ....[40]....
        /*0100*/ 	.word	0xffffffff


	//   ....[41]....
        /*0104*/ 	.word	0xffffffff


	//   ....[42]....
        /*0108*/ 	.word	0xffffffff


	//   ....[43]....
        /*010c*/ 	.word	0xffffffff


	//   ....[44]....
        /*0110*/ 	.word	0xffffffff


	//   ....[45]....
        /*0114*/ 	.word	0xffffffff


	//   ....[46]....
        /*0118*/ 	.word	0xffffffff


	//   ....[47]....
        /*011c*/ 	.word	0xffffffff


	//   ....[48]....
        /*0120*/ 	.word	0xffffffff


	//   ....[49]....
        /*0124*/ 	.word	0xffffffff


	//   ....[50]....
        /*0128*/ 	.word	0xffffffff


	//   ....[51]....
        /*012c*/ 	.word	0xffffffff


	//   ....[52]....
        /*0130*/ 	.word	0xffffffff


	//   ....[53]....
        /*0134*/ 	.word	0xffffffff


	//   ....[54]....
        /*0138*/ 	.word	0xffffffff


	//   ....[55]....
        /*013c*/ 	.word	0xffffffff


	//   ....[56]....
        /*0140*/ 	.word	0xffffffff


	//   ....[57]....
        /*0144*/ 	.word	0xffffffff


	//   ....[58]....
        /*0148*/ 	.word	0xffffffff


	//   ....[59]....
        /*014c*/ 	.word	0xffffffff


	//   ....[60]....
        /*0150*/ 	.word	0xffffffff


	//   ....[61]....
        /*0154*/ 	.word	0xffffffff


	//   ....[62]....
        /*0158*/ 	.word	0xffffffff


	//   ....[63]....
        /*015c*/ 	.word	0xffffffff


	//   ....[64]....
        /*0160*/ 	.word	0xffffffff


	//   ....[65]....
        /*0164*/ 	.word	0xffffffff


	//   ....[66]....
        /*0168*/ 	.word	0xffffffff


	//   ....[67]....
        /*016c*/ 	.word	0xffffffff


	//   ....[68]....
        /*0170*/ 	.word	0xffffffff


	//   ....[69]....
        /*0174*/ 	.word	0xffffffff


	//   ....[70]....
        /*0178*/ 	.word	0xffffffff


	//   ....[71]....
        /*017c*/ 	.word	0xffffffff


	//   ....[72]....
        /*0180*/ 	.word	0xffffffff


	//   ....[73]....
        /*0184*/ 	.word	0xffffffff


	//   ....[74]....
        /*0188*/ 	.word	0xffffffff


	//   ....[75]....
        /*018c*/ 	.word	0xffffffff


	//   ....[76]....
        /*0190*/ 	.word	0xffffffff


	//   ....[77]....
        /*0194*/ 	.word	0xffffffff


	//   ....[78]....
        /*0198*/ 	.word	0xffffffff


	//   ....[79]....
        /*019c*/ 	.word	0xffffffff


	//   ....[80]....
        /*01a0*/ 	.word	0xffffffff


	//   ....[81]....
        /*01a4*/ 	.word	0xffffffff


	//   ....[82]....
        /*01a8*/ 	.word	0xffffffff


	//   ....[83]....
        /*01ac*/ 	.word	0xffffffff


	//   ....[84]....
        /*01b0*/ 	.word	0xffffffff


	//   ....[85]....
        /*01b4*/ 	.word	0xffffffff


	//   ....[86]....
        /*01b8*/ 	.word	0xffffffff


	//   ....[87]....
        /*01bc*/ 	.word	0xffffffff


	//   ....[88]....
        /*01c0*/ 	.word	0xffffffff


	//   ....[89]....
        /*01c4*/ 	.word	0xffffffff


	//   ....[90]....
        /*01c8*/ 	.word	0xffffffff


	//   ....[91]....
        /*01cc*/ 	.word	0xffffffff


	//   ....[92]....
        /*01d0*/ 	.word	0xffffffff


	//   ....[93]....
        /*01d4*/ 	.word	0xffffffff


	//   ....[94]....
        /*01d8*/ 	.word	0xffffffff


	//   ....[95]....
        /*01dc*/ 	.word	0xffffffff


	//   ....[96]....
        /*01e0*/ 	.word	0xffffffff


	//   ....[97]....
        /*01e4*/ 	.word	0xffffffff


	//   ....[98]....
        /*01e8*/ 	.word	0xffffffff


	//   ....[99]....
        /*01ec*/ 	.word	0xffffffff


	//   ....[100]....
        /*01f0*/ 	.word	0xffffffff


	//   ....[101]....
        /*01f4*/ 	.word	0xffffffff


	//   ....[102]....
        /*01f8*/ 	.word	0xffffffff


	//   ....[103]....
        /*01fc*/ 	.word	0xffffffff


	//   ....[104]....
        /*0200*/ 	.word	0xffffffff


	//   ....[105]....
        /*0204*/ 	.word	0xffffffff


	//   ....[106]....
        /*0208*/ 	.word	0xffffffff


	//   ....[107]....
        /*020c*/ 	.word	0xffffffff


	//   ....[108]....
        /*0210*/ 	.word	0xffffffff


	//   ....[109]....
        /*0214*/ 	.word	0xffffffff


	//   ....[110]....
        /*0218*/ 	.word	0xffffffff


	//   ....[111]....
        /*021c*/ 	.word	0xffffffff


	//   ....[112]....
        /*0220*/ 	.word	0xffffffff


	//   ....[113]....
        /*0224*/ 	.word	0x0500000f


	//   ....[114]....
        /*0228*/ 	.word	0x0500000f


	//   ....[115]....
        /*022c*/ 	.word	0x0500000f


	//   ....[116]....
        /*0230*/ 	.word	0x0500000f


	//   ....[117]....
        /*0234*/ 	.word	0x0500000f


	//   ....[118]....
        /*0238*/ 	.word	0x0500000f


	//   ....[119]....
        /*023c*/ 	.word	0x0500000f


	//   ....[120]....
        /*0240*/ 	.word	0x0500000f


	//   ....[121]....
        /*0244*/ 	.word	0x0500000f


	//   ....[122]....
        /*0248*/ 	.word	0x0500000f


	//   ....[123]....
        /*024c*/ 	.word	0x0500000f


	//   ....[124]....
        /*0250*/ 	.word	0x0500000f


	//   ....[125]....
        /*0254*/ 	.word	0x0500000f


	//   ....[126]....
        /*0258*/ 	.word	0x0500000f


	//   ....[127]....
        /*025c*/ 	.word	0x0500000f


	//   ....[128]....
        /*0260*/ 	.word	0x0500000f


	//   ....[129]....
        /*0264*/ 	.word	0x0500000f


	//   ....[130]....
        /*0268*/ 	.word	0x0500000f


	//   ....[131]....
        /*026c*/ 	.word	0x0500000f


	//   ....[132]....
        /*0270*/ 	.word	0x0500000f


	//   ....[133]....
        /*0274*/ 	.word	0x0500000f


	//   ....[134]....
        /*0278*/ 	.word	0x0500000f


	//   ....[135]....
        /*027c*/ 	.word	0x0500000f


	//----- nvinfo : EIATTR_COOP_GROUP_INSTR_OFFSETS
	.align		4
.L_173:
        /*0280*/ 	.byte	0x04, 0x28
        /*0282*/ 	.short	(.L_175 - .L_174)


	//   ....[0]....
.L_174:
        /*0284*/ 	.word	0x00000070


	//   ....[1]....
        /*0288*/ 	.word	0x000000b0


	//   ....[2]....
        /*028c*/ 	.word	0x000002d0


	//   ....[3]....
        /*0290*/ 	.word	0x00000430


	//   ....[4]....
        /*0294*/ 	.word	0x00000550


	//   ....[5]....
        /*0298*/ 	.word	0x000006b0


	//   ....[6]....
        /*029c*/ 	.word	0x000017a0


	//   ....[7]....
        /*02a0*/ 	.word	0x00001f10


	//   ....[8]....
        /*02a4*/ 	.word	0x00002ce0


	//   ....[9]....
        /*02a8*/ 	.word	0x000034d0


	//   ....[10]....
        /*02ac*/ 	.word	0x000035e0


	//   ....[11]....
        /*02b0*/ 	.word	0x00003e60


	//   ....[12]....
        /*02b4*/ 	.word	0x00003ee0


	//   ....[13]....
        /*02b8*/ 	.word	0x000054a0


	//   ....[14]....
        /*02bc*/ 	.word	0x000056d0


	//   ....[15]....
        /*02c0*/ 	.word	0x000062c0


	//   ....[16]....
        /*02c4*/ 	.word	0x000063c0


	//   ....[17]....
        /*02c8*/ 	.word	0x00006c10


	//   ....[18]....
        /*02cc*/ 	.word	0x00006c90


	//   ....[19]....
        /*02d0*/ 	.word	0x000087a0


	//   ....[20]....
        /*02d4*/ 	.word	0x000087b0


	//   ....[21]....
        /*02d8*/ 	.word	0x000087e0


	//   ....[22]....
        /*02dc*/ 	.word	0x000087f0


	//   ....[23]....
        /*02e0*/ 	.word	0x0000a060


	//   ....[24]....
        /*02e4*/ 	.word	0x0000a280


	//   ....[25]....
        /*02e8*/ 	.word	0x0000ae70


	//   ....[26]....
        /*02ec*/ 	.word	0x0000af70


	//   ....[27]....
        /*02f0*/ 	.word	0x0000b7c0


	//   ....[28]....
        /*02f4*/ 	.word	0x0000b840


	//   ....[29]....
        /*02f8*/ 	.word	0x0000cab0


	//   ....[30]....
        /*02fc*/ 	.word	0x0000cad0


	//   ....[31]....
        /*0300*/ 	.word	0x0000cb50


	//   ....[32]....
        /*0304*/ 	.word	0x0000cb60


	//   ....[33]....
        /*0308*/ 	.word	0x0000d830


	//   ....[34]....
        /*030c*/ 	.word	0x0000d840


	//   ....[35]....
        /*0310*/ 	.word	0x0000d850


	//   ....[36]....
        /*0314*/ 	.word	0x0000d860


	//   ....[37]....
        /*0318*/ 	.word	0x0000d870


	//   ....[38]....
        /*031c*/ 	.word	0x0000d890


	//   ....[39]....
        /*0320*/ 	.word	0x0000d8a0


	//   ....[40]....
        /*0324*/ 	.word	0x0000d8b0


	//   ....[41]....
        /*0328*/ 	.word	0x0000d8d0


	//   ....[42]....
        /*032c*/ 	.word	0x0000d8e0


	//   ....[43]....
        /*0330*/ 	.word	0x0000d8f0


	//   ....[44]....
        /*0334*/ 	.word	0x0000d900


	//   ....[45]....
        /*0338*/ 	.word	0x0000d920


	//   ....[46]....
        /*033c*/ 	.word	0x0000d940


	//   ....[47]....
        /*0340*/ 	.word	0x0000d950


	//   ....[48]....
        /*0344*/ 	.word	0x0000d960


	//   ....[49]....
        /*0348*/ 	.word	0x0000d980


	//   ....[50]....
        /*034c*/ 	.word	0x0000d9a0


	//   ....[51]....
        /*0350*/ 	.word	0x0000d9b0


	//   ....[52]....
        /*0354*/ 	.word	0x0000d9d0


	//   ....[53]....
        /*0358*/ 	.word	0x0000d9f0


	//   ....[54]....
        /*035c*/ 	.word	0x0000da00


	//   ....[55]....
        /*0360*/ 	.word	0x0000da10


	//   ....[56]....
        /*0364*/ 	.word	0x0000da20


	//   ....[57]....
        /*0368*/ 	.word	0x0000da30


	//   ....[58]....
        /*036c*/ 	.word	0x0000da50


	//   ....[59]....
        /*0370*/ 	.word	0x0000da60


	//   ....[60]....
        /*0374*/ 	.word	0x0000da70


	//   ....[61]....
        /*0378*/ 	.word	0x0000da80


	//   ....[62]....
        /*037c*/ 	.word	0x0000da90


	//   ....[63]....
        /*0380*/ 	.word	0x0000daa0


	//   ....[64]....
        /*0384*/ 	.word	0x0000dab0


	//   ....[65]....
        /*0388*/ 	.word	0x0000dac0


	//   ....[66]....
        /*038c*/ 	.word	0x0000dae0


	//   ....[67]....
        /*0390*/ 	.word	0x0000db10


	//   ....[68]....
        /*0394*/ 	.word	0x0000db40


	//   ....[69]....
        /*0398*/ 	.word	0x0000db70


	//   ....[70]....
        /*039c*/ 	.word	0x0000dbb0


	//   ....[71]....
        /*03a0*/ 	.word	0x0000dbf0


	//   ....[72]....
        /*03a4*/ 	.word	0x0000dc20


	//   ....[73]....
        /*03a8*/ 	.word	0x0000dc30


	//   ....[74]....
        /*03ac*/ 	.word	0x0000dc40


	//   ....[75]....
        /*03b0*/ 	.word	0x0000dc50


	//   ....[76]....
        /*03b4*/ 	.word	0x0000dc60


	//   ....[77]....
        /*03b8*/ 	.word	0x0000dc70


	//   ....[78]....
        /*03bc*/ 	.word	0x0000dc80


	//   ....[79]....
        /*03c0*/ 	.word	0x0000dc90


	//   ....[80]....
        /*03c4*/ 	.word	0x0000dca0


	//   ....[81]....
        /*03c8*/ 	.word	0x0000dff0


	//   ....[82]....
        /*03cc*/ 	.word	0x0000e050


	//   ....[83]....
        /*03d0*/ 	.word	0x0000e080


	//   ....[84]....
        /*03d4*/ 	.word	0x0000e0c0


	//   ....[85]....
        /*03d8*/ 	.word	0x0000e100


	//   ....[86]....
        /*03dc*/ 	.word	0x0000e140


	//   ....[87]....
        /*03e0*/ 	.word	0x0000e660


	//   ....[88]....
        /*03e4*/ 	.word	0x0000e690


	//   ....[89]....
        /*03e8*/ 	.word	0x0000f060


	//   ....[90]....
        /*03ec*/ 	.word	0x000107e0


	//   ....[91]....
        /*03f0*/ 	.word	0x00010810


	//   ....[92]....
        /*03f4*/ 	.word	0x00010820


	//   ....[93]....
        /*03f8*/ 	.word	0x000108f0


	//   ....[94]....
        /*03fc*/ 	.word	0x00010c60


	//   ....[95]....
        /*0400*/ 	.word	0x00010c70


	//   ....[96]....
        /*0404*/ 	.word	0x00010c80


	//   ....[97]....
        /*0408*/ 	.word	0x00010cc0


	//   ....[98]....
        /*040c*/ 	.word	0x00011450


	//   ....[99]....
        /*0410*/ 	.word	0x00011480


	//   ....[100]....
        /*0414*/ 	.word	0x000114a0


	//   ....[101]....
        /*0418*/ 	.word	0x000114d0


	//   ....[102]....
        /*041c*/ 	.word	0x00011510


	//   ....[103]....
        /*0420*/ 	.word	0x000115a0


	//   ....[104]....
        /*0424*/ 	.word	0x00011ce0


	//   ....[105]....
        /*0428*/ 	.word	0x00011cf0


	//   ....[106]....
        /*042c*/ 	.word	0x00011d00


	//   ....[107]....
        /*0430*/ 	.word	0x00011d80


	//   ....[108]....
        /*0434*/ 	.word	0x00012100


	//   ....[109]....
        /*0438*/ 	.word	0x00012120


	//   ....[110]....
        /*043c*/ 	.word	0x00012140


	//   ....[111]....
        /*0440*/ 	.word	0x00012160


	//   ....[112]....
        /*0444*/ 	.word	0x00012ed0


	//   ....[113]....
        /*0448*/ 	.word	0x00013550


	//   ....[114]....
        /*044c*/ 	.word	0x00013640


	//   ....[115]....
        /*0450*/ 	.word	0x000136f0


	//   ....[116]....
        /*0454*/ 	.word	0x00013770


	//   ....[117]....
        /*0458*/ 	.word	0x00013840


	//   ....[118]....
        /*045c*/ 	.word	0x000139c0


	//   ....[119]....
        /*0460*/ 	.word	0x00013a50


	//   ....[120]....
        /*0464*/ 	.word	0x00013ad0


	//   ....[121]....
        /*0468*/ 	.word	0x00013b80


	//   ....[122]....
        /*046c*/ 	.word	0x00013c00


	//   ....[123]....
        /*0470*/ 	.word	0x00013c50


	//   ....[124]....
        /*0474*/ 	.word	0x00013d10


	//   ....[125]....
        /*0478*/ 	.word	0x00013de0


	//   ....[126]....
        /*047c*/ 	.word	0x00013e50


	//   ....[127]....
        /*0480*/ 	.word	0x00013f20


	//   ....[128]....
        /*0484*/ 	.word	0x00014060


	//   ....[129]....
        /*0488*/ 	.word	0x000140f0


	//   ....[130]....
        /*048c*/ 	.word	0x00014150


	//   ....[131]....
        /*0490*/ 	.word	0x00014230


	//   ....[132]....
        /*0494*/ 	.word	0x00014320


	//   ....[133]....
        /*0498*/ 	.word	0x000143c0


	//   ....[134]....
        /*049c*/ 	.word	0x00014430


	//   ....[135]....
        /*04a0*/ 	.word	0x000144f0


	//----- nvinfo : EIATTR_REG_RECONFIG
	.align		4
.L_175:
        /*04a4*/ 	.byte	0x01, 0x54
	.zero		2


	//----- nvinfo : EIATTR_SYSCALL_OFFSETS
	.align		4
        /*04a8*/ 	.byte	0x04, 0x46
        /*04aa*/ 	.short	(.L_177 - .L_176)


	//   ....[0]....
.L_176:
        /*04ac*/ 	.word	0x00001960


	//   ....[1]....
        /*04b0*/ 	.word	0x0000fc30


	//   ....[2]....
        /*04b4*/ 	.word	0x0000fd70


	//   ....[3]....
        /*04b8*/ 	.word	0x0000feb0


	//   ....[4]....
        /*04bc*/ 	.word	0x0000ffd0


	//   ....[5]....
        /*04c0*/ 	.word	0x00010fd0


	//----- nvinfo : EIATTR_MBARRIER_INSTR_OFFSETS
	.align		4
.L_177:
        /*04c4*/ 	.byte	0x04, 0x39
        /*04c6*/ 	.short	(.L_179 - .L_178)


	//   ....[0]....
.L_178:
        /*04c8*/ 	.word	0x00000180
        /*04cc*/ 	.word	0x000000ff
        /*04d0*/ 	.word	0x00017000
        /*04d4*/ 	.short	0x0100
        /*04d6*/ 	.byte	0x08
	.zero		1


	//   ....[1]....
        /*04d8*/ 	.word	0x00000190
        /*04dc*/ 	.word	0x000000ff
        /*04e0*/ 	.word	0x00017020
        /*04e4*/ 	.short	0x0100
        /*04e6*/ 	.byte	0x08
	.zero		1


	//   ....[2]....
        /*04e8*/ 	.word	0x00000280
        /*04ec*/ 	.word	0x000000ff
        /*04f0*/ 	.word	0x00017030
        /*04f4*/ 	.short	0x0100
        /*04f6*/ 	.byte	0x08
	.zero		1


	//   ....[3]....
        /*04f8*/ 	.word	0x00000290
        /*04fc*/ 	.word	0x000000ff
        /*0500*/ 	.word	0x00017040
        /*0504*/ 	.short	0x0100
        /*0506*/ 	.byte	0x08
	.zero		1


	//   ....[4]....
        /*0508*/ 	.word	0x000002a0
        /*050c*/ 	.word	0x000000ff
        /*0510*/ 	.word	0x00017038
        /*0514*/ 	.short	0x0100
        /*0516*/ 	.byte	0x08
	.zero		1


	//   ....[5]....
        /*0518*/ 	.word	0x000002b0
        /*051c*/ 	.word	0x000000ff
        /*0520*/ 	.word	0x00017048
        /*0524*/ 	.short	0x0100
        /*0526*/ 	.byte	0x08
	.zero		1


	//   ....[6]....
        /*0528*/ 	.word	0x000003e0
        /*052c*/ 	.word	0x000000ff
        /*0530*/ 	.word	0x00017050
        /*0534*/ 	.short	0x0100
        /*0536*/ 	.byte	0x08
	.zero		1


	//   ....[7]....
        /*0538*/ 	.word	0x000003f0
        /*053c*/ 	.word	0x000000ff
        /*0540*/ 	.word	0x00017060
        /*0544*/ 	.short	0x0100
        /*0546*/ 	.byte	0x08
	.zero		1


	//   ....[8]....
        /*0548*/ 	.word	0x00000400
        /*054c*/ 	.word	0x000000ff
        /*0550*/ 	.word	0x00017058
        /*0554*/ 	.short	0x0100
        /*0556*/ 	.byte	0x08
	.zero		1


	//   ....[9]....
        /*0558*/ 	.word	0x00000410
        /*055c*/ 	.word	0x000000ff
        /*0560*/ 	.word	0x00017068
        /*0564*/ 	.short	0x0100
        /*0566*/ 	.byte	0x08
	.zero		1


	//   ....[10]....
        /*0568*/ 	.word	0x00000500
        /*056c*/ 	.word	0x000000ff
        /*0570*/ 	.word	0x00017070
        /*0574*/ 	.short	0x0100
        /*0576*/ 	.byte	0x06
	.zero		1


	//   ....[11]....
        /*0578*/ 	.word	0x00000510
        /*057c*/ 	.word	0x000000ff
        /*0580*/ 	.word	0x00017080
        /*0584*/ 	.short	0x0100
        /*0586*/ 	.byte	0x06
	.zero		1


	//   ....[12]....
        /*0588*/ 	.word	0x00000520
        /*058c*/ 	.word	0x000000ff
        /*0590*/ 	.word	0x00017078
        /*0594*/ 	.short	0x0100
        /*0596*/ 	.byte	0x06
	.zero		1


	//   ....[13]....
        /*0598*/ 	.word	0x00000530
        /*059c*/ 	.word	0x000000ff
        /*05a0*/ 	.word	0x00017088
        /*05a4*/ 	.short	0x0100
        /*05a6*/ 	.byte	0x06
	.zero		1


	//   ....[14]....
        /*05a8*/ 	.word	0x00000660
        /*05ac*/ 	.word	0x000000ff
        /*05b0*/ 	.word	0x00017090
        /*05b4*/ 	.short	0x0100
        /*05b6*/ 	.byte	0x08
	.zero		1


	//   ....[15]....
        /*05b8*/ 	.word	0x00000670
        /*05bc*/ 	.word	0x000000ff
        /*05c0*/ 	.word	0x000170a0
        /*05c4*/ 	.short	0x0100
        /*05c6*/ 	.byte	0x08
	.zero		1


	//   ....[16]....
        /*05c8*/ 	.word	0x00000680
        /*05cc*/ 	.word	0x000000ff
        /*05d0*/ 	.word	0x00017098
        /*05d4*/ 	.short	0x0100
        /*05d6*/ 	.byte	0x08
	.zero		1


	//   ....[17]....
        /*05d8*/ 	.word	0x00000690
        /*05dc*/ 	.word	0x000000ff
        /*05e0*/ 	.word	0x000170a8
        /*05e4*/ 	.short	0x0100
        /*05e6*/ 	.byte	0x08
	.zero		1


	//   ....[18]....
        /*05e8*/ 	.word	0x000007d0
        /*05ec*/ 	.word	0x000000ff
        /*05f0*/ 	.word	0x000170b0
        /*05f4*/ 	.short	0x0100
        /*05f6*/ 	.byte	0x08
	.zero		1


	//   ....[19]....
        /*05f8*/ 	.word	0x000007e0
        /*05fc*/ 	.word	0x000000ff
        /*0600*/ 	.word	0x000170c0
        /*0604*/ 	.short	0x0100
        /*0606*/ 	.byte	0x08
	.zero		1


	//   ....[20]....
        /*0608*/ 	.word	0x000007f0
        /*060c*/ 	.word	0x000000ff
        /*0610*/ 	.word	0x000170b8
        /*0614*/ 	.short	0x0100
        /*0616*/ 	.byte	0x08
	.zero		1


	//   ....[21]....
        /*0618*/ 	.word	0x00000800
        /*061c*/ 	.word	0x000000ff
        /*0620*/ 	.word	0x000170c8
        /*0624*/ 	.short	0x0100
        /*0626*/ 	.byte	0x08
	.zero		1


	//   ....[22]....
        /*0628*/ 	.word	0x00001980
        /*062c*/ 	.word	0x000000ff
        /*0630*/ 	.word	0x00017000
        /*0634*/ 	.short	0x010a
        /*0636*/ 	.byte	0x2d
	.zero		1


	//   ....[23]....
        /*0638*/ 	.word	0x000019f0
        /*063c*/ 	.word	0x000000ff
        /*0640*/ 	.word	0x00017030
        /*0644*/ 	.short	0x010a
        /*0646*/ 	.byte	0x2d
	.zero		1


	//   ....[24]....
        /*0648*/ 	.word	0x00001a50
        /*064c*/ 	.word	0x000000ff
        /*0650*/ 	.word	0x00017030
        /*0654*/ 	.short	0x010a
        /*0656*/ 	.byte	0x2d
	.zero		1


	//   ....[25]....
        /*0658*/ 	.word	0x00001f30
        /*065c*/ 	.word	0x000000ff
        /*0660*/ 	.word	0x00000000
        /*0664*/ 	.short	0x0101
        /*0666*/ 	.byte	0x04
	.zero		1


	//   ....[26]....
        /*0668*/ 	.word	0x00004ff0
        /*066c*/ 	.word	0x000000ff
        /*0670*/ 	.word	0x00017030
        /*0674*/ 	.short	0x010a
        /*0676*/ 	.byte	0x1b
	.zero		1


	//   ....[27]....
        /*0678*/ 	.word	0x00005030
        /*067c*/ 	.word	0x000000ff
        /*0680*/ 	.word	0x00017030
        /*0684*/ 	.short	0x010a
        /*0686*/ 	.byte	0x1b
	.zero		1


	//   ....[28]....
        /*0688*/ 	.word	0x000051b0
        /*068c*/ 	.word	0x000000ff
        /*0690*/ 	.word	0x00017050
        /*0694*/ 	.short	0x010a
        /*0696*/ 	.byte	0x0f
	.zero		1


	//   ....[29]....
        /*0698*/ 	.word	0x000051f0
        /*069c*/ 	.word	0x000000ff
        /*06a0*/ 	.word	0x00017050
        /*06a4*/ 	.short	0x010a
        /*06a6*/ 	.byte	0x0f
	.zero		1


	//   ....[30]....
        /*06a8*/ 	.word	0x000054d0
        /*06ac*/ 	.word	0x000000ff
        /*06b0*/ 	.word	0x00000000
        /*06b4*/ 	.short	0x0101
        /*06b6*/ 	.byte	0x0a
	.zero		1


	//   ....[31]....
        /*06b8*/ 	.word	0x00007720
        /*06bc*/ 	.word	0x000000ff
        /*06c0*/ 	.word	0x00000000
        /*06c4*/ 	.short	0x0101
        /*06c6*/ 	.byte	0x0a
	.zero		1


	//   ....[32]....
        /*06c8*/ 	.word	0x00007f80
        /*06cc*/ 	.word	0x000000ff
        /*06d0*/ 	.word	0x00017030
        /*06d4*/ 	.short	0x010a
        /*06d6*/ 	.byte	0x0a
	.zero		1


	//   ....[33]....
        /*06d8*/ 	.word	0x00007fc0
        /*06dc*/ 	.word	0x000000ff
        /*06e0*/ 	.word	0x00017030
        /*06e4*/ 	.short	0x010a
        /*06e6*/ 	.byte	0x0a
	.zero		1


	//   ....[34]....
        /*06e8*/ 	.word	0x00008140
        /*06ec*/ 	.word	0x000000ff
        /*06f0*/ 	.word	0x00017050
        /*06f4*/ 	.short	0x010a
        /*06f6*/ 	.byte	0x0f
	.zero		1


	//   ....[35]....
        /*06f8*/ 	.word	0x00008180
        /*06fc*/ 	.word	0x000000ff
        /*0700*/ 	.word	0x00017050
        /*0704*/ 	.short	0x010a
        /*0706*/ 	.byte	0x0f
	.zero		1


	//   ....[36]....
        /*0708*/ 	.word	0x00008440
        /*070c*/ 	.word	0x000000ff
        /*0710*/ 	.word	0x00000000
        /*0714*/ 	.short	0x0101
        /*0716*/ 	.byte	0x0a
	.zero		1


	//   ....[37]....
        /*0718*/ 	.word	0x000095b0
        /*071c*/ 	.word	0x000000ff
        /*0720*/ 	.word	0x00000000
        /*0724*/ 	.short	0x0101
        /*0726*/ 	.byte	0x0a
	.zero		1


	//   ....[38]....
        /*0728*/ 	.word	0x00009bb0
        /*072c*/ 	.word	0x000000ff
        /*0730*/ 	.word	0x00017030
        /*0734*/ 	.short	0x010a
        /*0736*/ 	.byte	0x15
	.zero		1


	//   ....[39]....
        /*0738*/ 	.word	0x00009bf0
        /*073c*/ 	.word	0x000000ff
        /*0740*/ 	.word	0x00017030
        /*0744*/ 	.short	0x010a
        /*0746*/ 	.byte	0x15
	.zero		1


	//   ....[40]....
        /*0748*/ 	.word	0x00009d70
        /*074c*/ 	.word	0x000000ff
        /*0750*/ 	.word	0x00017050
        /*0754*/ 	.short	0x010a
        /*0756*/ 	.byte	0x0f
	.zero		1


	//   ....[41]....
        /*0758*/ 	.word	0x00009db0
        /*075c*/ 	.word	0x000000ff
        /*0760*/ 	.word	0x00017050
        /*0764*/ 	.short	0x010a
        /*0766*/ 	.byte	0x0f
	.zero		1


	//   ....[42]....
        /*0768*/ 	.word	0x0000a000
        /*076c*/ 	.word	0x000000ff
        /*0770*/ 	.word	0x00000000
        /*0774*/ 	.short	0x0101
        /*0776*/ 	.byte	0x15
	.zero		1


	//   ....[43]....
        /*0778*/ 	.word	0x0000c2d0
        /*077c*/ 	.word	0x000000ff
        /*0780*/ 	.word	0x00000000
        /*0784*/ 	.short	0x0101
        /*0786*/ 	.byte	0x0a
	.zero		1


	//   ....[44]....
        /*0788*/ 	.word	0x0000c7f0
        /*078c*/ 	.word	0x000000ff
        /*0790*/ 	.word	0x00017050
        /*0794*/ 	.short	0x010a
        /*0796*/ 	.byte	0x12
	.zero		1


	//   ....[45]....
        /*0798*/ 	.word	0x0000c830
        /*079c*/ 	.word	0x000000ff
        /*07a0*/ 	.word	0x00017050
        /*07a4*/ 	.short	0x010a
        /*07a6*/ 	.byte	0x12
	.zero		1


	//   ....[46]....
        /*07a8*/ 	.word	0x0000ce40
        /*07ac*/ 	.word	0x000000ff
        /*07b0*/ 	.word	0x00000000
        /*07b4*/ 	.short	0x0101
        /*07b6*/ 	.byte	0x04
	.zero		1


	//   ....[47]....
        /*07b8*/ 	.word	0x0000e120
        /*07bc*/ 	.word	0x000000ff
        /*07c0*/ 	.word	0x00000000
        /*07c4*/ 	.short	0x0101
        /*07c6*/ 	.byte	0x04
	.zero		1


	//   ....[48]....
        /*07c8*/ 	.word	0x000105e0
        /*07cc*/ 	.word	0x000000ff
        /*07d0*/ 	.word	0x00017080
        /*07d4*/ 	.short	0x010a
        /*07d6*/ 	.byte	0x30
	.zero		1


	//   ....[49]....
        /*07d8*/ 	.word	0x000109b0
        /*07dc*/ 	.word	0x000000ff
        /*07e0*/ 	.word	0x00017070
        /*07e4*/ 	.short	0x0107
        /*07e6*/ 	.byte	0x30
	.zero		1


	//   ....[50]....
        /*07e8*/ 	.word	0x00010a40
        /*07ec*/ 	.word	0x000000ff
        /*07f0*/ 	.word	0x00017070
        /*07f4*/ 	.short	0x0101
        /*07f6*/ 	.byte	0x30
	.zero		1


	//   ....[51]....
        /*07f8*/ 	.word	0x00010a70
        /*07fc*/ 	.word	0x000000ff
        /*0800*/ 	.word	0x00017040
        /*0804*/ 	.short	0x010a
        /*0806*/ 	.byte	0x30
	.zero		1


	//   ....[52]....
        /*0808*/ 	.word	0x00010d80
        /*080c*/ 	.word	0x000000ff
        /*0810*/ 	.word	0x00017030
        /*0814*/ 	.short	0x0107
        /*0816*/ 	.byte	0x30
	.zero		1


	//   ....[53]....
        /*0818*/ 	.word	0x00010e10
        /*081c*/ 	.word	0x000000ff
        /*0820*/ 	.word	0x00017030
        /*0824*/ 	.short	0x0101
        /*0826*/ 	.byte	0x30
	.zero		1


	//   ....[54]....
        /*0828*/ 	.word	0x000116b0
        /*082c*/ 	.word	0x000000ff
        /*0830*/ 	.word	0x00017000
        /*0834*/ 	.short	0x0107
        /*0836*/ 	.byte	0x30
	.zero		1


	//   ....[55]....
        /*0838*/ 	.word	0x00011710
        /*083c*/ 	.word	0x000000ff
        /*0840*/ 	.word	0x00017000
        /*0844*/ 	.short	0x0101
        /*0846*/ 	.byte	0x30
	.zero		1


	//   ....[56]....
        /*0848*/ 	.word	0x00011740
        /*084c*/ 	.word	0x000000ff
        /*0850*/ 	.word	0x00017020
        /*0854*/ 	.short	0x010a
        /*0856*/ 	.byte	0x30
	.zero		1


	//   ....[57]....
        /*0858*/ 	.word	0x00011a90
        /*085c*/ 	.word	0x00000005
        /*0860*/ 	.word	0x00017080
        /*0864*/ 	.short	0x010a
        /*0866*/ 	.byte	0x3f
	.zero		1


	//   ....[58]....
        /*0868*/ 	.word	0x00011e50
        /*086c*/ 	.word	0x00000005
        /*0870*/ 	.word	0x00017070
        /*0874*/ 	.short	0x0107
        /*0876*/ 	.byte	0x3f
	.zero		1


	//   ....[59]....
        /*0878*/ 	.word	0x00011ee0
        /*087c*/ 	.word	0x00000005
        /*0880*/ 	.word	0x00017070
        /*0884*/ 	.short	0x0101
        /*0886*/ 	.byte	0x3f
	.zero		1


	//   ....[60]....
        /*0888*/ 	.word	0x00011f10
        /*088c*/ 	.word	0x00000005
        /*0890*/ 	.word	0x00017040
        /*0894*/ 	.short	0x010a
        /*0896*/ 	.byte	0x3f
	.zero		1


	//   ....[61]....
        /*0898*/ 	.word	0x00012240
        /*089c*/ 	.word	0x00000005
        /*08a0*/ 	.word	0x00017030
        /*08a4*/ 	.short	0x0107
        /*08a6*/ 	.byte	0x3f
	.zero		1


	//   ....[62]....
        /*08a8*/ 	.word	0x000122e0
        /*08ac*/ 	.word	0x00000005
        /*08b0*/ 	.word	0x00017030
        /*08b4*/ 	.short	0x0101
        /*08b6*/ 	.byte	0x3f
	.zero		1


	//   ....[63]....
        /*08b8*/ 	.word	0x00012360
        /*08bc*/ 	.word	0x00000003
        /*08c0*/ 	.word	0x00017070
        /*08c4*/ 	.short	0x010a
        /*08c6*/ 	.byte	0x3f
	.zero		1


	//   ....[64]....
        /*08c8*/ 	.word	0x000123f0
        /*08cc*/ 	.word	0x00000003
        /*08d0*/ 	.word	0x00017060
        /*08d4*/ 	.short	0x010a
        /*08d6*/ 	.byte	0x3f
	.zero		1


	//   ....[65]....
        /*08d8*/ 	.word	0x000127a0
        /*08dc*/ 	.word	0x00000003
        /*08e0*/ 	.word	0x00017050
        /*08e4*/ 	.short	0x0101
        /*08e6*/ 	.byte	0x3f
	.zero		1


	//   ....[66]....
        /*08e8*/ 	.word	0x00012840
        /*08ec*/ 	.word	0x00000003
        /*08f0*/ 	.word	0x00000000
        /*08f4*/ 	.short	0x0101
        /*08f6*/ 	.byte	0x3f
	.zero		1


	//   ....[67]....
        /*08f8*/ 	.word	0x00012910
        /*08fc*/ 	.word	0x00000003
        /*0900*/ 	.word	0x00017070
        /*0904*/ 	.short	0x010a
        /*0906*/ 	.byte	0x3f
	.zero		1


	//   ....[68]....
        /*0908*/ 	.word	0x000129c0
        /*090c*/ 	.word	0x00000003
        /*0910*/ 	.word	0x00017060
        /*0914*/ 	.short	0x010a
        /*0916*/ 	.byte	0x3f
	.zero		1


	//   ....[69]....
        /*0918*/ 	.word	0x00012d60
        /*091c*/ 	.word	0x00000003
        /*0920*/ 	.word	0x00017050
        /*0924*/ 	.short	0x0101
        /*0926*/ 	.byte	0x3f
	.zero		1


	//   ....[70]....
        /*0928*/ 	.word	0x00012e10
        /*092c*/ 	.word	0x00000003
        /*0930*/ 	.word	0x00000000
        /*0934*/ 	.short	0x0101
        /*0936*/ 	.byte	0x3f
	.zero		1


	//   ....[71]....
        /*0938*/ 	.word	0x00012e80
        /*093c*/ 	.word	0x00000007
        /*0940*/ 	.word	0x00017020
        /*0944*/ 	.short	0x010a
        /*0946*/ 	.byte	0x3f
	.zero		1


	//   ....[72]....
        /*0948*/ 	.word	0x00012fa0
        /*094c*/ 	.word	0x00000005
        /*0950*/ 	.word	0x00017040
        /*0954*/ 	.short	0x010a
        /*0956*/ 	.byte	0x3f
	.zero		1


	//   ....[73]....
        /*0958*/ 	.word	0x00013040
        /*095c*/ 	.word	0x00000007
        /*0960*/ 	.word	0x00017040
        /*0964*/ 	.short	0x010a
        /*0966*/ 	.byte	0x3f
	.zero		1


	//   ....[74]....
        /*0968*/ 	.word	0x00013080
        /*096c*/ 	.word	0x00000005
        /*0970*/ 	.word	0x00017060
        /*0974*/ 	.short	0x010a
        /*0976*/ 	.byte	0x3f
	.zero		1


	//   ....[75]....
        /*0978*/ 	.word	0x000130c0
        /*097c*/ 	.word	0x00000007
        /*0980*/ 	.word	0x00017060
        /*0984*/ 	.short	0x010a
        /*0986*/ 	.byte	0x3f
	.zero		1


	//   ....[76]....
        /*0988*/ 	.word	0x00013100
        /*098c*/ 	.word	0x00000005
        /*0990*/ 	.word	0x00017080
        /*0994*/ 	.short	0x010a
        /*0996*/ 	.byte	0x3f
	.zero		1


	//   ....[77]....
        /*0998*/ 	.word	0x00013140
        /*099c*/ 	.word	0x00000007
        /*09a0*/ 	.word	0x00017080
        /*09a4*/ 	.short	0x010a
        /*09a6*/ 	.byte	0x3f
	.zero		1


	//   ....[78]....
        /*09a8*/ 	.word	0x000131b0
        /*09ac*/ 	.word	0x00000003
        /*09b0*/ 	.word	0x00017000
        /*09b4*/ 	.short	0x010a
        /*09b6*/ 	.byte	0x3f
	.zero		1


	//   ....[79]....
        /*09b8*/ 	.word	0x00013210
        /*09bc*/ 	.word	0x00000003
        /*09c0*/ 	.word	0x00017030
        /*09c4*/ 	.short	0x010a
        /*09c6*/ 	.byte	0x3f
	.zero		1


	//   ....[80]....
        /*09c8*/ 	.word	0x00013270
        /*09cc*/ 	.word	0x0000000d
        /*09d0*/ 	.word	0x00017030
        /*09d4*/ 	.short	0x010a
        /*09d6*/ 	.byte	0x3f
	.zero		1


	//   ....[81]....
        /*09d8*/ 	.word	0x000132d0
        /*09dc*/ 	.word	0x0000000d
        /*09e0*/ 	.word	0x00017050
        /*09e4*/ 	.short	0x010a
        /*09e6*/ 	.byte	0x3f
	.zero		1


	//   ....[82]....
        /*09e8*/ 	.word	0x00013330
        /*09ec*/ 	.word	0x0000000f
        /*09f0*/ 	.word	0x00017030
        /*09f4*/ 	.short	0x010a
        /*09f6*/ 	.byte	0x3f
	.zero		1


	//   ....[83]....
        /*09f8*/ 	.word	0x00013390
        /*09fc*/ 	.word	0x0000000f
        /*0a00*/ 	.word	0x00017050
        /*0a04*/ 	.short	0x010a
        /*0a06*/ 	.byte	0x3f
	.zero		1


	//   ....[84]....
        /*0a08*/ 	.word	0x000133f0
        /*0a0c*/ 	.word	0x0000000d
        /*0a10*/ 	.word	0x00017030
        /*0a14*/ 	.short	0x010a
        /*0a16*/ 	.byte	0x3f
	.zero		1


	//   ....[85]....
        /*0a18*/ 	.word	0x00013450
        /*0a1c*/ 	.word	0x0000000d
        /*0a20*/ 	.word	0x00017050
        /*0a24*/ 	.short	0x010a
        /*0a26*/ 	.byte	0x3f
	.zero		1


	//   ....[86]....
        /*0a28*/ 	.word	0x000134b0
        /*0a2c*/ 	.word	0x00000005
        /*0a30*/ 	.word	0x00017050
        /*0a34*/ 	.short	0x010a
        /*0a36*/ 	.byte	0x3f
	.zero		1


	//   ....[87]....
        /*0a38*/ 	.word	0x00013590
        /*0a3c*/ 	.word	0x00000003
        /*0a40*/ 	.word	0x00017080
        /*0a44*/ 	.short	0x010a
        /*0a46*/ 	.byte	0x3f
	.zero		1


	//   ....[88]....
        /*0a48*/ 	.word	0x00013910
        /*0a4c*/ 	.word	0x00000003
        /*0a50*/ 	.word	0x00017040
        /*0a54*/ 	.short	0x010a
        /*0a56*/ 	.byte	0x3f
	.zero		1


	//   ....[89]....
        /*0a58*/ 	.word	0x00013f60
        /*0a5c*/ 	.word	0x00000003
        /*0a60*/ 	.word	0x00017020
        /*0a64*/ 	.short	0x010a
        /*0a66*/ 	.byte	0x3f
	.zero		1


	//   ....[90]....
        /*0a68*/ 	.word	0x00013fb0
        /*0a6c*/ 	.word	0x00000005
        /*0a70*/ 	.word	0x00017080
        /*0a74*/ 	.short	0x010a
        /*0a76*/ 	.byte	0x3f
	.zero		1


	//   ....[91]....
        /*0a78*/ 	.word	0x00014270
        /*0a7c*/ 	.word	0x00000005
        /*0a80*/ 	.word	0x00017040
        /*0a84*/ 	.short	0x010a
        /*0a86*/ 	.byte	0x3f
	.zero		1


	//   ....[92]....
        /*0a88*/ 	.word	0x00014520
        /*0a8c*/ 	.word	0x00000003
        /*0a90*/ 	.word	0x00017070
        /*0a94*/ 	.short	0x010a
        /*0a96*/ 	.byte	0x3f
	.zero		1


	//   ....[93]....
        /*0a98*/ 	.word	0x00014570
        /*0a9c*/ 	.word	0x00000003
        /*0aa0*/ 	.word	0x00017060
        /*0aa4*/ 	.short	0x010a
        /*0aa6*/ 	.byte	0x3f
	.zero		1


	//   ....[94]....
        /*0aa8*/ 	.word	0x000145c0
        /*0aac*/ 	.word	0x00000003
        /*0ab0*/ 	.word	0x00017070
        /*0ab4*/ 	.short	0x010a
        /*0ab6*/ 	.byte	0x3f
	.zero		1


	//   ....[95]....
        /*0ab8*/ 	.word	0x00014610
        /*0abc*/ 	.word	0x00000003
        /*0ac0*/ 	.word	0x00017060
        /*0ac4*/ 	.short	0x010a
        /*0ac6*/ 	.byte	0x3f
	.zero		1


	//   ....[96]....
        /*0ac8*/ 	.word	0x00014660
        /*0acc*/ 	.word	0x00000007
        /*0ad0*/ 	.word	0x00017020
        /*0ad4*/ 	.short	0x010a
        /*0ad6*/ 	.byte	0x3f
	.zero		1


	//   ....[97]....
        /*0ad8*/ 	.word	0x000146b0
        /*0adc*/ 	.word	0x00000005
        /*0ae0*/ 	.word	0x00017040
        /*0ae4*/ 	.short	0x010a
        /*0ae6*/ 	.byte	0x3f
	.zero		1


	//   ....[98]....
        /*0ae8*/ 	.word	0x00014700
        /*0aec*/ 	.word	0x00000007
        /*0af0*/ 	.word	0x00017040
        /*0af4*/ 	.short	0x010a
        /*0af6*/ 	.byte	0x3f
	.zero		1


	//   ....[99]....
        /*0af8*/ 	.word	0x00014750
        /*0afc*/ 	.word	0x00000005
        /*0b00*/ 	.word	0x00017060
        /*0b04*/ 	.short	0x010a
        /*0b06*/ 	.byte	0x3f
	.zero		1


	//   ....[100]....
        /*0b08*/ 	.word	0x000147a0
        /*0b0c*/ 	.word	0x00000007
        /*0b10*/ 	.word	0x00017060
        /*0b14*/ 	.short	0x010a
        /*0b16*/ 	.byte	0x3f
	.zero		1


	//   ....[101]....
        /*0b18*/ 	.word	0x000147f0
        /*0b1c*/ 	.word	0x00000005
        /*0b20*/ 	.word	0x00017080
        /*0b24*/ 	.short	0x010a
        /*0b26*/ 	.byte	0x3f
	.zero		1


	//----- nvinfo : EIATTR_NUM_MBARRIERS
	.align		4
.L_179:
        /*0b28*/ 	.byte	0x03, 0x38
        /*0b2a*/ 	.short	0x0016


	//----- nvinfo : EIATTR_EXIT_INSTR_OFFSETS
	.align		4
        /*0b2c*/ 	.byte	0x04, 0x1c
        /*0b2e*/ 	.short	(.L_181 - .L_180)


	//   ....[0]....
.L_180:
        /*0b30*/ 	.word	0x00013190


	//----- nvinfo : EIATTR_MAX_THREADS
	.align		4
.L_181:
        /*0b34*/ 	.byte	0x04, 0x05
        /*0b36*/ 	.short	(.L_183 - .L_182)
.L_182:
        /*0b38*/ 	.word	0x00000200
        /*0b3c*/ 	.word	0x00000001
        /*0b40*/ 	.word	0x00000001


	//----- nvinfo : EIATTR_CRS_STACK_SIZE
	.align		4
.L_183:
        /*0b44*/ 	.byte	0x04, 0x1e
        /*0b46*/ 	.short	(.L_185 - .L_184)
.L_184:
        /*0b48*/ 	.word	0x00000000


	//----- nvinfo : EIATTR_CBANK_PARAM_SIZE
	.align		4
.L_185:
        /*0b4c*/ 	.byte	0x03, 0x19
        /*0b4e*/ 	.short	0x0a70


	//----- nvinfo : EIATTR_PARAM_CBANK
	.align		4
        /*0b50*/ 	.byte	0x04, 0x0a
        /*0b52*/ 	.short	(.L_187 - .L_186)
	.align		4
.L_186:
        /*0b54*/ 	.word	index@(.nv.constant0._ZN7cutlass13device_kernelIN5flash11enable_sm90INS1_16FlashAttnFwdSm90INS1_25CollectiveMainloopFwdSm90ILi2EN4cute5tupleIJNS5_1CILi1EEES8_S8_EEENS6_IJNS7_ILi192EEENS7_ILi128EEENS7_ILi96EEEEEELi96ENS_12float_e4m3_tEfNS_4arch4Sm90ELb0ELb1ELb0ELb0ELb1ELb0ELb0ELb1ELb1ELb1ELb1ELb0EEENS1_21CollectiveEpilogueFwdINS6_IJSA_SC_SB_EEES9_NS_10bfloat16_tESG_Li384ELb0ELb1ELb1ELb1EEENS1_19SingleTileSchedulerILb0ELb1ELb1ELi192EEEEEEEEEvNT_6ParamsE)
        /*0b58*/ 	.short	0x0210
        /*0b5a*/ 	.short	0x0a70


	//----- nvinfo : EIATTR_SW_WAR
	.align		4
.L_187:
        /*0b5c*/ 	.byte	0x04, 0x36
        /*0b5e*/ 	.short	(.L_189 - .L_188)
.L_188:
        /*0b60*/ 	.word	0x00000008
.L_189:


//--------------------- .nv.info._ZN7cutlass13device_kernelIN5flash11enable_sm90INS1_16FlashAttnFwdSm90INS1_25CollectiveMainloopFwdSm90ILi2EN4cute5tupleIJNS5_1CILi1EEES8_S8_EEENS6_IJNS7_ILi192EEENS7_ILi128EEENS7_ILi96EEEEEELi96ENS_12float_e4m3_tEfNS_4arch4Sm90ELb0ELb1ELb0ELb1ELb1ELb0ELb0ELb1ELb1ELb1ELb1ELb0EEENS1_21CollectiveEpilogueFwdINS6_IJSA_SC_SB_EEES9_NS_10bfloat16_tESG_Li384ELb1ELb1ELb1ELb1EEENS1_36VarlenDynamicPersistentTileSchedulerILi192ELi128ELi384ELi128ELb1ELb1ELb1ELb1ELb0ELb1EEEEEEEEEvNT_6ParamsE --------------------------
	.section	.nv.info._ZN7cutlass13device_kernelIN5flash11enable_sm90INS1_16FlashAttnFwdSm90INS1_25CollectiveMainloopFwdSm90ILi2EN4cute5tupleIJNS5_1CILi1EEES8_S8_EEENS6_IJNS7_ILi192EEENS7_ILi128EEENS7_ILi96EEEEEELi96ENS_12float_e4m3_tEfNS_4arch4Sm90ELb0ELb1ELb0ELb1ELb1ELb0ELb0ELb1ELb1ELb1ELb1ELb0EEENS1_21CollectiveEpilogueFwdINS6_IJSA_SC_SB_EEES9_NS_10bfloat16_tESG_Li384ELb1ELb1ELb1ELb1EEENS1_36VarlenDynamicPersistentTileSchedulerILi192ELi128ELi384ELi128ELb1ELb1ELb1ELb1ELb0ELb1EEEEEEEEEvNT_6ParamsE,"",@"SHT_CUDA_INFO"
	.sectionflags	@""
	.align	4


	//----- nvinfo : EIATTR_CUDA_API_VERSION
	.align		4
        /*0000*/ 	.byte	0x04, 0x37
        /*0002*/ 	.short	(.L_191 - .L_190)
.L_190:
        /*0004*/ 	.word	0x00000082


	//----- nvinfo : EIATTR_KPARAM_INFO
	.align		4
.L_191:
        /*0008*/ 	.byte	0x04, 0x17
        /*000a*/ 	.short	(.L_193 - .L_192)
.L_192:
        /*000c*/ 	.word	0x00000000
        /*0010*/ 	.short	0x0000
        /*0012*/ 	.short	0x0070
        /*0014*/ 	.byte	0x00, 0xf0, 0x01, 0x2a


	//----- nvinfo : EIATTR_SPARSE_MMA_MASK
	.align		4
.L_193:
        /*0018*/ 	.byte	0x03, 0x50
        /*001a*/ 	.short	0x0000


	//----- nvinfo : EIATTR_MAXREG_COUNT
	.align		4
        /*001c*/ 	.byte	0x03, 0x1b
        /*001e*/ 	.short	0x0080


	//----- nvinfo : EIATTR_NUM_BARRIERS
	.align		4
        /*0020*/ 	.byte	0x02, 0x4c
        /*0022*/ 	.byte	0x09
	.zero		1


	//----- nvinfo : EIATTR_EXTERNS
	.align		4
        /*0024*/ 	.byte	0x04, 0x0f
        /*0026*/ 	.short	(.L_195 - .L_194)


	//   ....[0]....
	.align		4
.L_194:
        /*0028*/ 	.word	index@(__assertfail)


	//----- nvinfo : EIATTR_ANNOTATIONS
	.align		4
.L_195:
        /*002c*/ 	.byte	0x04, 0x55
        /*002e*/ 	.short	(.L_197 - .L_196)


	//   ....[0]....
.L_196:
        /* <DEDUP_REMOVED lines=26> */


	//----- nvinfo : EIATTR_MERCURY_ISA_VERSION
	.align		4
.L_197:
        /*01b8*/ 	.byte	0x03, 0x5f
        /*01ba*/ 	.short	0x0101


	//----- nvinfo : EIATTR_UNUSED_LOAD_BYTE_OFFSET
	.align		4
        /*01bc*/ 	.byte	0x04, 0x44
        /*01be*/ 	.short	(.L_199 - .L_198)


	//   ....[0]....
.L_198:
        /*01c0*/ 	.word	0x00000940
        /*01c4*/ 	.word	0x0000fff0


	//   ....[1]....
        /*01c8*/ 	.word	0x0000dc10
        /*01cc*/ 	.word	0x0000fff0


	//----- nvinfo : EIATTR_INT_WARP_WIDE_INSTR_OFFSETS
	.align		4
.L_199:
        /*01d0*/ 	.byte	0x04, 0x31
        /*01d2*/ 	.short	(.L_201 - .L_200)


	//   ....[0]....
.L_200:
        /*01d4*/ 	.word	0x000000c0


	//   ....[1]....
        /*01d8*/ 	.word	0x000000d0


	//   ....[2]....
        /*01dc*/ 	.word	0x00000170


	//   ....[3]....
        /*01e0*/ 	.word	0x00013150


	//   ....[4]....
        /*01e4*/ 	.word	0x000131e0


	//   ....[5]....
        /*01e8*/ 	.word	0x00015fc0


	//   ....[6]....
        /*01ec*/ 	.word	0x00016050


	//----- nvinfo : EIATTR_COOP_GROUP_MASK_REGIDS
	.align		4
.L_201:
        /*01f0*/ 	.byte	0x04, 0x29
        /*01f2*/ 	.short	(.L_203 - .L_202)


	//   ....[0]....
.L_202:
        /*01f4*/ 	.word	0xffffffff


	//   ....[1]....
        /*01f8*/ 	.word	0xffffffff


	//   ....[2]....
        /*01fc*/ 	.word	0xffffffff


	//   ....[3]....
        /*0200*/ 	.word	0xffffffff


	//   ....[4]....
        /*0204*/ 	.word	0xffffffff


	//   ....[5]....
        /*0208*/ 	.word	0xffffffff


	//   ....[6]....
        /*020c*/ 	.word	0xffffffff


	//   ....[7]....
        /*0210*/ 	.word	0xffffffff


	//   ....[8]....
        /*0214*/ 	.word	0xffffffff


	//   ....[9]....
        /*0218*/ 	.word	0xffffffff


	//   ....[10]....
        /*021c*/ 	.word	0xffffffff


	//   ....[11]....
        /*0220*/ 	.word	0xffffffff


	//   ....[12]....
        /*0224*/ 	.word	0xffffffff


	//   ....[13]....
        /*0228*/ 	.word	0xffffffff


	//   ....[14]....
        /*022c*/ 	.word	0xffffffff


	//   ....[15]....
        /*0230*/ 	.word	0xffffffff


	//   ....[16]....
        /*0234*/ 	.word	0xffffffff


	//   ....[17]....
        /*0238*/ 	.word	0xffffffff


	//   ....[18]....
        /*023c*/ 	.word	0xffffffff


	//   ....[19]....
        /*0240*/ 	.word	0xffffffff


	//   ....[20]....
        /*0244*/ 	.word	0xffffffff


	//   ....[21]....
        /*0248*/ 	.word	0xffffffff


	//   ....[22]....
        /*024c*/ 	.word	0xffffffff


	//   ....[23]....
        /*0250*/ 	.word	0xffffffff


	//   ....[24]....
        /*0254*/ 	.word	0xffffffff


	//   ....[25]....
        /*0258*/ 	.word	0xffffffff


	//   ....[26]....
        /*025c*/ 	.word	0xffffffff


	//   ....[27]....
        /*0260*/ 	.word	0xffffffff


	//   ....[28]....
        /*0264*/ 	.word	0xffffffff


	//   ....[29]....
        /*0268*/ 	.word	0xffffffff


	//   ....[30]....
        /*026c*/ 	.word	0xffffffff


	//   ....[31]....
        /*0270*/ 	.word	0xffffffff


	//   ....[32]....
        /*0274*/ 	.word	0xffffffff


	//   ....[33]....
        /*0278*/ 	.word	0xffffffff


	//   ....[34]....
        /*027c*/ 	.word	0xffffffff


	//   ....[35]....
        /*0280*/ 	.word	0xffffffff


	//   ....[36]....
        /*0284*/ 	.word	0xffffffff


	//   ....[37]....
        /*0288*/ 	.word	0xffffffff


	//   ....[38]....
        /*028c*/ 	.word	0xffffffff


	//   ....[39]....
        /*0290*/ 	.word	0xffffffff


	//   ....[40]....
        /*0294*/ 	.word	0xffffffff


	//   ....[41]....
        /*0298*/ 	.word	0xffffffff


	//   ....[42]....
        /*029c*/ 	.word	0xffffffff


	//   ....[43]....
        /*02a0*/ 	.word	0xffffffff


	//   ....[44]....
        /*02a4*/ 	.word	0xffffffff


	//   ....[45]....
        /*02a8*/ 	.word	0xffffffff


	//   ....[46]....
        /*02ac*/ 	.word	0xffffffff


	//   ....[47]....
        /*02b0*/ 	.word	0xffffffff


	//   ....[48]....
        /*02b4*/ 	.word	0xffffffff


	//   ....[49]....
        /*02b8*/ 	.word	0xffffffff


	//   ....[50]....
        /*02bc*/ 	.word	0xffffffff


	//   ....[51]....
        /*02c0*/ 	.word	0xffffffff


	//   ....[52]....
        /*02c4*/ 	.word	0xffffffff


	//   ....[53]....
        /*02c8*/ 	.word	0xffffffff


	//   ....[54]....
        /*02cc*/ 	.word	0xffffffff


	//   ....[55]....
        /*02d0*/ 	.word	0xffffffff


	//   ....[56]....
        /*02d4*/ 	.word	0xffffffff


	//   ....[57]....
        /*02d8*/ 	.word	0xffffffff


	//   ....[58]....
        /*02dc*/ 	.word	0xffffffff


	//   ....[59]....
        /*02e0*/ 	.word	0xffffffff


	//   ....[60]....
        /*02e4*/ 	.word	0xffffffff


	//   ....[61]....
        /*02e8*/ 	.word	0xffffffff


	//   ....[62]....
        /*02ec*/ 	.word	0xffffffff


	//   ....[63]....
        /*02f0*/ 	.word	0xffffffff


	//   ....[64]....
        /*02f4*/ 	.word	0xffffffff


	//   ....[65]....
        /*02f8*/ 	.word	0xffffffff


	//   ....[66]....
        /*02fc*/ 	.word	0xffffffff


	//   ....[67]....
        /*0300*/ 	.word	0xffffffff


	//   ....[68]....
        /*0304*/ 	.word	0xffffffff


	//   ....[69]....
        /*0308*/ 	.word	0xffffffff


	//   ....[70]....
        /*030c*/ 	.word	0xffffffff


	//   ....[71]....
        /*0310*/ 	.word	0xffffffff


	//   ....[72]....
        /*0314*/ 	.word	0xffffffff


	//   ....[73]....
        /*0318*/ 	.word	0xffffffff


	//   ....[74]....
        /*031c*/ 	.word	0xffffffff


	//   ....[75]....
        /*0320*/ 	.word	0xffffffff


	//   ....[76]....
        /*0324*/ 	.word	0xffffffff


	//   ....[77]....
        /*0328*/ 	.word	0xffffffff


	//   ....[78]....
        /*032c*/ 	.word	0xffffffff


	//   ....[79]....
        /*0330*/ 	.word	0xffffffff


	//   ....[80]....
        /*0334*/ 	.word	0xffffffff


	//   ....[81]....
        /*0338*/ 	.word	0xffffffff


	//   ....[82]....
        /*033c*/ 	.word	0xffffffff


	//   ....[83]....
        /*0340*/ 	.word	0xffffffff


	//   ....[84]....
        /*0344*/ 	.word	0xffffffff


	//   ....[85]....
        /*0348*/ 	.word	0xffffffff


	//   ....[86]....
        /*034c*/ 	.word	0xffffffff


	//   ....[87]....
        /*0350*/ 	.word	0xffffffff


	//   ....[88]....
        /*0354*/ 	.word	0xffffffff


	//   ....[89]....
        /*0358*/ 	.word	0xffffffff


	//   ....[90]....
        /*035c*/ 	.word	0xffffffff


	//   ....[91]....
        /*0360*/ 	.word	0xffffffff


	//   ....[92]....
        /*0364*/ 	.word	0xffffffff


	//   ....[93]....
        /*0368*/ 	.word	0xffffffff


	//   ....[94]....
        /*036c*/ 	.word	0xffffffff


	//   ....[95]....
        /*0370*/ 	.word	0xffffffff


	//   ....[96]....
        /*0374*/ 	.word	0xffffffff


	//   ....[97]....
        /*0378*/ 	.word	0xffffffff


	//   ....[98]....
        /*037c*/ 	.word	0xffffffff


	//   ....[99]....
        /*0380*/ 	.word	0xffffffff


	//   ....[100]....
        /*0384*/ 	.word	0xffffffff


	//   ....[101]....
        /*0388*/ 	.word	0xffffffff


	//   ....[102]....
        /*038c*/ 	.word	0xffffffff


	//   ....[103]....
        /*0390*/ 	.word	0xffffffff


	//   ....[104]....
        /*0394*/ 	.word	0xffffffff


	//   ....[105]....
        /*0398*/ 	.word	0xffffffff


	//   ....[106]....
        /*039c*/ 	.word	0xffffffff


	//   ....[107]....
        /*03a0*/ 	.word	0xffffffff


	//   ....[108]....
        /*03a4*/ 	.word	0xffffffff


	//   ....[109]....
        /*03a8*/ 	.word	0xffffffff


	//   ....[110]....
        /*03ac*/ 	.word	0xffffffff


	//   ....[111]....
        /*03b0*/ 	.word	0xffffffff


	//   ....[112]....
        /*03b4*/ 	.word	0xffffffff


	//   ....[113]....
        /*03b8*/ 	.word	0xffffffff


	//   ....[114]....
        /*03bc*/ 	.word	0xffffffff


	//   ....[115]....
        /*03c0*/ 	.word	0xffffffff


	//   ....[116]....
        /*03c4*/ 	.word	0xffffffff


	//   ....[117]....
        /*03c8*/ 	.word	0xffffffff


	//   ....[118]....
        /*03cc*/ 	.word	0xffffffff


	//   ....[119]....
        /*03d0*/ 	.word	0xffffffff


	//   ....[120]....
        /*03d4*/ 	.word	0xffffffff


	//   ....[121]....
        /*03d8*/ 	.word	0xffffffff


	//   ....[122]....
        /*03dc*/ 	.word	0xffffffff


	//   ....[123]....
        /*03e0*/ 	.word	0xffffffff


	//   ....[124]....
        /*03e4*/ 	.word	0xffffffff


	//   ....[125]....
        /*03e8*/ 	.word	0xffffffff


	//   ....[126]....
        /*03ec*/ 	.word	0xffffffff


	//   ....[127]....
        /*03f0*/ 	.word	0xffffffff


	//   ....[128]....
        /*03f4*/ 	.word	0xffffffff


	//   ....[129]....
        /*03f8*/ 	.word	0xffffffff


	//   ....[130]....
        /*03fc*/ 	.word	0xffffffff


	//   ....[131]....
        /*0400*/ 	.word	0xffffffff


	//   ....[132]....
        /*0404*/ 	.word	0xffffffff


	//   ....[133]....
        /*0408*/ 	.word	0xffffffff


	//   ....[134]....
        /*040c*/ 	.word	0xffffffff


	//   ....[135]....
        /*0410*/ 	.word	0xffffffff


	//   ....[136]....
        /*0414*/ 	.word	0xffffffff


	//   ....[137]....
        /*0418*/ 	.word	0xffffffff


	//   ....[138]....
        /*041c*/ 	.word	0xffffffff


	//   ....[139]....
        /*0420*/ 	.word	0xffffffff


	//   ....[140]....
        /*0424*/ 	.word	0xffffffff


	//   ....[141]....
        /*0428*/ 	.word	0xffffffff


	//   ....[142]....
        /*042c*/ 	.word	0xffffffff


	//   ....[143]....
        /*0430*/ 	.word	0xffffffff


	//   ....[144]....
        /*0434*/ 	.word	0xffffffff


	//   ....[145]....
        /*0438*/ 	.word	0xffffffff


	//   ....[146]....
        /*043c*/ 	.word	0xffffffff


	//   ....[147]....
        /*0440*/ 	.word	0xffffffff


	//   ....[148]....
        /*0444*/ 	.word	0xffffffff


	//   ....[149]....
        /*0448*/ 	.word	0xffffffff


	//   ....[150]....
        /*044c*/ 	.word	0xffffffff


	//   ....[151]....
        /*0450*/ 	.word	0xffffffff


	//   ....[152]....
        /*0454*/ 	.word	0xffffffff


	//   ....[153]....
        /*0458*/ 	.word	0xffffffff


	//   ....[154]....
        /*045c*/ 	.word	0xffffffff


	//   ....[155]....
        /*0460*/ 	.word	0x0500000f


	//   ....[156]....
        /*0464*/ 	.word	0x0500000f


	//   ....[157]....
        /*0468*/ 	.word	0x0500000f


	//   ....[158]....
        /*046c*/ 	.word	0x0500000f


	//   ....[159]....
        /*0470*/ 	.word	0x0500000f


	//   ....[160]....
        /*0474*/ 	.word	0x0500000f


	//   ....[161]....
        /*0478*/ 	.word	0x0500000f


	//   ....[162]....
        /*047c*/ 	.word	0x0500000f


	//   ....[163]....
        /*0480*/ 	.word	0x0500000f


	//   ....[164]....
        /*0484*/ 	.word	0x0500000f


	//   ....[165]....
        /*0488*/ 	.word	0x0500000f


	//   ....[166]....
        /*048c*/ 	.word	0x0500000f


	//   ....[167]....
        /*0490*/ 	.word	0x0500000f


	//   ....[168]....
        /*0494*/ 	.word	0x0500000f


	//   ....[169]....
        /*0498*/ 	.word	0x0500000f


	//   ....[170]....
        /*049c*/ 	.word	0x0500000f


	//   ....[171]....
        /*04a0*/ 	.word	0x0500000f


	//   ....[172]....
        /*04a4*/ 	.word	0x0500000f


	//   ....[173]....
        /*04a8*/ 	.word	0x0500000f


	//   ....[174]....
        /*04ac*/ 	.word	0x0500000f


	//   ....[175]....
        /*04b0*/ 	.word	0x0500000f


	//   ....[176]....
        /*04b4*/ 	.word	0x0500000f


	//   ....[177]....
        /*04b8*/ 	.word	0x0500000f


	//   ....[178]....
        /*04bc*/ 	.word	0x0500000f


	//----- nvinfo : EIATTR_COOP_GROUP_INSTR_OFFSETS
	.align		4
.L_203:
        /*04c0*/ 	.byte	0x04, 0x28
        /*04c2*/ 	.short	(.L_205 - .L_204)


	//   ....[0]....
.L_204:
        /*04c4*/ 	.word	0x00000070


	//   ....[1]....
        /*04c8*/ 	.word	0x000000b0


	//   ....[2]....
        /*04cc*/ 	.word	0x000002d0


	//   ....[3]....
        /*04d0*/ 	.word	0x00000430


	//   ....[4]....
        /*04d4*/ 	.word	0x00000550


	//   ....[5]....
        /*04d8*/ 	.word	0x000006b0


	//   ....[6]....
        /*04dc*/ 	.word	0x00002070


	//   ....[7]....
        /*04e0*/ 	.word	0x00002680


	//   ....[8]....
        /*04e4*/ 	.word	0x000028c0


	//   ....[9]....
        /*04e8*/ 	.word	0x00003c30


	//   ....[10]....
        /*04ec*/ 	.word	0x00003d40


	//   ....[11]....
        /*04f0*/ 	.word	0x000045e0


	//   ....[12]....
        /*04f4*/ 	.word	0x00004670


	//   ....[13]....
        /*04f8*/ 	.word	0x00005bb0


	//   ....[14]....
        /*04fc*/ 	.word	0x00005da0


	//   ....[15]....
        /*0500*/ 	.word	0x00006cf0


	//   ....[16]....
        /*0504*/ 	.word	0x00006de0


	//   ....[17]....
        /*0508*/ 	.word	0x00007580


	//   ....[18]....
        /*050c*/ 	.word	0x000075e0


	//   ....[19]....
        /*0510*/ 	.word	0x00008e50


	//   ....[20]....
        /*0514*/ 	.word	0x00008e70


	//   ....[21]....
        /*0518*/ 	.word	0x000090c0


	//   ....[22]....
        /*051c*/ 	.word	0x000090e0


	//   ....[23]....
        /*0520*/ 	.word	0x0000a8f0


	//   ....[24]....
        /*0524*/ 	.word	0x0000ab10


	//   ....[25]....
        /*0528*/ 	.word	0x0000ba60


	//   ....[26]....
        /*052c*/ 	.word	0x0000bb50


	//   ....[27]....
        /*0530*/ 	.word	0x0000c2f0


	//   ....[28]....
        /*0534*/ 	.word	0x0000c350


	//   ....[29]....
        /*0538*/ 	.word	0x0000d550


	//   ....[30]....
        /*053c*/ 	.word	0x0000d570


	//   ....[31]....
        /*0540*/ 	.word	0x0000d5e0


	//   ....[32]....
        /*0544*/ 	.word	0x0000d5f0


	//   ....[33]....
        /*0548*/ 	.word	0x0000e0a0


	//   ....[34]....
        /*054c*/ 	.word	0x0000e0b0


	//   ....[35]....
        /*0550*/ 	.word	0x0000e0c0


	//   ....[36]....
        /*0554*/ 	.word	0x0000e0e0


	//   ....[37]....
        /*0558*/ 	.word	0x0000e110


	//   ....[38]....
        /*055c*/ 	.word	0x0000e170


	//   ....[39]....
        /*0560*/ 	.word	0x0000e1b0


	//   ....[40]....
        /*0564*/ 	.word	0x0000e1f0


	//   ....[41]....
        /*0568*/ 	.word	0x0000e220


	//   ....[42]....
        /*056c*/ 	.word	0x0000e250


	//   ....[43]....
        /*0570*/ 	.word	0x0000e280


	//   ....[44]....
        /*0574*/ 	.word	0x0000e2b0


	//   ....[45]....
        /*0578*/ 	.word	0x0000e300


	//   ....[46]....
        /*057c*/ 	.word	0x0000e330


	//   ....[47]....
        /*0580*/ 	.word	0x0000e360


	//   ....[48]....
        /*0584*/ 	.word	0x0000e390


	//   ....[49]....
        /*0588*/ 	.word	0x0000e3c0


	//   ....[50]....
        /*058c*/ 	.word	0x0000e3f0


	//   ....[51]....
        /*0590*/ 	.word	0x0000e420


	//   ....[52]....
        /*0594*/ 	.word	0x0000e450


	//   ....[53]....
        /*0598*/ 	.word	0x0000e480


	//   ....[54]....
        /*059c*/ 	.word	0x0000e4b0


	//   ....[55]....
        /*05a0*/ 	.word	0x0000e4e0


	//   ....[56]....
        /*05a4*/ 	.word	0x0000e4f0


	//   ....[57]....
        /*05a8*/ 	.word	0x0000e500


	//   ....[58]....
        /*05ac*/ 	.word	0x0000e530


	//   ....[59]....
        /*05b0*/ 	.word	0x0000e560


	//   ....[60]....
        /*05b4*/ 	.word	0x0000e580


	//   ....[61]....
        /*05b8*/ 	.word	0x0000e590


	//   ....[62]....
        /*05bc*/ 	.word	0x0000e5a0


	//   ....[63]....
        /*05c0*/ 	.word	0x0000e5d0


	//   ....[64]....
        /*05c4*/ 	.word	0x0000e600


	//   ....[65]....
        /*05c8*/ 	.word	0x0000e630


	//   ....[66]....
        /*05cc*/ 	.word	0x0000e660


	//   ....[67]....
        /*05d0*/ 	.word	0x0000e680


	//   ....[68]....
        /*05d4*/ 	.word	0x0000e690


	//   ....[69]....
        /*05d8*/ 	.word	0x0000e6a0


	//   ....[70]....
        /*05dc*/ 	.word	0x0000e6b0


	//   ....[71]....
        /*05e0*/ 	.word	0x0000e6c0


	//   ....[72]....
        /*05e4*/ 	.word	0x0000e6d0


	//   ....[73]....
        /*05e8*/ 	.word	0x0000e6e0


	//   ....[74]....
        /*05ec*/ 	.word	0x0000e6f0


	//   ....[75]....
        /*05f0*/ 	.word	0x0000e700


	//   ....[76]....
        /*05f4*/ 	.word	0x0000e730


	//   ....[77]....
        /*05f8*/ 	.word	0x0000e760


	//   ....[78]....
        /*05fc*/ 	.word	0x0000e7a0


	//   ....[79]....
        /*0600*/ 	.word	0x0000e7d0


	//   ....[80]....
        /*0604*/ 	.word	0x0000e800


	//   ....[81]....
        /*0608*/ 	.word	0x0000ef90


	//   ....[82]....
        /*060c*/ 	.word	0x0000efa0


	//   ....[83]....
        /*0610*/ 	.word	0x0000efb0


	//   ....[84]....
        /*0614*/ 	.word	0x0000eff0


	//   ....[85]....
        /*0618*/ 	.word	0x0000f720


	//   ....[86]....
        /*061c*/ 	.word	0x0000f740


	//   ....[87]....
        /*0620*/ 	.word	0x0000f840


	//   ....[88]....
        /*0624*/ 	.word	0x0000f860


	//   ....[89]....
        /*0628*/ 	.word	0x0000fdb0


	//   ....[90]....
        /*062c*/ 	.word	0x0000fdc0


	//   ....[91]....
        /*0630*/ 	.word	0x00010100


	//   ....[92]....
        /*0634*/ 	.word	0x00010110


	//   ....[93]....
        /*0638*/ 	.word	0x00010d90


	//   ....[94]....
        /*063c*/ 	.word	0x00010da0


	//   ....[95]....
        /*0640*/ 	.word	0x00010ea0


	//   ....[96]....
        /*0644*/ 	.word	0x00010ec0


	//   ....[97]....
        /*0648*/ 	.word	0x00011040


	//   ....[98]....
        /*064c*/ 	.word	0x00011250


	//   ....[99]....
        /*0650*/ 	.word	0x00011280


	//   ....[100]....
        /*0654*/ 	.word	0x000112b0


	//   ....[101]....
        /*0658*/ 	.word	0x000112e0


	//   ....[102]....
        /*065c*/ 	.word	0x00011310


	//   ....[103]....
        /*0660*/ 	.word	0x00011360


	//   ....[104]....
        /*0664*/ 	.word	0x000114e0


	//   ....[105]....
        /*0668*/ 	.word	0x00011510


	//   ....[106]....
        /*066c*/ 	.word	0x00011540


	//   ....[107]....
        /*0670*/ 	.word	0x00011570


	//   ....[108]....
        /*0674*/ 	.word	0x000115a0


	//   ....[109]....
        /*0678*/ 	.word	0x000115d0


	//   ....[110]....
        /*067c*/ 	.word	0x00011660


	//   ....[111]....
        /*0680*/ 	.word	0x000116c0


	//   ....[112]....
        /*0684*/ 	.word	0x000116d0


	//   ....[113]....
        /*0688*/ 	.word	0x00011720


	//   ....[114]....
        /*068c*/ 	.word	0x00013d70


	//   ....[115]....
        /*0690*/ 	.word	0x00013db0


	//   ....[116]....
        /*0694*/ 	.word	0x00013dd0


	//   ....[117]....
        /*0698*/ 	.word	0x00013ea0


	//   ....[118]....
        /*069c*/ 	.word	0x00014220


	//   ....[119]....
        /*06a0*/ 	.word	0x00014230


	//   ....[120]....
        /*06a4*/ 	.word	0x00014240


	//   ....[121]....
        /*06a8*/ 	.word	0x00014250


	//   ....[122]....
        /*06ac*/ 	.word	0x00014b90


	//   ....[123]....
        /*06b0*/ 	.word	0x00014bc0


	//   ....[124]....
        /*06b4*/ 	.word	0x00014be0


	//   ....[125]....
        /*06b8*/ 	.word	0x00014bf0


	//   ....[126]....
        /*06bc*/ 	.word	0x00014c00


	//   ....[127]....
        /*06c0*/ 	.word	0x00014d20


	//   ....[128]....
        /*06c4*/ 	.word	0x00015430


	//   ....[129]....
        /*06c8*/ 	.word	0x00015450


	//   ....[130]....
        /*06cc*/ 	.word	0x00015460


	//   ....[131]....
        /*06d0*/ 	.word	0x000154c0


	//   ....[132]....
        /*06d4*/ 	.word	0x00015810


	//   ....[133]....
        /*06d8*/ 	.word	0x00015820


	//   ....[134]....
        /*06dc*/ 	.word	0x00015830


	//   ....[135]....
        /*06e0*/ 	.word	0x00015890


	//   ....[136]....
        /*06e4*/ 	.word	0x00016820


	//   ....[137]....
        /*06e8*/ 	.word	0x00016840


	//   ....[138]....
        /*06ec*/ 	.word	0x00016870


	//   ....[139]....
        /*06f0*/ 	.word	0x00016880


	//   ....[140]....
        /*06f4*/ 	.word	0x000168b0


	//   ....[141]....
        /*06f8*/ 	.word	0x000168f0


	//   ....[142]....
        /*06fc*/ 	.word	0x00016920


	//   ....[143]....
        /*0700*/ 	.word	0x00016960


	//   ....[144]....
        /*0704*/ 	.word	0x00016ac0


	//   ....[145]....
        /*0708*/ 	.word	0x00016af0


	//   ....[146]....
        /*070c*/ 	.word	0x00016b30


	//   ....[147]....
        /*0710*/ 	.word	0x00016b60


	//   ....[148]....
        /*0714*/ 	.word	0x00016b90


	//   ....[149]....
        /*0718*/ 	.word	0x00016bc0


	//   ....[150]....
        /*071c*/ 	.word	0x00016c40


	//   ....[151]....
        /*0720*/ 	.word	0x00016c90


	//   ....[152]....
        /*0724*/ 	.word	0x00016ca0


	//   ....[153]....
        /*0728*/ 	.word	0x00016ce0


	//   ....[154]....
        /*072c*/ 	.word	0x000177c0


	//   ....[155]....
        /*0730*/ 	.word	0x00017e90


	//   ....[156]....
        /*0734*/ 	.word	0x00017f70


	//   ....[157]....
        /*0738*/ 	.word	0x00018010


	//   ....[158]....
        /*073c*/ 	.word	0x00018190


	//   ....[159]....
        /*0740*/ 	.word	0x00018230


	//   ....[160]....
        /*0744*/ 	.word	0x00018320


	//   ....[161]....
        /*0748*/ 	.word	0x000183b0


	//   ....[162]....
        /*074c*/ 	.word	0x00018410


	//   ....[163]....
        /*0750*/ 	.word	0x000184b0


	//   ....[164]....
        /*0754*/ 	.word	0x000185c0


	//   ....[165]....
        /*0758*/ 	.word	0x00018620


	//   ....[166]....
        /*075c*/ 	.word	0x00018680


	//   ....[167]....
        /*0760*/ 	.word	0x00018720


	//   ....[168]....
        /*0764*/ 	.word	0x000187e0


	//   ....[169]....
        /*0768*/ 	.word	0x00018860


	//   ....[170]....
        /*076c*/ 	.word	0x00018a30


	//   ....[171]....
        /*0770*/ 	.word	0x00018ad0


	//   ....[172]....
        /*0774*/ 	.word	0x00018b30


	//   ....[173]....
        /*0778*/ 	.word	0x00018c00


	//   ....[174]....
        /*077c*/ 	.word	0x00018cf0


	//   ....[175]....
        /*0780*/ 	.word	0x00018d80


	//   ....[176]....
        /*0784*/ 	.word	0x00018de0


	//   ....[177]....
        /*0788*/ 	.word	0x00018eb0


	//   ....[178]....
        /*078c*/ 	.word	0x00019110


	//----- nvinfo : EIATTR_REG_RECONFIG
	.align		4
.L_205:
        /*0790*/ 	.byte	0x01, 0x54
	.zero		2


	//----- nvinfo : EIATTR_SYSCALL_OFFSETS
	.align		4
        /*0794*/ 	.byte	0x04, 0x46
        /*0796*/ 	.short	(.L_207 - .L_206)


	//   ....[0]....
.L_206:
        /*0798*/ 	.word	0x00002220


	//   ....[1]....
        /*079c*/ 	.word	0x00013350


	//   ....[2]....
        /*07a0*/ 	.word	0x000134c0


	//   ....[3]....
        /*07a4*/ 	.word	0x00013610


	//   ....[4]....
        /*07a8*/ 	.word	0x00013750


	//   ....[5]....
        /*07ac*/ 	.word	0x00014610


	//----- nvinfo : EIATTR_MBARRIER_INSTR_OFFSETS
	.align		4
.L_207:
        /*07b0*/ 	.byte	0x04, 0x39
        /*07b2*/ 	.short	(.L_209 - .L_208)


	//   ....[0]....
.L_208:
        /*07b4*/ 	.word	0x00000180
        /*07b8*/ 	.word	0x000000ff
        /*07bc*/ 	.word	0x00019c00
        /*07c0*/ 	.short	0x0100
        /*07c2*/ 	.byte	0x08
	.zero		1


	//   ....[1]....
        /*07c4*/ 	.word	0x00000190
        /*07c8*/ 	.word	0x000000ff
        /*07cc*/ 	.word	0x00019c20
        /*07d0*/ 	.short	0x0100
        /*07d2*/ 	.byte	0x08
	.zero		1


	//   ....[2]....
        /*07d4*/ 	.word	0x00000280
        /*07d8*/ 	.word	0x000000ff
        /*07dc*/ 	.word	0x00019c30
        /*07e0*/ 	.short	0x0100
        /*07e2*/ 	.byte	0x08
	.zero		1


	//   ....[3]....
        /*07e4*/ 	.word	0x00000290
        /*07e8*/ 	.word	0x000000ff
        /*07ec*/ 	.word	0x00019c40
        /*07f0*/ 	.short	0x0100
        /*07f2*/ 	.byte	0x08
	.zero		1


	//   ....[4]....
        /*07f4*/ 	.word	0x000002a0
        /*07f8*/ 	.word	0x000000ff
        /*07fc*/ 	.word	0x00019c38
        /*0800*/ 	.short	0x0100
        /*0802*/ 	.byte	0x08
	.zero		1


	//   ....[5]....
        /*0804*/ 	.word	0x000002b0
        /*0808*/ 	.word	0x000000ff
        /*080c*/ 	.word	0x00019c48
        /*0810*/ 	.short	0x0100
        /*0812*/ 	.byte	0x08
	.zero		1


	//   ....[6]....
        /*0814*/ 	.word	0x000003e0
        /*0818*/ 	.word	0x000000ff
        /*081c*/ 	.word	0x00019c50
        /*0820*/ 	.short	0x0100
        /*0822*/ 	.byte	0x08
	.zero		1


	//   ....[7]....
        /*0824*/ 	.word	0x000003f0
        /*0828*/ 	.word	0x000000ff
        /*082c*/ 	.word	0x00019c60
        /*0830*/ 	.short	0x0100
        /*0832*/ 	.byte	0x08
	.zero		1


	//   ....[8]....
        /*0834*/ 	.word	0x00000400
        /*0838*/ 	.word	0x000000ff
        /*083c*/ 	.word	0x00019c58
        /*0840*/ 	.short	0x0100
        /*0842*/ 	.byte	0x08
	.zero		1


	//   ....[9]....
        /*0844*/ 	.word	0x00000410
        /*0848*/ 	.word	0x000000ff
        /*084c*/ 	.word	0x00019c68
        /*0850*/ 	.short	0x0100
        /*0852*/ 	.byte	0x08
	.zero		1


	//   ....[10]....
        /*0854*/ 	.word	0x00000500
        /*0858*/ 	.word	0x000000ff
        /*085c*/ 	.word	0x00019c70
        /*0860*/ 	.short	0x0100
        /*0862*/ 	.byte	0x06
	.zero		1


	//   ....[11]....
        /*0864*/ 	.word	0x00000510
        /*0868*/ 	.word	0x000000ff
        /*086c*/ 	.word	0x00019c80
        /*0870*/ 	.short	0x0100
        /*0872*/ 	.byte	0x06
	.zero		1


	//   ....[12]....
        /*0874*/ 	.word	0x00000520
        /*0878*/ 	.word	0x000000ff
        /*087c*/ 	.word	0x00019c78
        /*0880*/ 	.short	0x0100
        /*0882*/ 	.byte	0x06
	.zero		1


	//   ....[13]....
        /*0884*/ 	.word	0x00000530
        /*0888*/ 	.word	0x000000ff
        /*088c*/ 	.word	0x00019c88
        /*0890*/ 	.short	0x0100
        /*0892*/ 	.byte	0x06
	.zero		1


	//   ....[14]....
        /*0894*/ 	.word	0x00000660
        /*0898*/ 	.word	0x000000ff
        /*089c*/ 	.word	0x00019c90
        /*08a0*/ 	.short	0x0100
        /*08a2*/ 	.byte	0x08
	.zero		1


	//   ....[15]....
        /*08a4*/ 	.word	0x00000670
        /*08a8*/ 	.word	0x000000ff
        /*08ac*/ 	.word	0x00019ca0
        /*08b0*/ 	.short	0x0100
        /*08b2*/ 	.byte	0x08
	.zero		1


	//   ....[16]....
        /*08b4*/ 	.word	0x00000680
        /*08b8*/ 	.word	0x000000ff
        /*08bc*/ 	.word	0x00019c98
        /*08c0*/ 	.short	0x0100
        /*08c2*/ 	.byte	0x08
	.zero		1


	//   ....[17]....
        /*08c4*/ 	.word	0x00000690
        /*08c8*/ 	.word	0x000000ff
        /*08cc*/ 	.word	0x00019ca8
        /*08d0*/ 	.short	0x0100
        /*08d2*/ 	.byte	0x08
	.zero		1


	//   ....[18]....
        /*08d4*/ 	.word	0x000007e0
        /*08d8*/ 	.word	0x000000ff
        /*08dc*/ 	.word	0x00019cb0
        /*08e0*/ 	.short	0x0100
        /*08e2*/ 	.byte	0x08
	.zero		1


	//   ....[19]....
        /*08e4*/ 	.word	0x000007f0
        /*08e8*/ 	.word	0x000000ff
        /*08ec*/ 	.word	0x00019cc0
        /*08f0*/ 	.short	0x0100
        /*08f2*/ 	.byte	0x08
	.zero		1


	//   ....[20]....
        /*08f4*/ 	.word	0x00000800
        /*08f8*/ 	.word	0x000000ff
        /*08fc*/ 	.word	0x00019cb8
        /*0900*/ 	.short	0x0100
        /*0902*/ 	.byte	0x08
	.zero		1


	//   ....[21]....
        /*0904*/ 	.word	0x00000810
        /*0908*/ 	.word	0x000000ff
        /*090c*/ 	.word	0x00019cc8
        /*0910*/ 	.short	0x0100
        /*0912*/ 	.byte	0x08
	.zero		1


	//   ....[22]....
        /*0914*/ 	.word	0x000022a0
        /*0918*/ 	.word	0x000000ff
        /*091c*/ 	.word	0x00019c00
        /*0920*/ 	.short	0x010a
        /*0922*/ 	.byte	0x2e
	.zero		1


	//   ....[23]....
        /*0924*/ 	.word	0x00002320
        /*0928*/ 	.word	0x00000003
        /*092c*/ 	.word	0x00019c30
        /*0930*/ 	.short	0x010a
        /*0932*/ 	.byte	0x3f
	.zero		1


	//   ....[24]....
        /*0934*/ 	.word	0x00002360
        /*0938*/ 	.word	0x00000003
        /*093c*/ 	.word	0x00019c30
        /*0940*/ 	.short	0x010a
        /*0942*/ 	.byte	0x3f
	.zero		1


	//   ....[25]....
        /*0944*/ 	.word	0x00002690
        /*0948*/ 	.word	0x000000ff
        /*094c*/ 	.word	0x00000000
        /*0950*/ 	.short	0x0101
        /*0952*/ 	.byte	0x06
	.zero		1


	//   ....[26]....
        /*0954*/ 	.word	0x000056f0
        /*0958*/ 	.word	0x000000ff
        /*095c*/ 	.word	0x00019c30
        /*0960*/ 	.short	0x010a
        /*0962*/ 	.byte	0x13
	.zero		1


	//   ....[27]....
        /*0964*/ 	.word	0x00005730
        /*0968*/ 	.word	0x000000ff
        /*096c*/ 	.word	0x00019c30
        /*0970*/ 	.short	0x010a
        /*0972*/ 	.byte	0x13
	.zero		1


	//   ....[28]....
        /*0974*/ 	.word	0x00005890
        /*0978*/ 	.word	0x000000ff
        /*097c*/ 	.word	0x00019c50
        /*0980*/ 	.short	0x010a
        /*0982*/ 	.byte	0x0b
	.zero		1


	//   ....[29]....
        /*0984*/ 	.word	0x000058d0
        /*0988*/ 	.word	0x000000ff
        /*098c*/ 	.word	0x00019c50
        /*0990*/ 	.short	0x010a
        /*0992*/ 	.byte	0x0b
	.zero		1


	//   ....[30]....
        /*0994*/ 	.word	0x00005b40
        /*0998*/ 	.word	0x000000ff
        /*099c*/ 	.word	0x00000000
        /*09a0*/ 	.short	0x0101
        /*09a2*/ 	.byte	0x13
	.zero		1


	//   ....[31]....
        /*09a4*/ 	.word	0x00008030
        /*09a8*/ 	.word	0x000000ff
        /*09ac*/ 	.word	0x00000000
        /*09b0*/ 	.short	0x0101
        /*09b2*/ 	.byte	0x06
	.zero		1


	//   ....[32]....
        /*09b4*/ 	.word	0x00008850
        /*09b8*/ 	.word	0x000000ff
        /*09bc*/ 	.word	0x00019c30
        /*09c0*/ 	.short	0x010a
        /*09c2*/ 	.byte	0x06
	.zero		1


	//   ....[33]....
        /*09c4*/ 	.word	0x00008890
        /*09c8*/ 	.word	0x000000ff
        /*09cc*/ 	.word	0x00019c30
        /*09d0*/ 	.short	0x010a
        /*09d2*/ 	.byte	0x06
	.zero		1


	//   ....[34]....
        /*09d4*/ 	.word	0x000089f0
        /*09d8*/ 	.word	0x000000ff
        /*09dc*/ 	.word	0x00019c50
        /*09e0*/ 	.short	0x010a
        /*09e2*/ 	.byte	0x0b
	.zero		1


	//   ....[35]....
        /*09e4*/ 	.word	0x00008a30
        /*09e8*/ 	.word	0x000000ff
        /*09ec*/ 	.word	0x00019c50
        /*09f0*/ 	.short	0x010a
        /*09f2*/ 	.byte	0x0b
	.zero		1


	//   ....[36]....
        /*09f4*/ 	.word	0x00008c90
        /*09f8*/ 	.word	0x000000ff
        /*09fc*/ 	.word	0x00000000
        /*0a00*/ 	.short	0x0101
        /*0a02*/ 	.byte	0x06
	.zero		1


	//   ....[37]....
        /*0a04*/ 	.word	0x00009e60
        /*0a08*/ 	.word	0x000000ff
        /*0a0c*/ 	.word	0x00000000
        /*0a10*/ 	.short	0x0101
        /*0a12*/ 	.byte	0x06
	.zero		1


	//   ....[38]....
        /*0a14*/ 	.word	0x0000a450
        /*0a18*/ 	.word	0x000000ff
        /*0a1c*/ 	.word	0x00019c30
        /*0a20*/ 	.short	0x010a
        /*0a22*/ 	.byte	0x06
	.zero		1


	//   ....[39]....
        /*0a24*/ 	.word	0x0000a490
        /*0a28*/ 	.word	0x000000ff
        /*0a2c*/ 	.word	0x00019c30
        /*0a30*/ 	.short	0x010a
        /*0a32*/ 	.byte	0x06
	.zero		1


	//   ....[40]....
        /*0a34*/ 	.word	0x0000a5f0
        /*0a38*/ 	.word	0x000000ff
        /*0a3c*/ 	.word	0x00019c50
        /*0a40*/ 	.short	0x010a
        /*0a42*/ 	.byte	0x0b
	.zero		1


	//   ....[41]....
        /*0a44*/ 	.word	0x0000a630
        /*0a48*/ 	.word	0x000000ff
        /*0a4c*/ 	.word	0x00019c50
        /*0a50*/ 	.short	0x010a
        /*0a52*/ 	.byte	0x0b
	.zero		1


	//   ....[42]....
        /*0a54*/ 	.word	0x0000a930
        /*0a58*/ 	.word	0x000000ff
        /*0a5c*/ 	.word	0x00000000
        /*0a60*/ 	.short	0x0101
        /*0a62*/ 	.byte	0x06
	.zero		1


	//   ....[43]....
        /*0a64*/ 	.word	0x0000cda0
        /*0a68*/ 	.word	0x000000ff
        /*0a6c*/ 	.word	0x00000000
        /*0a70*/ 	.short	0x0101
        /*0a72*/ 	.byte	0x06
	.zero		1


	//   ....[44]....
        /*0a74*/ 	.word	0x0000d2c0
        /*0a78*/ 	.word	0x000000ff
        /*0a7c*/ 	.word	0x00019c50
        /*0a80*/ 	.short	0x010a
        /*0a82*/ 	.byte	0x0e
	.zero		1


	//   ....[45]....
        /*0a84*/ 	.word	0x0000d300
        /*0a88*/ 	.word	0x000000ff
        /*0a8c*/ 	.word	0x00019c50
        /*0a90*/ 	.short	0x010a
        /*0a92*/ 	.byte	0x0e
	.zero		1


	//   ....[46]....
        /*0a94*/ 	.word	0x0000d8d0
        /*0a98*/ 	.word	0x000000ff
        /*0a9c*/ 	.word	0x00000000
        /*0aa0*/ 	.short	0x0101
        /*0aa2*/ 	.byte	0x04
	.zero		1


	//   ....[47]....
        /*0aa4*/ 	.word	0x0000f660
        /*0aa8*/ 	.word	0x000000ff
        /*0aac*/ 	.word	0x00000000
        /*0ab0*/ 	.short	0x0101
        /*0ab2*/ 	.byte	0x07
	.zero		1


	//   ....[48]....
        /*0ab4*/ 	.word	0x0000fb00
        /*0ab8*/ 	.word	0x000000ff
        /*0abc*/ 	.word	0x00000000
        /*0ac0*/ 	.short	0x0101
        /*0ac2*/ 	.byte	0x07
	.zero		1


	//   ....[49]....
        /*0ac4*/ 	.word	0x00013bb0
        /*0ac8*/ 	.word	0x00000005
        /*0acc*/ 	.word	0x00019c80
        /*0ad0*/ 	.short	0x010a
        /*0ad2*/ 	.byte	0x3f
	.zero		1


	//   ....[50]....
        /*0ad4*/ 	.word	0x00013f70
        /*0ad8*/ 	.word	0x00000005
        /*0adc*/ 	.word	0x00019c70
        /*0ae0*/ 	.short	0x0107
        /*0ae2*/ 	.byte	0x3f
	.zero		1


	//   ....[51]....
        /*0ae4*/ 	.word	0x00014030
        /*0ae8*/ 	.word	0x00000005
        /*0aec*/ 	.word	0x00019c70
        /*0af0*/ 	.short	0x0101
        /*0af2*/ 	.byte	0x3f
	.zero		1


	//   ....[52]....
        /*0af4*/ 	.word	0x00014060
        /*0af8*/ 	.word	0x00000005
        /*0afc*/ 	.word	0x00019c40
        /*0b00*/ 	.short	0x010a
        /*0b02*/ 	.byte	0x3f
	.zero		1


	//   ....[53]....
        /*0b04*/ 	.word	0x00014390
        /*0b08*/ 	.word	0x00000005
        /*0b0c*/ 	.word	0x00019c30
        /*0b10*/ 	.short	0x0107
        /*0b12*/ 	.byte	0x3f
	.zero		1


	//   ....[54]....
        /*0b14*/ 	.word	0x00014450
        /*0b18*/ 	.word	0x00000005
        /*0b1c*/ 	.word	0x00019c30
        /*0b20*/ 	.short	0x0101
        /*0b22*/ 	.byte	0x3f
	.zero		1


	//   ....[55]....
        /*0b24*/ 	.word	0x00014e00
        /*0b28*/ 	.word	0x00000011
        /*0b2c*/ 	.word	0x00019c00
        /*0b30*/ 	.short	0x0107
        /*0b32*/ 	.byte	0x3f
	.zero		1


	//   ....[56]....
        /*0b34*/ 	.word	0x00014f00
        /*0b38*/ 	.word	0x00000011
        /*0b3c*/ 	.word	0x00019c00
        /*0b40*/ 	.short	0x0101
        /*0b42*/ 	.byte	0x3f
	.zero		1


	//   ....[57]....
        /*0b44*/ 	.word	0x00014f30
        /*0b48*/ 	.word	0x00000011
        /*0b4c*/ 	.word	0x00019c20
        /*0b50*/ 	.short	0x010a
        /*0b52*/ 	.byte	0x3f
	.zero		1


	//   ....[58]....
        /*0b54*/ 	.word	0x00015270
        /*0b58*/ 	.word	0x00000004
        /*0b5c*/ 	.word	0x00019c80
        /*0b60*/ 	.short	0x010a
        /*0b62*/ 	.byte	0x3f
	.zero		1


	//   ....[59]....
        /*0b64*/ 	.word	0x00015560
        /*0b68*/ 	.word	0x00000004
        /*0b6c*/ 	.word	0x00019c70
        /*0b70*/ 	.short	0x0107
        /*0b72*/ 	.byte	0x3f
	.zero		1


	//   ....[60]....
        /*0b74*/ 	.word	0x00015620
        /*0b78*/ 	.word	0x00000004
        /*0b7c*/ 	.word	0x00019c70
        /*0b80*/ 	.short	0x0101
        /*0b82*/ 	.byte	0x3f
	.zero		1


	//   ....[61]....
        /*0b84*/ 	.word	0x00015650
        /*0b88*/ 	.word	0x00000004
        /*0b8c*/ 	.word	0x00019c40
        /*0b90*/ 	.short	0x010a
        /*0b92*/ 	.byte	0x3f
	.zero		1


	//   ....[62]....
        /*0b94*/ 	.word	0x00015930
        /*0b98*/ 	.word	0x00000004
        /*0b9c*/ 	.word	0x00019c30
        /*0ba0*/ 	.short	0x0107
        /*0ba2*/ 	.byte	0x3f
	.zero		1


	//   ....[63]....
        /*0ba4*/ 	.word	0x00015a00
        /*0ba8*/ 	.word	0x00000004
        /*0bac*/ 	.word	0x00019c30
        /*0bb0*/ 	.short	0x0101
        /*0bb2*/ 	.byte	0x3f
	.zero		1


	//   ....[64]....
        /*0bb4*/ 	.word	0x00015a80
        /*0bb8*/ 	.word	0x00000002
        /*0bbc*/ 	.word	0x00019c70
        /*0bc0*/ 	.short	0x010a
        /*0bc2*/ 	.byte	0x3f
	.zero		1


	//   ....[65]....
        /*0bc4*/ 	.word	0x00015b10
        /*0bc8*/ 	.word	0x00000002
        /*0bcc*/ 	.word	0x00019c60
        /*0bd0*/ 	.short	0x010a
        /*0bd2*/ 	.byte	0x3f
	.zero		1


	//   ....[66]....
        /*0bd4*/ 	.word	0x00015ea0
        /*0bd8*/ 	.word	0x00000002
        /*0bdc*/ 	.word	0x00019c50
        /*0be0*/ 	.short	0x0101
        /*0be2*/ 	.byte	0x3f
	.zero		1


	//   ....[67]....
        /*0be4*/ 	.word	0x00015f20
        /*0be8*/ 	.word	0x00000003
        /*0bec*/ 	.word	0x00000000
        /*0bf0*/ 	.short	0x0101
        /*0bf2*/ 	.byte	0x3f
	.zero		1


	//   ....[68]....
        /*0bf4*/ 	.word	0x000160f0
        /*0bf8*/ 	.word	0x00000003
        /*0bfc*/ 	.word	0x00019c70
        /*0c00*/ 	.short	0x010a
        /*0c02*/ 	.byte	0x3f
	.zero		1


	//   ....[69]....
        /*0c04*/ 	.word	0x00016170
        /*0c08*/ 	.word	0x00000003
        /*0c0c*/ 	.word	0x00019c60
        /*0c10*/ 	.short	0x010a
        /*0c12*/ 	.byte	0x3f
	.zero		1


	//   ....[70]....
        /*0c14*/ 	.word	0x00016510
        /*0c18*/ 	.word	0x00000003
        /*0c1c*/ 	.word	0x00019c50
        /*0c20*/ 	.short	0x0101
        /*0c22*/ 	.byte	0x3f
	.zero		1


	//   ....[71]....
        /*0c24*/ 	.word	0x00016590
        /*0c28*/ 	.word	0x00000003
        /*0c2c*/ 	.word	0x00000000
        /*0c30*/ 	.short	0x0101
        /*0c32*/ 	.byte	0x3f
	.zero		1


	//   ....[72]....
        /*0c34*/ 	.word	0x00017740
        /*0c38*/ 	.word	0x00000005
        /*0c3c*/ 	.word	0x00019c20
        /*0c40*/ 	.short	0x010a
        /*0c42*/ 	.byte	0x3f
	.zero		1


	//   ....[73]....
        /*0c44*/ 	.word	0x000178c0
        /*0c48*/ 	.word	0x00000003
        /*0c4c*/ 	.word	0x00019c40
        /*0c50*/ 	.short	0x010a
        /*0c52*/ 	.byte	0x3f
	.zero		1


	//   ....[74]....
        /*0c54*/ 	.word	0x00017960
        /*0c58*/ 	.word	0x00000005
        /*0c5c*/ 	.word	0x00019c40
        /*0c60*/ 	.short	0x010a
        /*0c62*/ 	.byte	0x3f
	.zero		1


	//   ....[75]....
        /*0c64*/ 	.word	0x000179a0
        /*0c68*/ 	.word	0x00000003
        /*0c6c*/ 	.word	0x00019c60
        /*0c70*/ 	.short	0x010a
        /*0c72*/ 	.byte	0x3f
	.zero		1


	//   ....[76]....
        /*0c74*/ 	.word	0x000179e0
        /*0c78*/ 	.word	0x00000005
        /*0c7c*/ 	.word	0x00019c60
        /*0c80*/ 	.short	0x010a
        /*0c82*/ 	.byte	0x3f
	.zero		1


	//   ....[77]....
        /*0c84*/ 	.word	0x00017a20
        /*0c88*/ 	.word	0x00000003
        /*0c8c*/ 	.word	0x00019c80
        /*0c90*/ 	.short	0x010a
        /*0c92*/ 	.byte	0x3f
	.zero		1


	//   ....[78]....
        /*0c94*/ 	.word	0x00017a60
        /*0c98*/ 	.word	0x00000005
        /*0c9c*/ 	.word	0x00019c80
        /*0ca0*/ 	.short	0x010a
        /*0ca2*/ 	.byte	0x3f
	.zero		1


	//   ....[79]....
        /*0ca4*/ 	.word	0x00017ad0
        /*0ca8*/ 	.word	0x00000003
        /*0cac*/ 	.word	0x00019c00
        /*0cb0*/ 	.short	0x010a
        /*0cb2*/ 	.byte	0x3f
	.zero		1


	//   ....[80]....
        /*0cb4*/ 	.word	0x00017b20
        /*0cb8*/ 	.word	0x00000003
        /*0cbc*/ 	.word	0x00019c30
        /*0cc0*/ 	.short	0x010a
        /*0cc2*/ 	.byte	0x3f
	.zero		1


	//   ....[81]....
        /*0cc4*/ 	.word	0x00017b80
        /*0cc8*/ 	.word	0x00000005
        /*0ccc*/ 	.word	0x00019c30
        /*0cd0*/ 	.short	0x010a
        /*0cd2*/ 	.byte	0x3f
	.zero		1


	//   ....[82]....
        /*0cd4*/ 	.word	0x00017be0
        /*0cd8*/ 	.word	0x00000004
        /*0cdc*/ 	.word	0x00019c50
        /*0ce0*/ 	.short	0x010a
        /*0ce2*/ 	.byte	0x3f
	.zero		1


	//   ....[83]....
        /*0ce4*/ 	.word	0x00017c40
        /*0ce8*/ 	.word	0x00000007
        /*0cec*/ 	.word	0x00019c30
        /*0cf0*/ 	.short	0x010a
        /*0cf2*/ 	.byte	0x3f
	.zero		1


	//   ....[84]....
        /*0cf4*/ 	.word	0x00017ca0
        /*0cf8*/ 	.word	0x00000004
        /*0cfc*/ 	.word	0x00019c50
        /*0d00*/ 	.short	0x010a
        /*0d02*/ 	.byte	0x3f
	.zero		1


	//   ....[85]....
        /*0d04*/ 	.word	0x00017d00
        /*0d08*/ 	.word	0x00000005
        /*0d0c*/ 	.word	0x00019c30
        /*0d10*/ 	.short	0x010a
        /*0d12*/ 	.byte	0x3f
	.zero		1


	//   ....[86]....
        /*0d14*/ 	.word	0x00017d60
        /*0d18*/ 	.word	0x00000004
        /*0d1c*/ 	.word	0x00019c50
        /*0d20*/ 	.short	0x010a
        /*0d22*/ 	.byte	0x3f
	.zero		1


	//   ....[87]....
        /*0d24*/ 	.word	0x00017dc0
        /*0d28*/ 	.word	0x00000006
        /*0d2c*/ 	.word	0x00019c50
        /*0d30*/ 	.short	0x010a
        /*0d32*/ 	.byte	0x3f
	.zero		1


	//   ....[88]....
        /*0d34*/ 	.word	0x00017ec0
        /*0d38*/ 	.word	0x00000005
        /*0d3c*/ 	.word	0x00019c80
        /*0d40*/ 	.short	0x010a
        /*0d42*/ 	.byte	0x3f
	.zero		1


	//   ....[89]....
        /*0d44*/ 	.word	0x00018270
        /*0d48*/ 	.word	0x00000005
        /*0d4c*/ 	.word	0x00019c40
        /*0d50*/ 	.short	0x010a
        /*0d52*/ 	.byte	0x3f
	.zero		1


	//   ....[90]....
        /*0d54*/ 	.word	0x00018930
        /*0d58*/ 	.word	0x00000011
        /*0d5c*/ 	.word	0x00019c20
        /*0d60*/ 	.short	0x010a
        /*0d62*/ 	.byte	0x3f
	.zero		1


	//   ....[91]....
        /*0d64*/ 	.word	0x00018980
        /*0d68*/ 	.word	0x00000004
        /*0d6c*/ 	.word	0x00019c80
        /*0d70*/ 	.short	0x010a
        /*0d72*/ 	.byte	0x3f
	.zero		1


	//   ....[92]....
        /*0d74*/ 	.word	0x00018c40
        /*0d78*/ 	.word	0x00000004
        /*0d7c*/ 	.word	0x00019c40
        /*0d80*/ 	.short	0x010a
        /*0d82*/ 	.byte	0x3f
	.zero		1


	//   ....[93]....
        /*0d84*/ 	.word	0x00018ef0
        /*0d88*/ 	.word	0x00000002
        /*0d8c*/ 	.word	0x00019c70
        /*0d90*/ 	.short	0x010a
        /*0d92*/ 	.byte	0x3f
	.zero		1


	//   ....[94]....
        /*0d94*/ 	.word	0x00018f40
        /*0d98*/ 	.word	0x00000002
        /*0d9c*/ 	.word	0x00019c60
        /*0da0*/ 	.short	0x010a
        /*0da2*/ 	.byte	0x3f
	.zero		1


	//   ....[95]....
        /*0da4*/ 	.word	0x00018f90
        /*0da8*/ 	.word	0x00000003
        /*0dac*/ 	.word	0x00019c70
        /*0db0*/ 	.short	0x010a
        /*0db2*/ 	.byte	0x3f
	.zero		1


	//   ....[96]....
        /*0db4*/ 	.word	0x00018fe0
        /*0db8*/ 	.word	0x00000003
        /*0dbc*/ 	.word	0x00019c60
        /*0dc0*/ 	.short	0x010a
        /*0dc2*/ 	.byte	0x3f
	.zero		1


	//   ....[97]....
        /*0dc4*/ 	.word	0x00019030
        /*0dc8*/ 	.word	0x00000005
        /*0dcc*/ 	.word	0x00019c20
        /*0dd0*/ 	.short	0x010a
        /*0dd2*/ 	.byte	0x3f
	.zero		1


	//   ....[98]....
        /*0dd4*/ 	.word	0x000191d0
        /*0dd8*/ 	.word	0x00000003
        /*0ddc*/ 	.word	0x00019c40
        /*0de0*/ 	.short	0x010a
        /*0de2*/ 	.byte	0x3f
	.zero		1


	//   ....[99]....
        /*0de4*/ 	.word	0x00019220
        /*0de8*/ 	.word	0x00000005
        /*0dec*/ 	.word	0x00019c40
        /*0df0*/ 	.short	0x010a
        /*0df2*/ 	.byte	0x3f
	.zero		1


	//   ....[100]....
        /*0df4*/ 	.word	0x00019270
        /*0df8*/ 	.word	0x00000003
        /*0dfc*/ 	.word	0x00019c60
        /*0e00*/ 	.short	0x010a
        /*0e02*/ 	.byte	0x3f
	.zero		1


	//   ....[101]....
        /*0e04*/ 	.word	0x000192c0
        /*0e08*/ 	.word	0x00000005
        /*0e0c*/ 	.word	0x00019c60
        /*0e10*/ 	.short	0x010a
        /*0e12*/ 	.byte	0x3f
	.zero		1


	//   ....[102]....
        /*0e14*/ 	.word	0x00019310
        /*0e18*/ 	.word	0x00000003
        /*0e1c*/ 	.word	0x00019c80
        /*0e20*/ 	.short	0x010a
        /*0e22*/ 	.byte	0x3f
	.zero		1


	//----- nvinfo : EIATTR_NUM_MBARRIERS
	.align		4
.L_209:
        /*0e24*/ 	.byte	0x03, 0x38
        /*0e26*/ 	.short	0x0016


	//----- nvinfo : EIATTR_EXIT_INSTR_OFFSETS
	.align		4
        /*0e28*/ 	.byte	0x04, 0x1c
        /*0e2a*/ 	.short	(.L_211 - .L_210)


	//   ....[0]....
.L_210:
        /*0e2c*/ 	.word	0x00000980


	//   ....[1]....
        /*0e30*/ 	.word	0x00010ff0


	//   ....[2]....
        /*0e34*/ 	.word	0x00017ab0


	//----- nvinfo : EIATTR_MAX_THREADS
	.align		4
.L_211:
        /*0e38*/ 	.byte	0x04, 0x05
        /*0e3a*/ 	.short	(.L_213 - .L_212)
.L_212:
        /*0e3c*/ 	.word	0x00000200
        /*0e40*/ 	.word	0x00000001
        /*0e44*/ 	.word	0x00000001


	//----- nvinfo : EIATTR_CRS_STACK_SIZE
	.align		4
.L_213:
        /*0e48*/ 	.byte	0x04, 0x1e
        /*0e4a*/ 	.short	(.L_215 - .L_214)
.L_214:
        /*0e4c*/ 	.word	0x00000000


	//----- nvinfo : EIATTR_CBANK_PARAM_SIZE
	.align		4
.L_215:
        /*0e50*/ 	.byte	0x03, 0x19
        /*0e52*/ 	.short	0x0af0


	//----- nvinfo : EIATTR_PARAM_CBANK
	.align		4
        /*0e54*/ 	.byte	0x04, 0x0a
        /*0e56*/ 	.short	(.L_217 - .L_216)
	.align		4
.L_216:
        /*0e58*/ 	.word	index@(.nv.constant0._ZN7cutlass13device_kernelIN5flash11enable_sm90INS1_16FlashAttnFwdSm90INS1_25CollectiveMainloopFwdSm90ILi2EN4cute5tupleIJNS5_1CILi1EEES8_S8_EEENS6_IJNS7_ILi192EEENS7_ILi128EEENS7_ILi96EEEEEELi96ENS_12float_e4m3_tEfNS_4arch4Sm90ELb0ELb1ELb0ELb1ELb1ELb0ELb0ELb1ELb1ELb1ELb1ELb0EEENS1_21CollectiveEpilogueFwdINS6_IJSA_SC_SB_EEES9_NS_10bfloat16_tESG_Li384ELb1ELb1ELb1ELb1EEENS1_36VarlenDynamicPersistentTileSchedulerILi192ELi128ELi384ELi128ELb1ELb1ELb1ELb1ELb0ELb1EEEEEEEEEvNT_6ParamsE)
        /*0e5c*/ 	.short	0x0210
        /*0e5e*/ 	.short	0x0af0


	//----- nvinfo : EIATTR_SW_WAR
	.align		4
.L_217:
        /*0e60*/ 	.byte	0x04, 0x36
        /*0e62*/ 	.short	(.L_219 - .L_218)
.L_218:
        /*0e64*/ 	.word	0x00000008
.L_219:


//--------------------- .nv.info._ZN7cutlass13device_kernelIN5flash11enable_sm90INS1_16FlashAttnFwdSm90INS1_25CollectiveMainloopFwdSm90ILi2EN4cute5tupleIJNS5_1CILi1EEES8_S8_EEENS6_IJNS7_ILi192EEENS7_ILi128EEENS7_ILi96EEEEEELi96ENS_12float_e4m3_tEfNS_4arch4Sm90ELb0ELb1ELb0ELb1ELb1ELb1ELb0ELb1ELb1ELb1ELb1ELb0EEENS1_21CollectiveEpilogueFwdINS6_IJSA_SC_SB_EEES9_NS_10bfloat16_tESG_Li384ELb1ELb1ELb1ELb1EEENS1_36VarlenDynamicPersistentTileSchedulerILi192ELi128ELi384ELi128ELb1ELb1ELb1ELb1ELb0ELb1EEEEEEEEEvNT_6ParamsE --------------------------
	.section	.nv.info._ZN7cutlass13device_kernelIN5flash11enable_sm90INS1_16FlashAttnFwdSm90INS1_25CollectiveMainloopFwdSm90ILi2EN4cute5tupleIJNS5_1CILi1EEES8_S8_EEENS6_IJNS7_ILi192EEENS7_ILi128EEENS7_ILi96EEEEEELi96ENS_12float_e4m3_tEfNS_4arch4Sm90ELb0ELb1ELb0ELb1ELb1ELb1ELb0ELb1ELb1ELb1ELb1ELb0EEENS1_21CollectiveEpilogueFwdINS6_IJSA_SC_SB_EEES9_NS_10bfloat16_tESG_Li384ELb1ELb1ELb1ELb1EEENS1_36VarlenDynamicPersistentTileSchedulerILi192ELi128ELi384ELi128ELb1ELb1ELb1ELb1ELb0ELb1EEEEEEEEEvNT_6ParamsE,"",@"SHT_CUDA_INFO"
	.sectionflags	@""
	.align	4


	//----- nvinfo : EIATTR_CUDA_API_VERSION
	.align		4
        /*0000*/ 	.byte	0x04, 0x37
        /*0002*/ 	.short	(.L_221 - .L_220)
.L_220:
        /*0004*/ 	.word	0x00000082


	//----- nvinfo : EIATTR_KPARAM_INFO
	.align		4
.L_221:
        /*0008*/ 	.byte	0x04, 0x17
        /*000a*/ 	.short	(.L_223 - .L_222)
.L_222:
        /*000c*/ 	.word	0x00000000
        /*0010*/ 	.short	0x0000
        /*0012*/ 	.short	0x0070
        /*0014*/ 	.byte	0x00, 0xf0, 0x01, 0x2a


	//----- nvinfo : EIATTR_SPARSE_MMA_MASK
	.align		4
.L_223:
        /*0018*/ 	.byte	0x03, 0x50
        /*001a*/ 	.short	0x0000


	//----- nvinfo : EIATTR_MAXREG_COUNT
	.align		4
        /*001c*/ 	.byte	0x03, 0x1b
        /*001e*/ 	.short	0x0080


	//----- nvinfo : EIATTR_NUM_BARRIERS
	.align		4
        /*0020*/ 	.byte	0x02, 0x4c
        /*0022*/ 	.byte	0x10
	.zero		1


	//----- nvinfo : EIATTR_EXTERNS
	.align		4
        /*0024*/ 	.byte	0x04, 0x0f
        /*0026*/ 	.short	(.L_225 - .L_224)


	//   ....[0]....
	.align		4
.L_224:
        /*0028*/ 	.word	index@(__assertfail)


	//----- nvinfo : EIATTR_ANNOTATIONS
	.align		4
.L_225:
        /*002c*/ 	.byte	0x04, 0x55
        /*002e*/ 	.short	(.L_227 - .L_226)


	//   ....[0]....
.L_226:
        /* <DEDUP_REMOVED lines=101> */


	//----- nvinfo : EIATTR_MERCURY_ISA_VERSION
	.align		4
.L_227:
        /*0668*/ 	.byte	0x03, 0x5f
        /*066a*/ 	.short	0x0101


	//----- nvinfo : EIATTR_UNUSED_LOAD_BYTE_OFFSET
	.align		4
        /*066c*/ 	.byte	0x04, 0x44
        /*066e*/ 	.short	(.L_229 - .L_228)


	//   ....[0]....
.L_228:
        /*0670*/ 	.word	0x00000a50
        /*0674*/ 	.word	0x0000fff0


	//   ....[1]....
        /*0678*/ 	.word	0x00018730
        /*067c*/ 	.word	0x0000fff0


	//----- nvinfo : EIATTR_INT_WARP_WIDE_INSTR_OFFSETS
	.align		4
.L_229:
        /*0680*/ 	.byte	0x04, 0x31
        /*0682*/ 	.short	(.L_231 - .L_230)


	//   ....[0]....
.L_230:
        /*0684*/ 	.word	0x00000130


	//   ....[1]....
        /*0688*/ 	.word	0x00000170


	//   ....[2]....
        /*068c*/ 	.word	0x000001e0


	//   ....[3]....
        /*0690*/ 	.word	0x0001f590


	//   ....[4]....
        /*0694*/ 	.word	0x0001f620


	//   ....[5]....
        /*0698*/ 	.word	0x000225f0


	//   ....[6]....
        /*069c*/ 	.word	0x00022680


	//----- nvinfo : EIATTR_COOP_GROUP_MASK_REGIDS
	.align		4
.L_231:
        /*06a0*/ 	.byte	0x04, 0x29
        /*06a2*/ 	.short	(.L_233 - .L_232)


	//   ....[0]....
.L_232:
        /*06a4*/ 	.word	0xffffffff


	//   ....[1]....
        /*06a8*/ 	.word	0xffffffff


	//   ....[2]....
        /*06ac*/ 	.word	0xffffffff


	//   ....[3]....
        /*06b0*/ 	.word	0xffffffff


	//   ....[4]....
        /*06b4*/ 	.word	0xffffffff


	//   ....[5]....
        /*06b8*/ 	.word	0xffffffff


	//   ....[6]....
        /*06bc*/ 	.word	0xffffffff


	//   ....[7]....
        /*06c0*/ 	.word	0xffffffff


	//   ....[8]....
        /*06c4*/ 	.word	0xffffffff


	//   ....[9]....
        /*06c8*/ 	.word	0xffffffff


	//   ....[10]....
        /*06cc*/ 	.word	0xffffffff


	//   ....[11]....
        /*06d0*/ 	.word	0xffffffff


	//   ....[12]....
        /*06d4*/ 	.word	0xffffffff


	//   ....[13]....
        /*06d8*/ 	.word	0xffffffff


	//   ....[14]....
        /*06dc*/ 	.word	0xffffffff


	//   ....[15]....
        /*06e0*/ 	.word	0xffffffff


	//   ....[16]....
        /*06e4*/ 	.word	0xffffffff


	//   ....[17]....
        /*06e8*/ 	.word	0xffffffff


	//   ....[18]....
        /*06ec*/ 	.word	0xffffffff


	//   ....[19]....
        /*06f0*/ 	.word	0xffffffff


	//   ....[20]....
        /*06f4*/ 	.word	0xffffffff


	//   ....[21]....
        /*06f8*/ 	.word	0xffffffff


	//   ....[22]....
        /*06fc*/ 	.word	0xffffffff


	//   ....[23]....
        /*0700*/ 	.word	0xffffffff


	//   ....[24]....
        /*0704*/ 	.word	0xffffffff


	//   ....[25]....
        /*0708*/ 	.word	0xffffffff


	//   ....[26]....
        /*070c*/ 	.word	0xffffffff


	//   ....[27]....
        /*0710*/ 	.word	0xffffffff


	//   ....[28]....
        /*0714*/ 	.word	0xffffffff


	//   ....[29]....
        /*0718*/ 	.word	0xffffffff


	//   ....[30]....
        /*071c*/ 	.word	0xffffffff


	//   ....[31]....
        /*0720*/ 	.word	0xffffffff


	//   ....[32]....
        /*0724*/ 	.word	0xffffffff


	//   ....[33]....
        /*0728*/ 	.word	0xffffffff


	//   ....[34]....
        /*072c*/ 	.word	0xffffffff


	//   ....[35]....
        /*0730*/ 	.word	0xffffffff


	//   ....[36]....
        /*0734*/ 	.word	0xffffffff


	//   ....[37]....
        /*0738*/ 	.word	0xffffffff


	//   ....[38]....
        /*073c*/ 	.word	0xffffffff


	//   ....[39]....
        /*0740*/ 	.word	0xffffffff


	//   ....[40]....
        /*0744*/ 	.word	0xffffffff


	//   ....[41]....
        /*0748*/ 	.word	0xffffffff


	//   ....[42]....
        /*074c*/ 	.word	0xffffffff


	//   ....[43]....
        /*0750*/ 	.word	0xffffffff


	//   ....[44]....
        /*0754*/ 	.word	0xffffffff


	//   ....[45]....
        /*0758*/ 	.word	0xffffffff


	//   ....[46]....
        /*075c*/ 	.word	0xffffffff


	//   ....[47]....
        /*0760*/ 	.word	0xffffffff


	//   ....[48]....
        /*0764*/ 	.word	0xffffffff


	//   ....[49]....
        /*0768*/ 	.word	0xffffffff


	//   ....[50]....
        /*076c*/ 	.word	0xffffffff


	//   ....[51]....
        /*0770*/ 	.word	0xffffffff


	//   ....[52]....
        /*0774*/ 	.word	0xffffffff


	//   ....[53]....
        /*0778*/ 	.word	0xffffffff


	//   ....[54]....
        /*077c*/ 	.word	0xffffffff


	//   ....[55]....
        /*0780*/ 	.word	0xffffffff


	//   ....[56]....
        /*0784*/ 	.word	0xffffffff


	//   ....[57]....
        /*0788*/ 	.word	0xffffffff


	//   ....[58]....
        /*078c*/ 	.word	0xffffffff


	//   ....[59]....
        /*0790*/ 	.word	0xffffffff


	//   ....[60]....
        /*0794*/ 	.word	0xffffffff


	//   ....[61]....
        /*0798*/ 	.word	0xffffffff


	//   ....[62]....
        /*079c*/ 	.word	0xffffffff


	//   ....[63]....
        /*07a0*/ 	.word	0xffffffff


	//   ....[64]....
        /*07a4*/ 	.word	0xffffffff


	//   ....[65]....
        /*07a8*/ 	.word	0xffffffff


	//   ....[66]....
        /*07ac*/ 	.word	0xffffffff


	//   ....[67]....
        /*07b0*/ 	.word	0xffffffff


	//   ....[68]....
        /*07b4*/ 	.word	0xffffffff


	//   ....[69]....
        /*07b8*/ 	.word	0xffffffff


	//   ....[70]....
        /*07bc*/ 	.word	0xffffffff


	//   ....[71]....
        /*07c0*/ 	.word	0xffffffff


	//   ....[72]....
        /*07c4*/ 	.word	0xffffffff


	//   ....[73]....
        /*07c8*/ 	.word	0xffffffff


	//   ....[74]....
        /*07cc*/ 	.word	0xffffffff


	//   ....[75]....
        /*07d0*/ 	.word	0xffffffff


	//   ....[76]....
        /*07d4*/ 	.word	0xffffffff


	//   ....[77]....
        /*07d8*/ 	.word	0xffffffff


	//   ....[78]....
        /*07dc*/ 	.word	0xffffffff


	//   ....[79]....
        /*07e0*/ 	.word	0xffffffff


	//   ....[80]....
        /*07e4*/ 	.word	0xffffffff


	//   ....[81]....
        /*07e8*/ 	.word	0xffffffff


	//   ....[82]....
        /*07ec*/ 	.word	0xffffffff


	//   ....[83]....
        /*07f0*/ 	.word	0xffffffff


	//   ....[84]....
        /*07f4*/ 	.word	0xffffffff


	//   ....[85]....
        /*07f8*/ 	.word	0xffffffff


	//   ....[86]....
        /*07fc*/ 	.word	0xffffffff


	//   ....[87]....
        /*0800*/ 	.word	0xffffffff


	//   ....[88]....
        /*0804*/ 	.word	0xffffffff


	//   ....[89]....
        /*0808*/ 	.word	0xffffffff


	//   ....[90]....
        /*080c*/ 	.word	0xffffffff


	//   ....[91]....
        /*0810*/ 	.word	0xffffffff


	//   ....[92]....
        /*0814*/ 	.word	0xffffffff


	//   ....[93]....
        /*0818*/ 	.word	0xffffffff


	//   ....[94]....
        /*081c*/ 	.word	0xffffffff


	//   ....[95]....
        /*0820*/ 	.word	0xffffffff


	//   ....[96]....
        /*0824*/ 	.word	0xffffffff


	//   ....[97]....
        /*0828*/ 	.word	0xffffffff


	//   ....[98]....
        /*082c*/ 	.word	0xffffffff


	//   ....[99]....
        /*0830*/ 	.word	0xffffffff


	//   ....[100]....
        /*0834*/ 	.word	0xffffffff


	//   ....[101]....
        /*0838*/ 	.word	0xffffffff


	//   ....[102]....
        /*083c*/ 	.word	0xffffffff


	//   ....[103]....
        /*0840*/ 	.word	0xffffffff


	//   ....[104]....
        /*0844*/ 	.word	0xffffffff


	//   ....[105]....
        /*0848*/ 	.word	0xffffffff


	//   ....[106]....
        /*084c*/ 	.word	0xffffffff


	//   ....[107]....
        /*0850*/ 	.word	0xffffffff


	//   ....[108]....
        /*0854*/ 	.word	0xffffffff


	//   ....[109]....
        /*0858*/ 	.word	0xffffffff


	//   ....[110]....
        /*085c*/ 	.word	0xffffffff


	//   ....[111]....
        /*0860*/ 	.word	0xffffffff


	//   ....[112]....
        /*0864*/ 	.word	0xffffffff


	//   ....[113]....
        /*0868*/ 	.word	0xffffffff


	//   ....[114]....
        /*086c*/ 	.word	0xffffffff


	//   ....[115]....
        /*0870*/ 	.word	0xffffffff


	//   ....[116]....
        /*0874*/ 	.word	0xffffffff


	//   ....[117]....
        /*0878*/ 	.word	0xffffffff


	//   ....[118]....
        /*087c*/ 	.word	0xffffffff


	//   ....[119]....
        /*0880*/ 	.word	0xffffffff


	//   ....[120]....
        /*0884*/ 	.word	0xffffffff


	//   ....[121]....
        /*0888*/ 	.word	0xffffffff


	//   ....[122]....
        /*088c*/ 	.word	0xffffffff


	//   ....[123]....
        /*0890*/ 	.word	0xffffffff


	//   ....[124]....
        /*0894*/ 	.word	0xffffffff


	//   ....[125]....
        /*0898*/ 	.word	0xffffffff


	//   ....[126]....
        /*089c*/ 	.word	0xffffffff


	//   ....[127]....
        /*08a0*/ 	.word	0xffffffff


	//   ....[128]....
        /*08a4*/ 	.word	0xffffffff


	//   ....[129]....
        /*08a8*/ 	.word	0xffffffff


	//   ....[130]....
        /*08ac*/ 	.word	0xffffffff


	//   ....[131]....
        /*08b0*/ 	.word	0xffffffff


	//   ....[132]....
        /*08b4*/ 	.word	0xffffffff


	//   ....[133]....
        /*08b8*/ 	.word	0xffffffff


	//   ....[134]....
        /*08bc*/ 	.word	0xffffffff


	//   ....[135]....
        /*08c0*/ 	.word	0xffffffff


	//   ....[136]....
        /*08c4*/ 	.word	0xffffffff


	//   ....[137]....
        /*08c8*/ 	.word	0xffffffff


	//   ....[138]....
        /*08cc*/ 	.word	0xffffffff


	//   ....[139]....
        /*08d0*/ 	.word	0xffffffff


	//   ....[140]....
        /*08d4*/ 	.word	0xffffffff


	//   ....[141]....
        /*08d8*/ 	.word	0xffffffff


	//   ....[142]....
        /*08dc*/ 	.word	0xffffffff


	//   ....[143]....
        /*08e0*/ 	.word	0xffffffff


	//   ....[144]....
        /*08e4*/ 	.word	0xffffffff


	//   ....[145]....
        /*08e8*/ 	.word	0xffffffff


	//   ....[146]....
        /*08ec*/ 	.word	0xffffffff


	//   ....[147]....
        /*08f0*/ 	.word	0xffffffff


	//   ....[148]....
        /*08f4*/ 	.word	0xffffffff


	//   ....[149]....
        /*08f8*/ 	.word	0xffffffff


	//   ....[150]....
        /*08fc*/ 	.word	0xffffffff


	//   ....[151]....
        /*0900*/ 	.word	0xffffffff


	//   ....[152]....
        /*0904*/ 	.word	0xffffffff


	//   ....[153]....
        /*0908*/ 	.word	0xffffffff


	//   ....[154]....
        /*090c*/ 	.word	0xffffffff


	//   ....[155]....
        /*0910*/ 	.word	0xffffffff


	//   ....[156]....
        /*0914*/ 	.word	0xffffffff


	//   ....[157]....
        /*0918*/ 	.word	0xffffffff


	//   ....[158]....
        /*091c*/ 	.word	0xffffffff


	//   ....[159]....
        /*0920*/ 	.word	0xffffffff


	//   ....[160]....
        /*0924*/ 	.word	0xffffffff


	//   ....[161]....
        /*0928*/ 	.word	0xffffffff


	//   ....[162]....
        /*092c*/ 	.word	0xffffffff


	//   ....[163]....
        /*0930*/ 	.word	0xffffffff


	//   ....[164]....
        /*0934*/ 	.word	0xffffffff


	//   ....[165]....
        /*0938*/ 	.word	0xffffffff


	//   ....[166]....
        /*093c*/ 	.word	0xffffffff


	//   ....[167]....
        /*0940*/ 	.word	0xffffffff


	//   ....[168]....
        /*0944*/ 	.word	0xffffffff


	//   ....[169]....
        /*0948*/ 	.word	0xffffffff


	//   ....[170]....
        /*094c*/ 	.word	0xffffffff


	//   ....[171]....
        /*0950*/ 	.word	0xffffffff


	//   ....[172]....
        /*0954*/ 	.word	0xffffffff


	//   ....[173]....
        /*0958*/ 	.word	0x0500000f


	//   ....[174]....
        /*095c*/ 	.word	0x0500000f


	//   ....[175]....
        /*0960*/ 	.word	0x0500000f


	//   ....[176]....
        /*0964*/ 	.word	0x0500000f


	//   ....[177]....
        /*0968*/ 	.word	0x0500000f


	//   ....[178]....
        /*096c*/ 	.word	0x0500000f


	//   ....[179]....
        /*0970*/ 	.word	0x0500000f


	//   ....[180]....
        /*0974*/ 	.word	0x0500000f


	//   ....[181]....
        /*0978*/ 	.word	0x0500000f


	//   ....[182]....
        /*097c*/ 	.word	0x0500000f


	//   ....[183]....
        /*0980*/ 	.word	0x0500000f


	//   ....[184]....
        /*0984*/ 	.word	0x0500000f


	//   ....[185]....
        /*0988*/ 	.word	0x0500000f


	//   ....[186]....
        /*098c*/ 	.word	0x0500000f


	//   ....[187]....
        /*0990*/ 	.word	0x0500000f


	//   ....[188]....
        /*0994*/ 	.word	0x0500000f


	//   ....[189]....
        /*0998*/ 	.word	0x0500000f


	//   ....[190]....
        /*099c*/ 	.word	0x0500000f


	//   ....[191]....
        /*09a0*/ 	.word	0x0500000f


	//   ....[192]....
        /*09a4*/ 	.word	0x0500000f


	//   ....[193]....
        /*09a8*/ 	.word	0x0500000f


	//   ....[194]....
        /*09ac*/ 	.word	0x0500000f


	//   ....[195]....
        /*09b0*/ 	.word	0x0500000f


	//   ....[196]....
        /*09b4*/ 	.word	0x0500000f


	//   ....[197]....
        /*09b8*/ 	.word	0x0500000f


	//   ....[198]....
        /*09bc*/ 	.word	0x0500000f


	//   ....[199]....
        /*09c0*/ 	.word	0x0500000f


	//   ....[200]....
        /*09c4*/ 	.word	0x0500000f


	//   ....[201]....
        /*09c8*/ 	.word	0x0500000f


	//   ....[202]....
        /*09cc*/ 	.word	0x0500000f


	//   ....[203]....
        /*09d0*/ 	.word	0x0500000f


	//   ....[204]....
        /*09d4*/ 	.word	0x0500000f


	//   ....[205]....
        /*09d8*/ 	.word	0x0500000f


	//   ....[206]....
        /*09dc*/ 	.word	0x0500000f


	//   ....[207]....
        /*09e0*/ 	.word	0x0500000f


	//   ....[208]....
        /*09e4*/ 	.word	0x0500000f


	//   ....[209]....
        /*09e8*/ 	.word	0x0500000f


	//   ....[210]....
        /*09ec*/ 	.word	0x0500000f


	//   ....[211]....
        /*09f0*/ 	.word	0x0500000f


	//   ....[212]....
        /*09f4*/ 	.word	0x0500000f


	//   ....[213]....
        /*09f8*/ 	.word	0x0500000f


	//   ....[214]....
        /*09fc*/ 	.word	0x0500000f


	//   ....[215]....
        /*0a00*/ 	.word	0x0500000f


	//   ....[216]....
        /*0a04*/ 	.word	0x0500000f


	//   ....[217]....
        /*0a08*/ 	.word	0x0500000f


	//   ....[218]....
        /*0a0c*/ 	.word	0x0500000f


	//   ....[219]....
        /*0a10*/ 	.word	0x0500000f


	//   ....[220]....
        /*0a14*/ 	.word	0x0500000f


	//   ....[221]....
        /*0a18*/ 	.word	0x0500000f


	//   ....[222]....
        /*0a1c*/ 	.word	0x0500000f


	//   ....[223]....
        /*0a20*/ 	.word	0x0500000f


	//   ....[224]....
        /*0a24*/ 	.word	0x0500000f


	//   ....[225]....
        /*0a28*/ 	.word	0x0500000f


	//   ....[226]....
        /*0a2c*/ 	.word	0x0500000f


	//   ....[227]....
        /*0a30*/ 	.word	0x0500000f


	//   ....[228]....
        /*0a34*/ 	.word	0x0500000f


	//   ....[229]....
        /*0a38*/ 	.word	0x0500000f


	//----- nvinfo : EIATTR_COOP_GROUP_INSTR_OFFSETS
	.align		4
.L_233:
        /*0a3c*/ 	.byte	0x04, 0x28
        /*0a3e*/ 	.short	(.L_235 - .L_234)


	//   ....[0]....
.L_234:
        /*0a40*/ 	.word	0x00000070


	//   ....[1]....
        /*0a44*/ 	.word	0x00000140


	//   ....[2]....
        /*0a48*/ 	.word	0x00000190


	//   ....[3]....
        /*0a4c*/ 	.word	0x000003c0


	//   ....[4]....
        /*0a50*/ 	.word	0x00000520


	//   ....[5]....
        /*0a54*/ 	.word	0x00000640


	//   ....[6]....
        /*0a58*/ 	.word	0x000007a0


	//   ....[7]....
        /*0a5c*/ 	.word	0x00002fc0


	//   ....[8]....
        /*0a60*/ 	.word	0x00002fd0


	//   ....[9]....
        /*0a64*/ 	.word	0x00004920


	//   ....[10]....
        /*0a68*/ 	.word	0x00004930


	//   ....[11]....
        /*0a6c*/ 	.word	0x00006a40


	//   ....[12]....
        /*0a70*/ 	.word	0x00006a50


	//   ....[13]....
        /*0a74*/ 	.word	0x00006e40


	//   ....[14]....
        /*0a78*/ 	.word	0x00006e60


	//   ....[15]....
        /*0a7c*/ 	.word	0x00007cd0


	//   ....[16]....
        /*0a80*/ 	.word	0x00008400


	//   ....[17]....
        /*0a84*/ 	.word	0x00008410


	//   ....[18]....
        /*0a88*/ 	.word	0x00008420


	//   ....[19]....
        /*0a8c*/ 	.word	0x00008430


	//   ....[20]....
        /*0a90*/ 	.word	0x0000a100


	//   ....[21]....
        /*0a94*/ 	.word	0x0000a110


	//   ....[22]....
        /*0a98*/ 	.word	0x0000a120


	//   ....[23]....
        /*0a9c*/ 	.word	0x0000a130


	//   ....[24]....
        /*0aa0*/ 	.word	0x0000ca40


	//   ....[25]....
        /*0aa4*/ 	.word	0x0000cca0


	//   ....[26]....
        /*0aa8*/ 	.word	0x0000ded0


	//   ....[27]....
        /*0aac*/ 	.word	0x0000dfe0


	//   ....[28]....
        /*0ab0*/ 	.word	0x0000e760


	//   ....[29]....
        /*0ab4*/ 	.word	0x0000e840


	//   ....[30]....
        /*0ab8*/ 	.word	0x000100b0


	//   ....[31]....
        /*0abc*/ 	.word	0x00010300


	//   ....[32]....
        /*0ac0*/ 	.word	0x00011340


	//   ....[33]....
        /*0ac4*/ 	.word	0x00011440


	//   ....[34]....
        /*0ac8*/ 	.word	0x000118b0


	//   ....[35]....
        /*0acc*/ 	.word	0x00011a10


	//   ....[36]....
        /*0ad0*/ 	.word	0x00013680


	//   ....[37]....
        /*0ad4*/ 	.word	0x000136a0


	//   ....[38]....
        /*0ad8*/ 	.word	0x00013c00


	//   ....[39]....
        /*0adc*/ 	.word	0x00013c60


	//   ....[40]....
        /*0ae0*/ 	.word	0x000153c0


	//   ....[41]....
        /*0ae4*/ 	.word	0x000155d0


	//   ....[42]....
        /*0ae8*/ 	.word	0x000162f0


	//   ....[43]....
        /*0aec*/ 	.word	0x00016510


	//   ....[44]....
        /*0af0*/ 	.word	0x00016c80


	//   ....[45]....
        /*0af4*/ 	.word	0x00016cd0


	//   ....[46]....
        /*0af8*/ 	.word	0x00017fc0


	//   ....[47]....
        /*0afc*/ 	.word	0x00018080


	//   ....[48]....
        /*0b00*/ 	.word	0x000180c0


	//   ....[49]....
        /*0b04*/ 	.word	0x000181c0


	//   ....[50]....
        /*0b08*/ 	.word	0x00018de0


	//   ....[51]....
        /*0b0c*/ 	.word	0x00018e20


	//   ....[52]....
        /*0b10*/ 	.word	0x00018e50


	//   ....[53]....
        /*0b14*/ 	.word	0x00018e70


	//   ....[54]....
        /*0b18*/ 	.word	0x00018e80


	//   ....[55]....
        /*0b1c*/ 	.word	0x00018e90


	//   ....[56]....
        /*0b20*/ 	.word	0x00018ea0


	//   ....[57]....
        /*0b24*/ 	.word	0x00018eb0


	//   ....[58]....
        /*0b28*/ 	.word	0x00018ec0


	//   ....[59]....
        /*0b2c*/ 	.word	0x00018ed0


	//   ....[60]....
        /*0b30*/ 	.word	0x00018ee0


	//   ....[61]....
        /*0b34*/ 	.word	0x00018ef0


	//   ....[62]....
        /*0b38*/ 	.word	0x00018f00


	//   ....[63]....
        /*0b3c*/ 	.word	0x00018f10


	//   ....[64]....
        /*0b40*/ 	.word	0x00018f20


	//   ....[65]....
        /*0b44*/ 	.word	0x00018f30


	//   ....[66]....
        /*0b48*/ 	.word	0x00018f40


	//   ....[67]....
        /*0b4c*/ 	.word	0x00018f50


	//   ....[68]....
        /*0b50*/ 	.word	0x00018f60


	//   ....[69]....
        /*0b54*/ 	.word	0x00018f70


	//   ....[70]....
        /*0b58*/ 	.word	0x00018f80


	//   ....[71]....
        /*0b5c*/ 	.word	0x00018f90


	//   ....[72]....
        /*0b60*/ 	.word	0x00018fa0


	//   ....[73]....
        /*0b64*/ 	.word	0x00018fb0


	//   ....[74]....
        /*0b68*/ 	.word	0x00018fc0


	//   ....[75]....
        /*0b6c*/ 	.word	0x00018fd0


	//   ....[76]....
        /*0b70*/ 	.word	0x00018fe0


	//   ....[77]....
        /*0b74*/ 	.word	0x00018ff0


	//   ....[78]....
        /*0b78*/ 	.word	0x00019000


	//   ....[79]....
        /*0b7c*/ 	.word	0x00019010


	//   ....[80]....
        /*0b80*/ 	.word	0x00019020


	//   ....[81]....
        /*0b84*/ 	.word	0x00019030


	//   ....[82]....
        /*0b88*/ 	.word	0x00019040


	//   ....[83]....
        /*0b8c*/ 	.word	0x00019050


	//   ....[84]....
        /*0b90*/ 	.word	0x00019060


	//   ....[85]....
        /*0b94*/ 	.word	0x00019070


	//   ....[86]....
        /*0b98*/ 	.word	0x00019080


	//   ....[87]....
        /*0b9c*/ 	.word	0x00019090


	//   ....[88]....
        /*0ba0*/ 	.word	0x000190a0


	//   ....[89]....
        /*0ba4*/ 	.word	0x000190b0


	//   ....[90]....
        /*0ba8*/ 	.word	0x000190c0


	//   ....[91]....
        /*0bac*/ 	.word	0x000190d0


	//   ....[92]....
        /*0bb0*/ 	.word	0x000190e0


	//   ....[93]....
        /*0bb4*/ 	.word	0x000190f0


	//   ....[94]....
        /*0bb8*/ 	.word	0x00019100


	//   ....[95]....
        /*0bbc*/ 	.word	0x00019110


	//   ....[96]....
        /*0bc0*/ 	.word	0x00019120


	//   ....[97]....
        /*0bc4*/ 	.word	0x00019130


	//   ....[98]....
        /*0bc8*/ 	.word	0x00019a70


	//   ....[99]....
        /*0bcc*/ 	.word	0x00019a80


	//   ....[100]....
        /*0bd0*/ 	.word	0x00019a90


	//   ....[101]....
        /*0bd4*/ 	.word	0x00019ad0


	//   ....[102]....
        /*0bd8*/ 	.word	0x0001a1c0


	//   ....[103]....
        /*0bdc*/ 	.word	0x0001a1e0


	//   ....[104]....
        /*0be0*/ 	.word	0x0001a2e0


	//   ....[105]....
        /*0be4*/ 	.word	0x0001a300


	//   ....[106]....
        /*0be8*/ 	.word	0x0001a740


	//   ....[107]....
        /*0bec*/ 	.word	0x0001a780


	//   ....[108]....
        /*0bf0*/ 	.word	0x0001abe0


	//   ....[109]....
        /*0bf4*/ 	.word	0x0001abf0


	//   ....[110]....
        /*0bf8*/ 	.word	0x0001b810


	//   ....[111]....
        /*0bfc*/ 	.word	0x0001b820


	//   ....[112]....
        /*0c00*/ 	.word	0x0001b920


	//   ....[113]....
        /*0c04*/ 	.word	0x0001b940


	//   ....[114]....
        /*0c08*/ 	.word	0x0001bac0


	//   ....[115]....
        /*0c0c*/ 	.word	0x0001bcb0


	//   ....[116]....
        /*0c10*/ 	.word	0x0001bce0


	//   ....[117]....
        /*0c14*/ 	.word	0x0001bd10


	//   ....[118]....
        /*0c18*/ 	.word	0x0001bd40


	//   ....[119]....
        /*0c1c*/ 	.word	0x0001bd70


	//   ....[120]....
        /*0c20*/ 	.word	0x0001bda0


	//   ....[121]....
        /*0c24*/ 	.word	0x0001bf30


	//   ....[122]....
        /*0c28*/ 	.word	0x0001bf60


	//   ....[123]....
        /*0c2c*/ 	.word	0x0001bf90


	//   ....[124]....
        /*0c30*/ 	.word	0x0001bfc0


	//   ....[125]....
        /*0c34*/ 	.word	0x0001bff0


	//   ....[126]....
        /*0c38*/ 	.word	0x0001c020


	//   ....[127]....
        /*0c3c*/ 	.word	0x0001c0b0


	//   ....[128]....
        /*0c40*/ 	.word	0x0001c0e0


	//   ....[129]....
        /*0c44*/ 	.word	0x0001c0f0


	//   ....[130]....
        /*0c48*/ 	.word	0x0001c130


	//   ....[131]....
        /*0c4c*/ 	.word	0x0001dab0


	//   ....[132]....
        /*0c50*/ 	.word	0x000201a0


	//   ....[133]....
        /*0c54*/ 	.word	0x000201b0


	//   ....[134]....
        /*0c58*/ 	.word	0x000201c0


	//   ....[135]....
        /*0c5c*/ 	.word	0x000202e0


	//   ....[136]....
        /*0c60*/ 	.word	0x000206f0


	//   ....[137]....
        /*0c64*/ 	.word	0x00020700


	//   ....[138]....
        /*0c68*/ 	.word	0x00020710


	//   ....[139]....
        /*0c6c*/ 	.word	0x00020720


	//   ....[140]....
        /*0c70*/ 	.word	0x00021080


	//   ....[141]....
        /*0c74*/ 	.word	0x000210b0


	//   ....[142]....
        /*0c78*/ 	.word	0x000210d0


	//   ....[143]....
        /*0c7c*/ 	.word	0x000210e0


	//   ....[144]....
        /*0c80*/ 	.word	0x000211e0


	//   ....[145]....
        /*0c84*/ 	.word	0x000211f0


	//   ....[146]....
        /*0c88*/ 	.word	0x000219c0


	//   ....[147]....
        /*0c8c*/ 	.word	0x000219e0


	//   ....[148]....
        /*0c90*/ 	.word	0x00021a00


	//   ....[149]....
        /*0c94*/ 	.word	0x00021a60


	//   ....[150]....
        /*0c98*/ 	.word	0x00021e30


	//   ....[151]....
        /*0c9c*/ 	.word	0x00021e40


	//   ....[152]....
        /*0ca0*/ 	.word	0x00021e50


	//   ....[153]....
        /*0ca4*/ 	.word	0x00021eb0


	//   ....[154]....
        /*0ca8*/ 	.word	0x00022de0


	//   ....[155]....
        /*0cac*/ 	.word	0x00022e10


	//   ....[156]....
        /*0cb0*/ 	.word	0x00022e70


	//   ....[157]....
        /*0cb4*/ 	.word	0x00022ea0


	//   ....[158]....
        /*0cb8*/ 	.word	0x00022ed0


	//   ....[159]....
        /*0cbc*/ 	.word	0x00022f00


	//   ....[160]....
        /*0cc0*/ 	.word	0x00022f30


	//   ....[161]....
        /*0cc4*/ 	.word	0x00022f60


	//   ....[162]....
        /*0cc8*/ 	.word	0x00023100


	//   ....[163]....
        /*0ccc*/ 	.word	0x00023130


	//   ....[164]....
        /*0cd0*/ 	.word	0x00023160


	//   ....[165]....
        /*0cd4*/ 	.word	0x00023190


	//   ....[166]....
        /*0cd8*/ 	.word	0x000231c0


	//   ....[167]....
        /*0cdc*/ 	.word	0x000231f0


	//   ....[168]....
        /*0ce0*/ 	.word	0x000232b0


	//   ....[169]....
        /*0ce4*/ 	.word	0x000232d0


	//   ....[170]....
        /*0ce8*/ 	.word	0x000232f0


	//   ....[171]....
        /*0cec*/ 	.word	0x00023350


	//   ....[172]....
        /*0cf0*/ 	.word	0x00023db0


	//   ....[173]....
        /*0cf4*/ 	.word	0x00024150


	//   ....[174]....
        /*0cf8*/ 	.word	0x000241e0


	//   ....[175]....
        /*0cfc*/ 	.word	0x000242c0


	//   ....[176]....
        /*0d00*/ 	.word	0x00024350


	//   ....[177]....
        /*0d04*/ 	.word	0x00024430


	//   ....[178]....
        /*0d08*/ 	.word	0x000244c0


	//   ....[179]....
        /*0d0c*/ 	.word	0x00024590


	//   ....[180]....
        /*0d10*/ 	.word	0x00024620


	//   ....[181]....
        /*0d14*/ 	.word	0x00024670


	//   ....[182]....
        /*0d18*/ 	.word	0x000246c0


	//   ....[183]....
        /*0d1c*/ 	.word	0x00024790


	//   ....[184]....
        /*0d20*/ 	.word	0x00024820


	//   ....[185]....
        /*0d24*/ 	.word	0x00024870


	//   ....[186]....
        /*0d28*/ 	.word	0x000248c0


	//   ....[187]....
        /*0d2c*/ 	.word	0x00024c60


	//   ....[188]....
        /*0d30*/ 	.word	0x00024f40


	//   ....[189]....
        /*0d34*/ 	.word	0x00025030


	//   ....[190]....
        /*0d38*/ 	.word	0x000250d0


	//   ....[191]....
        /*0d3c*/ 	.word	0x00025280


	//   ....[192]....
        /*0d40*/ 	.word	0x00025320


	//   ....[193]....
        /*0d44*/ 	.word	0x00025410


	//   ....[194]....
        /*0d48*/ 	.word	0x000254a0


	//   ....[195]....
        /*0d4c*/ 	.word	0x00025500


	//   ....[196]....
        /*0d50*/ 	.word	0x000255a0


	//   ....[197]....
        /*0d54*/ 	.word	0x000256b0


	//   ....[198]....
        /*0d58*/ 	.word	0x00025710


	//   ....[199]....
        /*0d5c*/ 	.word	0x00025770


	//   ....[200]....
        /*0d60*/ 	.word	0x00025810


	//   ....[201]....
        /*0d64*/ 	.word	0x000258e0


	//   ....[202]....
        /*0d68*/ 	.word	0x000259c0


	//   ....[203]....
        /*0d6c*/ 	.word	0x00025b00


	//   ....[204]....
        /*0d70*/ 	.word	0x00025bb0


	//   ....[205]....
        /*0d74*/ 	.word	0x00025c60


	//   ....[206]....
        /*0d78*/ 	.word	0x00025d10


	//   ....[207]....
        /*0d7c*/ 	.word	0x00025e00


	//   ....[208]....
        /*0d80*/ 	.word	0x00025e90


	//   ....[209]....
        /*0d84*/ 	.word	0x00025ef0


	//   ....[210]....
        /*0d88*/ 	.word	0x00025fc0


	//   ....[211]....
        /*0d8c*/ 	.word	0x000261a0


	//   ....[212]....
        /*0d90*/ 	.word	0x00026240


	//   ....[213]....
        /*0d94*/ 	.word	0x000263c0


	//   ....[214]....
        /*0d98*/ 	.word	0x00026440


	//   ....[215]....
        /*0d9c*/ 	.word	0x000264c0


	//   ....[216]....
        /*0da0*/ 	.word	0x00026540


	//   ....[217]....
        /*0da4*/ 	.word	0x000265c0


	//   ....[218]....
        /*0da8*/ 	.word	0x00026650


	//   ....[219]....
        /*0dac*/ 	.word	0x000266f0


	//   ....[220]....
        /*0db0*/ 	.word	0x000267a0


	//   ....[221]....
        /*0db4*/ 	.word	0x00026820


	//   ....[222]....
        /*0db8*/ 	.word	0x000268a0


	//   ....[223]....
        /*0dbc*/ 	.word	0x00026920


	//   ....[224]....
        /*0dc0*/ 	.word	0x000269b0


	//   ....[225]....
        /*0dc4*/ 	.word	0x00026a30


	//   ....[226]....
        /*0dc8*/ 	.word	0x00026ae0


	//   ....[227]....
        /*0dcc*/ 	.word	0x00026b30


	//   ....[228]....
        /*0dd0*/ 	.word	0x00026bd0


	//   ....[229]....
        /*0dd4*/ 	.word	0x00026d00


	//----- nvinfo : EIATTR_REG_RECONFIG
	.align		4
.L_235:
        /*0dd8*/ 	.byte	0x01, 0x54
	.zero		2


	//----- nvinfo : EIATTR_SYSCALL_OFFSETS
	.align		4
        /*0ddc*/ 	.byte	0x04, 0x46
        /*0dde*/ 	.short	(.L_237 - .L_236)


	//   ....[0]....
.L_236:
        /*0de0*/ 	.word	0x00002070


	//   ....[1]....
        /*0de4*/ 	.word	0x000021c0


	//   ....[2]....
        /*0de8*/ 	.word	0x00007e40


	//   ....[3]....
        /*0dec*/ 	.word	0x00008160


	//   ....[4]....
        /*0df0*/ 	.word	0x0001f780


	//   ....[5]....
        /*0df4*/ 	.word	0x0001f8f0


	//   ....[6]....
        /*0df8*/ 	.word	0x0001fa40


	//   ....[7]....
        /*0dfc*/ 	.word	0x0001fb80


	//   ....[8]....
        /*0e00*/ 	.word	0x00020b60


	//----- nvinfo : EIATTR_MBARRIER_INSTR_OFFSETS
	.align		4
.L_237:
        /*0e04*/ 	.byte	0x04, 0x39
        /*0e06*/ 	.short	(.L_239 - .L_238)


	//   ....[0]....
.L_238:
        /*0e08*/ 	.word	0x00000270
        /*0e0c*/ 	.word	0x000000ff
        /*0e10*/ 	.word	0x00019c00
        /*0e14*/ 	.short	0x0100
        /*0e16*/ 	.byte	0x08
	.zero		1


	//   ....[1]....
        /*0e18*/ 	.word	0x00000280
        /*0e1c*/ 	.word	0x000000ff
        /*0e20*/ 	.word	0x00019c20
        /*0e24*/ 	.short	0x0100
        /*0e26*/ 	.byte	0x08
	.zero		1


	//   ....[2]....
        /*0e28*/ 	.word	0x00000370
        /*0e2c*/ 	.word	0x000000ff
        /*0e30*/ 	.word	0x00019c30
        /*0e34*/ 	.short	0x0100
        /*0e36*/ 	.byte	0x08
	.zero		1


	//   ....[3]....
        /*0e38*/ 	.word	0x00000380
        /*0e3c*/ 	.word	0x000000ff
        /*0e40*/ 	.word	0x00019c40
        /*0e44*/ 	.short	0x0100
        /*0e46*/ 	.byte	0x08
	.zero		1


	//   ....[4]....
        /*0e48*/ 	.word	0x00000390
        /*0e4c*/ 	.word	0x000000ff
        /*0e50*/ 	.word	0x00019c38
        /*0e54*/ 	.short	0x0100
        /*0e56*/ 	.byte	0x08
	.zero		1


	//   ....[5]....
        /*0e58*/ 	.word	0x000003a0
        /*0e5c*/ 	.word	0x000000ff
        /*0e60*/ 	.word	0x00019c48
        /*0e64*/ 	.short	0x0100
        /*0e66*/ 	.byte	0x08
	.zero		1


	//   ....[6]....
        /*0e68*/ 	.word	0x000004d0
        /*0e6c*/ 	.word	0x000000ff
        /*0e70*/ 	.word	0x00019c50
        /*0e74*/ 	.short	0x0100
        /*0e76*/ 	.byte	0x08
	.zero		1


	//   ....[7]....
        /*0e78*/ 	.word	0x000004e0
        /*0e7c*/ 	.word	0x000000ff
        /*0e80*/ 	.word	0x00019c60
        /*0e84*/ 	.short	0x0100
        /*0e86*/ 	.byte	0x08
	.zero		1


	//   ....[8]....
        /*0e88*/ 	.word	0x000004f0
        /*0e8c*/ 	.word	0x000000ff
        /*0e90*/ 	.word	0x00019c58
        /*0e94*/ 	.short	0x0100
        /*0e96*/ 	.byte	0x08
	.zero		1


	//   ....[9]....
        /*0e98*/ 	.word	0x00000500
        /*0e9c*/ 	.word	0x000000ff
        /*0ea0*/ 	.word	0x00019c68
        /*0ea4*/ 	.short	0x0100
        /*0ea6*/ 	.byte	0x08
	.zero		1


	//   ....[10]....
        /*0ea8*/ 	.word	0x000005f0
        /*0eac*/ 	.word	0x000000ff
        /*0eb0*/ 	.word	0x00019c70
        /*0eb4*/ 	.short	0x0100
        /*0eb6*/ 	.byte	0x06
	.zero		1


	//   ....[11]....
        /*0eb8*/ 	.word	0x00000600
        /*0ebc*/ 	.word	0x000000ff
        /*0ec0*/ 	.word	0x00019c80
        /*0ec4*/ 	.short	0x0100
        /*0ec6*/ 	.byte	0x06
	.zero		1


	//   ....[12]....
        /*0ec8*/ 	.word	0x00000610
        /*0ecc*/ 	.word	0x000000ff
        /*0ed0*/ 	.word	0x00019c78
        /*0ed4*/ 	.short	0x0100
        /*0ed6*/ 	.byte	0x06
	.zero		1


	//   ....[13]....
        /*0ed8*/ 	.word	0x00000620
        /*0edc*/ 	.word	0x000000ff
        /*0ee0*/ 	.word	0x00019c88
        /*0ee4*/ 	.short	0x0100
        /*0ee6*/ 	.byte	0x06
	.zero		1


	//   ....[14]....
        /*0ee8*/ 	.word	0x00000750
        /*0eec*/ 	.word	0x000000ff
        /*0ef0*/ 	.word	0x00019c90
        /*0ef4*/ 	.short	0x0100
        /*0ef6*/ 	.byte	0x08
	.zero		1


	//   ....[15]....
        /*0ef8*/ 	.word	0x00000760
        /*0efc*/ 	.word	0x000000ff
        /*0f00*/ 	.word	0x00019ca0
        /*0f04*/ 	.short	0x0100
        /*0f06*/ 	.byte	0x08
	.zero		1


	//   ....[16]....
        /*0f08*/ 	.word	0x00000770
        /*0f0c*/ 	.word	0x000000ff
        /*0f10*/ 	.word	0x00019c98
        /*0f14*/ 	.short	0x0100
        /*0f16*/ 	.byte	0x08
	.zero		1


	//   ....[17]....
        /*0f18*/ 	.word	0x00000780
        /*0f1c*/ 	.word	0x000000ff
        /*0f20*/ 	.word	0x00019ca8
        /*0f24*/ 	.short	0x0100
        /*0f26*/ 	.byte	0x08
	.zero		1


	//   ....[18]....
        /*0f28*/ 	.word	0x000008c0
        /*0f2c*/ 	.word	0x000000ff
        /*0f30*/ 	.word	0x00019cb0
        /*0f34*/ 	.short	0x0100
        /*0f36*/ 	.byte	0x08
	.zero		1


	//   ....[19]....
        /*0f38*/ 	.word	0x000008d0
        /*0f3c*/ 	.word	0x000000ff
        /*0f40*/ 	.word	0x00019cc0
        /*0f44*/ 	.short	0x0100
        /*0f46*/ 	.byte	0x08
	.zero		1


	//   ....[20]....
        /*0f48*/ 	.word	0x000008e0
        /*0f4c*/ 	.word	0x000000ff
        /*0f50*/ 	.word	0x00019cb8
        /*0f54*/ 	.short	0x0100
        /*0f56*/ 	.byte	0x08
	.zero		1


	//   ....[21]....
        /*0f58*/ 	.word	0x000008f0
        /*0f5c*/ 	.word	0x000000ff
        /*0f60*/ 	.word	0x00019cc8
        /*0f64*/ 	.short	0x0100
        /*0f66*/ 	.byte	0x08
	.zero		1


	//   ....[22]....
        /*0f68*/ 	.word	0x00002f70
        /*0f6c*/ 	.word	0x00000043
        /*0f70*/ 	.word	0x00019c90
        /*0f74*/ 	.short	0x010a
        /*0f76*/ 	.byte	0x3f
	.zero		1


	//   ....[23]....
        /*0f78*/ 	.word	0x000048d0
        /*0f7c*/ 	.word	0x00000043
        /*0f80*/ 	.word	0x00019c90
        /*0f84*/ 	.short	0x010a
        /*0f86*/ 	.byte	0x3f
	.zero		1


	//   ....[24]....
        /*0f88*/ 	.word	0x00006870
        /*0f8c*/ 	.word	0x00000043
        /*0f90*/ 	.word	0x00019c90
        /*0f94*/ 	.short	0x010a
        /*0f96*/ 	.byte	0x3f
	.zero		1


	//   ....[25]....
        /*0f98*/ 	.word	0x00006c90
        /*0f9c*/ 	.word	0x00000004
        /*0fa0*/ 	.word	0x00000000
        /*0fa4*/ 	.short	0x0101
        /*0fa6*/ 	.byte	0x3f
	.zero		1


	//   ....[26]....
        /*0fa8*/ 	.word	0x00006cd0
        /*0fac*/ 	.word	0x00000043
        /*0fb0*/ 	.word	0x00019cb0
        /*0fb4*/ 	.short	0x010a
        /*0fb6*/ 	.byte	0x3f
	.zero		1


	//   ....[27]....
        /*0fb8*/ 	.word	0x000070b0
        /*0fbc*/ 	.word	0x00000043
        /*0fc0*/ 	.word	0x00000000
        /*0fc4*/ 	.short	0x0101
        /*0fc6*/ 	.byte	0x3f
	.zero		1


	//   ....[28]....
        /*0fc8*/ 	.word	0x00007ee0
        /*0fcc*/ 	.word	0x00000010
        /*0fd0*/ 	.word	0x00019c00
        /*0fd4*/ 	.short	0x010a
        /*0fd6*/ 	.byte	0x3f
	.zero		1


	//   ....[29]....
        /*0fd8*/ 	.word	0x00007f30
        /*0fdc*/ 	.word	0x00000010
        /*0fe0*/ 	.word	0x00019c00
        /*0fe4*/ 	.short	0x010a
        /*0fe6*/ 	.byte	0x3f
	.zero		1


	//   ....[30]....
        /*0fe8*/ 	.word	0x00008770
        /*0fec*/ 	.word	0x00000010
        /*0ff0*/ 	.word	0x00019c00
        /*0ff4*/ 	.short	0x010a
        /*0ff6*/ 	.byte	0x3f
	.zero		1


	//   ....[31]....
        /*0ff8*/ 	.word	0x0000a430
        /*0ffc*/ 	.word	0x00000010
        /*1000*/ 	.word	0x00019c00
        /*1004*/ 	.short	0x010a
        /*1006*/ 	.byte	0x3f
	.zero		1


	//   ....[32]....
        /*1008*/ 	.word	0x0000c600
        /*100c*/ 	.word	0x0000000a
        /*1010*/ 	.word	0x00019c30
        /*1014*/ 	.short	0x010a
        /*1016*/ 	.byte	0x3f
	.zero		1


	//   ....[33]....
        /*1018*/ 	.word	0x0000c6b0
        /*101c*/ 	.word	0x0000000a
        /*1020*/ 	.word	0x00019c30
        /*1024*/ 	.short	0x010a
        /*1026*/ 	.byte	0x3f
	.zero		1


	//   ....[34]....
        /*1028*/ 	.word	0x0000ca80
        /*102c*/ 	.word	0x00000000
        /*1030*/ 	.word	0x00000000
        /*1034*/ 	.short	0x0101
        /*1036*/ 	.byte	0x3f
	.zero		1


	//   ....[35]....
        /*1038*/ 	.word	0x0000fac0
        /*103c*/ 	.word	0x00000007
        /*1040*/ 	.word	0x00019c30
        /*1044*/ 	.short	0x010a
        /*1046*/ 	.byte	0x3f
	.zero		1


	//   ....[36]....
        /*1048*/ 	.word	0x0000fb40
        /*104c*/ 	.word	0x00000007
        /*1050*/ 	.word	0x00019c30
        /*1054*/ 	.short	0x010a
        /*1056*/ 	.byte	0x3f
	.zero		1


	//   ....[37]....
        /*1058*/ 	.word	0x0000fd40
        /*105c*/ 	.word	0x00000098
        /*1060*/ 	.word	0x00019c50
        /*1064*/ 	.short	0x010a
        /*1066*/ 	.byte	0x3f
	.zero		1


	//   ....[38]....
        /*1068*/ 	.word	0x0000fd90
        /*106c*/ 	.word	0x00000098
        /*1070*/ 	.word	0x00019c50
        /*1074*/ 	.short	0x010a
        /*1076*/ 	.byte	0x3f
	.zero		1


	//   ....[39]....
        /*1078*/ 	.word	0x000100f0
        /*107c*/ 	.word	0x00000007
        /*1080*/ 	.word	0x00000000
        /*1084*/ 	.short	0x0101
        /*1086*/ 	.byte	0x3f
	.zero		1


	//   ....[40]....
        /*1088*/ 	.word	0x00012570
        /*108c*/ 	.word	0x00000098
        /*1090*/ 	.word	0x00000000
        /*1094*/ 	.short	0x0101
        /*1096*/ 	.byte	0x3f
	.zero		1


	//   ....[41]....
        /*1098*/ 	.word	0x00012f10
        /*109c*/ 	.word	0x00000003
        /*10a0*/ 	.word	0x00019c30
        /*10a4*/ 	.short	0x010a
        /*10a6*/ 	.byte	0x3f
	.zero		1


	//   ....[42]....
        /*10a8*/ 	.word	0x00012f90
        /*10ac*/ 	.word	0x00000003
        /*10b0*/ 	.word	0x00019c30
        /*10b4*/ 	.short	0x010a
        /*10b6*/ 	.byte	0x3f
	.zero		1


	//   ....[43]....
        /*10b8*/ 	.word	0x00013190
        /*10bc*/ 	.word	0x00000015
        /*10c0*/ 	.word	0x00019c50
        /*10c4*/ 	.short	0x010a
        /*10c6*/ 	.byte	0x3f
	.zero		1


	//   ....[44]....
        /*10c8*/ 	.word	0x000131e0
        /*10cc*/ 	.word	0x00000015
        /*10d0*/ 	.word	0x00019c50
        /*10d4*/ 	.short	0x010a
        /*10d6*/ 	.byte	0x3f
	.zero		1


	//   ....[45]....
        /*10d8*/ 	.word	0x00013470
        /*10dc*/ 	.word	0x00000000
        /*10e0*/ 	.word	0x00000000
        /*10e4*/ 	.short	0x0101
        /*10e6*/ 	.byte	0x3f
	.zero		1


	//   ....[46]....
        /*10e8*/ 	.word	0x000146f0
        /*10ec*/ 	.word	0x00000015
        /*10f0*/ 	.word	0x00000000
        /*10f4*/ 	.short	0x0101
        /*10f6*/ 	.byte	0x3f
	.zero		1


	//   ....[47]....
        /*10f8*/ 	.word	0x00014d90
        /*10fc*/ 	.word	0x00000003
        /*1100*/ 	.word	0x00019c30
        /*1104*/ 	.short	0x010a
        /*1106*/ 	.byte	0x3f
	.zero		1


	//   ....[48]....
        /*1108*/ 	.word	0x00014e10
        /*110c*/ 	.word	0x00000003
        /*1110*/ 	.word	0x00019c30
        /*1114*/ 	.short	0x010a
        /*1116*/ 	.byte	0x3f
	.zero		1


	//   ....[49]....
        /*1118*/ 	.word	0x00015010
        /*111c*/ 	.word	0x00000015
        /*1120*/ 	.word	0x00019c50
        /*1124*/ 	.short	0x010a
        /*1126*/ 	.byte	0x3f
	.zero		1


	//   ....[50]....
        /*1128*/ 	.word	0x00015060
        /*112c*/ 	.word	0x00000015
        /*1130*/ 	.word	0x00019c50
        /*1134*/ 	.short	0x010a
        /*1136*/ 	.byte	0x3f
	.zero		1


	//   ....[51]....
        /*1138*/ 	.word	0x000153d0
        /*113c*/ 	.word	0x00000000
        /*1140*/ 	.word	0x00000000
        /*1144*/ 	.short	0x0101
        /*1146*/ 	.byte	0x3f
	.zero		1


	//   ....[52]....
        /*1148*/ 	.word	0x00017790
        /*114c*/ 	.word	0x00000015
        /*1150*/ 	.word	0x00000000
        /*1154*/ 	.short	0x0101
        /*1156*/ 	.byte	0x3f
	.zero		1


	//   ....[53]....
        /*1158*/ 	.word	0x00017d50
        /*115c*/ 	.word	0x00000004
        /*1160*/ 	.word	0x00019c50
        /*1164*/ 	.short	0x010a
        /*1166*/ 	.byte	0x3f
	.zero		1


	//   ....[54]....
        /*1168*/ 	.word	0x00017da0
        /*116c*/ 	.word	0x00000004
        /*1170*/ 	.word	0x00019c50
        /*1174*/ 	.short	0x010a
        /*1176*/ 	.byte	0x3f
	.zero		1


	//   ....[55]....
        /*1178*/ 	.word	0x00018670
        /*117c*/ 	.word	0x00000004
        /*1180*/ 	.word	0x00000000
        /*1184*/ 	.short	0x0101
        /*1186*/ 	.byte	0x3f
	.zero		1


	//   ....[56]....
        /*1188*/ 	.word	0x0001a1d0
        /*118c*/ 	.word	0x00000000
        /*1190*/ 	.word	0x00000000
        /*1194*/ 	.short	0x0101
        /*1196*/ 	.byte	0x3f
	.zero		1


	//   ....[57]....
        /*1198*/ 	.word	0x0001a600
        /*119c*/ 	.word	0x00000004
        /*11a0*/ 	.word	0x00000000
        /*11a4*/ 	.short	0x0101
        /*11a6*/ 	.byte	0x3f
	.zero		1


	//   ....[58]....
        /*11a8*/ 	.word	0x0001db90
        /*11ac*/ 	.word	0x00000012
        /*11b0*/ 	.word	0x00019c20
        /*11b4*/ 	.short	0x010a
        /*11b6*/ 	.byte	0x3f
	.zero		1


	//   ....[59]....
        /*11b8*/ 	.word	0x0001dc20
        /*11bc*/ 	.word	0x00000009
        /*11c0*/ 	.word	0x00019ca0
        /*11c4*/ 	.short	0x010a
        /*11c6*/ 	.byte	0x3f
	.zero		1


	//   ....[60]....
        /*11c8*/ 	.word	0x0001e070
        /*11cc*/ 	.word	0x00000009
        /*11d0*/ 	.word	0x00019cc0
        /*11d4*/ 	.short	0x010a
        /*11d6*/ 	.byte	0x3f
	.zero		1


	//   ....[61]....
        /*11d8*/ 	.word	0x0001e580
        /*11dc*/ 	.word	0x00000009
        /*11e0*/ 	.word	0x00019ca0
        /*11e4*/ 	.short	0x010a
        /*11e6*/ 	.byte	0x3f
	.zero		1


	//   ....[62]....
        /*11e8*/ 	.word	0x0001e9c0
        /*11ec*/ 	.word	0x00000009
        /*11f0*/ 	.word	0x00019cc0
        /*11f4*/ 	.short	0x010a
        /*11f6*/ 	.byte	0x3f
	.zero		1


	//   ....[63]....
        /*11f8*/ 	.word	0x0001ffe0
        /*11fc*/ 	.word	0x00000004
        /*1200*/ 	.word	0x00019c80
        /*1204*/ 	.short	0x010a
        /*1206*/ 	.byte	0x3f
	.zero		1


	//   ....[64]....
        /*1208*/ 	.word	0x000203e0
        /*120c*/ 	.word	0x00000004
        /*1210*/ 	.word	0x00019c70
        /*1214*/ 	.short	0x0107
        /*1216*/ 	.byte	0x3f
	.zero		1


	//   ....[65]....
        /*1218*/ 	.word	0x000204a0
        /*121c*/ 	.word	0x00000004
        /*1220*/ 	.word	0x00019c70
        /*1224*/ 	.short	0x0101
        /*1226*/ 	.byte	0x3f
	.zero		1


	//   ....[66]....
        /*1228*/ 	.word	0x000204d0
        /*122c*/ 	.word	0x00000004
        /*1230*/ 	.word	0x00019c40
        /*1234*/ 	.short	0x010a
        /*1236*/ 	.byte	0x3f
	.zero		1


	//   ....[67]....
        /*1238*/ 	.word	0x00020840
        /*123c*/ 	.word	0x00000004
        /*1240*/ 	.word	0x00019c30
        /*1244*/ 	.short	0x0107
        /*1246*/ 	.byte	0x3f
	.zero		1


	//   ....[68]....
        /*1248*/ 	.word	0x00020910
        /*124c*/ 	.word	0x00000004
        /*1250*/ 	.word	0x00019c30
        /*1254*/ 	.short	0x0101
        /*1256*/ 	.byte	0x3f
	.zero		1


	//   ....[69]....
        /*1258*/ 	.word	0x000212d0
        /*125c*/ 	.word	0x00000012
        /*1260*/ 	.word	0x00019c00
        /*1264*/ 	.short	0x0107
        /*1266*/ 	.byte	0x3f
	.zero		1


	//   ....[70]....
        /*1268*/ 	.word	0x000213d0
        /*126c*/ 	.word	0x00000012
        /*1270*/ 	.word	0x00019c00
        /*1274*/ 	.short	0x0101
        /*1276*/ 	.byte	0x3f
	.zero		1


	//   ....[71]....
        /*1278*/ 	.word	0x000213f0
        /*127c*/ 	.word	0x00000012
        /*1280*/ 	.word	0x00019c20
        /*1284*/ 	.short	0x010a
        /*1286*/ 	.byte	0x3f
	.zero		1


	//   ....[72]....
        /*1288*/ 	.word	0x00021780
        /*128c*/ 	.word	0x00000000
        /*1290*/ 	.word	0x00019c80
        /*1294*/ 	.short	0x010a
        /*1296*/ 	.byte	0x3f
	.zero		1


	//   ....[73]....
        /*1298*/ 	.word	0x00021b30
        /*129c*/ 	.word	0x00000000
        /*12a0*/ 	.word	0x00019c70
        /*12a4*/ 	.short	0x0107
        /*12a6*/ 	.byte	0x3f
	.zero		1


	//   ....[74]....
        /*12a8*/ 	.word	0x00021bf0
        /*12ac*/ 	.word	0x00000000
        /*12b0*/ 	.word	0x00019c70
        /*12b4*/ 	.short	0x0101
        /*12b6*/ 	.byte	0x3f
	.zero		1


	//   ....[75]....
        /*12b8*/ 	.word	0x00021c20
        /*12bc*/ 	.word	0x00000000
        /*12c0*/ 	.word	0x00019c40
        /*12c4*/ 	.short	0x010a
        /*12c6*/ 	.byte	0x3f
	.zero		1


	//   ....[76]....
        /*12c8*/ 	.word	0x00021f50
        /*12cc*/ 	.word	0x00000000
        /*12d0*/ 	.word	0x00019c30
        /*12d4*/ 	.short	0x0107
        /*12d6*/ 	.byte	0x3f
	.zero		1


	//   ....[77]....
        /*12d8*/ 	.word	0x00022010
        /*12dc*/ 	.word	0x00000000
        /*12e0*/ 	.word	0x00019c30
        /*12e4*/ 	.short	0x0101
        /*12e6*/ 	.byte	0x3f
	.zero		1


	//   ....[78]....
        /*12e8*/ 	.word	0x000220a0
        /*12ec*/ 	.word	0x00000002
        /*12f0*/ 	.word	0x00019c70
        /*12f4*/ 	.short	0x010a
        /*12f6*/ 	.byte	0x3f
	.zero		1


	//   ....[79]....
        /*12f8*/ 	.word	0x00022130
        /*12fc*/ 	.word	0x00000002
        /*1300*/ 	.word	0x00019c60
        /*1304*/ 	.short	0x010a
        /*1306*/ 	.byte	0x3f
	.zero		1


	//   ....[80]....
        /*1308*/ 	.word	0x000224c0
        /*130c*/ 	.word	0x00000002
        /*1310*/ 	.word	0x00019c50
        /*1314*/ 	.short	0x0101
        /*1316*/ 	.byte	0x3f
	.zero		1


	//   ....[81]....
        /*1318*/ 	.word	0x00022550
        /*131c*/ 	.word	0x00000002
        /*1320*/ 	.word	0x00000000
        /*1324*/ 	.short	0x0101
        /*1326*/ 	.byte	0x3f
	.zero		1


	//   ....[82]....
        /*1328*/ 	.word	0x00022710
        /*132c*/ 	.word	0x00000003
        /*1330*/ 	.word	0x00019c70
        /*1334*/ 	.short	0x010a
        /*1336*/ 	.byte	0x3f
	.zero		1


	//   ....[83]....
        /*1338*/ 	.word	0x00022790
        /*133c*/ 	.word	0x00000003
        /*1340*/ 	.word	0x00019c60
        /*1344*/ 	.short	0x010a
        /*1346*/ 	.byte	0x3f
	.zero		1


	//   ....[84]....
        /*1348*/ 	.word	0x00022b30
        /*134c*/ 	.word	0x00000003
        /*1350*/ 	.word	0x00019c50
        /*1354*/ 	.short	0x0101
        /*1356*/ 	.byte	0x3f
	.zero		1


	//   ....[85]....
        /*1358*/ 	.word	0x00022bd0
        /*135c*/ 	.word	0x00000003
        /*1360*/ 	.word	0x00000000
        /*1364*/ 	.short	0x0101
        /*1366*/ 	.byte	0x3f
	.zero		1


	//   ....[86]....
        /*1368*/ 	.word	0x00023d30
        /*136c*/ 	.word	0x00000007
        /*1370*/ 	.word	0x00019c20
        /*1374*/ 	.short	0x010a
        /*1376*/ 	.byte	0x3f
	.zero		1


	//   ....[87]....
        /*1378*/ 	.word	0x00023ea0
        /*137c*/ 	.word	0x00000005
        /*1380*/ 	.word	0x00019c40
        /*1384*/ 	.short	0x010a
        /*1386*/ 	.byte	0x3f
	.zero		1


	//   ....[88]....
        /*1388*/ 	.word	0x00023f40
        /*138c*/ 	.word	0x00000003
        /*1390*/ 	.word	0x00019c40
        /*1394*/ 	.short	0x010a
        /*1396*/ 	.byte	0x3f
	.zero		1


	//   ....[89]....
        /*1398*/ 	.word	0x00023f80
        /*139c*/ 	.word	0x00000005
        /*13a0*/ 	.word	0x00019c60
        /*13a4*/ 	.short	0x010a
        /*13a6*/ 	.byte	0x3f
	.zero		1


	//   ....[90]....
        /*13a8*/ 	.word	0x00023fc0
        /*13ac*/ 	.word	0x00000003
        /*13b0*/ 	.word	0x00019c60
        /*13b4*/ 	.short	0x010a
        /*13b6*/ 	.byte	0x3f
	.zero		1


	//   ....[91]....
        /*13b8*/ 	.word	0x00024000
        /*13bc*/ 	.word	0x00000005
        /*13c0*/ 	.word	0x00019c80
        /*13c4*/ 	.short	0x010a
        /*13c6*/ 	.byte	0x3f
	.zero		1


	//   ....[92]....
        /*13c8*/ 	.word	0x00024040
        /*13cc*/ 	.word	0x00000003
        /*13d0*/ 	.word	0x00019c80
        /*13d4*/ 	.short	0x010a
        /*13d6*/ 	.byte	0x3f
	.zero		1


	//   ....[93]....
        /*13d8*/ 	.word	0x000240a0
        /*13dc*/ 	.word	0x00000043
        /*13e0*/ 	.word	0x00019c90
        /*13e4*/ 	.short	0x010a
        /*13e6*/ 	.byte	0x3f
	.zero		1


	//   ....[94]....
        /*13e8*/ 	.word	0x00024210
        /*13ec*/ 	.word	0x00000043
        /*13f0*/ 	.word	0x00019c90
        /*13f4*/ 	.short	0x010a
        /*13f6*/ 	.byte	0x3f
	.zero		1


	//   ....[95]....
        /*13f8*/ 	.word	0x00024390
        /*13fc*/ 	.word	0x00000043
        /*1400*/ 	.word	0x00019c90
        /*1404*/ 	.short	0x010a
        /*1406*/ 	.byte	0x3f
	.zero		1


	//   ....[96]....
        /*1408*/ 	.word	0x000244f0
        /*140c*/ 	.word	0x00000043
        /*1410*/ 	.word	0x00019cb0
        /*1414*/ 	.short	0x010a
        /*1416*/ 	.byte	0x3f
	.zero		1


	//   ....[97]....
        /*1418*/ 	.word	0x000246f0
        /*141c*/ 	.word	0x00000010
        /*1420*/ 	.word	0x00019c00
        /*1424*/ 	.short	0x010a
        /*1426*/ 	.byte	0x3f
	.zero		1


	//   ....[98]....
        /*1428*/ 	.word	0x00024900
        /*142c*/ 	.word	0x00000010
        /*1430*/ 	.word	0x00019c00
        /*1434*/ 	.short	0x010a
        /*1436*/ 	.byte	0x3f
	.zero		1


	//   ....[99]....
        /*1438*/ 	.word	0x00024950
        /*143c*/ 	.word	0x0000000a
        /*1440*/ 	.word	0x00019c30
        /*1444*/ 	.short	0x010a
        /*1446*/ 	.byte	0x3f
	.zero		1


	//   ....[100]....
        /*1448*/ 	.word	0x000249a0
        /*144c*/ 	.word	0x00000007
        /*1450*/ 	.word	0x00019c30
        /*1454*/ 	.short	0x010a
        /*1456*/ 	.byte	0x3f
	.zero		1


	//   ....[101]....
        /*1458*/ 	.word	0x000249f0
        /*145c*/ 	.word	0x00000098
        /*1460*/ 	.word	0x00019c50
        /*1464*/ 	.short	0x010a
        /*1466*/ 	.byte	0x3f
	.zero		1


	//   ....[102]....
        /*1468*/ 	.word	0x00024a40
        /*146c*/ 	.word	0x00000003
        /*1470*/ 	.word	0x00019c30
        /*1474*/ 	.short	0x010a
        /*1476*/ 	.byte	0x3f
	.zero		1


	//   ....[103]....
        /*1478*/ 	.word	0x00024a90
        /*147c*/ 	.word	0x00000015
        /*1480*/ 	.word	0x00019c50
        /*1484*/ 	.short	0x010a
        /*1486*/ 	.byte	0x3f
	.zero		1


	//   ....[104]....
        /*1488*/ 	.word	0x00024ae0
        /*148c*/ 	.word	0x00000003
        /*1490*/ 	.word	0x00019c30
        /*1494*/ 	.short	0x010a
        /*1496*/ 	.byte	0x3f
	.zero		1


	//   ....[105]....
        /*1498*/ 	.word	0x00024b30
        /*149c*/ 	.word	0x00000015
        /*14a0*/ 	.word	0x00019c50
        /*14a4*/ 	.short	0x010a
        /*14a6*/ 	.byte	0x3f
	.zero		1


	//   ....[106]....
        /*14a8*/ 	.word	0x00024b80
        /*14ac*/ 	.word	0x00000004
        /*14b0*/ 	.word	0x00019c50
        /*14b4*/ 	.short	0x010a
        /*14b6*/ 	.byte	0x3f
	.zero		1


	//   ....[107]....
        /*14b8*/ 	.word	0x00024d20
        /*14bc*/ 	.word	0x00000012
        /*14c0*/ 	.word	0x00019c20
        /*14c4*/ 	.short	0x010a
        /*14c6*/ 	.byte	0x3f
	.zero		1


	//   ....[108]....
        /*14c8*/ 	.word	0x00024d70
        /*14cc*/ 	.word	0x00000009
        /*14d0*/ 	.word	0x00019ca0
        /*14d4*/ 	.short	0x010a
        /*14d6*/ 	.byte	0x3f
	.zero		1


	//   ....[109]....
        /*14d8*/ 	.word	0x00024dc0
        /*14dc*/ 	.word	0x00000009
        /*14e0*/ 	.word	0x00019cc0
        /*14e4*/ 	.short	0x010a
        /*14e6*/ 	.byte	0x3f
	.zero		1


	//   ....[110]....
        /*14e8*/ 	.word	0x00024e10
        /*14ec*/ 	.word	0x00000009
        /*14f0*/ 	.word	0x00019ca0
        /*14f4*/ 	.short	0x010a
        /*14f6*/ 	.byte	0x3f
	.zero		1


	//   ....[111]....
        /*14f8*/ 	.word	0x00024e60
        /*14fc*/ 	.word	0x00000009
        /*1500*/ 	.word	0x00019cc0
        /*1504*/ 	.short	0x010a
        /*1506*/ 	.byte	0x3f
	.zero		1


	//   ....[112]....
        /*1508*/ 	.word	0x00024f80
        /*150c*/ 	.word	0x00000004
        /*1510*/ 	.word	0x00019c80
        /*1514*/ 	.short	0x010a
        /*1516*/ 	.byte	0x3f
	.zero		1


	//   ....[113]....
        /*1518*/ 	.word	0x00025360
        /*151c*/ 	.word	0x00000004
        /*1520*/ 	.word	0x00019c40
        /*1524*/ 	.short	0x010a
        /*1526*/ 	.byte	0x3f
	.zero		1


	//   ....[114]....
        /*1528*/ 	.word	0x00025a00
        /*152c*/ 	.word	0x00000012
        /*1530*/ 	.word	0x00019c20
        /*1534*/ 	.short	0x010a
        /*1536*/ 	.byte	0x3f
	.zero		1


	//   ....[115]....
        /*1538*/ 	.word	0x00025a50
        /*153c*/ 	.word	0x00000000
        /*1540*/ 	.word	0x00019c80
        /*1544*/ 	.short	0x010a
        /*1546*/ 	.byte	0x3f
	.zero		1


	//   ....[116]....
        /*1548*/ 	.word	0x00025d50
        /*154c*/ 	.word	0x00000000
        /*1550*/ 	.word	0x00019c40
        /*1554*/ 	.short	0x010a
        /*1556*/ 	.byte	0x3f
	.zero		1


	//   ....[117]....
        /*1558*/ 	.word	0x00026000
        /*155c*/ 	.word	0x00000002
        /*1560*/ 	.word	0x00019c70
        /*1564*/ 	.short	0x010a
        /*1566*/ 	.byte	0x3f
	.zero		1


	//   ....[118]....
        /*1568*/ 	.word	0x00026050
        /*156c*/ 	.word	0x00000002
        /*1570*/ 	.word	0x00019c60
        /*1574*/ 	.short	0x010a
        /*1576*/ 	.byte	0x3f
	.zero		1


	//   ....[119]....
        /*1578*/ 	.word	0x000260a0
        /*157c*/ 	.word	0x00000003
        /*1580*/ 	.word	0x00019c70
        /*1584*/ 	.short	0x010a
        /*1586*/ 	.byte	0x3f
	.zero		1


	//   ....[120]....
        /*1588*/ 	.word	0x000260f0
        /*158c*/ 	.word	0x00000003
        /*1590*/ 	.word	0x00019c60
        /*1594*/ 	.short	0x010a
        /*1596*/ 	.byte	0x3f
	.zero		1


	//   ....[121]....
        /*1598*/ 	.word	0x00026c20
        /*159c*/ 	.word	0x00000007
        /*15a0*/ 	.word	0x00019c20
        /*15a4*/ 	.short	0x010a
        /*15a6*/ 	.byte	0x3f
	.zero		1


	//   ....[122]....
        /*15a8*/ 	.word	0x00026dc0
        /*15ac*/ 	.word	0x00000005
        /*15b0*/ 	.word	0x00019c40
        /*15b4*/ 	.short	0x010a
        /*15b6*/ 	.byte	0x3f
	.zero		1


	//   ....[123]....
        /*15b8*/ 	.word	0x00026e10
        /*15bc*/ 	.word	0x00000003
        /*15c0*/ 	.word	0x00019c40
        /*15c4*/ 	.short	0x010a
        /*15c6*/ 	.byte	0x3f
	.zero		1


	//   ....[124]....
        /*15c8*/ 	.word	0x00026e60
        /*15cc*/ 	.word	0x00000005
        /*15d0*/ 	.word	0x00019c60
        /*15d4*/ 	.short	0x010a
        /*15d6*/ 	.byte	0x3f
	.zero		1


	//   ....[125]....
        /*15d8*/ 	.word	0x00026eb0
        /*15dc*/ 	.word	0x00000003
        /*15e0*/ 	.word	0x00019c60
        /*15e4*/ 	.short	0x010a
        /*15e6*/ 	.byte	0x3f
	.zero		1


	//   ....[126]....
        /*15e8*/ 	.word	0x00026f00
        /*15ec*/ 	.word	0x00000005
        /*15f0*/ 	.word	0x00019c80
        /*15f4*/ 	.short	0x010a
        /*15f6*/ 	.byte	0x3f
	.zero		1


	//----- nvinfo : EIATTR_NUM_MBARRIERS
	.align		4
.L_239:
        /*15f8*/ 	.byte	0x03, 0x38
        /*15fa*/ 	.short	0x0016


	//----- nvinfo : EIATTR_EXIT_INSTR_OFFSETS
	.align		4
        /*15fc*/ 	.byte	0x04, 0x1c
        /*15fe*/ 	.short	(.L_241 - .L_240)


	//   ....[0]....
.L_240:
        /*1600*/ 	.word	0x00024090


	//----- nvinfo : EIATTR_MAX_THREADS
	.align		4
.L_241:
        /*1604*/ 	.byte	0x04, 0x05
        /*1606*/ 	.short	(.L_243 - .L_242)
.L_242:
        /*1608*/ 	.word	0x00000200
        /*160c*/ 	.word	0x00000001
        /*1610*/ 	.word	0x00000001


	//----- nvinfo : EIATTR_CRS_STACK_SIZE
	.align		4
.L_243:
        /*1614*/ 	.byte	0x04, 0x1e
        /*1616*/ 	.short	(.L_245 - .L_244)
.L_244:
        /*1618*/ 	.word	0x00000000


	//----- nvinfo : EIATTR_CBANK_PARAM_SIZE
	.align		4
.L_245:
        /*161c*/ 	.byte	0x03, 0x19
        /*161e*/ 	.short	0x0af0


	//----- nvinfo : EIATTR_PARAM_CBANK
	.align		4
        /*1620*/ 	.byte	0x04, 0x0a
        /*1622*/ 	.short	(.L_247 - .L_246)
	.align		4
.L_246:
        /*1624*/ 	.word	index@(.nv.constant0._ZN7cutlass13device_kernelIN5flash11enable_sm90INS1_16FlashAttnFwdSm90INS1_25CollectiveMainloopFwdSm90ILi2EN4cute5tupleIJNS5_1CILi1EEES8_S8_EEENS6_IJNS7_ILi192EEENS7_ILi128EEENS7_ILi96EEEEEELi96ENS_12float_e4m3_tEfNS_4arch4Sm90ELb0ELb1ELb0ELb1ELb1ELb1ELb0ELb1ELb1ELb1ELb1ELb0EEENS1_21CollectiveEpilogueFwdINS6_IJSA_SC_SB_EEES9_NS_10bfloat16_tESG_Li384ELb1ELb1ELb1ELb1EEENS1_36VarlenDynamicPersistentTileSchedulerILi192ELi128ELi384ELi128ELb1ELb1ELb1ELb1ELb0ELb1EEEEEEEEEvNT_6ParamsE)
        /*1628*/ 	.short	0x0210
        /*162a*/ 	.short	0x0af0


	//----- nvinfo : EIATTR_SW_WAR
	.align		4
.L_247:
        /*162c*/ 	.byte	0x04, 0x36
        /*162e*/ 	.short	(.L_249 - .L_248)
.L_248:
        /*1630*/ 	.word	0x00000008
.L_249:


//--------------------- .nv.info._ZN7cutlass13device_kernelIN5flash11enable_sm90INS1_16FlashAttnFwdSm90INS1_25CollectiveMainloopFwdSm90ILi2EN4cute5tupleIJNS5_1CILi1EEES8_S8_EEENS6_IJNS7_ILi192EEENS7_ILi128EEENS7_ILi96EEEEEELi96ENS_12float_e4m3_tEfNS_4arch4Sm90ELb1ELb0ELb0ELb0ELb1ELb0ELb0ELb1ELb1ELb1ELb1ELb0EEENS1_21CollectiveEpilogueFwdINS6_IJSA_SC_SB_EEES9_NS_10bfloat16_tESG_Li384ELb0ELb1ELb1ELb1EEENS1_19SingleTileSchedulerILb0ELb1ELb1ELi192EEEEEEEEEvNT_6ParamsE --------------------------
	.section	.nv.info._ZN7cutlass13device_kernelIN5flash11enable_sm90INS1_16FlashAttnFwdSm90INS1_25CollectiveMainloopFwdSm90ILi2EN4cute5tupleIJNS5_1CILi1EEES8_S8_EEENS6_IJNS7_ILi192EEENS7_ILi128EEENS7_ILi96EEEEEELi96ENS_12float_e4m3_tEfNS_4arch4Sm90ELb1ELb0ELb0ELb0ELb1ELb0ELb0ELb1ELb1ELb1ELb1ELb0EEENS1_21CollectiveEpilogueFwdINS6_IJSA_SC_SB_EEES9_NS_10bfloat16_tESG_Li384ELb0ELb1ELb1ELb1EEENS1_19SingleTileSchedulerILb0ELb1ELb1ELi192EEEEEEEEEvNT_6ParamsE,"",@"SHT_CUDA_INFO"
	.sectionflags	@""
	.align	4


	//----- nvinfo : EIATTR_CUDA_API_VERSION
	.align		4
        /*0000*/ 	.byte	0x04, 0x37
        /*0002*/ 	.short	(.L_251 - .L_250)
.L_250:
        /*0004*/ 	.word	0x00000082


	//----- nvinfo : EIATTR_KPARAM_INFO
	.align		4
.L_251:
        /*0008*/ 	.byte	0x04, 0x17
        /*000a*/ 	.short	(.L_253 - .L_252)
.L_252:
        /*000c*/ 	.word	0x00000000
        /*0010*/ 	.short	0x0000
        /*0012*/ 	.short	0x0070
        /*0014*/ 	.byte	0x00, 0xf0, 0x01, 0x28


	//----- nvinfo : EIATTR_SPARSE_MMA_MASK
	.align		4
.L_253:
        /*0018*/ 	.byte	0x03, 0x50
        /*001a*/ 	.short	0x0000


	//----- nvinfo : EIATTR_MAXREG_COUNT
	.align		4
        /*001c*/ 	.byte	0x03, 0x1b
        /*001e*/ 	.short	0x0080


	//----- nvinfo : EIATTR_NUM_BARRIERS
	.align		4
        /*0020*/ 	.byte	0x02, 0x4c
        /*0022*/ 	.byte	0x09
	.zero		1


	//----- nvinfo : EIATTR_EXTERNS
	.align		4
        /*0024*/ 	.byte	0x04, 0x0f
        /*0026*/ 	.short	(.L_255 - .L_254)


	//   ....[0]....
	.align		4
.L_254:
        /*0028*/ 	.word	index@(__assertfail)


	//----- nvinfo : EIATTR_ANNOTATIONS
	.align		4
.L_255:
        /*002c*/ 	.byte	0x04, 0x55
        /*002e*/ 	.short	(.L_257 - .L_256)


	//   ....[0]....
.L_256:
        /*0030*/ 	.word	0x00000001
        /*0034*/ 	.byte	0xa0, 0xb5, 0x00, 0x00, 0x01, 0x00, 0x00, 0x00, 0xb0, 0xd5, 0x00, 0x00, 0x01, 0x00, 0x00, 0x00
        /*0044*/ 	.byte	0x30, 0xdb, 0x00, 0x00


	//----- nvinfo : EIATTR_MERCURY_ISA_VERSION
	.align		4
.L_257:
        /*0048*/ 	.byte	0x03, 0x5f
        /*004a*/ 	.short	0x0101


	//----- nvinfo : EIATTR_INT_WARP_WIDE_INSTR_OFFSETS
	.align		4
        /*004c*/ 	.byte	0x04, 0x31
        /*004e*/ 	.short	(.L_259 - .L_258)


	//   ....[0]....
.L_258:
        /*0050*/ 	.word	0x000000c0


	//   ....[1]....
        /*0054*/ 	.word	0x000000d0


	//   ....[2]....
        /*0058*/ 	.word	0x00000170


	//----- nvinfo : EIATTR_COOP_GROUP_MASK_REGIDS
	.align		4
.L_259:
        /*005c*/ 	.byte	0x04, 0x29
        /*005e*/ 	.short	(.L_261 - .L_260)


	//   ....[0]....
.L_260:
        /*0060*/ 	.word	0xffffffff


	//   ....[1]....
        /*0064*/ 	.word	0xffffffff


	//   ....[2]....
        /*0068*/ 	.word	0xffffffff


	//   ....[3]....
        /*006c*/ 	.word	0xffffffff


	//   ....[4]....
        /*0070*/ 	.word	0xffffffff


	//   ....[5]....
        /*0074*/ 	.word	0xffffffff


	//   ....[6]....
        /*0078*/ 	.word	0xffffffff


	//   ....[7]....
        /*007c*/ 	.word	0xffffffff


	//   ....[8]....
        /*0080*/ 	.word	0xffffffff


	//   ....[9]....
        /*0084*/ 	.word	0xffffffff


	//   ....[10]....
        /*0088*/ 	.word	0xffffffff


	//   ....[11]....
        /*008c*/ 	.word	0xffffffff


	//   ....[12]....
        /*0090*/ 	.word	0xffffffff


	//   ....[13]....
        /*0094*/ 	.word	0xffffffff


	//   ....[14]....
        /*0098*/ 	.word	0xffffffff


	//   ....[15]....
        /*009c*/ 	.word	0xffffffff


	//   ....[16]....
        /*00a0*/ 	.word	0xffffffff


	//   ....[17]....
        /*00a4*/ 	.word	0xffffffff


	//   ....[18]....
        /*00a8*/ 	.word	0xffffffff


	//   ....[19]....
        /*00ac*/ 	.word	0xffffffff


	//   ....[20]....
        /*00b0*/ 	.word	0xffffffff


	//   ....[21]....
        /*00b4*/ 	.word	0xffffffff


	//   ....[22]....
        /*00b8*/ 	.word	0xffffffff


	//   ....[23]....
        /*00bc*/ 	.word	0xffffffff


	//   ....[24]....
        /*00c0*/ 	.word	0xffffffff


	//   ....[25]....
        /*00c4*/ 	.word	0xffffffff


	//   ....[26]....
        /*00c8*/ 	.word	0xffffffff


	//   ....[27]....
        /*00cc*/ 	.word	0xffffffff


	//   ....[28]....
        /*00d0*/ 	.word	0xffffffff


	//   ....[29]....
        /*00d4*/ 	.word	0xffffffff


	//   ....[30]....
        /*00d8*/ 	.word	0xffffffff


	//   ....[31]....
        /*00dc*/ 	.word	0xffffffff


	//   ....[32]....
        /*00e0*/ 	.word	0xffffffff


	//   ....[33]....
        /*00e4*/ 	.word	0xffffffff


	//   ....[34]....
        /*00e8*/ 	.word	0xffffffff


	//   ....[35]....
        /*00ec*/ 	.word	0xffffffff


	//   ....[36]....
        /*00f0*/ 	.word	0xffffffff


	//   ....[37]....
        /*00f4*/ 	.word	0xffffffff


	//   ....[38]....
        /*00f8*/ 	.word	0xffffffff


	//   ....[39]....
        /*00fc*/ 	.word	0xffffffff


	//   ....[40]....
        /*0100*/ 	.word	0xffffffff


	//   ....[41]....
        /*0104*/ 	.word	0xffffffff


	//   ....[42]....
        /*0108*/ 	.word	0xffffffff


	//   ....[43]....
        /*010c*/ 	.word	0xffffffff


	//   ....[44]....
        /*0110*/ 	.word	0xffffffff


	//   ....[45]....
        /*0114*/ 	.word	0xffffffff


	//   ....[46]....
        /*0118*/ 	.word	0xffffffff


	//   ....[47]....
        /*011c*/ 	.word	0xffffffff


	//   ....[48]....
        /*0120*/ 	.word	0xffffffff


	//   ....[49]....
        /*0124*/ 	.word	0xffffffff


	//   ....[50]....
        /*0128*/ 	.word	0xffffffff


	//   ....[51]....
        /*012c*/ 	.word	0xffffffff


	//   ....[52]....
        /*0130*/ 	.word	0xffffffff


	//   ....[53]....
        /*0134*/ 	.word	0xffffffff


	//   ....[54]....
        /*0138*/ 	.word	0xffffffff


	//   ....[55]....
        /*013c*/ 	.word	0xffffffff


	//   ....[56]....
        /*0140*/ 	.word	0xffffffff


	//   ....[57]....
        /*0144*/ 	.word	0xffffffff


	//   ....[58]....
        /*0148*/ 	.word	0xffffffff


	//   ....[59]....
        /*014c*/ 	.word	0xffffffff


	//   ....[60]....
        /*0150*/ 	.word	0xffffffff


	//   ....[61]....
        /*0154*/ 	.word	0xffffffff


	//   ....[62]....
        /*0158*/ 	.word	0xffffffff


	//   ....[63]....
        /*015c*/ 	.word	0xffffffff


	//   ....[64]....
        /*0160*/ 	.word	0xffffffff


	//   ....[65]....
        /*0164*/ 	.word	0xffffffff


	//   ....[66]....
        /*0168*/ 	.word	0xffffffff


	//   ....[67]....
        /*016c*/ 	.word	0xffffffff


	//   ....[68]....
        /*0170*/ 	.word	0xffffffff


	//   ....[69]....
        /*0174*/ 	.word	0xffffffff


	//   ....[70]....
        /*0178*/ 	.word	0xffffffff


	//   ....[71]....
        /*017c*/ 	.word	0xffffffff


	//   ....[72]....
        /*0180*/ 	.word	0xffffffff


	//   ....[73]....
        /*0184*/ 	.word	0xffffffff


	//   ....[74]....
        /*0188*/ 	.word	0xffffffff


	//   ....[75]....
        /*018c*/ 	.word	0xffffffff


	//   ....[76]....
        /*0190*/ 	.word	0xffffffff


	//   ....[77]....
        /*0194*/ 	.word	0xffffffff


	//   ....[78]....
        /*0198*/ 	.word	0xffffffff


	//   ....[79]....
        /*019c*/ 	.word	0xffffffff


	//   ....[80]....
        /*01a0*/ 	.word	0xffffffff


	//   ....[81]....
        /*01a4*/ 	.word	0xffffffff


	//   ....[82]....
        /*01a8*/ 	.word	0xffffffff


	//   ....[83]....
        /*01ac*/ 	.word	0xffffffff


	//   ....[84]....
        /*01b0*/ 	.word	0xffffffff


	//   ....[85]....
        /*01b4*/ 	.word	0xffffffff


	//   ....[86]....
        /*01b8*/ 	.word	0xffffffff


	//   ....[87]....
        /*01bc*/ 	.word	0xffffffff


	//   ....[88]....
        /*01c0*/ 	.word	0xffffffff


	//   ....[89]....
        /*01c4*/ 	.word	0xffffffff


	//   ....[90]....
        /*01c8*/ 	.word	0xffffffff


	//   ....[91]....
        /*01cc*/ 	.word	0xffffffff


	//   ....[92]....
        /*01d0*/ 	.word	0xffffffff


	//   ....[93]....
        /*01d4*/ 	.word	0xffffffff


	//   ....[94]....
        /*01d8*/ 	.word	0xffffffff


	//   ....[95]....
        /*01dc*/ 	.word	0xffffffff


	//   ....[96]....
        /*01e0*/ 	.word	0xffffffff


	//   ....[97]....
        /*01e4*/ 	.word	0xffffffff


	//   ....[98]....
        /*01e8*/ 	.word	0xffffffff


	//   ....[99]....
        /*01ec*/ 	.word	0xffffffff


	//   ....[100]....
        /*01f0*/ 	.word	0xffffffff


	//   ....[101]....
        /*01f4*/ 	.word	0xffffffff


	//   ....[102]....
        /*01f8*/ 	.word	0xffffffff


	//   ....[103]....
        /*01fc*/ 	.word	0xffffffff


	//   ....[104]....
        /*0200*/ 	.word	0xffffffff


	//   ....[105]....
        /*0204*/ 	.word	0xffffffff


	//   ....[106]....
        /*0208*/ 	.word	0xffffffff


	//   ....[107]....
        /*020c*/ 	.word	0x0500000f


	//   ....[108]....
        /*0210*/ 	.word	0x0500000f


	//   ....[109]....
        /*0214*/ 	.word	0x0500000f


	//   ....[110]....
        /*0218*/ 	.word	0x0500000f


	//   ....[111]....
        /*021c*/ 	.word	0x0500000f


	//   ....[112]....
        /*0220*/ 	.word	0x0500000f


	//   ....[113]....
        /*0224*/ 	.word	0x0500000f


	//   ....[114]....
        /*0228*/ 	.word	0x0500000f


	//   ....[115]....
        /*022c*/ 	.word	0x0500000f


	//   ....[116]....
        /*0230*/ 	.word	0x0500000f


	//   ....[117]....
        /*0234*/ 	.word	0x0500000f


	//   ....[118]....
        /*0238*/ 	.word	0x0500000f


	//   ....[119]....
        /*023c*/ 	.word	0x0500000f


	//   ....[120]....
        /*0240*/ 	.word	0x0500000f


	//   ....[121]....
        /*0244*/ 	.word	0x0500000f


	//   ....[122]....
        /*0248*/ 	.word	0x0500000f


	//   ....[123]....
        /*024c*/ 	.word	0x0500000f


	//   ....[124]....
        /*0250*/ 	.word	0x0500000f


	//   ....[125]....
        /*0254*/ 	.word	0x0500000f


	//   ....[126]....
        /*0258*/ 	.word	0x0500000f


	//   ....[127]....
        /*025c*/ 	.word	0x0500000f


	//   ....[128]....
        /*0260*/ 	.word	0x0500000f


	//   ....[129]....
        /*0264*/ 	.word	0x0500000f


	//----- nvinfo : EIATTR_COOP_GROUP_INSTR_OFFSETS
	.align		4
.L_261:
        /*0268*/ 	.byte	0x04, 0x28
        /*026a*/ 	.short	(.L_263 - .L_262)


	//   ....[0]....
.L_262:
        /*026c*/ 	.word	0x00000070


	//   ....[1]....
        /*0270*/ 	.word	0x000000b0


	//   ....[2]....
        /*0274*/ 	.word	0x000002d0


	//   ....[3]....
        /*0278*/ 	.word	0x00000430


	//   ....[4]....
        /*027c*/ 	.word	0x00000550


	//   ....[5]....
        /*0280*/ 	.word	0x000006b0


	//   ....[6]....
        /*0284*/ 	.word	0x00001410


	//   ....[7]....
        /*0288*/ 	.word	0x00001c50


	//   ....[8]....
        /*028c*/ 	.word	0x00002470


	//   ....[9]....
        /*0290*/ 	.word	0x00002490


	//   ....[10]....
        /*0294*/ 	.word	0x000024a0


	//   ....[11]....
        /*0298*/ 	.word	0x00002e80


	//   ....[12]....
        /*029c*/ 	.word	0x00002f60


	//   ....[13]....
        /*02a0*/ 	.word	0x000040a0


	//   ....[14]....
        /*02a4*/ 	.word	0x000040c0


	//   ....[15]....
        /*02a8*/ 	.word	0x00004760


	//   ....[16]....
        /*02ac*/ 	.word	0x00004860


	//   ....[17]....
        /*02b0*/ 	.word	0x000050a0


	//   ....[18]....
        /*02b4*/ 	.word	0x000050f0


	//   ....[19]....
        /*02b8*/ 	.word	0x000069a0


	//   ....[20]....
        /*02bc*/ 	.word	0x000069b0


	//   ....[21]....
        /*02c0*/ 	.word	0x000069e0


	//   ....[22]....
        /*02c4*/ 	.word	0x000069f0


	//   ....[23]....
        /*02c8*/ 	.word	0x00007fc0


	//   ....[24]....
        /*02cc*/ 	.word	0x00007fe0


	//   ....[25]....
        /*02d0*/ 	.word	0x00008060


	//   ....[26]....
        /*02d4*/ 	.word	0x00008070


	//   ....[27]....
        /*02d8*/ 	.word	0x00008d40


	//   ....[28]....
        /*02dc*/ 	.word	0x00008d50


	//   ....[29]....
        /*02e0*/ 	.word	0x00008d60


	//   ....[30]....
        /*02e4*/ 	.word	0x00008d70


	//   ....[31]....
        /*02e8*/ 	.word	0x00008d80


	//   ....[32]....
        /*02ec*/ 	.word	0x00008da0


	//   ....[33]....
        /*02f0*/ 	.word	0x00008db0


	//   ....[34]....
        /*02f4*/ 	.word	0x00008dc0


	//   ....[35]....
        /*02f8*/ 	.word	0x00008de0


	//   ....[36]....
        /*02fc*/ 	.word	0x00008df0


	//   ....[37]....
        /*0300*/ 	.word	0x00008e00


	//   ....[38]....
        /*0304*/ 	.word	0x00008e10


	//   ....[39]....
        /*0308*/ 	.word	0x00008e30


	//   ....[40]....
        /*030c*/ 	.word	0x00008e50


	//   ....[41]....
        /*0310*/ 	.word	0x00008e60


	//   ....[42]....
        /*0314*/ 	.word	0x00008e70


	//   ....[43]....
        /*0318*/ 	.word	0x00008e90


	//   ....[44]....
        /*031c*/ 	.word	0x00008eb0


	//   ....[45]....
        /*0320*/ 	.word	0x00008ec0


	//   ....[46]....
        /*0324*/ 	.word	0x00008ee0


	//   ....[47]....
        /*0328*/ 	.word	0x00008f00


	//   ....[48]....
        /*032c*/ 	.word	0x00008f10


	//   ....[49]....
        /*0330*/ 	.word	0x00008f20


	//   ....[50]....
        /*0334*/ 	.word	0x00008f30


	//   ....[51]....
        /*0338*/ 	.word	0x00008f40


	//   ....[52]....
        /*033c*/ 	.word	0x00008f60


	//   ....[53]....
        /*0340*/ 	.word	0x00008f70


	//   ....[54]....
        /*0344*/ 	.word	0x00008f80


	//   ....[55]....
        /*0348*/ 	.word	0x00008f90


	//   ....[56]....
        /*034c*/ 	.word	0x00008fa0


	//   ....[57]....
        /*0350*/ 	.word	0x00008fb0


	//   ....[58]....
        /*0354*/ 	.word	0x00008fc0


	//   ....[59]....
        /*0358*/ 	.word	0x00008fd0


	//   ....[60]....
        /*035c*/ 	.word	0x00008ff0


	//   ....[61]....
        /*0360*/ 	.word	0x00009020


	//   ....[62]....
        /*0364*/ 	.word	0x00009050


	//   ....[63]....
        /*0368*/ 	.word	0x00009080


	//   ....[64]....
        /*036c*/ 	.word	0x000090c0


	//   ....[65]....
        /*0370*/ 	.word	0x00009100


	//   ....[66]....
        /*0374*/ 	.word	0x00009130


	//   ....[67]....
        /*0378*/ 	.word	0x00009140


	//   ....[68]....
        /*037c*/ 	.word	0x00009150


	//   ....[69]....
        /*0380*/ 	.word	0x00009160


	//   ....[70]....
        /*0384*/ 	.word	0x00009170


	//   ....[71]....
        /*0388*/ 	.word	0x00009180


	//   ....[72]....
        /*038c*/ 	.word	0x00009190


	//   ....[73]....
        /*0390*/ 	.word	0x000091a0


	//   ....[74]....
        /*0394*/ 	.word	0x000091b0


	//   ....[75]....
        /*0398*/ 	.word	0x00009500


	//   ....[76]....
        /*039c*/ 	.word	0x00009560


	//   ....[77]....
        /*03a0*/ 	.word	0x00009590


	//   ....[78]....
        /*03a4*/ 	.word	0x000095d0


	//   ....[79]....
        /*03a8*/ 	.word	0x00009610


	//   ....[80]....
        /*03ac*/ 	.word	0x00009650


	//   ....[81]....
        /*03b0*/ 	.word	0x00009b70


	//   ....[82]....
        /*03b4*/ 	.word	0x00009ba0


	//   ....[83]....
        /*03b8*/ 	.word	0x0000a570


	//   ....[84]....
        /*03bc*/ 	.word	0x0000b960


	//   ....[85]....
        /*03c0*/ 	.word	0x0000b990


	//   ....[86]....
        /*03c4*/ 	.word	0x0000b9a0


	//   ....[87]....
        /*03c8*/ 	.word	0x0000ba70


	//   ....[88]....
        /*03cc*/ 	.word	0x0000bde0


	//   ....[89]....
        /*03d0*/ 	.word	0x0000bdf0


	//   ....[90]....
        /*03d4*/ 	.word	0x0000be00


	//   ....[91]....
        /*03d8*/ 	.word	0x0000be40


	//   ....[92]....
        /*03dc*/ 	.word	0x0000c5f0


	//   ....[93]....
        /*03e0*/ 	.word	0x0000c620


	//   ....[94]....
        /*03e4*/ 	.word	0x0000c650


	//   ....[95]....
        /*03e8*/ 	.word	0x0000c680


	//   ....[96]....
        /*03ec*/ 	.word	0x0000c6c0


	//   ....[97]....
        /*03f0*/ 	.word	0x0000c750


	//   ....[98]....
        /*03f4*/ 	.word	0x0000ce80


	//   ....[99]....
        /*03f8*/ 	.word	0x0000ce90


	//   ....[100]....
        /*03fc*/ 	.word	0x0000cea0


	//   ....[101]....
        /*0400*/ 	.word	0x0000cf20


	//   ....[102]....
        /*0404*/ 	.word	0x0000d2a0


	//   ....[103]....
        /*0408*/ 	.word	0x0000d2c0


	//   ....[104]....
        /*040c*/ 	.word	0x0000d2e0


	//   ....[105]....
        /*0410*/ 	.word	0x0000d300


	//   ....[106]....
        /*0414*/ 	.word	0x0000e070


	//   ....[107]....
        /*0418*/ 	.word	0x0000e630


	//   ....[108]....
        /*041c*/ 	.word	0x0000e720


	//   ....[109]....
        /*0420*/ 	.word	0x0000e7d0


	//   ....[110]....
        /*0424*/ 	.word	0x0000e850


	//   ....[111]....
        /*0428*/ 	.word	0x0000e920


	//   ....[112]....
        /*042c*/ 	.word	0x0000eaa0


	//   ....[113]....
        /*0430*/ 	.word	0x0000eb30


	//   ....[114]....
        /*0434*/ 	.word	0x0000ebb0


	//   ....[115]....
        /*0438*/ 	.word	0x0000ec60


	//   ....[116]....
        /*043c*/ 	.word	0x0000ecf0


	//   ....[117]....
        /*0440*/ 	.word	0x0000ed50


	//   ....[118]....
        /*0444*/ 	.word	0x0000ee00


	//   ....[119]....
        /*0448*/ 	.word	0x0000eeb0


	//   ....[120]....
        /*044c*/ 	.word	0x0000ef40


	//   ....[121]....
        /*0450*/ 	.word	0x0000f010


	//   ....[122]....
        /*0454*/ 	.word	0x0000f150


	//   ....[123]....
        /*0458*/ 	.word	0x0000f1e0


	//   ....[124]....
        /*045c*/ 	.word	0x0000f240


	//   ....[125]....
        /*0460*/ 	.word	0x0000f320


	//   ....[126]....
        /*0464*/ 	.word	0x0000f410


	//   ....[127]....
        /*0468*/ 	.word	0x0000f4b0


	//   ....[128]....
        /*046c*/ 	.word	0x0000f520


	//   ....[129]....
        /*0470*/ 	.word	0x0000f5e0


	//----- nvinfo : EIATTR_REG_RECONFIG
	.align		4
.L_263:
        /*0474*/ 	.byte	0x01, 0x54
	.zero		2


	//----- nvinfo : EIATTR_SYSCALL_OFFSETS
	.align		4
        /*0478*/ 	.byte	0x04, 0x46
        /*047a*/ 	.short	(.L_265 - .L_264)


	//   ....[0]....
.L_264:
        /*047c*/ 	.word	0x000015d0


	//   ....[1]....
        /*0480*/ 	.word	0x0000adb0


	//   ....[2]....
        /*0484*/ 	.word	0x0000aef0


	//   ....[3]....
        /*0488*/ 	.word	0x0000b030


	//   ....[4]....
        /*048c*/ 	.word	0x0000b150


	//   ....[5]....
        /*0490*/ 	.word	0x0000c150


	//----- nvinfo : EIATTR_MBARRIER_INSTR_OFFSETS
	.align		4
.L_265:
        /*0494*/ 	.byte	0x04, 0x39
        /*0496*/ 	.short	(.L_267 - .L_266)


	//   ....[0]....
.L_266:
        /*0498*/ 	.word	0x00000180
        /*049c*/ 	.word	0x000000ff
        /*04a0*/ 	.word	0x00017000
        /*04a4*/ 	.short	0x0100
        /*04a6*/ 	.byte	0x08
	.zero		1


	//   ....[1]....
        /*04a8*/ 	.word	0x00000190
        /*04ac*/ 	.word	0x000000ff
        /*04b0*/ 	.word	0x00017020
        /*04b4*/ 	.short	0x0100
        /*04b6*/ 	.byte	0x08
	.zero		1


	//   ....[2]....
        /*04b8*/ 	.word	0x00000280
        /*04bc*/ 	.word	0x000000ff
        /*04c0*/ 	.word	0x00017030
        /*04c4*/ 	.short	0x0100
        /*04c6*/ 	.byte	0x08
	.zero		1


	//   ....[3]....
        /*04c8*/ 	.word	0x00000290
        /*04cc*/ 	.word	0x000000ff
        /*04d0*/ 	.word	0x00017040
        /*04d4*/ 	.short	0x0100
        /*04d6*/ 	.byte	0x08
	.zero		1


	//   ....[4]....
        /*04d8*/ 	.word	0x000002a0
        /*04dc*/ 	.word	0x000000ff
        /*04e0*/ 	.word	0x00017038
        /*04e4*/ 	.short	0x0100
        /*04e6*/ 	.byte	0x08
	.zero		1


	//   ....[5]....
        /*04e8*/ 	.word	0x000002b0
        /*04ec*/ 	.word	0x000000ff
        /*04f0*/ 	.word	0x00017048
        /*04f4*/ 	.short	0x0100
        /*04f6*/ 	.byte	0x08
	.zero		1


	//   ....[6]....
        /*04f8*/ 	.word	0x000003e0
        /*04fc*/ 	.word	0x000000ff
        /*0500*/ 	.word	0x00017050
        /*0504*/ 	.short	0x0100
        /*0506*/ 	.byte	0x08
	.zero		1


	//   ....[7]....
        /*0508*/ 	.word	0x000003f0
        /*050c*/ 	.word	0x000000ff
        /*0510*/ 	.word	0x00017060
        /*0514*/ 	.short	0x0100
        /*0516*/ 	.byte	0x08
	.zero		1


	//   ....[8]....
        /*0518*/ 	.word	0x00000400
        /*051c*/ 	.word	0x000000ff
        /*0520*/ 	.word	0x00017058
        /*0524*/ 	.short	0x0100
        /*0526*/ 	.byte	0x08
	.zero		1


	//   ....[9]....
        /*0528*/ 	.word	0x00000410
        /*052c*/ 	.word	0x000000ff
        /*0530*/ 	.word	0x00017068
        /*0534*/ 	.short	0x0100
        /*0536*/ 	.byte	0x08
	.zero		1


	//   ....[10]....
        /*0538*/ 	.word	0x00000500
        /*053c*/ 	.word	0x000000ff
        /*0540*/ 	.word	0x00017070
        /*0544*/ 	.short	0x0100
        /*0546*/ 	.byte	0x06
	.zero		1


	//   ....[11]....
        /*0548*/ 	.word	0x00000510
        /*054c*/ 	.word	0x000000ff
        /*0550*/ 	.word	0x00017080
        /*0554*/ 	.short	0x0100
        /*0556*/ 	.byte	0x06
	.zero		1


	//   ....[12]....
        /*0558*/ 	.word	0x00000520
        /*055c*/ 	.word	0x000000ff
        /*0560*/ 	.word	0x00017078
        /*0564*/ 	.short	0x0100
        /*0566*/ 	.byte	0x06
	.zero		1


	//   ....[13]....
        /*0568*/ 	.word	0x00000530
        /*056c*/ 	.word	0x000000ff
        /*0570*/ 	.word	0x00017088
        /*0574*/ 	.short	0x0100
        /*0576*/ 	.byte	0x06
	.zero		1


	//   ....[14]....
        /*0578*/ 	.word	0x00000660
        /*057c*/ 	.word	0x000000ff
        /*0580*/ 	.word	0x00017090
        /*0584*/ 	.short	0x0100
        /*0586*/ 	.byte	0x08
	.zero		1


	//   ....[15]....
        /*0588*/ 	.word	0x00000670
        /*058c*/ 	.word	0x000000ff
        /*0590*/ 	.word	0x000170a0
        /*0594*/ 	.short	0x0100
        /*0596*/ 	.byte	0x08
	.zero		1


	//   ....[16]....
        /*0598*/ 	.word	0x00000680
        /*059c*/ 	.word	0x000000ff
        /*05a0*/ 	.word	0x00017098
        /*05a4*/ 	.short	0x0100
        /*05a6*/ 	.byte	0x08
	.zero		1


	//   ....[17]....
        /*05a8*/ 	.word	0x00000690
        /*05ac*/ 	.word	0x000000ff
        /*05b0*/ 	.word	0x000170a8
        /*05b4*/ 	.short	0x0100
        /*05b6*/ 	.byte	0x08
	.zero		1


	//   ....[18]....
        /*05b8*/ 	.word	0x000007d0
        /*05bc*/ 	.word	0x000000ff
        /*05c0*/ 	.word	0x000170b0
        /*05c4*/ 	.short	0x0100
        /*05c6*/ 	.byte	0x08
	.zero		1


	//   ....[19]....
        /*05c8*/ 	.word	0x000007e0
        /*05cc*/ 	.word	0x000000ff
        /*05d0*/ 	.word	0x000170c0
        /*05d4*/ 	.short	0x0100
        /*05d6*/ 	.byte	0x08
	.zero		1


	//   ....[20]....
        /*05d8*/ 	.word	0x000007f0
        /*05dc*/ 	.word	0x000000ff
        /*05e0*/ 	.word	0x000170b8
        /*05e4*/ 	.short	0x0100
        /*05e6*/ 	.byte	0x08
	.zero		1


	//   ....[21]....
        /*05e8*/ 	.word	0x00000800
        /*05ec*/ 	.word	0x000000ff
        /*05f0*/ 	.word	0x000170c8
        /*05f4*/ 	.short	0x0100
        /*05f6*/ 	.byte	0x08
	.zero		1


	//   ....[22]....
        /*05f8*/ 	.word	0x000015f0
        /*05fc*/ 	.word	0x000000ff
        /*0600*/ 	.word	0x00017000
        /*0604*/ 	.short	0x010a
        /*0606*/ 	.byte	0x2a
	.zero		1


	//   ....[23]....
        /*0608*/ 	.word	0x00001660
        /*060c*/ 	.word	0x000000ff
        /*0610*/ 	.word	0x00017030
        /*0614*/ 	.short	0x010a
        /*0616*/ 	.byte	0x2a
	.zero		1


	//   ....[24]....
        /*0618*/ 	.word	0x000016c0
        /*061c*/ 	.word	0x000000ff
        /*0620*/ 	.word	0x00017030
        /*0624*/ 	.short	0x010a
        /*0626*/ 	.byte	0x2a
	.zero		1


	//   ....[25]....
        /*0628*/ 	.word	0x00001b40
        /*062c*/ 	.word	0x000000ff
        /*0630*/ 	.word	0x00000000
        /*0634*/ 	.short	0x0101
        /*0636*/ 	.byte	0x06
	.zero		1


	//   ....[26]....
        /*0638*/ 	.word	0x00003c10
        /*063c*/ 	.word	0x000000ff
        /*0640*/ 	.word	0x00017030
        /*0644*/ 	.short	0x010a
        /*0646*/ 	.byte	0x19
	.zero		1


	//   ....[27]....
        /*0648*/ 	.word	0x00003c50
        /*064c*/ 	.word	0x000000ff
        /*0650*/ 	.word	0x00017030
        /*0654*/ 	.short	0x010a
        /*0656*/ 	.byte	0x19
	.zero		1


	//   ....[28]....
        /*0658*/ 	.word	0x00003dd0
        /*065c*/ 	.word	0x000000ff
        /*0660*/ 	.word	0x00017050
        /*0664*/ 	.short	0x010a
        /*0666*/ 	.byte	0x0b
	.zero		1


	//   ....[29]....
        /*0668*/ 	.word	0x00003e10
        /*066c*/ 	.word	0x000000ff
        /*0670*/ 	.word	0x00017050
        /*0674*/ 	.short	0x010a
        /*0676*/ 	.byte	0x0b
	.zero		1


	//   ....[30]....
        /*0678*/ 	.word	0x00004100
        /*067c*/ 	.word	0x000000ff
        /*0680*/ 	.word	0x00000000
        /*0684*/ 	.short	0x0101
        /*0686*/ 	.byte	0x06
	.zero		1


	//   ....[31]....
        /*0688*/ 	.word	0x00005bd0
        /*068c*/ 	.word	0x000000ff
        /*0690*/ 	.word	0x00000000
        /*0694*/ 	.short	0x0101
        /*0696*/ 	.byte	0x07
	.zero		1


	//   ....[32]....
        /*0698*/ 	.word	0x00006190
        /*069c*/ 	.word	0x000000ff
        /*06a0*/ 	.word	0x00017030
        /*06a4*/ 	.short	0x010a
        /*06a6*/ 	.byte	0x16
	.zero		1


	//   ....[33]....
        /*06a8*/ 	.word	0x000061d0
        /*06ac*/ 	.word	0x000000ff
        /*06b0*/ 	.word	0x00017030
        /*06b4*/ 	.short	0x010a
        /*06b6*/ 	.byte	0x16
	.zero		1


	//   ....[34]....
        /*06b8*/ 	.word	0x00006350
        /*06bc*/ 	.word	0x000000ff
        /*06c0*/ 	.word	0x00017050
        /*06c4*/ 	.short	0x010a
        /*06c6*/ 	.byte	0x0e
	.zero		1


	//   ....[35]....
        /*06c8*/ 	.word	0x00006390
        /*06cc*/ 	.word	0x000000ff
        /*06d0*/ 	.word	0x00017050
        /*06d4*/ 	.short	0x010a
        /*06d6*/ 	.byte	0x0e
	.zero		1


	//   ....[36]....
        /*06d8*/ 	.word	0x00006620
        /*06dc*/ 	.word	0x000000ff
        /*06e0*/ 	.word	0x00000000
        /*06e4*/ 	.short	0x0101
        /*06e6*/ 	.byte	0x06
	.zero		1


	//   ....[37]....
        /*06e8*/ 	.word	0x000077d0
        /*06ec*/ 	.word	0x000000ff
        /*06f0*/ 	.word	0x00000000
        /*06f4*/ 	.short	0x0101
        /*06f6*/ 	.byte	0x07
	.zero		1


	//   ....[38]....
        /*06f8*/ 	.word	0x00007ce0
        /*06fc*/ 	.word	0x000000ff
        /*0700*/ 	.word	0x00017050
        /*0704*/ 	.short	0x010a
        /*0706*/ 	.byte	0x10
	.zero		1


	//   ....[39]....
        /*0708*/ 	.word	0x00007d20
        /*070c*/ 	.word	0x000000ff
        /*0710*/ 	.word	0x00017050
        /*0714*/ 	.short	0x010a
        /*0716*/ 	.byte	0x10
	.zero		1


	//   ....[40]....
        /*0718*/ 	.word	0x00008350
        /*071c*/ 	.word	0x000000ff
        /*0720*/ 	.word	0x00000000
        /*0724*/ 	.short	0x0101
        /*0726*/ 	.byte	0x04
	.zero		1


	//   ....[41]....
        /*0728*/ 	.word	0x00009630
        /*072c*/ 	.word	0x000000ff
        /*0730*/ 	.word	0x00000000
        /*0734*/ 	.short	0x0101
        /*0736*/ 	.byte	0x04
	.zero		1


	//   ....[42]....
        /*0738*/ 	.word	0x0000b760
        /*073c*/ 	.word	0x000000ff
        /*0740*/ 	.word	0x00017080
        /*0744*/ 	.short	0x010a
        /*0746*/ 	.byte	0x2e
	.zero		1


	//   ....[43]....
        /*0748*/ 	.word	0x0000bb30
        /*074c*/ 	.word	0x000000ff
        /*0750*/ 	.word	0x00017070
        /*0754*/ 	.short	0x0107
        /*0756*/ 	.byte	0x2e
	.zero		1


	//   ....[44]....
        /*0758*/ 	.word	0x0000bbc0
        /*075c*/ 	.word	0x000000ff
        /*0760*/ 	.word	0x00017070
        /*0764*/ 	.short	0x0101
        /*0766*/ 	.byte	0x2e
	.zero		1


	//   ....[45]....
        /*0768*/ 	.word	0x0000bbf0
        /*076c*/ 	.word	0x000000ff
        /*0770*/ 	.word	0x00017040
        /*0774*/ 	.short	0x010a
        /*0776*/ 	.byte	0x2e
	.zero		1


	//   ....[46]....
        /*0778*/ 	.word	0x0000bf00
        /*077c*/ 	.word	0x000000ff
        /*0780*/ 	.word	0x00017030
        /*0784*/ 	.short	0x0107
        /*0786*/ 	.byte	0x2e
	.zero		1


	//   ....[47]....
        /*0788*/ 	.word	0x0000bf90
        /*078c*/ 	.word	0x000000ff
        /*0790*/ 	.word	0x00017030
        /*0794*/ 	.short	0x0101
        /*0796*/ 	.byte	0x2e
	.zero		1


	//   ....[48]....
        /*0798*/ 	.word	0x0000c860
        /*079c*/ 	.word	0x000000ff
        /*07a0*/ 	.word	0x00017000
        /*07a4*/ 	.short	0x0107
        /*07a6*/ 	.byte	0x2e
	.zero		1


	//   ....[49]....
        /*07a8*/ 	.word	0x0000c8c0
        /*07ac*/ 	.word	0x000000ff
        /*07b0*/ 	.word	0x00017000
        /*07b4*/ 	.short	0x0101
        /*07b6*/ 	.byte	0x2e
	.zero		1


	//   ....[50]....
        /*07b8*/ 	.word	0x0000c8f0
        /*07bc*/ 	.word	0x000000ff
        /*07c0*/ 	.word	0x00017020
        /*07c4*/ 	.short	0x010a
        /*07c6*/ 	.byte	0x2e
	.zero		1


	//   ....[51]....
        /*07c8*/ 	.word	0x0000cc30
        /*07cc*/ 	.word	0x00000006
        /*07d0*/ 	.word	0x00017080
        /*07d4*/ 	.short	0x010a
        /*07d6*/ 	.byte	0x3f
	.zero		1


	//   ....[52]....
        /*07d8*/ 	.word	0x0000cff0
        /*07dc*/ 	.word	0x00000006
        /*07e0*/ 	.word	0x00017070
        /*07e4*/ 	.short	0x0107
        /*07e6*/ 	.byte	0x3f
	.zero		1


	//   ....[53]....
        /*07e8*/ 	.word	0x0000d080
        /*07ec*/ 	.word	0x00000006
        /*07f0*/ 	.word	0x00017070
        /*07f4*/ 	.short	0x0101
        /*07f6*/ 	.byte	0x3f
	.zero		1


	//   ....[54]....
        /*07f8*/ 	.word	0x0000d0b0
        /*07fc*/ 	.word	0x00000006
        /*0800*/ 	.word	0x00017040
        /*0804*/ 	.short	0x010a
        /*0806*/ 	.byte	0x3f
	.zero		1


	//   ....[55]....
        /*0808*/ 	.word	0x0000d3e0
        /*080c*/ 	.word	0x00000006
        /*0810*/ 	.word	0x00017030
        /*0814*/ 	.short	0x0107
        /*0816*/ 	.byte	0x3f
	.zero		1


	//   ....[56]....
        /*0818*/ 	.word	0x0000d480
        /*081c*/ 	.word	0x00000006
        /*0820*/ 	.word	0x00017030
        /*0824*/ 	.short	0x0101
        /*0826*/ 	.byte	0x3f
	.zero		1


	//   ....[57]....
        /*0828*/ 	.word	0x0000d500
        /*082c*/ 	.word	0x00000002
        /*0830*/ 	.word	0x00017070
        /*0834*/ 	.short	0x010a
        /*0836*/ 	.byte	0x3f
	.zero		1


	//   ....[58]....
        /*0838*/ 	.word	0x0000d590
        /*083c*/ 	.word	0x00000002
        /*0840*/ 	.word	0x00017060
        /*0844*/ 	.short	0x010a
        /*0846*/ 	.byte	0x3f
	.zero		1


	//   ....[59]....
        /*0848*/ 	.word	0x0000d940
        /*084c*/ 	.word	0x00000002
        /*0850*/ 	.word	0x00017050
        /*0854*/ 	.short	0x0101
        /*0856*/ 	.byte	0x3f
	.zero		1


	//   ....[60]....
        /*0858*/ 	.word	0x0000d9e0
        /*085c*/ 	.word	0x00000002
        /*0860*/ 	.word	0x00000000
        /*0864*/ 	.short	0x0101
        /*0866*/ 	.byte	0x3f
	.zero		1


	//   ....[61]....
        /*0868*/ 	.word	0x0000dab0
        /*086c*/ 	.word	0x00000002
        /*0870*/ 	.word	0x00017070
        /*0874*/ 	.short	0x010a
        /*0876*/ 	.byte	0x3f
	.zero		1


	//   ....[62]....
        /*0878*/ 	.word	0x0000db60
        /*087c*/ 	.word	0x00000002
        /*0880*/ 	.word	0x00017060
        /*0884*/ 	.short	0x010a
        /*0886*/ 	.byte	0x3f
	.zero		1


	//   ....[63]....
        /*0888*/ 	.word	0x0000df00
        /*088c*/ 	.word	0x00000002
        /*0890*/ 	.word	0x00017050
        /*0894*/ 	.short	0x0101
        /*0896*/ 	.byte	0x3f
	.zero		1


	//   ....[64]....
        /*0898*/ 	.word	0x0000df80
        /*089c*/ 	.word	0x00000002
        /*08a0*/ 	.word	0x00000000
        /*08a4*/ 	.short	0x0101
        /*08a6*/ 	.byte	0x3f
	.zero		1


	//   ....[65]....
        /*08a8*/ 	.word	0x0000e020
        /*08ac*/ 	.word	0x00000007
        /*08b0*/ 	.word	0x00017020
        /*08b4*/ 	.short	0x010a
        /*08b6*/ 	.byte	0x3f
	.zero		1


	//   ....[66]....
        /*08b8*/ 	.word	0x0000e140
        /*08bc*/ 	.word	0x00000005
        /*08c0*/ 	.word	0x00017040
        /*08c4*/ 	.short	0x010a
        /*08c6*/ 	.byte	0x3f
	.zero		1


	//   ....[67]....
        /*08c8*/ 	.word	0x0000e1e0
        /*08cc*/ 	.word	0x00000007
        /*08d0*/ 	.word	0x00017040
        /*08d4*/ 	.short	0x010a
        /*08d6*/ 	.byte	0x3f
	.zero		1


	//   ....[68]....
        /*08d8*/ 	.word	0x0000e220
        /*08dc*/ 	.word	0x00000005
        /*08e0*/ 	.word	0x00017060
        /*08e4*/ 	.short	0x010a
        /*08e6*/ 	.byte	0x3f
	.zero		1


	//   ....[69]....
        /*08e8*/ 	.word	0x0000e260
        /*08ec*/ 	.word	0x00000007
        /*08f0*/ 	.word	0x00017060
        /*08f4*/ 	.short	0x010a
        /*08f6*/ 	.byte	0x3f
	.zero		1


	//   ....[70]....
        /*08f8*/ 	.word	0x0000e2a0
        /*08fc*/ 	.word	0x00000005
        /*0900*/ 	.word	0x00017080
        /*0904*/ 	.short	0x010a
        /*0906*/ 	.byte	0x3f
	.zero		1


	//   ....[71]....
        /*0908*/ 	.word	0x0000e2e0
        /*090c*/ 	.word	0x00000007
        /*0910*/ 	.word	0x00017080
        /*0914*/ 	.short	0x010a
        /*0916*/ 	.byte	0x3f
	.zero		1


	//   ....[72]....
        /*0918*/ 	.word	0x0000e350
        /*091c*/ 	.word	0x00000003
        /*0920*/ 	.word	0x00017000
        /*0924*/ 	.short	0x010a
        /*0926*/ 	.byte	0x3f
	.zero		1


	//   ....[73]....
        /*0928*/ 	.word	0x0000e3b0
        /*092c*/ 	.word	0x00000003
        /*0930*/ 	.word	0x00017030
        /*0934*/ 	.short	0x010a
        /*0936*/ 	.byte	0x3f
	.zero		1


	//   ....[74]....
        /*0938*/ 	.word	0x0000e410
        /*093c*/ 	.word	0x0000000b
        /*0940*/ 	.word	0x00017030
        /*0944*/ 	.short	0x010a
        /*0946*/ 	.byte	0x3f
	.zero		1


	//   ....[75]....
        /*0948*/ 	.word	0x0000e470
        /*094c*/ 	.word	0x0000000b
        /*0950*/ 	.word	0x00017050
        /*0954*/ 	.short	0x010a
        /*0956*/ 	.byte	0x3f
	.zero		1


	//   ....[76]....
        /*0958*/ 	.word	0x0000e4d0
        /*095c*/ 	.word	0x0000000b
        /*0960*/ 	.word	0x00017030
        /*0964*/ 	.short	0x010a
        /*0966*/ 	.byte	0x3f
	.zero		1


	//   ....[77]....
        /*0968*/ 	.word	0x0000e530
        /*096c*/ 	.word	0x0000000b
        /*0970*/ 	.word	0x00017050
        /*0974*/ 	.short	0x010a
        /*0976*/ 	.byte	0x3f
	.zero		1


	//   ....[78]....
        /*0978*/ 	.word	0x0000e590
        /*097c*/ 	.word	0x00000005
        /*0980*/ 	.word	0x00017050
        /*0984*/ 	.short	0x010a
        /*0986*/ 	.byte	0x3f
	.zero		1


	//   ....[79]....
        /*0988*/ 	.word	0x0000e670
        /*098c*/ 	.word	0x00000003
        /*0990*/ 	.word	0x00017080
        /*0994*/ 	.short	0x010a
        /*0996*/ 	.byte	0x3f
	.zero		1


	//   ....[80]....
        /*0998*/ 	.word	0x0000e9f0
        /*099c*/ 	.word	0x00000003
        /*09a0*/ 	.word	0x00017040
        /*09a4*/ 	.short	0x010a
        /*09a6*/ 	.byte	0x3f
	.zero		1


	//   ....[81]....
        /*09a8*/ 	.word	0x0000f050
        /*09ac*/ 	.word	0x00000003
        /*09b0*/ 	.word	0x00017020
        /*09b4*/ 	.short	0x010a
        /*09b6*/ 	.byte	0x3f
	.zero		1


	//   ....[82]....
        /*09b8*/ 	.word	0x0000f0a0
        /*09bc*/ 	.word	0x00000006
        /*09c0*/ 	.word	0x00017080
        /*09c4*/ 	.short	0x010a
        /*09c6*/ 	.byte	0x3f
	.zero		1


	//   ....[83]....
        /*09c8*/ 	.word	0x0000f360
        /*09cc*/ 	.word	0x00000006
        /*09d0*/ 	.word	0x00017040
        /*09d4*/ 	.short	0x010a
        /*09d6*/ 	.byte	0x3f
	.zero		1


	//   ....[84]....
        /*09d8*/ 	.word	0x0000f610
        /*09dc*/ 	.word	0x00000002
        /*09e0*/ 	.word	0x00017070
        /*09e4*/ 	.short	0x010a
        /*09e6*/ 	.byte	0x3f
	.zero		1


	//   ....[85]....
        /*09e8*/ 	.word	0x0000f660
        /*09ec*/ 	.word	0x00000002
        /*09f0*/ 	.word	0x00017060
        /*09f4*/ 	.short	0x010a
        /*09f6*/ 	.byte	0x3f
	.zero		1


	//   ....[86]....
        /*09f8*/ 	.word	0x0000f6b0
        /*09fc*/ 	.word	0x00000002
        /*0a00*/ 	.word	0x00017070
        /*0a04*/ 	.short	0x010a
        /*0a06*/ 	.byte	0x3f
	.zero		1


	//   ....[87]....
        /*0a08*/ 	.word	0x0000f700
        /*0a0c*/ 	.word	0x00000002
        /*0a10*/ 	.word	0x00017060
        /*0a14*/ 	.short	0x010a
        /*0a16*/ 	.byte	0x3f
	.zero		1


	//   ....[88]....
        /*0a18*/ 	.word	0x0000f750
        /*0a1c*/ 	.word	0x00000007
        /*0a20*/ 	.word	0x00017020
        /*0a24*/ 	.short	0x010a
        /*0a26*/ 	.byte	0x3f
	.zero		1


	//   ....[89]....
        /*0a28*/ 	.word	0x0000f7a0
        /*0a2c*/ 	.word	0x00000005
        /*0a30*/ 	.word	0x00017040
        /*0a34*/ 	.short	0x010a
        /*0a36*/ 	.byte	0x3f
	.zero		1


	//   ....[90]....
        /*0a38*/ 	.word	0x0000f7f0
        /*0a3c*/ 	.word	0x00000007
        /*0a40*/ 	.word	0x00017040
        /*0a44*/ 	.short	0x010a
        /*0a46*/ 	.byte	0x3f
	.zero		1


	//   ....[91]....
        /*0a48*/ 	.word	0x0000f840
        /*0a4c*/ 	.word	0x00000005
        /*0a50*/ 	.word	0x00017060
        /*0a54*/ 	.short	0x010a
        /*0a56*/ 	.byte	0x3f
	.zero		1


	//   ....[92]....
        /*0a58*/ 	.word	0x0000f890
        /*0a5c*/ 	.word	0x00000007
        /*0a60*/ 	.word	0x00017060
        /*0a64*/ 	.short	0x010a
        /*0a66*/ 	.byte	0x3f
	.zero		1


	//   ....[93]....
        /*0a68*/ 	.word	0x0000f8e0
        /*0a6c*/ 	.word	0x00000005
        /*0a70*/ 	.word	0x00017080
        /*0a74*/ 	.short	0x010a
        /*0a76*/ 	.byte	0x3f
	.zero		1


	//----- nvinfo : EIATTR_NUM_MBARRIERS
	.align		4
.L_267:
        /*0a78*/ 	.byte	0x03, 0x38
        /*0a7a*/ 	.short	0x0016


	//----- nvinfo : EIATTR_EXIT_INSTR_OFFSETS
	.align		4
        /*0a7c*/ 	.byte	0x04, 0x1c
        /*0a7e*/ 	.short	(.L_269 - .L_268)


	//   ....[0]....
.L_268:
        /*0a80*/ 	.word	0x0000e330


	//----- nvinfo : EIATTR_MAX_THREADS
	.align		4
.L_269:
        /*0a84*/ 	.byte	0x04, 0x05
        /*0a86*/ 	.short	(.L_271 - .L_270)
.L_270:
        /*0a88*/ 	.word	0x00000200
        /*0a8c*/ 	.word	0x00000001
        /*0a90*/ 	.word	0x00000001


	//----- nvinfo : EIATTR_CRS_STACK_SIZE
	.align		4
.L_271:
        /*0a94*/ 	.byte	0x04, 0x1e
        /*0a96*/ 	.short	(.L_273 - .L_272)
.L_272:
        /*0a98*/ 	.word	0x00000000


	//----- nvinfo : EIATTR_CBANK_PARAM_SIZE
	.align		4
.L_273:
        /*0a9c*/ 	.byte	0x03, 0x19
        /*0a9e*/ 	.short	0x0a70


	//----- nvinfo : EIATTR_PARAM_CBANK
	.align		4
        /*0aa0*/ 	.byte	0x04, 0x0a
        /*0aa2*/ 	.short	(.L_275 - .L_274)
	.align		4
.L_274:
        /*0aa4*/ 	.word	index@(.nv.constant0._ZN7cutlass13device_kernelIN5flash11enable_sm90INS1_16FlashAttnFwdSm90INS1_25CollectiveMainloopFwdSm90ILi2EN4cute5tupleIJNS5_1CILi1EEES8_S8_EEENS6_IJNS7_ILi192EEENS7_ILi128EEENS7_ILi96EEEEEELi96ENS_12float_e4m3_tEfNS_4arch4Sm90ELb1ELb0ELb0ELb0ELb1ELb0ELb0ELb1ELb1ELb1ELb1ELb0EEENS1_21CollectiveEpilogueFwdINS6_IJSA_SC_SB_EEES9_NS_10bfloat16_tESG_Li384ELb0ELb1ELb1ELb1EEENS1_19SingleTileSchedulerILb0ELb1ELb1ELi192EEEEEEEEEvNT_6ParamsE)
        /*0aa8*/ 	.short	0x0210
        /*0aaa*/ 	.short	0x0a70


	//----- nvinfo : EIATTR_SW_WAR
	.align		4
.L_275:
        /*0aac*/ 	.byte	0x04, 0x36
        /*0aae*/ 	.short	(.L_277 - .L_276)
.L_276:
        /*0ab0*/ 	.word	0x00000008
.L_277:


//--------------------- .nv.info._ZN7cutlass13device_kernelIN5flash11enable_sm90INS1_16FlashAttnFwdSm90INS1_25CollectiveMainloopFwdSm90ILi2EN4cute5tupleIJNS5_1CILi1EEES8_S8_EEENS6_IJNS7_ILi192EEENS7_ILi128EEENS7_ILi96EEEEEELi96ENS_12float_e4m3_tEfNS_4arch4Sm90ELb1ELb0ELb0ELb1ELb1ELb0ELb0ELb1ELb1ELb1ELb1ELb0EEENS1_21CollectiveEpilogueFwdINS6_IJSA_SC_SB_EEES9_NS_10bfloat16_tESG_Li384ELb1ELb1ELb1ELb1EEENS1_36VarlenDynamicPersistentTileSchedulerILi192ELi128ELi384ELi128ELb1ELb1ELb1ELb1ELb1ELb1EEEEEEEEEvNT_6ParamsE --------------------------
	.section	.nv.info._ZN7cutlass13device_kernelIN5flash11enable_sm90INS1_16FlashAttnFwdSm90INS1_25CollectiveMainloopFwdSm90ILi2EN4cute5tupleIJNS5_1CILi1EEES8_S8_EEENS6_IJNS7_ILi192EEENS7_ILi128EEENS7_ILi96EEEEEELi96ENS_12float_e4m3_tEfNS_4arch4Sm90ELb1ELb0ELb0ELb1ELb1ELb0ELb0ELb1ELb1ELb1ELb1ELb0EEENS1_21CollectiveEpilogueFwdINS6_IJSA_SC_SB_EEES9_NS_10bfloat16_tESG_Li384ELb1ELb1ELb1ELb1EEENS1_36VarlenDynamicPersistentTileSchedulerILi192ELi128ELi384ELi128ELb1ELb1ELb1ELb1ELb1ELb1EEEEEEEEEvNT_6ParamsE,"",@"SHT_CUDA_INFO"
	.sectionflags	@""
	.align	4


	//----- nvinfo : EIATTR_CUDA_API_VERSION
	.align		4
        /*0000*/ 	.byte	0x04, 0x37
        /*0002*/ 	.short	(.L_279 - .L_278)
.L_278:
        /*0004*/ 	.word	0x00000082


	//----- nvinfo : EIATTR_KPARAM_INFO
	.align		4
.L_279:
        /*0008*/ 	.byte	0x04, 0x17
        /*000a*/ 	.short	(.L_281 - .L_280)
.L_280:
        /*000c*/ 	.word	0x00000000
        /*0010*/ 	.short	0x0000
        /*0012*/ 	.short	0x0070
        /*0014*/ 	.byte	0x00, 0xf0, 0x01, 0x2a


	//----- nvinfo : EIATTR_SPARSE_MMA_MASK
	.align		4
.L_281:
        /*0018*/ 	.byte	0x03, 0x50
        /*001a*/ 	.short	0x0000


	//----- nvinfo : EIATTR_MAXREG_COUNT
	.align		4
        /*001c*/ 	.byte	0x03, 0x1b
        /*001e*/ 	.short	0x0080


	//----- nvinfo : EIATTR_NUM_BARRIERS
	.align		4
        /*0020*/ 	.byte	0x02, 0x4c
        /*0022*/ 	.byte	0x09
	.zero		1


	//----- nvinfo : EIATTR_EXTERNS
	.align		4
        /*0024*/ 	.byte	0x04, 0x0f
        /*0026*/ 	.short	(.L_283 - .L_282)


	//   ....[0]....
	.align		4
.L_282:
        /*0028*/ 	.word	index@(__assertfail)


	//----- nvinfo : EIATTR_ANNOTATIONS
	.align		4
.L_283:
        /*002c*/ 	.byte	0x04, 0x55
        /*002e*/ 	.short	(.L_285 - .L_284)


	//   ....[0]....
.L_284:
        /* <DEDUP_REMOVED lines=22> */


	//----- nvinfo : EIATTR_MERCURY_ISA_VERSION
	.align		4
.L_285:
        /*0178*/ 	.byte	0x03, 0x5f
        /*017a*/ 	.short	0x0101


	//----- nvinfo : EIATTR_UNUSED_LOAD_BYTE_OFFSET
	.align		4
        /*017c*/ 	.byte	0x04, 0x44
        /*017e*/ 	.short	(.L_287 - .L_286)


	//   ....[0]....
.L_286:
        /*0180*/ 	.word	0x00000940
        /*0184*/ 	.word	0x0000fff0


	//   ....[1]....
        /*0188*/ 	.word	0x00008c90
        /*018c*/ 	.word	0x0000fff0


	//----- nvinfo : EIATTR_INT_WARP_WIDE_INSTR_OFFSETS
	.align		4
.L_287:
        /*0190*/ 	.byte	0x04, 0x31
        /*0192*/ 	.short	(.L_289 - .L_288)


	//   ....[0]....
.L_288:
        /*0194*/ 	.word	0x000000c0


	//   ....[1]....
        /*0198*/ 	.word	0x000000d0


	//   ....[2]....
        /*019c*/ 	.word	0x00000170


	//   ....[3]....
        /*01a0*/ 	.word	0x0000dca0


	//   ....[4]....
        /*01a4*/ 	.word	0x0000dd30


	//   ....[5]....
        /*01a8*/ 	.word	0x00010ac0


	//   ....[6]....
        /*01ac*/ 	.word	0x00010b50


	//----- nvinfo : EIATTR_COOP_GROUP_MASK_REGIDS
	.align		4
.L_289:
        /*01b0*/ 	.byte	0x04, 0x29
        /*01b2*/ 	.short	(.L_291 - .L_290)


	//   ....[0]....
.L_290:
        /*01b4*/ 	.word	0xffffffff


	//   ....[1]....
        /*01b8*/ 	.word	0xffffffff


	//   ....[2]....
        /*01bc*/ 	.word	0xffffffff


	//   ....[3]....
        /*01c0*/ 	.word	0xffffffff


	//   ....[4]....
        /*01c4*/ 	.word	0xffffffff


	//   ....[5]....
        /*01c8*/ 	.word	0xffffffff


	//   ....[6]....
        /*01cc*/ 	.word	0xffffffff


	//   ....[7]....
        /*01d0*/ 	.word	0xffffffff


	//   ....[8]....
        /*01d4*/ 	.word	0xffffffff


	//   ....[9]....
        /*01d8*/ 	.word	0xffffffff


	//   ....[10]....
        /*01dc*/ 	.word	0xffffffff


	//   ....[11]....
        /*01e0*/ 	.word	0xffffffff


	//   ....[12]....
        /*01e4*/ 	.word	0xffffffff


	//   ....[13]....
        /*01e8*/ 	.word	0xffffffff


	//   ....[14]....
        /*01ec*/ 	.word	0xffffffff


	//   ....[15]....
        /*01f0*/ 	.word	0xffffffff


	//   ....[16]....
        /*01f4*/ 	.word	0xffffffff


	//   ....[17]....
        /*01f8*/ 	.word	0xffffffff


	//   ....[18]....
        /*01fc*/ 	.word	0xffffffff


	//   ....[19]....
        /*0200*/ 	.word	0xffffffff


	//   ....[20]....
        /*0204*/ 	.word	0xffffffff


	//   ....[21]....
        /*0208*/ 	.word	0xffffffff


	//   ....[22]....
        /*020c*/ 	.word	0xffffffff


	//   ....[23]....
        /*0210*/ 	.word	0xffffffff


	//   ....[24]....
        /*0214*/ 	.word	0xffffffff


	//   ....[25]....
        /*0218*/ 	.word	0xffffffff


	//   ....[26]....
        /*021c*/ 	.word	0xffffffff


	//   ....[27]....
        /*0220*/ 	.word	0xffffffff


	//   ....[28]....
        /*0224*/ 	.word	0xffffffff


	//   ....[29]....
        /*0228*/ 	.word	0xffffffff


	//   ....[30]....
        /*022c*/ 	.word	0xffffffff


	//   ....[31]....
        /*0230*/ 	.word	0xffffffff


	//   ....[32]....
        /*0234*/ 	.word	0xffffffff


	//   ....[33]....
        /*0238*/ 	.word	0xffffffff


	//   ....[34]....
        /*023c*/ 	.word	0xffffffff


	//   ....[35]....
        /*0240*/ 	.word	0xffffffff


	//   ....[36]....
        /*0244*/ 	.word	0xffffffff


	//   ....[37]....
        /*0248*/ 	.word	0xffffffff


	//   ....[38]....
        /*024c*/ 	.word	0xffffffff


	//   ....[39]....
        /*0250*/ 	.word	0xffffffff


	//   ....[40]....
        /*0254*/ 	.word	0xffffffff


	//   ....[41]....
        /*0258*/ 	.word	0xffffffff


	//   ....[42]....
        /*025c*/ 	.word	0xffffffff


	//   ....[43]....
        /*0260*/ 	.word	0xffffffff


	//   ....[44]....
        /*0264*/ 	.word	0xffffffff


	//   ....[45]....
        /*0268*/ 	.word	0xffffffff


	//   ....[46]....
        /*026c*/ 	.word	0xffffffff


	//   ....[47]....
        /*0270*/ 	.word	0xffffffff


	//   ....[48]....
        /*0274*/ 	.word	0xffffffff


	//   ....[49]....
        /*0278*/ 	.word	0xffffffff


	//   ....[50]....
        /*027c*/ 	.word	0xffffffff


	//   ....[51]....
        /*0280*/ 	.word	0xffffffff


	//   ....[52]....
        /*0284*/ 	.word	0xffffffff


	//   ....[53]....
        /*0288*/ 	.word	0xffffffff


	//   ....[54]....
        /*028c*/ 	.word	0xffffffff


	//   ....[55]....
        /*0290*/ 	.word	0xffffffff


	//   ....[56]....
        /*0294*/ 	.word	0xffffffff


	//   ....[57]....
        /*0298*/ 	.word	0xffffffff


	//   ....[58]....
        /*029c*/ 	.word	0xffffffff


	//   ....[59]....
        /*02a0*/ 	.word	0xffffffff


	//   ....[60]....
        /*02a4*/ 	.word	0xffffffff


	//   ....[61]....
        /*02a8*/ 	.word	0xffffffff


	//   ....[62]....
        /*02ac*/ 	.word	0xffffffff


	//   ....[63]....
        /*02b0*/ 	.word	0xffffffff


	//   ....[64]....
        /*02b4*/ 	.word	0xffffffff


	//   ....[65]....
        /*02b8*/ 	.word	0xffffffff


	//   ....[66]....
        /*02bc*/ 	.word	0xffffffff


	//   ....[67]....
        /*02c0*/ 	.word	0xffffffff


	//   ....[68]....
        /*02c4*/ 	.word	0xffffffff


	//   ....[69]....
        /*02c8*/ 	.word	0xffffffff


	//   ....[70]....
        /*02cc*/ 	.word	0xffffffff


	//   ....[71]....
        /*02d0*/ 	.word	0xffffffff


	//   ....[72]....
        /*02d4*/ 	.word	0xffffffff


	//   ....[73]....
        /*02d8*/ 	.word	0xffffffff


	//   ....[74]....
        /*02dc*/ 	.word	0xffffffff


	//   ....[75]....
        /*02e0*/ 	.word	0xffffffff


	//   ....[76]....
        /*02e4*/ 	.word	0xffffffff


	//   ....[77]....
        /*02e8*/ 	.word	0xffffffff


	//   ....[78]....
        /*02ec*/ 	.word	0xffffffff


	//   ....[79]....
        /*02f0*/ 	.word	0xffffffff


	//   ....[80]....
        /*02f4*/ 	.word	0xffffffff


	//   ....[81]....
        /*02f8*/ 	.word	0xffffffff


	//   ....[82]....
        /*02fc*/ 	.word	0xffffffff


	//   ....[83]....
        /*0300*/ 	.word	0xffffffff


	//   ....[84]....
        /*0304*/ 	.word	0xffffffff


	//   ....[85]....
        /*0308*/ 	.word	0xffffffff


	//   ....[86]....
        /*030c*/ 	.word	0xffffffff


	//   ....[87]....
        /*0310*/ 	.word	0xffffffff


	//   ....[88]....
        /*0314*/ 	.word	0xffffffff


	//   ....[89]....
        /*0318*/ 	.word	0xffffffff


	//   ....[90]....
        /*031c*/ 	.word	0xffffffff


	//   ....[91]....
        /*0320*/ 	.word	0xffffffff


	//   ....[92]....
        /*0324*/ 	.word	0xffffffff


	//   ....[93]....
        /*0328*/ 	.word	0xffffffff


	//   ....[94]....
        /*032c*/ 	.word	0xffffffff


	//   ....[95]....
        /*0330*/ 	.word	0xffffffff


	//   ....[96]....
        /*0334*/ 	.word	0xffffffff


	//   ....[97]....
        /*0338*/ 	.word	0xffffffff


	//   ....[98]....
        /*033c*/ 	.word	0xffffffff


	//   ....[99]....
        /*0340*/ 	.word	0xffffffff


	//   ....[100]....
        /*0344*/ 	.word	0xffffffff


	//   ....[101]....
        /*0348*/ 	.word	0xffffffff


	//   ....[102]....
        /*034c*/ 	.word	0xffffffff


	//   ....[103]....
        /*0350*/ 	.word	0xffffffff


	//   ....[104]....
        /*0354*/ 	.word	0xffffffff


	//   ....[105]....
        /*0358*/ 	.word	0xffffffff


	//   ....[106]....
        /*035c*/ 	.word	0xffffffff


	//   ....[107]....
        /*0360*/ 	.word	0xffffffff


	//   ....[108]....
        /*0364*/ 	.word	0xffffffff


	//   ....[109]....
        /*0368*/ 	.word	0xffffffff


	//   ....[110]....
        /*036c*/ 	.word	0xffffffff


	//   ....[111]....
        /*0370*/ 	.word	0xffffffff


	//   ....[112]....
        /*0374*/ 	.word	0xffffffff


	//   ....[113]....
        /*0378*/ 	.word	0xffffffff


	//   ....[114]....
        /*037c*/ 	.word	0xffffffff


	//   ....[115]....
        /*0380*/ 	.word	0xffffffff


	//   ....[116]....
        /*0384*/ 	.word	0xffffffff


	//   ....[117]....
        /*0388*/ 	.word	0xffffffff


	//   ....[118]....
        /*038c*/ 	.word	0xffffffff


	//   ....[119]....
        /*0390*/ 	.word	0xffffffff


	//   ....[120]....
        /*0394*/ 	.word	0xffffffff


	//   ....[121]....
        /*0398*/ 	.word	0xffffffff


	//   ....[122]....
        /*039c*/ 	.word	0xffffffff


	//   ....[123]....
        /*03a0*/ 	.word	0xffffffff


	//   ....[124]....
        /*03a4*/ 	.word	0xffffffff


	//   ....[125]....
        /*03a8*/ 	.word	0xffffffff


	//   ....[126]....
        /*03ac*/ 	.word	0xffffffff


	//   ....[127]....
        /*03b0*/ 	.word	0xffffffff


	//   ....[128]....
        /*03b4*/ 	.word	0xffffffff


	//   ....[129]....
        /*03b8*/ 	.word	0xffffffff


	//   ....[130]....
        /*03bc*/ 	.word	0xffffffff


	//   ....[131]....
        /*03c0*/ 	.word	0xffffffff


	//   ....[132]....
        /*03c4*/ 	.word	0xffffffff


	//   ....[133]....
        /*03c8*/ 	.word	0xffffffff


	//   ....[134]....
        /*03cc*/ 	.word	0xffffffff


	//   ....[135]....
        /*03d0*/ 	.word	0xffffffff


	//   ....[136]....
        /*03d4*/ 	.word	0xffffffff


	//   ....[137]....
        /*03d8*/ 	.word	0xffffffff


	//   ....[138]....
        /*03dc*/ 	.word	0xffffffff


	//   ....[139]....
        /*03e0*/ 	.word	0xffffffff


	//   ....[140]....
        /*03e4*/ 	.word	0xffffffff


	//   ....[141]....
        /*03e8*/ 	.word	0xffffffff


	//   ....[142]....
        /*03ec*/ 	.word	0xffffffff


	//   ....[143]....
        /*03f0*/ 	.word	0xffffffff


	//   ....[144]....
        /*03f4*/ 	.word	0xffffffff


	//   ....[145]....
        /*03f8*/ 	.word	0xffffffff


	//   ....[146]....
        /*03fc*/ 	.word	0xffffffff


	//   ....[147]....
        /*0400*/ 	.word	0xffffffff


	//   ....[148]....
        /*0404*/ 	.word	0xffffffff


	//   ....[149]....
        /*0408*/ 	.word	0x0500000f


	//   ....[150]....
        /*040c*/ 	.word	0x0500000f


	//   ....[151]....
        /*0410*/ 	.word	0x0500000f


	//   ....[152]....
        /*0414*/ 	.word	0x0500000f


	//   ....[153]....
        /*0418*/ 	.word	0x0500000f


	//   ....[154]....
        /*041c*/ 	.word	0x0500000f


	//   ....[155]....
        /*0420*/ 	.word	0x0500000f


	//   ....[156]....
        /*0424*/ 	.word	0x0500000f


	//   ....[157]....
        /*0428*/ 	.word	0x0500000f


	//   ....[158]....
        /*042c*/ 	.word	0x0500000f


	//   ....[159]....
        /*0430*/ 	.word	0x0500000f


	//   ....[160]....
        /*0434*/ 	.word	0x0500000f


	//   ....[161]....
        /*0438*/ 	.word	0x0500000f


	//   ....[162]....
        /*043c*/ 	.word	0x0500000f


	//   ....[163]....
        /*0440*/ 	.word	0x0500000f


	//   ....[164]....
        /*0444*/ 	.word	0x0500000f


	//   ....[165]....
        /*0448*/ 	.word	0x0500000f


	//   ....[166]....
        /*044c*/ 	.word	0x0500000f


	//   ....[167]....
        /*0450*/ 	.word	0x0500000f


	//   ....[168]....
        /*0454*/ 	.word	0x0500000f


	//   ....[169]....
        /*0458*/ 	.word	0x0500000f


	//   ....[170]....
        /*045c*/ 	.word	0x0500000f


	//   ....[171]....
        /*0460*/ 	.word	0x0500000f


	//   ....[172]....
        /*0464*/ 	.word	0x0500000f


	//----- nvinfo : EIATTR_COOP_GROUP_INSTR_OFFSETS
	.align		4
.L_291:
        /*0468*/ 	.byte	0x04, 0x28
        /*046a*/ 	.short	(.L_293 - .L_292)


	//   ....[0]....
.L_292:
        /*046c*/ 	.word	0x00000070


	//   ....[1]....
        /*0470*/ 	.word	0x000000b0


	//   ....[2]....
        /*0474*/ 	.word	0x000002d0


	//   ....[3]....
        /*0478*/ 	.word	0x00000430


	//   ....[4]....
        /*047c*/ 	.word	0x00000550


	//   ....[5]....
        /*0480*/ 	.word	0x000006b0


	//   ....[6]....
        /*0484*/ 	.word	0x00001c80


	//   ....[7]....
        /*0488*/ 	.word	0x00002320


	//   ....[8]....
        /*048c*/ 	.word	0x00002370


	//   ....[9]....
        /*0490*/ 	.word	0x00002b30


	//   ....[10]....
        /*0494*/ 	.word	0x00002c00


	//   ....[11]....
        /*0498*/ 	.word	0x00003490


	//   ....[12]....
        /*049c*/ 	.word	0x00003550


	//   ....[13]....
        /*04a0*/ 	.word	0x00004720


	//   ....[14]....
        /*04a4*/ 	.word	0x00004760


	//   ....[15]....
        /*04a8*/ 	.word	0x00004f30


	//   ....[16]....
        /*04ac*/ 	.word	0x00005030


	//   ....[17]....
        /*04b0*/ 	.word	0x000057b0


	//   ....[18]....
        /*04b4*/ 	.word	0x00005810


	//   ....[19]....
        /*04b8*/ 	.word	0x00006e50


	//   ....[20]....
        /*04bc*/ 	.word	0x00006e80


	//   ....[21]....
        /*04c0*/ 	.word	0x000070b0


	//   ....[22]....
        /*04c4*/ 	.word	0x000070e0


	//   ....[23]....
        /*04c8*/ 	.word	0x000085d0


	//   ....[24]....
        /*04cc*/ 	.word	0x000085e0


	//   ....[25]....
        /*04d0*/ 	.word	0x00008660


	//   ....[26]....
        /*04d4*/ 	.word	0x00008670


	//   ....[27]....
        /*04d8*/ 	.word	0x000090f0


	//   ....[28]....
        /*04dc*/ 	.word	0x00009100


	//   ....[29]....
        /*04e0*/ 	.word	0x00009110


	//   ....[30]....
        /*04e4*/ 	.word	0x00009130


	//   ....[31]....
        /*04e8*/ 	.word	0x00009150


	//   ....[32]....
        /*04ec*/ 	.word	0x000091c0


	//   ....[33]....
        /*04f0*/ 	.word	0x00009200


	//   ....[34]....
        /*04f4*/ 	.word	0x00009240


	//   ....[35]....
        /*04f8*/ 	.word	0x00009270


	//   ....[36]....
        /*04fc*/ 	.word	0x000092a0


	//   ....[37]....
        /*0500*/ 	.word	0x000092d0


	//   ....[38]....
        /*0504*/ 	.word	0x00009300


	//   ....[39]....
        /*0508*/ 	.word	0x00009330


	//   ....[40]....
        /*050c*/ 	.word	0x00009370


	//   ....[41]....
        /*0510*/ 	.word	0x000093a0


	//   ....[42]....
        /*0514*/ 	.word	0x000093d0


	//   ....[43]....
        /*0518*/ 	.word	0x00009400


	//   ....[44]....
        /*051c*/ 	.word	0x00009430


	//   ....[45]....
        /*0520*/ 	.word	0x00009450


	//   ....[46]....
        /*0524*/ 	.word	0x00009460


	//   ....[47]....
        /*0528*/ 	.word	0x00009470


	//   ....[48]....
        /*052c*/ 	.word	0x00009480


	//   ....[49]....
        /*0530*/ 	.word	0x00009490


	//   ....[50]....
        /*0534*/ 	.word	0x000094a0


	//   ....[51]....
        /*0538*/ 	.word	0x000094b0


	//   ....[52]....
        /*053c*/ 	.word	0x000094d0


	//   ....[53]....
        /*0540*/ 	.word	0x000094e0


	//   ....[54]....
        /*0544*/ 	.word	0x00009510


	//   ....[55]....
        /*0548*/ 	.word	0x00009520


	//   ....[56]....
        /*054c*/ 	.word	0x00009530


	//   ....[57]....
        /*0550*/ 	.word	0x00009560


	//   ....[58]....
        /*0554*/ 	.word	0x00009580


	//   ....[59]....
        /*0558*/ 	.word	0x00009590


	//   ....[60]....
        /*055c*/ 	.word	0x000095a0


	//   ....[61]....
        /*0560*/ 	.word	0x000095b0


	//   ....[62]....
        /*0564*/ 	.word	0x000095c0


	//   ....[63]....
        /*0568*/ 	.word	0x000095e0


	//   ....[64]....
        /*056c*/ 	.word	0x00009600


	//   ....[65]....
        /*0570*/ 	.word	0x00009610


	//   ....[66]....
        /*0574*/ 	.word	0x00009630


	//   ....[67]....
        /*0578*/ 	.word	0x00009660


	//   ....[68]....
        /*057c*/ 	.word	0x00009690


	//   ....[69]....
        /*0580*/ 	.word	0x000096c0


	//   ....[70]....
        /*0584*/ 	.word	0x000096f0


	//   ....[71]....
        /*0588*/ 	.word	0x00009720


	//   ....[72]....
        /*058c*/ 	.word	0x00009750


	//   ....[73]....
        /*0590*/ 	.word	0x00009780


	//   ....[74]....
        /*0594*/ 	.word	0x000097b0


	//   ....[75]....
        /*0598*/ 	.word	0x00009fe0


	//   ....[76]....
        /*059c*/ 	.word	0x00009ff0


	//   ....[77]....
        /*05a0*/ 	.word	0x0000a000


	//   ....[78]....
        /*05a4*/ 	.word	0x0000a040


	//   ....[79]....
        /*05a8*/ 	.word	0x0000a730


	//   ....[80]....
        /*05ac*/ 	.word	0x0000a760


	//   ....[81]....
        /*05b0*/ 	.word	0x0000a880


	//   ....[82]....
        /*05b4*/ 	.word	0x0000a8a0


	//   ....[83]....
        /*05b8*/ 	.word	0x0000add0


	//   ....[84]....
        /*05bc*/ 	.word	0x0000ade0


	//   ....[85]....
        /*05c0*/ 	.word	0x0000b110


	//   ....[86]....
        /*05c4*/ 	.word	0x0000b120


	//   ....[87]....
        /*05c8*/ 	.word	0x0000bd80


	//   ....[88]....
        /*05cc*/ 	.word	0x0000bd90


	//   ....[89]....
        /*05d0*/ 	.word	0x0000be90


	//   ....[90]....
        /*05d4*/ 	.word	0x0000beb0


	//   ....[91]....
        /*05d8*/ 	.word	0x0000c020


	//   ....[92]....
        /*05dc*/ 	.word	0x0000c200


	//   ....[93]....
        /*05e0*/ 	.word	0x0000c230


	//   ....[94]....
        /*05e4*/ 	.word	0x0000c260


	//   ....[95]....
        /*05e8*/ 	.word	0x0000c290


	//   ....[96]....
        /*05ec*/ 	.word	0x0000c2c0


	//   ....[97]....
        /*05f0*/ 	.word	0x0000c310


	//   ....[98]....
        /*05f4*/ 	.word	0x0000c490


	//   ....[99]....
        /*05f8*/ 	.word	0x0000c4c0


	//   ....[100]....
        /*05fc*/ 	.word	0x0000c4f0


	//   ....[101]....
        /*0600*/ 	.word	0x0000c520


	//   ....[102]....
        /*0604*/ 	.word	0x0000c550


	//   ....[103]....
        /*0608*/ 	.word	0x0000c580


	//   ....[104]....
        /*060c*/ 	.word	0x0000c610


	//   ....[105]....
        /*0610*/ 	.word	0x0000c670


	//   ....[106]....
        /*0614*/ 	.word	0x0000c680


	//   ....[107]....
        /*0618*/ 	.word	0x0000c6d0


	//   ....[108]....
        /*061c*/ 	.word	0x0000e8a0


	//   ....[109]....
        /*0620*/ 	.word	0x0000e8e0


	//   ....[110]....
        /*0624*/ 	.word	0x0000e900


	//   ....[111]....
        /*0628*/ 	.word	0x0000e9d0


	//   ....[112]....
        /*062c*/ 	.word	0x0000ed50


	//   ....[113]....
        /*0630*/ 	.word	0x0000ed60


	//   ....[114]....
        /*0634*/ 	.word	0x0000ed70


	//   ....[115]....
        /*0638*/ 	.word	0x0000ed80


	//   ....[116]....
        /*063c*/ 	.word	0x0000f650


	//   ....[117]....
        /*0640*/ 	.word	0x0000f680


	//   ....[118]....
        /*0644*/ 	.word	0x0000f6a0


	//   ....[119]....
        /*0648*/ 	.word	0x0000f6b0


	//   ....[120]....
        /*064c*/ 	.word	0x0000f6c0


	//   ....[121]....
        /*0650*/ 	.word	0x0000f7d0


	//   ....[122]....
        /*0654*/ 	.word	0x0000ff20


	//   ....[123]....
        /*0658*/ 	.word	0x0000ff40


	//   ....[124]....
        /*065c*/ 	.word	0x0000ff50


	//   ....[125]....
        /*0660*/ 	.word	0x0000ffb0


	//   ....[126]....
        /*0664*/ 	.word	0x00010300


	//   ....[127]....
        /*0668*/ 	.word	0x00010310


	//   ....[128]....
        /*066c*/ 	.word	0x00010320


	//   ....[129]....
        /*0670*/ 	.word	0x00010380


	//   ....[130]....
        /*0674*/ 	.word	0x000112e0


	//   ....[131]....
        /*0678*/ 	.word	0x00011300


	//   ....[132]....
        /*067c*/ 	.word	0x00011330


	//   ....[133]....
        /*0680*/ 	.word	0x00011340


	//   ....[134]....
        /*0684*/ 	.word	0x00011380


	//   ....[135]....
        /*0688*/ 	.word	0x000113c0


	//   ....[136]....
        /*068c*/ 	.word	0x000113f0


	//   ....[137]....
        /*0690*/ 	.word	0x00011420


	//   ....[138]....
        /*0694*/ 	.word	0x00011580


	//   ....[139]....
        /*0698*/ 	.word	0x000115b0


	//   ....[140]....
        /*069c*/ 	.word	0x000115f0


	//   ....[141]....
        /*06a0*/ 	.word	0x00011620


	//   ....[142]....
        /*06a4*/ 	.word	0x00011650


	//   ....[143]....
        /*06a8*/ 	.word	0x00011680


	//   ....[144]....
        /*06ac*/ 	.word	0x00011700


	//   ....[145]....
        /*06b0*/ 	.word	0x00011750


	//   ....[146]....
        /*06b4*/ 	.word	0x00011760


	//   ....[147]....
        /*06b8*/ 	.word	0x000117a0


	//   ....[148]....
        /*06bc*/ 	.word	0x000121f0


	//   ....[149]....
        /*06c0*/ 	.word	0x00012800


	//   ....[150]....
        /*06c4*/ 	.word	0x000128e0


	//   ....[151]....
        /*06c8*/ 	.word	0x000129a0


	//   ....[152]....
        /*06cc*/ 	.word	0x00012a40


	//   ....[153]....
        /*06d0*/ 	.word	0x00012b10


	//   ....[154]....
        /*06d4*/ 	.word	0x00012c80


	//   ....[155]....
        /*06d8*/ 	.word	0x00012d10


	//   ....[156]....
        /*06dc*/ 	.word	0x00012d70


	//   ....[157]....
        /*06e0*/ 	.word	0x00012e10


	//   ....[158]....
        /*06e4*/ 	.word	0x00012f20


	//   ....[159]....
        /*06e8*/ 	.word	0x00012f80


	//   ....[160]....
        /*06ec*/ 	.word	0x00012fe0


	//   ....[161]....
        /*06f0*/ 	.word	0x00013080


	//   ....[162]....
        /*06f4*/ 	.word	0x00013140


	//   ....[163]....
        /*06f8*/ 	.word	0x000131c0


	//   ....[164]....
        /*06fc*/ 	.word	0x00013380


	//   ....[165]....
        /*0700*/ 	.word	0x00013420


	//   ....[166]....
        /*0704*/ 	.word	0x00013480


	//   ....[167]....
        /*0708*/ 	.word	0x00013550


	//   ....[168]....
        /*070c*/ 	.word	0x00013640


	//   ....[169]....
        /*0710*/ 	.word	0x000136d0


	//   ....[170]....
        /*0714*/ 	.word	0x00013730


	//   ....[171]....
        /*0718*/ 	.word	0x00013800


	//   ....[172]....
        /*071c*/ 	.word	0x00013a60


	//----- nvinfo : EIATTR_REG_RECONFIG
	.align		4
.L_293:
        /*0720*/ 	.byte	0x01, 0x54
	.zero		2


	//----- nvinfo : EIATTR_SYSCALL_OFFSETS
	.align		4
        /*0724*/ 	.byte	0x04, 0x46
        /*0726*/ 	.short	(.L_295 - .L_294)


	//   ....[0]....
.L_294:
        /*0728*/ 	.word	0x00001e30


	//   ....[1]....
        /*072c*/ 	.word	0x0000de90


	//   ....[2]....
        /*0730*/ 	.word	0x0000e000


	//   ....[3]....
        /*0734*/ 	.word	0x0000e150


	//   ....[4]....
        /*0738*/ 	.word	0x0000e290


	//   ....[5]....
        /*073c*/ 	.word	0x0000f170


	//----- nvinfo : EIATTR_MBARRIER_INSTR_OFFSETS
	.align		4
.L_295:
        /*0740*/ 	.byte	0x04, 0x39
        /*0742*/ 	.short	(.L_297 - .L_296)


	//   ....[0]....
.L_296:
        /*0744*/ 	.word	0x00000180
        /*0748*/ 	.word	0x000000ff
        /*074c*/ 	.word	0x00019c00
        /*0750*/ 	.short	0x0100
        /*0752*/ 	.byte	0x08
	.zero		1


	//   ....[1]....
        /*0754*/ 	.word	0x00000190
        /*0758*/ 	.word	0x000000ff
        /*075c*/ 	.word	0x00019c20
        /*0760*/ 	.short	0x0100
        /*0762*/ 	.byte	0x08
	.zero		1


	//   ....[2]....
        /*0764*/ 	.word	0x00000280
        /*0768*/ 	.word	0x000000ff
        /*076c*/ 	.word	0x00019c30
        /*0770*/ 	.short	0x0100
        /*0772*/ 	.byte	0x08
	.zero		1


	//   ....[3]....
        /*0774*/ 	.word	0x00000290
        /*0778*/ 	.word	0x000000ff
        /*077c*/ 	.word	0x00019c40
        /*0780*/ 	.short	0x0100
        /*0782*/ 	.byte	0x08
	.zero		1


	//   ....[4]....
        /*0784*/ 	.word	0x000002a0
        /*0788*/ 	.word	0x000000ff
        /*078c*/ 	.word	0x00019c38
        /*0790*/ 	.short	0x0100
        /*0792*/ 	.byte	0x08
	.zero		1


	//   ....[5]....
        /*0794*/ 	.word	0x000002b0
        /*0798*/ 	.word	0x000000ff
        /*079c*/ 	.word	0x00019c48
        /*07a0*/ 	.short	0x0100
        /*07a2*/ 	.byte	0x08
	.zero		1


	//   ....[6]....
        /*07a4*/ 	.word	0x000003e0
        /*07a8*/ 	.word	0x000000ff
        /*07ac*/ 	.word	0x00019c50
        /*07b0*/ 	.short	0x0100
        /*07b2*/ 	.byte	0x08
	.zero		1


	//   ....[7]....
        /*07b4*/ 	.word	0x000003f0
        /*07b8*/ 	.word	0x000000ff
        /*07bc*/ 	.word	0x00019c60
        /*07c0*/ 	.short	0x0100
        /*07c2*/ 	.byte	0x08
	.zero		1


	//   ....[8]....
        /*07c4*/ 	.word	0x00000400
        /*07c8*/ 	.word	0x000000ff
        /*07cc*/ 	.word	0x00019c58
        /*07d0*/ 	.short	0x0100
        /*07d2*/ 	.byte	0x08
	.zero		1


	//   ....[9]....
        /*07d4*/ 	.word	0x00000410
        /*07d8*/ 	.word	0x000000ff
        /*07dc*/ 	.word	0x00019c68
        /*07e0*/ 	.short	0x0100
        /*07e2*/ 	.byte	0x08
	.zero		1


	//   ....[10]....
        /*07e4*/ 	.word	0x00000500
        /*07e8*/ 	.word	0x000000ff
        /*07ec*/ 	.word	0x00019c70
        /*07f0*/ 	.short	0x0100
        /*07f2*/ 	.byte	0x06
	.zero		1


	//   ....[11]....
        /*07f4*/ 	.word	0x00000510
        /*07f8*/ 	.word	0x000000ff
        /*07fc*/ 	.word	0x00019c80
        /*0800*/ 	.short	0x0100
        /*0802*/ 	.byte	0x06
	.zero		1


	//   ....[12]....
        /*0804*/ 	.word	0x00000520
        /*0808*/ 	.word	0x000000ff
        /*080c*/ 	.word	0x00019c78
        /*0810*/ 	.short	0x0100
        /*0812*/ 	.byte	0x06
	.zero		1


	//   ....[13]....
        /*0814*/ 	.word	0x00000530
        /*0818*/ 	.word	0x000000ff
        /*081c*/ 	.word	0x00019c88
        /*0820*/ 	.short	0x0100
        /*0822*/ 	.byte	0x06
	.zero		1


	//   ....[14]....
        /*0824*/ 	.word	0x00000660
        /*0828*/ 	.word	0x000000ff
        /*082c*/ 	.word	0x00019c90
        /*0830*/ 	.short	0x0100
        /*0832*/ 	.byte	0x08
	.zero		1


	//   ....[15]....
        /*0834*/ 	.word	0x00000670
        /*0838*/ 	.word	0x000000ff
        /*083c*/ 	.word	0x00019ca0
        /*0840*/ 	.short	0x0100
        /*0842*/ 	.byte	0x08
	.zero		1


	//   ....[16]....
        /*0844*/ 	.word	0x00000680
        /*0848*/ 	.word	0x000000ff
        /*084c*/ 	.word	0x00019c98
        /*0850*/ 	.short	0x0100
        /*0852*/ 	.byte	0x08
	.zero		1


	//   ....[17]....
        /*0854*/ 	.word	0x00000690
        /*0858*/ 	.word	0x000000ff
        /*085c*/ 	.word	0x00019ca8
        /*0860*/ 	.short	0x0100
        /*0862*/ 	.byte	0x08
	.zero		1


	//   ....[18]....
        /*0864*/ 	.word	0x000007e0
        /*0868*/ 	.word	0x000000ff
        /*086c*/ 	.word	0x00019cb0
        /*0870*/ 	.short	0x0100
        /*0872*/ 	.byte	0x08
	.zero		1


	//   ....[19]....
        /*0874*/ 	.word	0x000007f0
        /*0878*/ 	.word	0x000000ff
        /*087c*/ 	.word	0x00019cc0
        /*0880*/ 	.short	0x0100
        /*0882*/ 	.byte	0x08
	.zero		1


	//   ....[20]....
        /*0884*/ 	.word	0x00000800
        /*0888*/ 	.word	0x000000ff
        /*088c*/ 	.word	0x00019cb8
        /*0890*/ 	.short	0x0100
        /*0892*/ 	.byte	0x08
	.zero		1


	//   ....[21]....
        /*0894*/ 	.word	0x00000810
        /*0898*/ 	.word	0x000000ff
        /*089c*/ 	.word	0x00019cc8
        /*08a0*/ 	.short	0x0100
        /*08a2*/ 	.byte	0x08
	.zero		1


	//   ....[22]....
        /*08a4*/ 	.word	0x00001eb0
        /*08a8*/ 	.word	0x000000ff
        /*08ac*/ 	.word	0x00019c00
        /*08b0*/ 	.short	0x010a
        /*08b2*/ 	.byte	0x2e
	.zero		1


	//   ....[23]....
        /*08b4*/ 	.word	0x00001f30
        /*08b8*/ 	.word	0x00000002
        /*08bc*/ 	.word	0x00019c30
        /*08c0*/ 	.short	0x010a
        /*08c2*/ 	.byte	0x3f
	.zero		1


	//   ....[24]....
        /*08c4*/ 	.word	0x00001f70
        /*08c8*/ 	.word	0x00000002
        /*08cc*/ 	.word	0x00019c30
        /*08d0*/ 	.short	0x010a
        /*08d2*/ 	.byte	0x3f
	.zero		1


	//   ....[25]....
        /*08d4*/ 	.word	0x00002580
        /*08d8*/ 	.word	0x000000ff
        /*08dc*/ 	.word	0x00000000
        /*08e0*/ 	.short	0x0101
        /*08e2*/ 	.byte	0x06
	.zero		1


	//   ....[26]....
        /*08e4*/ 	.word	0x00004260
        /*08e8*/ 	.word	0x000000ff
        /*08ec*/ 	.word	0x00019c30
        /*08f0*/ 	.short	0x010a
        /*08f2*/ 	.byte	0x12
	.zero		1


	//   ....[27]....
        /*08f4*/ 	.word	0x000042a0
        /*08f8*/ 	.word	0x000000ff
        /*08fc*/ 	.word	0x00019c30
        /*0900*/ 	.short	0x010a
        /*0902*/ 	.byte	0x12
	.zero		1


	//   ....[28]....
        /*0904*/ 	.word	0x00004400
        /*0908*/ 	.word	0x000000ff
        /*090c*/ 	.word	0x00019c50
        /*0910*/ 	.short	0x010a
        /*0912*/ 	.byte	0x0b
	.zero		1


	//   ....[29]....
        /*0914*/ 	.word	0x00004440
        /*0918*/ 	.word	0x000000ff
        /*091c*/ 	.word	0x00019c50
        /*0920*/ 	.short	0x010a
        /*0922*/ 	.byte	0x0b
	.zero		1


	//   ....[30]....
        /*0924*/ 	.word	0x000046c0
        /*0928*/ 	.word	0x000000ff
        /*092c*/ 	.word	0x00000000
        /*0930*/ 	.short	0x0101
        /*0932*/ 	.byte	0x12
	.zero		1


	//   ....[31]....
        /*0934*/ 	.word	0x00006280
        /*0938*/ 	.word	0x000000ff
        /*093c*/ 	.word	0x00000000
        /*0940*/ 	.short	0x0101
        /*0942*/ 	.byte	0x06
	.zero		1


	//   ....[32]....
        /*0944*/ 	.word	0x00006840
        /*0948*/ 	.word	0x000000ff
        /*094c*/ 	.word	0x00019c30
        /*0950*/ 	.short	0x010a
        /*0952*/ 	.byte	0x06
	.zero		1


	//   ....[33]....
        /*0954*/ 	.word	0x00006880
        /*0958*/ 	.word	0x000000ff
        /*095c*/ 	.word	0x00019c30
        /*0960*/ 	.short	0x010a
        /*0962*/ 	.byte	0x06
	.zero		1


	//   ....[34]....
        /*0964*/ 	.word	0x000069e0
        /*0968*/ 	.word	0x000000ff
        /*096c*/ 	.word	0x00019c50
        /*0970*/ 	.short	0x010a
        /*0972*/ 	.byte	0x0b
	.zero		1


	//   ....[35]....
        /*0974*/ 	.word	0x00006a20
        /*0978*/ 	.word	0x000000ff
        /*097c*/ 	.word	0x00019c50
        /*0980*/ 	.short	0x010a
        /*0982*/ 	.byte	0x0b
	.zero		1


	//   ....[36]....
        /*0984*/ 	.word	0x00006c80
        /*0988*/ 	.word	0x000000ff
        /*098c*/ 	.word	0x00000000
        /*0990*/ 	.short	0x0101
        /*0992*/ 	.byte	0x06
	.zero		1


	//   ....[37]....
        /*0994*/ 	.word	0x00007e70
        /*0998*/ 	.word	0x000000ff
        /*099c*/ 	.word	0x00000000
        /*09a0*/ 	.short	0x0101
        /*09a2*/ 	.byte	0x06
	.zero		1


	//   ....[38]....
        /*09a4*/ 	.word	0x00008380
        /*09a8*/ 	.word	0x000000ff
        /*09ac*/ 	.word	0x00019c50
        /*09b0*/ 	.short	0x010a
        /*09b2*/ 	.byte	0x05
	.zero		1


	//   ....[39]....
        /*09b4*/ 	.word	0x000083c0
        /*09b8*/ 	.word	0x000000ff
        /*09bc*/ 	.word	0x00019c50
        /*09c0*/ 	.short	0x010a
        /*09c2*/ 	.byte	0x05
	.zero		1


	//   ....[40]....
        /*09c4*/ 	.word	0x00008950
        /*09c8*/ 	.word	0x000000ff
        /*09cc*/ 	.word	0x00000000
        /*09d0*/ 	.short	0x0101
        /*09d2*/ 	.byte	0x04
	.zero		1


	//   ....[41]....
        /*09d4*/ 	.word	0x0000a750
        /*09d8*/ 	.word	0x00000000
        /*09dc*/ 	.word	0x00000000
        /*09e0*/ 	.short	0x0101
        /*09e2*/ 	.byte	0x3f
	.zero		1


	//   ....[42]....
        /*09e4*/ 	.word	0x0000adc0
        /*09e8*/ 	.word	0x00000004
        /*09ec*/ 	.word	0x00000000
        /*09f0*/ 	.short	0x0101
        /*09f2*/ 	.byte	0x3f
	.zero		1


	//   ....[43]....
        /*09f4*/ 	.word	0x0000e710
        /*09f8*/ 	.word	0x00000005
        /*09fc*/ 	.word	0x00019c80
        /*0a00*/ 	.short	0x010a
        /*0a02*/ 	.byte	0x3f
	.zero		1


	//   ....[44]....
        /*0a04*/ 	.word	0x0000eaa0
        /*0a08*/ 	.word	0x00000005
        /*0a0c*/ 	.word	0x00019c70
        /*0a10*/ 	.short	0x0107
        /*0a12*/ 	.byte	0x3f
	.zero		1


	//   ....[45]....
        /*0a14*/ 	.word	0x0000eb60
        /*0a18*/ 	.word	0x00000005
        /*0a1c*/ 	.word	0x00019c70
        /*0a20*/ 	.short	0x0101
        /*0a22*/ 	.byte	0x3f
	.zero		1


	//   ....[46]....
        /*0a24*/ 	.word	0x0000eb90
        /*0a28*/ 	.word	0x00000005
        /*0a2c*/ 	.word	0x00019c40
        /*0a30*/ 	.short	0x010a
        /*0a32*/ 	.byte	0x3f
	.zero		1


	//   ....[47]....
        /*0a34*/ 	.word	0x0000eec0
        /*0a38*/ 	.word	0x00000005
        /*0a3c*/ 	.word	0x00019c30
        /*0a40*/ 	.short	0x0107
        /*0a42*/ 	.byte	0x3f
	.zero		1


	//   ....[48]....
        /*0a44*/ 	.word	0x0000ef80
        /*0a48*/ 	.word	0x00000005
        /*0a4c*/ 	.word	0x00019c30
        /*0a50*/ 	.short	0x0101
        /*0a52*/ 	.byte	0x3f
	.zero		1


	//   ....[49]....
        /*0a54*/ 	.word	0x0000f8b0
        /*0a58*/ 	.word	0x00000010
        /*0a5c*/ 	.word	0x00019c00
        /*0a60*/ 	.short	0x0107
        /*0a62*/ 	.byte	0x3f
	.zero		1


	//   ....[50]....
        /*0a64*/ 	.word	0x0000f9b0
        /*0a68*/ 	.word	0x00000010
        /*0a6c*/ 	.word	0x00019c00
        /*0a70*/ 	.short	0x0101
        /*0a72*/ 	.byte	0x3f
	.zero		1


	//   ....[51]....
        /*0a74*/ 	.word	0x0000f9d0
        /*0a78*/ 	.word	0x00000010
        /*0a7c*/ 	.word	0x00019c20
        /*0a80*/ 	.short	0x010a
        /*0a82*/ 	.byte	0x3f
	.zero		1


	//   ....[52]....
        /*0a84*/ 	.word	0x0000fd50
        /*0a88*/ 	.word	0x00000004
        /*0a8c*/ 	.word	0x00019c80
        /*0a90*/ 	.short	0x010a
        /*0a92*/ 	.byte	0x3f
	.zero		1


	//   ....[53]....
        /*0a94*/ 	.word	0x00010050
        /*0a98*/ 	.word	0x00000004
        /*0a9c*/ 	.word	0x00019c70
        /*0aa0*/ 	.short	0x0107
        /*0aa2*/ 	.byte	0x3f
	.zero		1


	//   ....[54]....
        /*0aa4*/ 	.word	0x00010110
        /*0aa8*/ 	.word	0x00000004
        /*0aac*/ 	.word	0x00019c70
        /*0ab0*/ 	.short	0x0101
        /*0ab2*/ 	.byte	0x3f
	.zero		1


	//   ....[55]....
        /*0ab4*/ 	.word	0x00010140
        /*0ab8*/ 	.word	0x00000004
        /*0abc*/ 	.word	0x00019c40
        /*0ac0*/ 	.short	0x010a
        /*0ac2*/ 	.byte	0x3f
	.zero		1


	//   ....[56]....
        /*0ac4*/ 	.word	0x00010420
        /*0ac8*/ 	.word	0x00000004
        /*0acc*/ 	.word	0x00019c30
        /*0ad0*/ 	.short	0x0107
        /*0ad2*/ 	.byte	0x3f
	.zero		1


	//   ....[57]....
        /*0ad4*/ 	.word	0x000104f0
        /*0ad8*/ 	.word	0x00000004
        /*0adc*/ 	.word	0x00019c30
        /*0ae0*/ 	.short	0x0101
        /*0ae2*/ 	.byte	0x3f
	.zero		1


	//   ....[58]....
        /*0ae4*/ 	.word	0x00010570
        /*0ae8*/ 	.word	0x00000002
        /*0aec*/ 	.word	0x00019c70
        /*0af0*/ 	.short	0x010a
        /*0af2*/ 	.byte	0x3f
	.zero		1


	//   ....[59]....
        /*0af4*/ 	.word	0x00010600
        /*0af8*/ 	.word	0x00000002
        /*0afc*/ 	.word	0x00019c60
        /*0b00*/ 	.short	0x010a
        /*0b02*/ 	.byte	0x3f
	.zero		1


	//   ....[60]....
        /*0b04*/ 	.word	0x00010990
        /*0b08*/ 	.word	0x00000002
        /*0b0c*/ 	.word	0x00019c50
        /*0b10*/ 	.short	0x0101
        /*0b12*/ 	.byte	0x3f
	.zero		1


	//   ....[61]....
        /*0b14*/ 	.word	0x00010a20
        /*0b18*/ 	.word	0x00000002
        /*0b1c*/ 	.word	0x00000000
        /*0b20*/ 	.short	0x0101
        /*0b22*/ 	.byte	0x3f
	.zero		1


	//   ....[62]....
        /*0b24*/ 	.word	0x00010be0
        /*0b28*/ 	.word	0x00000003
        /*0b2c*/ 	.word	0x00019c70
        /*0b30*/ 	.short	0x010a
        /*0b32*/ 	.byte	0x3f
	.zero		1


	//   ....[63]....
        /*0b34*/ 	.word	0x00010c60
        /*0b38*/ 	.word	0x00000003
        /*0b3c*/ 	.word	0x00019c60
        /*0b40*/ 	.short	0x010a
        /*0b42*/ 	.byte	0x3f
	.zero		1


	//   ....[64]....
        /*0b44*/ 	.word	0x00011000
        /*0b48*/ 	.word	0x00000003
        /*0b4c*/ 	.word	0x00019c50
        /*0b50*/ 	.short	0x0101
        /*0b52*/ 	.byte	0x3f
	.zero		1


	//   ....[65]....
        /*0b54*/ 	.word	0x000110b0
        /*0b58*/ 	.word	0x00000003
        /*0b5c*/ 	.word	0x00000000
        /*0b60*/ 	.short	0x0101
        /*0b62*/ 	.byte	0x3f
	.zero		1


	//   ....[66]....
        /*0b64*/ 	.word	0x00012170
        /*0b68*/ 	.word	0x00000005
        /*0b6c*/ 	.word	0x00019c20
        /*0b70*/ 	.short	0x010a
        /*0b72*/ 	.byte	0x3f
	.zero		1


	//   ....[67]....
        /*0b74*/ 	.word	0x000122f0
        /*0b78*/ 	.word	0x00000003
        /*0b7c*/ 	.word	0x00019c40
        /*0b80*/ 	.short	0x010a
        /*0b82*/ 	.byte	0x3f
	.zero		1


	//   ....[68]....
        /*0b84*/ 	.word	0x00012390
        /*0b88*/ 	.word	0x00000005
        /*0b8c*/ 	.word	0x00019c40
        /*0b90*/ 	.short	0x010a
        /*0b92*/ 	.byte	0x3f
	.zero		1


	//   ....[69]....
        /*0b94*/ 	.word	0x000123d0
        /*0b98*/ 	.word	0x00000003
        /*0b9c*/ 	.word	0x00019c60
        /*0ba0*/ 	.short	0x010a
        /*0ba2*/ 	.byte	0x3f
	.zero		1


	//   ....[70]....
        /*0ba4*/ 	.word	0x00012410
        /*0ba8*/ 	.word	0x00000005
        /*0bac*/ 	.word	0x00019c60
        /*0bb0*/ 	.short	0x010a
        /*0bb2*/ 	.byte	0x3f
	.zero		1


	//   ....[71]....
        /*0bb4*/ 	.word	0x00012450
        /*0bb8*/ 	.word	0x00000003
        /*0bbc*/ 	.word	0x00019c80
        /*0bc0*/ 	.short	0x010a
        /*0bc2*/ 	.byte	0x3f
	.zero		1


	//   ....[72]....
        /*0bc4*/ 	.word	0x00012490
        /*0bc8*/ 	.word	0x00000005
        /*0bcc*/ 	.word	0x00019c80
        /*0bd0*/ 	.short	0x010a
        /*0bd2*/ 	.byte	0x3f
	.zero		1


	//   ....[73]....
        /*0bd4*/ 	.word	0x00012500
        /*0bd8*/ 	.word	0x00000003
        /*0bdc*/ 	.word	0x00019c00
        /*0be0*/ 	.short	0x010a
        /*0be2*/ 	.byte	0x3f
	.zero		1


	//   ....[74]....
        /*0be4*/ 	.word	0x00012550
        /*0be8*/ 	.word	0x00000002
        /*0bec*/ 	.word	0x00019c30
        /*0bf0*/ 	.short	0x010a
        /*0bf2*/ 	.byte	0x3f
	.zero		1


	//   ....[75]....
        /*0bf4*/ 	.word	0x000125b0
        /*0bf8*/ 	.word	0x00000007
        /*0bfc*/ 	.word	0x00019c30
        /*0c00*/ 	.short	0x010a
        /*0c02*/ 	.byte	0x3f
	.zero		1


	//   ....[76]....
        /*0c04*/ 	.word	0x00012610
        /*0c08*/ 	.word	0x00000004
        /*0c0c*/ 	.word	0x00019c50
        /*0c10*/ 	.short	0x010a
        /*0c12*/ 	.byte	0x3f
	.zero		1


	//   ....[77]....
        /*0c14*/ 	.word	0x00012670
        /*0c18*/ 	.word	0x00000007
        /*0c1c*/ 	.word	0x00019c30
        /*0c20*/ 	.short	0x010a
        /*0c22*/ 	.byte	0x3f
	.zero		1


	//   ....[78]....
        /*0c24*/ 	.word	0x000126d0
        /*0c28*/ 	.word	0x00000004
        /*0c2c*/ 	.word	0x00019c50
        /*0c30*/ 	.short	0x010a
        /*0c32*/ 	.byte	0x3f
	.zero		1


	//   ....[79]....
        /*0c34*/ 	.word	0x00012730
        /*0c38*/ 	.word	0x00000006
        /*0c3c*/ 	.word	0x00019c50
        /*0c40*/ 	.short	0x010a
        /*0c42*/ 	.byte	0x3f
	.zero		1


	//   ....[80]....
        /*0c44*/ 	.word	0x00012830
        /*0c48*/ 	.word	0x00000005
        /*0c4c*/ 	.word	0x00019c80
        /*0c50*/ 	.short	0x010a
        /*0c52*/ 	.byte	0x3f
	.zero		1


	//   ....[81]....
        /*0c54*/ 	.word	0x00012bd0
        /*0c58*/ 	.word	0x00000005
        /*0c5c*/ 	.word	0x00019c40
        /*0c60*/ 	.short	0x010a
        /*0c62*/ 	.byte	0x3f
	.zero		1


	//   ....[82]....
        /*0c64*/ 	.word	0x00013280
        /*0c68*/ 	.word	0x00000010
        /*0c6c*/ 	.word	0x00019c20
        /*0c70*/ 	.short	0x010a
        /*0c72*/ 	.byte	0x3f
	.zero		1


	//   ....[83]....
        /*0c74*/ 	.word	0x000132d0
        /*0c78*/ 	.word	0x00000004
        /*0c7c*/ 	.word	0x00019c80
        /*0c80*/ 	.short	0x010a
        /*0c82*/ 	.byte	0x3f
	.zero		1


	//   ....[84]....
        /*0c84*/ 	.word	0x00013590
        /*0c88*/ 	.word	0x00000004
        /*0c8c*/ 	.word	0x00019c40
        /*0c90*/ 	.short	0x010a
        /*0c92*/ 	.byte	0x3f
	.zero		1


	//   ....[85]....
        /*0c94*/ 	.word	0x00013840
        /*0c98*/ 	.word	0x00000002
        /*0c9c*/ 	.word	0x00019c70
        /*0ca0*/ 	.short	0x010a
        /*0ca2*/ 	.byte	0x3f
	.zero		1


	//   ....[86]....
        /*0ca4*/ 	.word	0x00013890
        /*0ca8*/ 	.word	0x00000002
        /*0cac*/ 	.word	0x00019c60
        /*0cb0*/ 	.short	0x010a
        /*0cb2*/ 	.byte	0x3f
	.zero		1


	//   ....[87]....
        /*0cb4*/ 	.word	0x000138e0
        /*0cb8*/ 	.word	0x00000003
        /*0cbc*/ 	.word	0x00019c70
        /*0cc0*/ 	.short	0x010a
        /*0cc2*/ 	.byte	0x3f
	.zero		1


	//   ....[88]....
        /*0cc4*/ 	.word	0x00013930
        /*0cc8*/ 	.word	0x00000003
        /*0ccc*/ 	.word	0x00019c60
        /*0cd0*/ 	.short	0x010a
        /*0cd2*/ 	.byte	0x3f
	.zero		1


	//   ....[89]....
        /*0cd4*/ 	.word	0x00013980
        /*0cd8*/ 	.word	0x00000005
        /*0cdc*/ 	.word	0x00019c20
        /*0ce0*/ 	.short	0x010a
        /*0ce2*/ 	.byte	0x3f
	.zero		1


	//   ....[90]....
        /*0ce4*/ 	.word	0x00013b20
        /*0ce8*/ 	.word	0x00000003
        /*0cec*/ 	.word	0x00019c40
        /*0cf0*/ 	.short	0x010a
        /*0cf2*/ 	.byte	0x3f
	.zero		1


	//   ....[91]....
        /*0cf4*/ 	.word	0x00013b70
        /*0cf8*/ 	.word	0x00000005
        /*0cfc*/ 	.word	0x00019c40
        /*0d00*/ 	.short	0x010a
        /*0d02*/ 	.byte	0x3f
	.zero		1


	//   ....[92]....
        /*0d04*/ 	.word	0x00013bc0
        /*0d08*/ 	.word	0x00000003
        /*0d0c*/ 	.word	0x00019c60
        /*0d10*/ 	.short	0x010a
        /*0d12*/ 	.byte	0x3f
	.zero		1


	//   ....[93]....
        /*0d14*/ 	.word	0x00013c10
        /*0d18*/ 	.word	0x00000005
        /*0d1c*/ 	.word	0x00019c60
        /*0d20*/ 	.short	0x010a
        /*0d22*/ 	.byte	0x3f
	.zero		1


	//   ....[94]....
        /*0d24*/ 	.word	0x00013c60
        /*0d28*/ 	.word	0x00000003
        /*0d2c*/ 	.word	0x00019c80
        /*0d30*/ 	.short	0x010a
        /*0d32*/ 	.byte	0x3f
	.zero		1


	//----- nvinfo : EIATTR_NUM_MBARRIERS
	.align		4
.L_297:
        /*0d34*/ 	.byte	0x03, 0x38
        /*0d36*/ 	.short	0x0016


	//----- nvinfo : EIATTR_EXIT_INSTR_OFFSETS
	.align		4
        /*0d38*/ 	.byte	0x04, 0x1c
        /*0d3a*/ 	.short	(.L_299 - .L_298)


	//   ....[0]....
.L_298:
        /*0d3c*/ 	.word	0x00000980


	//   ....[1]....
        /*0d40*/ 	.word	0x0000bfd0


	//   ....[2]....
        /*0d44*/ 	.word	0x000124e0


	//----- nvinfo : EIATTR_MAX_THREADS
	.align		4
.L_299:
        /*0d48*/ 	.byte	0x04, 0x05
        /*0d4a*/ 	.short	(.L_301 - .L_300)
.L_300:
        /*0d4c*/ 	.word	0x00000200
        /*0d50*/ 	.word	0x00000001
        /*0d54*/ 	.word	0x00000001


	//----- nvinfo : EIATTR_CRS_STACK_SIZE
	.align		4
.L_301:
        /*0d58*/ 	.byte	0x04, 0x1e
        /*0d5a*/ 	.short	(.L_303 - .L_302)
.L_302:
        /*0d5c*/ 	.word	0x00000000


	//----- nvinfo : EIATTR_CBANK_PARAM_SIZE
	.align		4
.L_303:
        /*0d60*/ 	.byte	0x03, 0x19
        /*0d62*/ 	.short	0x0af0


	//----- nvinfo : EIATTR_PARAM_CBANK
	.align		4
        /*0d64*/ 	.byte	0x04, 0x0a
        /*0d66*/ 	.short	(.L_305 - .L_304)
	.align		4
.L_304:
        /*0d68*/ 	.word	index@(.nv.constant0._ZN7cutlass13device_kernelIN5flash11enable_sm90INS1_16FlashAttnFwdSm90INS1_25CollectiveMainloopFwdSm90ILi2EN4cute5tupleIJNS5_1CILi1EEES8_S8_EEENS6_IJNS7_ILi192EEENS7_ILi128EEENS7_ILi96EEEEEELi96ENS_12float_e4m3_tEfNS_4arch4Sm90ELb1ELb0ELb0ELb1ELb1ELb0ELb0ELb1ELb1ELb1ELb1ELb0EEENS1_21CollectiveEpilogueFwdINS6_IJSA_SC_SB_EEES9_NS_10bfloat16_tESG_Li384ELb1ELb1ELb1ELb1EEENS1_36VarlenDynamicPersistentTileSchedulerILi192ELi128ELi384ELi128ELb1ELb1ELb1ELb1ELb1ELb1EEEEEEEEEvNT_6ParamsE)
        /*0d6c*/ 	.short	0x0210
        /*0d6e*/ 	.short	0x0af0


	//----- nvinfo : EIATTR_SW_WAR
	.align		4
.L_305:
        /*0d70*/ 	.byte	0x04, 0x36
        /*0d72*/ 	.short	(.L_307 - .L_306)
.L_306:
        /*0d74*/ 	.word	0x00000008
.L_307:


//--------------------- .nv.info._ZN7cutlass13device_kernelIN5flash11enable_sm90INS1_16FlashAttnFwdSm90INS1_25CollectiveMainloopFwdSm90ILi2EN4cute5tupleIJNS5_1CILi1EEES8_S8_EEENS6_IJNS7_ILi192EEENS7_ILi128EEENS7_ILi96EEEEEELi96ENS_12float_e4m3_tEfNS_4arch4Sm90ELb1ELb0ELb0ELb1ELb1ELb1ELb0ELb1ELb1ELb1ELb1ELb0EEENS1_21CollectiveEpilogueFwdINS6_IJSA_SC_SB_EEES9_NS_10bfloat16_tESG_Li384ELb1ELb1ELb1ELb1EEENS1_36VarlenDynamicPersistentTileSchedulerILi192ELi128ELi384ELi128ELb1ELb1ELb1ELb1ELb1ELb1EEEEEEEEEvNT_6ParamsE --------------------------
	.section	.nv.info._ZN7cutlass13device_kernelIN5flash11enable_sm90INS1_16FlashAttnFwdSm90INS1_25CollectiveMainloopFwdSm90ILi2EN4cute5tupleIJNS5_1CILi1EEES8_S8_EEENS6_IJNS7_ILi192EEENS7_ILi128EEENS7_ILi96EEEEEELi96ENS_12float_e4m3_tEfNS_4arch4Sm90ELb1ELb0ELb0ELb1ELb1ELb1ELb0ELb1ELb1ELb1ELb1ELb0EEENS1_21CollectiveEpilogueFwdINS6_IJSA_SC_SB_EEES9_NS_10bfloat16_tESG_Li384ELb1ELb1ELb1ELb1EEENS1_36VarlenDynamicPersistentTileSchedulerILi192ELi128ELi384ELi128ELb1ELb1ELb1ELb1ELb1ELb1EEEEEEEEEvNT_6ParamsE,"",@"SHT_CUDA_INFO"
	.sectionflags	@""
	.align	4


	//----- nvinfo : EIATTR_CUDA_API_VERSION
	.align		4
        /*0000*/ 	.byte	0x04, 0x37
        /*0002*/ 	.short	(.L_309 - .L_308)
.L_308:
        /*0004*/ 	.word	0x00000082


	//----- nvinfo : EIATTR_KPARAM_INFO
	.align		4
.L_309:
        /*0008*/ 	.byte	0x04, 0x17
        /*000a*/ 	.short	(.L_311 - .L_310)
.L_310:
        /*000c*/ 	.word	0x00000000
        /*0010*/ 	.short	0x0000
        /*0012*/ 	.short	0x0070
        /*0014*/ 	.byte	0x00, 0xf0, 0x01, 0x2a


	//----- nvinfo : EIATTR_SPARSE_MMA_MASK
	.align		4
.L_311:
        /*0018*/ 	.byte	0x03, 0x50
        /*001a*/ 	.short	0x0000


	//----- nvinfo : EIATTR_MAXREG_COUNT
	.align		4
        /*001c*/ 	.byte	0x03, 0x1b
        /*001e*/ 	.short	0x0080


	//----- nvinfo : EIATTR_NUM_BARRIERS
	.align		4
        /*0020*/ 	.byte	0x02, 0x4c
        /*0022*/ 	.byte	0x10
	.zero		1


	//----- nvinfo : EIATTR_EXTERNS
	.align		4
        /*0024*/ 	.byte	0x04, 0x0f
        /*0026*/ 	.short	(.L_313 - .L_312)


	//   ....[0]....
	.align		4
.L_312:
        /*0028*/ 	.word	index@(__assertfail)


	//----- nvinfo : EIATTR_ANNOTATIONS
	.align		4
.L_313:
        /*002c*/ 	.byte	0x04, 0x55
        /*002e*/ 	.short	(.L_315 - .L_314)


	//   ....[0]....
.L_314:
        /* <DEDUP_REMOVED lines=107> */


	//----- nvinfo : EIATTR_MERCURY_ISA_VERSION
	.align		4
.L_315:
        /*06c8*/ 	.byte	0x03, 0x5f
        /*06ca*/ 	.short	0x0101


	//----- nvinfo : EIATTR_UNUSED_LOAD_BYTE_OFFSET
	.align		4
        /*06cc*/ 	.byte	0x04, 0x44
        /*06ce*/ 	.short	(.L_317 - .L_316)


	//   ....[0]....
.L_316:
        /*06d0*/ 	.word	0x00000a50
        /*06d4*/ 	.word	0x0000fff0


	//   ....[1]....
        /*06d8*/ 	.word	0x00013320
        /*06dc*/ 	.word	0x0000fff0


	//----- nvinfo : EIATTR_INT_WARP_WIDE_INSTR_OFFSETS
	.align		4
.L_317:
        /*06e0*/ 	.byte	0x04, 0x31
        /*06e2*/ 	.short	(.L_319 - .L_318)


	//   ....[0]....
.L_318:
        /*06e4*/ 	.word	0x00000130


	//   ....[1]....
        /*06e8*/ 	.word	0x00000170


	//   ....[2]....
        /*06ec*/ 	.word	0x000001e0


	//   ....[3]....
        /*06f0*/ 	.word	0x00019b50


	//   ....[4]....
        /*06f4*/ 	.word	0x00019be0


	//   ....[5]....
        /*06f8*/ 	.word	0x0001cbf0


	//   ....[6]....
        /*06fc*/ 	.word	0x0001cc80


	//----- nvinfo : EIATTR_COOP_GROUP_MASK_REGIDS
	.align		4
.L_319:
        /*0700*/ 	.byte	0x04, 0x29
        /*0702*/ 	.short	(.L_321 - .L_320)


	//   ....[0]....
.L_320:
        /*0704*/ 	.word	0xffffffff


	//   ....[1]....
        /*0708*/ 	.word	0xffffffff


	//   ....[2]....
        /*070c*/ 	.word	0xffffffff


	//   ....[3]....
        /*0710*/ 	.word	0xffffffff


	//   ....[4]....
        /*0714*/ 	.word	0xffffffff


	//   ....[5]....
        /*0718*/ 	.word	0xffffffff


	//   ....[6]....
        /*071c*/ 	.word	0xffffffff


	//   ....[7]....
        /*0720*/ 	.word	0xffffffff


	//   ....[8]....
        /*0724*/ 	.word	0xffffffff


	//   ....[9]....
        /*0728*/ 	.word	0xffffffff


	//   ....[10]....
        /*072c*/ 	.word	0xffffffff


	//   ....[11]....
        /*0730*/ 	.word	0xffffffff


	//   ....[12]....
        /*0734*/ 	.word	0xffffffff


	//   ....[13]....
        /*0738*/ 	.word	0xffffffff


	//   ....[14]....
        /*073c*/ 	.word	0xffffffff


	//   ....[15]....
        /*0740*/ 	.word	0xffffffff


	//   ....[16]....
        /*0744*/ 	.word	0xffffffff


	//   ....[17]....
        /*0748*/ 	.word	0xffffffff


	//   ....[18]....
        /*074c*/ 	.word	0xffffffff


	//   ....[19]....
        /*0750*/ 	.word	0xffffffff


	//   ....[20]....
        /*0754*/ 	.word	0xffffffff


	//   ....[21]....
        /*0758*/ 	.word	0xffffffff


	//   ....[22]....
        /*075c*/ 	.word	0xffffffff


	//   ....[23]....
        /*0760*/ 	.word	0xffffffff


	//   ....[24]....
        /*0764*/ 	.word	0xffffffff


	//   ....[25]....
        /*0768*/ 	.word	0xffffffff


	//   ....[26]....
        /*076c*/ 	.word	0xffffffff


	//   ....[27]....
        /*0770*/ 	.word	0xffffffff


	//   ....[28]....
        /*0774*/ 	.word	0xffffffff


	//   ....[29]....
        /*0778*/ 	.word	0xffffffff


	//   ....[30]....
        /*077c*/ 	.word	0xffffffff


	//   ....[31]....
        /*0780*/ 	.word	0xffffffff


	//   ....[32]....
        /*0784*/ 	.word	0xffffffff


	//   ....[33]....
        /*0788*/ 	.word	0xffffffff


	//   ....[34]....
        /*078c*/ 	.word	0xffffffff


	//   ....[35]....
        /*0790*/ 	.word	0xffffffff


	//   ....[36]....
        /*0794*/ 	.word	0xffffffff


	//   ....[37]....
        /*0798*/ 	.word	0xffffffff


	//   ....[38]....
        /*079c*/ 	.word	0xffffffff


	//   ....[39]....
        /*07a0*/ 	.word	0xffffffff


	//   ....[40]....
        /*07a4*/ 	.word	0xffffffff


	//   ....[41]....
        /*07a8*/ 	.word	0xffffffff


	//   ....[42]....
        /*07ac*/ 	.word	0xffffffff


	//   ....[43]....
        /*07b0*/ 	.word	0xffffffff


	//   ....[44]....
        /*07b4*/ 	.word	0xffffffff


	//   ....[45]....
        /*07b8*/ 	.word	0xffffffff


	//   ....[46]....
        /*07bc*/ 	.word	0xffffffff


	//   ....[47]....
        /*07c0*/ 	.word	0xffffffff


	//   ....[48]....
        /*07c4*/ 	.word	0xffffffff


	//   ....[49]....
        /*07c8*/ 	.word	0xffffffff


	//   ....[50]....
        /*07cc*/ 	.word	0xffffffff


	//   ....[51]....
        /*07d0*/ 	.word	0xffffffff


	//   ....[52]....
        /*07d4*/ 	.word	0xffffffff


	//   ....[53]....
        /*07d8*/ 	.word	0xffffffff


	//   ....[54]....
        /*07dc*/ 	.word	0xffffffff


	//   ....[55]....
        /*07e0*/ 	.word	0xffffffff


	//   ....[56]....
        /*07e4*/ 	.word	0xffffffff


	//   ....[57]....
        /*07e8*/ 	.word	0xffffffff


	//   ....[58]....
        /*07ec*/ 	.word	0xffffffff


	//   ....[59]....
        /*07f0*/ 	.word	0xffffffff


	//   ....[60]....
        /*07f4*/ 	.word	0xffffffff


	//   ....[61]....
        /*07f8*/ 	.word	0xffffffff


	//   ....[62]....
        /*07fc*/ 	.word	0xffffffff


	//   ....[63]....
        /*0800*/ 	.word	0xffffffff


	//   ....[64]....
        /*0804*/ 	.word	0xffffffff


	//   ....[65]....
        /*0808*/ 	.word	0xffffffff


	//   ....[66]....
        /*080c*/ 	.word	0xffffffff


	//   ....[67]....
        /*0810*/ 	.word	0xffffffff


	//   ....[68]....
        /*0814*/ 	.word	0xffffffff


	//   ....[69]....
        /*0818*/ 	.word	0xffffffff


	//   ....[70]....
        /*081c*/ 	.word	0xffffffff


	//   ....[71]....
        /*0820*/ 	.word	0xffffffff


	//   ....[72]....
        /*0824*/ 	.word	0xffffffff


	//   ....[73]....
        /*0828*/ 	.word	0xffffffff


	//   ....[74]....
        /*082c*/ 	.word	0xffffffff


	//   ....[75]....
        /*0830*/ 	.word	0xffffffff


	//   ....[76]....
        /*0834*/ 	.word	0xffffffff


	//   ....[77]....
        /*0838*/ 	.word	0xffffffff


	//   ....[78]....
        /*083c*/ 	.word	0xffffffff


	//   ....[79]....
        /*0840*/ 	.word	0xffffffff


	//   ....[80]....
        /*0844*/ 	.word	0xffffffff


	//   ....[81]....
        /*0848*/ 	.word	0xffffffff


	//   ....[82]....
        /*084c*/ 	.word	0xffffffff


	//   ....[83]....
        /*0850*/ 	.word	0xffffffff


	//   ....[84]....
        /*0854*/ 	.word	0xffffffff


	//   ....[85]....
        /*0858*/ 	.word	0xffffffff


	//   ....[86]....
        /*085c*/ 	.word	0xffffffff


	//   ....[87]....
        /*0860*/ 	.word	0xffffffff


	//   ....[88]....
        /*0864*/ 	.word	0xffffffff


	//   ....[89]....
        /*0868*/ 	.word	0xffffffff


	//   ....[90]....
        /*086c*/ 	.word	0xffffffff


	//   ....[91]....
        /*0870*/ 	.word	0xffffffff


	//   ....[92]....
        /*0874*/ 	.word	0xffffffff


	//   ....[93]....
        /*0878*/ 	.word	0xffffffff


	//   ....[94]....
        /*087c*/ 	.word	0xffffffff


	//   ....[95]....
        /*0880*/ 	.word	0xffffffff


	//   ....[96]....
        /*0884*/ 	.word	0xffffffff


	//   ....[97]....
        /*0888*/ 	.word	0xffffffff


	//   ....[98]....
        /*088c*/ 	.word	0xffffffff


	//   ....[99]....
        /*0890*/ 	.word	0xffffffff


	//   ....[100]....
        /*0894*/ 	.word	0xffffffff


	//   ....[101]....
        /*0898*/ 	.word	0xffffffff


	//   ....[102]....
        /*089c*/ 	.word	0xffffffff


	//   ....[103]....
        /*08a0*/ 	.word	0xffffffff


	//   ....[104]....
        /*08a4*/ 	.word	0xffffffff


	//   ....[105]....
        /*08a8*/ 	.word	0xffffffff


	//   ....[106]....
        /*08ac*/ 	.word	0xffffffff


	//   ....[107]....
        /*08b0*/ 	.word	0xffffffff


	//   ....[108]....
        /*08b4*/ 	.word	0xffffffff


	//   ....[109]....
        /*08b8*/ 	.word	0xffffffff


	//   ....[110]....
        /*08bc*/ 	.word	0xffffffff


	//   ....[111]....
        /*08c0*/ 	.word	0xffffffff


	//   ....[112]....
        /*08c4*/ 	.word	0xffffffff


	//   ....[113]....
        /*08c8*/ 	.word	0xffffffff


	//   ....[114]....
        /*08cc*/ 	.word	0xffffffff


	//   ....[115]....
        /*08d0*/ 	.word	0xffffffff


	//   ....[116]....
        /*08d4*/ 	.word	0xffffffff


	//   ....[117]....
        /*08d8*/ 	.word	0xffffffff


	//   ....[118]....
        /*08dc*/ 	.word	0xffffffff


	//   ....[119]....
        /*08e0*/ 	.word	0xffffffff


	//   ....[120]....
        /*08e4*/ 	.word	0xffffffff


	//   ....[121]....
        /*08e8*/ 	.word	0xffffffff


	//   ....[122]....
        /*08ec*/ 	.word	0xffffffff


	//   ....[123]....
        /*08f0*/ 	.word	0xffffffff


	//   ....[124]....
        /*08f4*/ 	.word	0xffffffff


	//   ....[125]....
        /*08f8*/ 	.word	0xffffffff


	//   ....[126]....
        /*08fc*/ 	.word	0xffffffff


	//   ....[127]....
        /*0900*/ 	.word	0xffffffff


	//   ....[128]....
        /*0904*/ 	.word	0xffffffff


	//   ....[129]....
        /*0908*/ 	.word	0xffffffff


	//   ....[130]....
        /*090c*/ 	.word	0xffffffff


	//   ....[131]....
        /*0910*/ 	.word	0xffffffff


	//   ....[132]....
        /*0914*/ 	.word	0xffffffff


	//   ....[133]....
        /*0918*/ 	.word	0xffffffff


	//   ....[134]....
        /*091c*/ 	.word	0xffffffff


	//   ....[135]....
        /*0920*/ 	.word	0xffffffff


	//   ....[136]....
        /*0924*/ 	.word	0xffffffff


	//   ....[137]....
        /*0928*/ 	.word	0xffffffff


	//   ....[138]....
        /*092c*/ 	.word	0xffffffff


	//   ....[139]....
        /*0930*/ 	.word	0xffffffff


	//   ....[140]....
        /*0934*/ 	.word	0xffffffff


	//   ....[141]....
        /*0938*/ 	.word	0xffffffff


	//   ....[142]....
        /*093c*/ 	.word	0xffffffff


	//   ....[143]....
        /*0940*/ 	.word	0xffffffff


	//   ....[144]....
        /*0944*/ 	.word	0xffffffff


	//   ....[145]....
        /*0948*/ 	.word	0xffffffff


	//   ....[146]....
        /*094c*/ 	.word	0xffffffff


	//   ....[147]....
        /*0950*/ 	.word	0xffffffff


	//   ....[148]....
        /*0954*/ 	.word	0xffffffff


	//   ....[149]....
        /*0958*/ 	.word	0xffffffff


	//   ....[150]....
        /*095c*/ 	.word	0xffffffff


	//   ....[151]....
        /*0960*/ 	.word	0xffffffff


	//   ....[152]....
        /*0964*/ 	.word	0xffffffff


	//   ....[153]....
        /*0968*/ 	.word	0xffffffff


	//   ....[154]....
        /*096c*/ 	.word	0xffffffff


	//   ....[155]....
        /*0970*/ 	.word	0xffffffff


	//   ....[156]....
        /*0974*/ 	.word	0xffffffff


	//   ....[157]....
        /*0978*/ 	.word	0xffffffff


	//   ....[158]....
        /*097c*/ 	.word	0xffffffff


	//   ....[159]....
        /*0980*/ 	.word	0xffffffff


	//   ....[160]....
        /*0984*/ 	.word	0xffffffff


	//   ....[161]....
        /*0988*/ 	.word	0xffffffff


	//   ....[162]....
        /*098c*/ 	.word	0xffffffff


	//   ....[163]....
        /*0990*/ 	.word	0xffffffff


	//   ....[164]....
        /*0994*/ 	.word	0xffffffff


	//   ....[165]....
        /*0998*/ 	.word	0xffffffff


	//   ....[166]....
        /*099c*/ 	.word	0xffffffff


	//   ....[167]....
        /*09a0*/ 	.word	0x0500000f


	//   ....[168]....
        /*09a4*/ 	.word	0x0500000f


	//   ....[169]....
        /*09a8*/ 	.word	0x0500000f


	//   ....[170]....
        /*09ac*/ 	.word	0x0500000f


	//   ....[171]....
        /*09b0*/ 	.word	0x0500000f


	//   ....[172]....
        /*09b4*/ 	.word	0x0500000f


	//   ....[173]....
        /*09b8*/ 	.word	0x0500000f


	//   ....[174]....
        /*09bc*/ 	.word	0x0500000f


	//   ....[175]....
        /*09c0*/ 	.word	0x0500000f


	//   ....[176]....
        /*09c4*/ 	.word	0x0500000f


	//   ....[177]....
        /*09c8*/ 	.word	0x0500000f


	//   ....[178]....
        /*09cc*/ 	.word	0x0500000f


	//   ....[179]....
        /*09d0*/ 	.word	0x0500000f


	//   ....[180]....
        /*09d4*/ 	.word	0x0500000f


	//   ....[181]....
        /*09d8*/ 	.word	0x0500000f


	//   ....[182]....
        /*09dc*/ 	.word	0x0500000f


	//   ....[183]....
        /*09e0*/ 	.word	0x0500000f


	//   ....[184]....
        /*09e4*/ 	.word	0x0500000f


	//   ....[185]....
        /*09e8*/ 	.word	0x0500000f


	//   ....[186]....
        /*09ec*/ 	.word	0x0500000f


	//   ....[187]....
        /*09f0*/ 	.word	0x0500000f


	//   ....[188]....
        /*09f4*/ 	.word	0x0500000f


	//   ....[189]....
        /*09f8*/ 	.word	0x0500000f


	//   ....[190]....
        /*09fc*/ 	.word	0x0500000f


	//   ....[191]....
        /*0a00*/ 	.word	0x0500000f


	//   ....[192]....
        /*0a04*/ 	.word	0x0500000f


	//   ....[193]....
        /*0a08*/ 	.word	0x0500000f


	//   ....[194]....
        /*0a0c*/ 	.word	0x0500000f


	//   ....[195]....
        /*0a10*/ 	.word	0x0500000f


	//   ....[196]....
        /*0a14*/ 	.word	0x0500000f


	//   ....[197]....
        /*0a18*/ 	.word	0x0500000f


	//   ....[198]....
        /*0a1c*/ 	.word	0x0500000f


	//   ....[199]....
        /*0a20*/ 	.word	0x0500000f


	//   ....[200]....
        /*0a24*/ 	.word	0x0500000f


	//   ....[201]....
        /*0a28*/ 	.word	0x0500000f


	//   ....[202]....
        /*0a2c*/ 	.word	0x0500000f


	//   ....[203]....
        /*0a30*/ 	.word	0x0500000f


	//   ....[204]....
        /*0a34*/ 	.word	0x0500000f


	//   ....[205]....
        /*0a38*/ 	.word	0x0500000f


	//   ....[206]....
        /*0a3c*/ 	.word	0x0500000f


	//   ....[207]....
        /*0a40*/ 	.word	0x0500000f


	//   ....[208]....
        /*0a44*/ 	.word	0x0500000f


	//   ....[209]....
        /*0a48*/ 	.word	0x0500000f


	//   ....[210]....
        /*0a4c*/ 	.word	0x0500000f


	//   ....[211]....
        /*0a50*/ 	.word	0x0500000f


	//   ....[212]....
        /*0a54*/ 	.word	0x0500000f


	//   ....[213]....
        /*0a58*/ 	.word	0x0500000f


	//   ....[214]....
        /*0a5c*/ 	.word	0x0500000f


	//   ....[215]....
        /*0a60*/ 	.word	0x0500000f


	//   ....[216]....
        /*0a64*/ 	.word	0x0500000f


	//   ....[217]....
        /*0a68*/ 	.word	0x0500000f


	//   ....[218]....
        /*0a6c*/ 	.word	0x0500000f


	//   ....[219]....
        /*0a70*/ 	.word	0x0500000f


	//   ....[220]....
        /*0a74*/ 	.word	0x0500000f


	//   ....[221]....
        /*0a78*/ 	.word	0x0500000f


	//   ....[222]....
        /*0a7c*/ 	.word	0x0500000f


	//   ....[223]....
        /*0a80*/ 	.word	0x0500000f


	//----- nvinfo : EIATTR_COOP_GROUP_INSTR_OFFSETS
	.align		4
.L_321:
        /*0a84*/ 	.byte	0x04, 0x28
        /*0a86*/ 	.short	(.L_323 - .L_322)


	//   ....[0]....
.L_322:
        /*0a88*/ 	.word	0x00000070


	//   ....[1]....
        /*0a8c*/ 	.word	0x00000140


	//   ....[2]....
        /*0a90*/ 	.word	0x00000190


	//   ....[3]....
        /*0a94*/ 	.word	0x000003c0


	//   ....[4]....
        /*0a98*/ 	.word	0x00000520


	//   ....[5]....
        /*0a9c*/ 	.word	0x00000640


	//   ....[6]....
        /*0aa0*/ 	.word	0x000007a0


	//   ....[7]....
        /*0aa4*/ 	.word	0x00002ca0


	//   ....[8]....
        /*0aa8*/ 	.word	0x00002cb0


	//   ....[9]....
        /*0aac*/ 	.word	0x000045d0


	//   ....[10]....
        /*0ab0*/ 	.word	0x000045e0


	//   ....[11]....
        /*0ab4*/ 	.word	0x000066f0


	//   ....[12]....
        /*0ab8*/ 	.word	0x00006700


	//   ....[13]....
        /*0abc*/ 	.word	0x00006ae0


	//   ....[14]....
        /*0ac0*/ 	.word	0x00006b00


	//   ....[15]....
        /*0ac4*/ 	.word	0x000075b0


	//   ....[16]....
        /*0ac8*/ 	.word	0x00007ce0


	//   ....[17]....
        /*0acc*/ 	.word	0x00007cf0


	//   ....[18]....
        /*0ad0*/ 	.word	0x00007d00


	//   ....[19]....
        /*0ad4*/ 	.word	0x00007d10


	//   ....[20]....
        /*0ad8*/ 	.word	0x000099c0


	//   ....[21]....
        /*0adc*/ 	.word	0x000099d0


	//   ....[22]....
        /*0ae0*/ 	.word	0x000099e0


	//   ....[23]....
        /*0ae4*/ 	.word	0x000099f0


	//   ....[24]....
        /*0ae8*/ 	.word	0x0000c2a0


	//   ....[25]....
        /*0aec*/ 	.word	0x0000c900


	//   ....[26]....
        /*0af0*/ 	.word	0x0000c910


	//   ....[27]....
        /*0af4*/ 	.word	0x0000c930


	//   ....[28]....
        /*0af8*/ 	.word	0x0000d080


	//   ....[29]....
        /*0afc*/ 	.word	0x0000d0a0


	//   ....[30]....
        /*0b00*/ 	.word	0x0000e960


	//   ....[31]....
        /*0b04*/ 	.word	0x0000ef10


	//   ....[32]....
        /*0b08*/ 	.word	0x0000efe0


	//   ....[33]....
        /*0b0c*/ 	.word	0x0000f050


	//   ....[34]....
        /*0b10*/ 	.word	0x0000f6c0


	//   ....[35]....
        /*0b14*/ 	.word	0x0000f6e0


	//   ....[36]....
        /*0b18*/ 	.word	0x00011340


	//   ....[37]....
        /*0b1c*/ 	.word	0x00011360


	//   ....[38]....
        /*0b20*/ 	.word	0x00011880


	//   ....[39]....
        /*0b24*/ 	.word	0x000118e0


	//   ....[40]....
        /*0b28*/ 	.word	0x00012bb0


	//   ....[41]....
        /*0b2c*/ 	.word	0x00012bc0


	//   ....[42]....
        /*0b30*/ 	.word	0x00012cf0


	//   ....[43]....
        /*0b34*/ 	.word	0x00012d00


	//   ....[44]....
        /*0b38*/ 	.word	0x000139c0


	//   ....[45]....
        /*0b3c*/ 	.word	0x00013a40


	//   ....[46]....
        /*0b40*/ 	.word	0x00013a70


	//   ....[47]....
        /*0b44*/ 	.word	0x00013a90


	//   ....[48]....
        /*0b48*/ 	.word	0x00013aa0


	//   ....[49]....
        /*0b4c*/ 	.word	0x00013ab0


	//   ....[50]....
        /*0b50*/ 	.word	0x00013ad0


	//   ....[51]....
        /*0b54*/ 	.word	0x00013ae0


	//   ....[52]....
        /*0b58*/ 	.word	0x00013af0


	//   ....[53]....
        /*0b5c*/ 	.word	0x00013b00


	//   ....[54]....
        /*0b60*/ 	.word	0x00013b10


	//   ....[55]....
        /*0b64*/ 	.word	0x00013b20


	//   ....[56]....
        /*0b68*/ 	.word	0x00013b30


	//   ....[57]....
        /*0b6c*/ 	.word	0x00013b40


	//   ....[58]....
        /*0b70*/ 	.word	0x00013b50


	//   ....[59]....
        /*0b74*/ 	.word	0x00013b60


	//   ....[60]....
        /*0b78*/ 	.word	0x00013b70


	//   ....[61]....
        /*0b7c*/ 	.word	0x00013b80


	//   ....[62]....
        /*0b80*/ 	.word	0x00013b90


	//   ....[63]....
        /*0b84*/ 	.word	0x00013ba0


	//   ....[64]....
        /*0b88*/ 	.word	0x00013bb0


	//   ....[65]....
        /*0b8c*/ 	.word	0x00013bc0


	//   ....[66]....
        /*0b90*/ 	.word	0x00013bd0


	//   ....[67]....
        /*0b94*/ 	.word	0x00013be0


	//   ....[68]....
        /*0b98*/ 	.word	0x00013bf0


	//   ....[69]....
        /*0b9c*/ 	.word	0x00013c00


	//   ....[70]....
        /*0ba0*/ 	.word	0x00013c10


	//   ....[71]....
        /*0ba4*/ 	.word	0x00013c20


	//   ....[72]....
        /*0ba8*/ 	.word	0x00013c30


	//   ....[73]....
        /*0bac*/ 	.word	0x00013c40


	//   ....[74]....
        /*0bb0*/ 	.word	0x00013c50


	//   ....[75]....
        /*0bb4*/ 	.word	0x00013c60


	//   ....[76]....
        /*0bb8*/ 	.word	0x00013c70


	//   ....[77]....
        /*0bbc*/ 	.word	0x00013c80


	//   ....[78]....
        /*0bc0*/ 	.word	0x00013c90


	//   ....[79]....
        /*0bc4*/ 	.word	0x00013ca0


	//   ....[80]....
        /*0bc8*/ 	.word	0x00013cb0


	//   ....[81]....
        /*0bcc*/ 	.word	0x00013cc0


	//   ....[82]....
        /*0bd0*/ 	.word	0x00013cd0


	//   ....[83]....
        /*0bd4*/ 	.word	0x00013ce0


	//   ....[84]....
        /*0bd8*/ 	.word	0x00013cf0


	//   ....[85]....
        /*0bdc*/ 	.word	0x00013d00


	//   ....[86]....
        /*0be0*/ 	.word	0x00013d10


	//   ....[87]....
        /*0be4*/ 	.word	0x00013d20


	//   ....[88]....
        /*0be8*/ 	.word	0x00013d30


	//   ....[89]....
        /*0bec*/ 	.word	0x00013d40


	//   ....[90]....
        /*0bf0*/ 	.word	0x00013d50


	//   ....[91]....
        /*0bf4*/ 	.word	0x00013d60


	//   ....[92]....
        /*0bf8*/ 	.word	0x000146a0


	//   ....[93]....
        /*0bfc*/ 	.word	0x000146b0


	//   ....[94]....
        /*0c00*/ 	.word	0x000146c0


	//   ....[95]....
        /*0c04*/ 	.word	0x00014700


	//   ....[96]....
        /*0c08*/ 	.word	0x00014e00


	//   ....[97]....
        /*0c0c*/ 	.word	0x00014e10


	//   ....[98]....
        /*0c10*/ 	.word	0x00014f20


	//   ....[99]....
        /*0c14*/ 	.word	0x00014f40


	//   ....[100]....
        /*0c18*/ 	.word	0x00015390


	//   ....[101]....
        /*0c1c*/ 	.word	0x000153a0


	//   ....[102]....
        /*0c20*/ 	.word	0x000157c0


	//   ....[103]....
        /*0c24*/ 	.word	0x000157d0


	//   ....[104]....
        /*0c28*/ 	.word	0x00016400


	//   ....[105]....
        /*0c2c*/ 	.word	0x00016410


	//   ....[106]....
        /*0c30*/ 	.word	0x00016510


	//   ....[107]....
        /*0c34*/ 	.word	0x00016530


	//   ....[108]....
        /*0c38*/ 	.word	0x000166a0


	//   ....[109]....
        /*0c3c*/ 	.word	0x00016890


	//   ....[110]....
        /*0c40*/ 	.word	0x000168c0


	//   ....[111]....
        /*0c44*/ 	.word	0x000168f0


	//   ....[112]....
        /*0c48*/ 	.word	0x00016920


	//   ....[113]....
        /*0c4c*/ 	.word	0x00016950


	//   ....[114]....
        /*0c50*/ 	.word	0x00016980


	//   ....[115]....
        /*0c54*/ 	.word	0x00016b10


	//   ....[116]....
        /*0c58*/ 	.word	0x00016b40


	//   ....[117]....
        /*0c5c*/ 	.word	0x00016b70


	//   ....[118]....
        /*0c60*/ 	.word	0x00016ba0


	//   ....[119]....
        /*0c64*/ 	.word	0x00016bd0


	//   ....[120]....
        /*0c68*/ 	.word	0x00016c00


	//   ....[121]....
        /*0c6c*/ 	.word	0x00016c90


	//   ....[122]....
        /*0c70*/ 	.word	0x00016cc0


	//   ....[123]....
        /*0c74*/ 	.word	0x00016cd0


	//   ....[124]....
        /*0c78*/ 	.word	0x00016d10


	//   ....[125]....
        /*0c7c*/ 	.word	0x000183d0


	//   ....[126]....
        /*0c80*/ 	.word	0x0001a790


	//   ....[127]....
        /*0c84*/ 	.word	0x0001a7a0


	//   ....[128]....
        /*0c88*/ 	.word	0x0001a7b0


	//   ....[129]....
        /*0c8c*/ 	.word	0x0001a8d0


	//   ....[130]....
        /*0c90*/ 	.word	0x0001acf0


	//   ....[131]....
        /*0c94*/ 	.word	0x0001ad00


	//   ....[132]....
        /*0c98*/ 	.word	0x0001ad10


	//   ....[133]....
        /*0c9c*/ 	.word	0x0001ad20


	//   ....[134]....
        /*0ca0*/ 	.word	0x0001b680


	//   ....[135]....
        /*0ca4*/ 	.word	0x0001b6b0


	//   ....[136]....
        /*0ca8*/ 	.word	0x0001b6d0


	//   ....[137]....
        /*0cac*/ 	.word	0x0001b6e0


	//   ....[138]....
        /*0cb0*/ 	.word	0x0001b7e0


	//   ....[139]....
        /*0cb4*/ 	.word	0x0001b7f0


	//   ....[140]....
        /*0cb8*/ 	.word	0x0001bfc0


	//   ....[141]....
        /*0cbc*/ 	.word	0x0001bfe0


	//   ....[142]....
        /*0cc0*/ 	.word	0x0001c000


	//   ....[143]....
        /*0cc4*/ 	.word	0x0001c060


	//   ....[144]....
        /*0cc8*/ 	.word	0x0001c430


	//   ....[145]....
        /*0ccc*/ 	.word	0x0001c440


	//   ....[146]....
        /*0cd0*/ 	.word	0x0001c450


	//   ....[147]....
        /*0cd4*/ 	.word	0x0001c4b0


	//   ....[148]....
        /*0cd8*/ 	.word	0x0001d3e0


	//   ....[149]....
        /*0cdc*/ 	.word	0x0001d410


	//   ....[150]....
        /*0ce0*/ 	.word	0x0001d470


	//   ....[151]....
        /*0ce4*/ 	.word	0x0001d4a0


	//   ....[152]....
        /*0ce8*/ 	.word	0x0001d4d0


	//   ....[153]....
        /*0cec*/ 	.word	0x0001d500


	//   ....[154]....
        /*0cf0*/ 	.word	0x0001d530


	//   ....[155]....
        /*0cf4*/ 	.word	0x0001d560


	//   ....[156]....
        /*0cf8*/ 	.word	0x0001d700


	//   ....[157]....
        /*0cfc*/ 	.word	0x0001d730


	//   ....[158]....
        /*0d00*/ 	.word	0x0001d760


	//   ....[159]....
        /*0d04*/ 	.word	0x0001d790


	//   ....[160]....
        /*0d08*/ 	.word	0x0001d7c0


	//   ....[161]....
        /*0d0c*/ 	.word	0x0001d7f0


	//   ....[162]....
        /*0d10*/ 	.word	0x0001d8b0


	//   ....[163]....
        /*0d14*/ 	.word	0x0001d8d0


	//   ....[164]....
        /*0d18*/ 	.word	0x0001d8f0


	//   ....[165]....
        /*0d1c*/ 	.word	0x0001d950


	//   ....[166]....
        /*0d20*/ 	.word	0x0001e3b0


	//   ....[167]....
        /*0d24*/ 	.word	0x0001e750


	//   ....[168]....
        /*0d28*/ 	.word	0x0001e7e0


	//   ....[169]....
        /*0d2c*/ 	.word	0x0001e8c0


	//   ....[170]....
        /*0d30*/ 	.word	0x0001e950


	//   ....[171]....
        /*0d34*/ 	.word	0x0001ea30


	//   ....[172]....
        /*0d38*/ 	.word	0x0001eac0


	//   ....[173]....
        /*0d3c*/ 	.word	0x0001eb90


	//   ....[174]....
        /*0d40*/ 	.word	0x0001ec20


	//   ....[175]....
        /*0d44*/ 	.word	0x0001ec70


	//   ....[176]....
        /*0d48*/ 	.word	0x0001ecc0


	//   ....[177]....
        /*0d4c*/ 	.word	0x0001ed90


	//   ....[178]....
        /*0d50*/ 	.word	0x0001ee20


	//   ....[179]....
        /*0d54*/ 	.word	0x0001ee70


	//   ....[180]....
        /*0d58*/ 	.word	0x0001eec0


	//   ....[181]....
        /*0d5c*/ 	.word	0x0001f1c0


	//   ....[182]....
        /*0d60*/ 	.word	0x0001f4a0


	//   ....[183]....
        /*0d64*/ 	.word	0x0001f5a0


	//   ....[184]....
        /*0d68*/ 	.word	0x0001f640


	//   ....[185]....
        /*0d6c*/ 	.word	0x0001f7f0


	//   ....[186]....
        /*0d70*/ 	.word	0x0001f890


	//   ....[187]....
        /*0d74*/ 	.word	0x0001f990


	//   ....[188]....
        /*0d78*/ 	.word	0x0001fa20


	//   ....[189]....
        /*0d7c*/ 	.word	0x0001fa80


	//   ....[190]....
        /*0d80*/ 	.word	0x0001fb20


	//   ....[191]....
        /*0d84*/ 	.word	0x0001fc30


	//   ....[192]....
        /*0d88*/ 	.word	0x0001fc90


	//   ....[193]....
        /*0d8c*/ 	.word	0x0001fcf0


	//   ....[194]....
        /*0d90*/ 	.word	0x0001fd90


	//   ....[195]....
        /*0d94*/ 	.word	0x0001fe60


	//   ....[196]....
        /*0d98*/ 	.word	0x0001ff40


	//   ....[197]....
        /*0d9c*/ 	.word	0x00020080


	//   ....[198]....
        /*0da0*/ 	.word	0x00020130


	//   ....[199]....
        /*0da4*/ 	.word	0x000201e0


	//   ....[200]....
        /*0da8*/ 	.word	0x00020290


	//   ....[201]....
        /*0dac*/ 	.word	0x00020380


	//   ....[202]....
        /*0db0*/ 	.word	0x00020410


	//   ....[203]....
        /*0db4*/ 	.word	0x00020470


	//   ....[204]....
        /*0db8*/ 	.word	0x00020540


	//   ....[205]....
        /*0dbc*/ 	.word	0x00020720


	//   ....[206]....
        /*0dc0*/ 	.word	0x000207c0


	//   ....[207]....
        /*0dc4*/ 	.word	0x00020940


	//   ....[208]....
        /*0dc8*/ 	.word	0x000209c0


	//   ....[209]....
        /*0dcc*/ 	.word	0x00020a40


	//   ....[210]....
        /*0dd0*/ 	.word	0x00020ac0


	//   ....[211]....
        /*0dd4*/ 	.word	0x00020b40


	//   ....[212]....
        /*0dd8*/ 	.word	0x00020bd0


	//   ....[213]....
        /*0ddc*/ 	.word	0x00020c70


	//   ....[214]....
        /*0de0*/ 	.word	0x00020d20


	//   ....[215]....
        /*0de4*/ 	.word	0x00020da0


	//   ....[216]....
        /*0de8*/ 	.word	0x00020e20


	//   ....[217]....
        /*0dec*/ 	.word	0x00020ea0


	//   ....[218]....
        /*0df0*/ 	.word	0x00020f30


	//   ....[219]....
        /*0df4*/ 	.word	0x00020fb0


	//   ....[220]....
        /*0df8*/ 	.word	0x00021060


	//   ....[221]....
        /*0dfc*/ 	.word	0x000210b0


	//   ....[222]....
        /*0e00*/ 	.word	0x00021150


	//   ....[223]....
        /*0e04*/ 	.word	0x00021280


	//----- nvinfo : EIATTR_REG_RECONFIG
	.align		4
.L_323:
        /*0e08*/ 	.byte	0x01, 0x54
	.zero		2


	//----- nvinfo : EIATTR_SYSCALL_OFFSETS
	.align		4
        /*0e0c*/ 	.byte	0x04, 0x46
        /*0e0e*/ 	.short	(.L_325 - .L_324)


	//   ....[0]....
.L_324:
        /*0e10*/ 	.word	0x00001db0


	//   ....[1]....
        /*0e14*/ 	.word	0x00001f00


	//   ....[2]....
        /*0e18*/ 	.word	0x00007720


	//   ....[3]....
        /*0e1c*/ 	.word	0x00007a40


	//   ....[4]....
        /*0e20*/ 	.word	0x00019d40


	//   ....[5]....
        /*0e24*/ 	.word	0x00019eb0


	//   ....[6]....
        /*0e28*/ 	.word	0x0001a000


	//   ....[7]....
        /*0e2c*/ 	.word	0x0001a140


	//   ....[8]....
        /*0e30*/ 	.word	0x0001b160


	//----- nvinfo : EIATTR_MBARRIER_INSTR_OFFSETS
	.align		4
.L_325:
        /*0e34*/ 	.byte	0x04, 0x39
        /*0e36*/ 	.short	(.L_327 - .L_326)


	//   ....[0]....
.L_326:
        /*0e38*/ 	.word	0x00000270
        /*0e3c*/ 	.word	0x000000ff
        /*0e40*/ 	.word	0x00019c00
        /*0e44*/ 	.short	0x0100
        /*0e46*/ 	.byte	0x08
	.zero		1


	//   ....[1]....
        /*0e48*/ 	.word	0x00000280
        /*0e4c*/ 	.word	0x000000ff
        /*0e50*/ 	.word	0x00019c20
        /*0e54*/ 	.short	0x0100
        /*0e56*/ 	.byte	0x08
	.zero		1


	//   ....[2]....
        /*0e58*/ 	.word	0x00000370
        /*0e5c*/ 	.word	0x000000ff
        /*0e60*/ 	.word	0x00019c30
        /*0e64*/ 	.short	0x0100
        /*0e66*/ 	.byte	0x08
	.zero		1


	//   ....[3]....
        /*0e68*/ 	.word	0x00000380
        /*0e6c*/ 	.word	0x000000ff
        /*0e70*/ 	.word	0x00019c40
        /*0e74*/ 	.short	0x0100
        /*0e76*/ 	.byte	0x08
	.zero		1


	//   ....[4]....
        /*0e78*/ 	.word	0x00000390
        /*0e7c*/ 	.word	0x000000ff
        /*0e80*/ 	.word	0x00019c38
        /*0e84*/ 	.short	0x0100
        /*0e86*/ 	.byte	0x08
	.zero		1


	//   ....[5]....
        /*0e88*/ 	.word	0x000003a0
        /*0e8c*/ 	.word	0x000000ff
        /*0e90*/ 	.word	0x00019c48
        /*0e94*/ 	.short	0x0100
        /*0e96*/ 	.byte	0x08
	.zero		1


	//   ....[6]....
        /*0e98*/ 	.word	0x000004d0
        /*0e9c*/ 	.word	0x000000ff
        /*0ea0*/ 	.word	0x00019c50
        /*0ea4*/ 	.short	0x0100
        /*0ea6*/ 	.byte	0x08
	.zero		1


	//   ....[7]....
        /*0ea8*/ 	.word	0x000004e0
        /*0eac*/ 	.word	0x000000ff
        /*0eb0*/ 	.word	0x00019c60
        /*0eb4*/ 	.short	0x0100
        /*0eb6*/ 	.byte	0x08
	.zero		1


	//   ....[8]....
        /*0eb8*/ 	.word	0x000004f0
        /*0ebc*/ 	.word	0x000000ff
        /*0ec0*/ 	.word	0x00019c58
        /*0ec4*/ 	.short	0x0100
        /*0ec6*/ 	.byte	0x08
	.zero		1


	//   ....[9]....
        /*0ec8*/ 	.word	0x00000500
        /*0ecc*/ 	.word	0x000000ff
        /*0ed0*/ 	.word	0x00019c68
        /*0ed4*/ 	.short	0x0100
        /*0ed6*/ 	.byte	0x08
	.zero		1


	//   ....[10]....
        /*0ed8*/ 	.word	0x000005f0
        /*0edc*/ 	.word	0x000000ff
        /*0ee0*/ 	.word	0x00019c70
        /*0ee4*/ 	.short	0x0100
        /*0ee6*/ 	.byte	0x06
	.zero		1


	//   ....[11]....
        /*0ee8*/ 	.word	0x00000600
        /*0eec*/ 	.word	0x000000ff
        /*0ef0*/ 	.word	0x00019c80
        /*0ef4*/ 	.short	0x0100
        /*0ef6*/ 	.byte	0x06
	.zero		1


	//   ....[12]....
        /*0ef8*/ 	.word	0x00000610
        /*0efc*/ 	.word	0x000000ff
        /*0f00*/ 	.word	0x00019c78
        /*0f04*/ 	.short	0x0100
        /*0f06*/ 	.byte	0x06
	.zero		1


	//   ....[13]....
        /*0f08*/ 	.word	0x00000620
        /*0f0c*/ 	.word	0x000000ff
        /*0f10*/ 	.word	0x00019c88
        /*0f14*/ 	.short	0x0100
        /*0f16*/ 	.byte	0x06
	.zero		1


	//   ....[14]....
        /*0f18*/ 	.word	0x00000750
        /*0f1c*/ 	.word	0x000000ff
        /*0f20*/ 	.word	0x00019c90
        /*0f24*/ 	.short	0x0100
        /*0f26*/ 	.byte	0x08
	.zero		1


	//   ....[15]....
        /*0f28*/ 	.word	0x00000760
        /*0f2c*/ 	.word	0x000000ff
        /*0f30*/ 	.word	0x00019ca0
        /*0f34*/ 	.short	0x0100
        /*0f36*/ 	.byte	0x08
	.zero		1


	//   ....[16]....
        /*0f38*/ 	.word	0x00000770
        /*0f3c*/ 	.word	0x000000ff
        /*0f40*/ 	.word	0x00019c98
        /*0f44*/ 	.short	0x0100
        /*0f46*/ 	.byte	0x08
	.zero		1


	//   ....[17]....
        /*0f48*/ 	.word	0x00000780
        /*0f4c*/ 	.word	0x000000ff
        /*0f50*/ 	.word	0x00019ca8
        /*0f54*/ 	.short	0x0100
        /*0f56*/ 	.byte	0x08
	.zero		1


	//   ....[18]....
        /*0f58*/ 	.word	0x000008c0
        /*0f5c*/ 	.word	0x000000ff
        /*0f60*/ 	.word	0x00019cb0
        /*0f64*/ 	.short	0x0100
        /*0f66*/ 	.byte	0x08
	.zero		1


	//   ....[19]....
        /*0f68*/ 	.word	0x000008d0
        /*0f6c*/ 	.word	0x000000ff
        /*0f70*/ 	.word	0x00019cc0
        /*0f74*/ 	.short	0x0100
        /*0f76*/ 	.byte	0x08
	.zero		1


	//   ....[20]....
        /*0f78*/ 	.word	0x000008e0
        /*0f7c*/ 	.word	0x000000ff
        /*0f80*/ 	.word	0x00019cb8
        /*0f84*/ 	.short	0x0100
        /*0f86*/ 	.byte	0x08
	.zero		1


	//   ....[21]....
        /*0f88*/ 	.word	0x000008f0
        /*0f8c*/ 	.word	0x000000ff
        /*0f90*/ 	.word	0x00019cc8
        /*0f94*/ 	.short	0x0100
        /*0f96*/ 	.byte	0x08
	.zero		1


	//   ....[22]....
        /*0f98*/ 	.word	0x00002c50
        /*0f9c*/ 	.word	0x00000045
        /*0fa0*/ 	.word	0x00019c90
        /*0fa4*/ 	.short	0x010a
        /*0fa6*/ 	.byte	0x3f
	.zero		1


	//   ....[23]....
        /*0fa8*/ 	.word	0x00004580
        /*0fac*/ 	.word	0x00000045
        /*0fb0*/ 	.word	0x00019c90
        /*0fb4*/ 	.short	0x010a
        /*0fb6*/ 	.byte	0x3f
	.zero		1


	//   ....[24]....
        /*0fb8*/ 	.word	0x00006520
        /*0fbc*/ 	.word	0x00000045
        /*0fc0*/ 	.word	0x00019c90
        /*0fc4*/ 	.short	0x010a
        /*0fc6*/ 	.byte	0x3f
	.zero		1


	//   ....[25]....
        /*0fc8*/ 	.word	0x00006930
        /*0fcc*/ 	.word	0x00000004
        /*0fd0*/ 	.word	0x00000000
        /*0fd4*/ 	.short	0x0101
        /*0fd6*/ 	.byte	0x3f
	.zero		1


	//   ....[26]....
        /*0fd8*/ 	.word	0x00006970
        /*0fdc*/ 	.word	0x00000045
        /*0fe0*/ 	.word	0x00019cb0
        /*0fe4*/ 	.short	0x010a
        /*0fe6*/ 	.byte	0x3f
	.zero		1


	//   ....[27]....
        /*0fe8*/ 	.word	0x00006d30
        /*0fec*/ 	.word	0x00000045
        /*0ff0*/ 	.word	0x00000000
        /*0ff4*/ 	.short	0x0101
        /*0ff6*/ 	.byte	0x3f
	.zero		1


	//   ....[28]....
        /*0ff8*/ 	.word	0x000077c0
        /*0ffc*/ 	.word	0x00000012
        /*1000*/ 	.word	0x00019c00
        /*1004*/ 	.short	0x010a
        /*1006*/ 	.byte	0x3f
	.zero		1


	//   ....[29]....
        /*1008*/ 	.word	0x00007810
        /*100c*/ 	.word	0x00000012
        /*1010*/ 	.word	0x00019c00
        /*1014*/ 	.short	0x010a
        /*1016*/ 	.byte	0x3f
	.zero		1


	//   ....[30]....
        /*1018*/ 	.word	0x00008040
        /*101c*/ 	.word	0x00000012
        /*1020*/ 	.word	0x00019c00
        /*1024*/ 	.short	0x010a
        /*1026*/ 	.byte	0x3f
	.zero		1


	//   ....[31]....
        /*1028*/ 	.word	0x00009d00
        /*102c*/ 	.word	0x00000012
        /*1030*/ 	.word	0x00019c00
        /*1034*/ 	.short	0x010a
        /*1036*/ 	.byte	0x3f
	.zero		1


	//   ....[32]....
        /*1038*/ 	.word	0x0000bec0
        /*103c*/ 	.word	0x00000003
        /*1040*/ 	.word	0x00019c30
        /*1044*/ 	.short	0x010a
        /*1046*/ 	.byte	0x3f
	.zero		1


	//   ....[33]....
        /*1048*/ 	.word	0x0000bf70
        /*104c*/ 	.word	0x00000003
        /*1050*/ 	.word	0x00019c30
        /*1054*/ 	.short	0x010a
        /*1056*/ 	.byte	0x3f
	.zero		1


	//   ....[34]....
        /*1058*/ 	.word	0x0000d790
        /*105c*/ 	.word	0x00000003
        /*1060*/ 	.word	0x00000000
        /*1064*/ 	.short	0x0101
        /*1066*/ 	.byte	0x3f
	.zero		1


	//   ....[35]....
        /*1068*/ 	.word	0x0000e310
        /*106c*/ 	.word	0x00000000
        /*1070*/ 	.word	0x00019c30
        /*1074*/ 	.short	0x010a
        /*1076*/ 	.byte	0x3f
	.zero		1


	//   ....[36]....
        /*1078*/ 	.word	0x0000e390
        /*107c*/ 	.word	0x00000000
        /*1080*/ 	.word	0x00019c30
        /*1084*/ 	.short	0x010a
        /*1086*/ 	.byte	0x3f
	.zero		1


	//   ....[37]....
        /*1088*/ 	.word	0x0000e5a0
        /*108c*/ 	.word	0x0000000f
        /*1090*/ 	.word	0x00019c50
        /*1094*/ 	.short	0x010a
        /*1096*/ 	.byte	0x3f
	.zero		1


	//   ....[38]....
        /*1098*/ 	.word	0x0000e5f0
        /*109c*/ 	.word	0x0000000f
        /*10a0*/ 	.word	0x00019c50
        /*10a4*/ 	.short	0x010a
        /*10a6*/ 	.byte	0x3f
	.zero		1


	//   ....[39]....
        /*10a8*/ 	.word	0x0000e920
        /*10ac*/ 	.word	0x00000000
        /*10b0*/ 	.word	0x00000000
        /*10b4*/ 	.short	0x0101
        /*10b6*/ 	.byte	0x3f
	.zero		1


	//   ....[40]....
        /*10b8*/ 	.word	0x00010520
        /*10bc*/ 	.word	0x0000000f
        /*10c0*/ 	.word	0x00000000
        /*10c4*/ 	.short	0x0101
        /*10c6*/ 	.byte	0x3f
	.zero		1


	//   ....[41]....
        /*10c8*/ 	.word	0x00010bc0
        /*10cc*/ 	.word	0x00000005
        /*10d0*/ 	.word	0x00019c30
        /*10d4*/ 	.short	0x010a
        /*10d6*/ 	.byte	0x3f
	.zero		1


	//   ....[42]....
        /*10d8*/ 	.word	0x00010c40
        /*10dc*/ 	.word	0x00000005
        /*10e0*/ 	.word	0x00019c30
        /*10e4*/ 	.short	0x010a
        /*10e6*/ 	.byte	0x3f
	.zero		1


	//   ....[43]....
        /*10e8*/ 	.word	0x00010e50
        /*10ec*/ 	.word	0x0000000f
        /*10f0*/ 	.word	0x00019c50
        /*10f4*/ 	.short	0x010a
        /*10f6*/ 	.byte	0x3f
	.zero		1


	//   ....[44]....
        /*10f8*/ 	.word	0x00010ea0
        /*10fc*/ 	.word	0x0000000f
        /*1100*/ 	.word	0x00019c50
        /*1104*/ 	.short	0x010a
        /*1106*/ 	.byte	0x3f
	.zero		1


	//   ....[45]....
        /*1108*/ 	.word	0x00011130
        /*110c*/ 	.word	0x00000000
        /*1110*/ 	.word	0x00000000
        /*1114*/ 	.short	0x0101
        /*1116*/ 	.byte	0x3f
	.zero		1


	//   ....[46]....
        /*1118*/ 	.word	0x00012380
        /*111c*/ 	.word	0x0000000f
        /*1120*/ 	.word	0x00000000
        /*1124*/ 	.short	0x0101
        /*1126*/ 	.byte	0x3f
	.zero		1


	//   ....[47]....
        /*1128*/ 	.word	0x00012940
        /*112c*/ 	.word	0x0000000c
        /*1130*/ 	.word	0x00019c50
        /*1134*/ 	.short	0x010a
        /*1136*/ 	.byte	0x3f
	.zero		1


	//   ....[48]....
        /*1138*/ 	.word	0x00012990
        /*113c*/ 	.word	0x0000000c
        /*1140*/ 	.word	0x00019c50
        /*1144*/ 	.short	0x010a
        /*1146*/ 	.byte	0x3f
	.zero		1


	//   ....[49]....
        /*1148*/ 	.word	0x00013250
        /*114c*/ 	.word	0x0000000c
        /*1150*/ 	.word	0x00000000
        /*1154*/ 	.short	0x0101
        /*1156*/ 	.byte	0x3f
	.zero		1


	//   ....[50]....
        /*1158*/ 	.word	0x00014e20
        /*115c*/ 	.word	0x00000000
        /*1160*/ 	.word	0x00000000
        /*1164*/ 	.short	0x0101
        /*1166*/ 	.byte	0x3f
	.zero		1


	//   ....[51]....
        /*1168*/ 	.word	0x00015380
        /*116c*/ 	.word	0x00000002
        /*1170*/ 	.word	0x00000000
        /*1174*/ 	.short	0x0101
        /*1176*/ 	.byte	0x3f
	.zero		1


	//   ....[52]....
        /*1178*/ 	.word	0x000184b0
        /*117c*/ 	.word	0x00000011
        /*1180*/ 	.word	0x00019c20
        /*1184*/ 	.short	0x010a
        /*1186*/ 	.byte	0x3f
	.zero		1


	//   ....[53]....
        /*1188*/ 	.word	0x00018540
        /*118c*/ 	.word	0x00000009
        /*1190*/ 	.word	0x00019ca0
        /*1194*/ 	.short	0x010a
        /*1196*/ 	.byte	0x3f
	.zero		1


	//   ....[54]....
        /*1198*/ 	.word	0x00018990
        /*119c*/ 	.word	0x00000009
        /*11a0*/ 	.word	0x00019cc0
        /*11a4*/ 	.short	0x010a
        /*11a6*/ 	.byte	0x3f
	.zero		1


	//   ....[55]....
        /*11a8*/ 	.word	0x00018ea0
        /*11ac*/ 	.word	0x00000009
        /*11b0*/ 	.word	0x00019ca0
        /*11b4*/ 	.short	0x010a
        /*11b6*/ 	.byte	0x3f
	.zero		1


	//   ....[56]....
        /*11b8*/ 	.word	0x000192e0
        /*11bc*/ 	.word	0x00000009
        /*11c0*/ 	.word	0x00019cc0
        /*11c4*/ 	.short	0x010a
        /*11c6*/ 	.byte	0x3f
	.zero		1


	//   ....[57]....
        /*11c8*/ 	.word	0x0001a5b0
        /*11cc*/ 	.word	0x00000004
        /*11d0*/ 	.word	0x00019c80
        /*11d4*/ 	.short	0x010a
        /*11d6*/ 	.byte	0x3f
	.zero		1


	//   ....[58]....
        /*11d8*/ 	.word	0x0001a9d0
        /*11dc*/ 	.word	0x00000004
        /*11e0*/ 	.word	0x00019c70
        /*11e4*/ 	.short	0x0107
        /*11e6*/ 	.byte	0x3f
	.zero		1


	//   ....[59]....
        /*11e8*/ 	.word	0x0001aa90
        /*11ec*/ 	.word	0x00000004
        /*11f0*/ 	.word	0x00019c70
        /*11f4*/ 	.short	0x0101
        /*11f6*/ 	.byte	0x3f
	.zero		1


	//   ....[60]....
        /*11f8*/ 	.word	0x0001aae0
        /*11fc*/ 	.word	0x00000004
        /*1200*/ 	.word	0x00019c40
        /*1204*/ 	.short	0x010a
        /*1206*/ 	.byte	0x3f
	.zero		1


	//   ....[61]....
        /*1208*/ 	.word	0x0001ae40
        /*120c*/ 	.word	0x00000004
        /*1210*/ 	.word	0x00019c30
        /*1214*/ 	.short	0x0107
        /*1216*/ 	.byte	0x3f
	.zero		1


	//   ....[62]....
        /*1218*/ 	.word	0x0001af10
        /*121c*/ 	.word	0x00000004
        /*1220*/ 	.word	0x00019c30
        /*1224*/ 	.short	0x0101
        /*1226*/ 	.byte	0x3f
	.zero		1


	//   ....[63]....
        /*1228*/ 	.word	0x0001b8d0
        /*122c*/ 	.word	0x00000011
        /*1230*/ 	.word	0x00019c00
        /*1234*/ 	.short	0x0107
        /*1236*/ 	.byte	0x3f
	.zero		1


	//   ....[64]....
        /*1238*/ 	.word	0x0001b9d0
        /*123c*/ 	.word	0x00000011
        /*1240*/ 	.word	0x00019c00
        /*1244*/ 	.short	0x0101
        /*1246*/ 	.byte	0x3f
	.zero		1


	//   ....[65]....
        /*1248*/ 	.word	0x0001b9f0
        /*124c*/ 	.word	0x00000011
        /*1250*/ 	.word	0x00019c20
        /*1254*/ 	.short	0x010a
        /*1256*/ 	.byte	0x3f
	.zero		1


	//   ....[66]....
        /*1258*/ 	.word	0x0001bd80
        /*125c*/ 	.word	0x00000000
        /*1260*/ 	.word	0x00019c80
        /*1264*/ 	.short	0x010a
        /*1266*/ 	.byte	0x3f
	.zero		1


	//   ....[67]....
        /*1268*/ 	.word	0x0001c130
        /*126c*/ 	.word	0x00000000
        /*1270*/ 	.word	0x00019c70
        /*1274*/ 	.short	0x0107
        /*1276*/ 	.byte	0x3f
	.zero		1


	//   ....[68]....
        /*1278*/ 	.word	0x0001c1f0
        /*127c*/ 	.word	0x00000000
        /*1280*/ 	.word	0x00019c70
        /*1284*/ 	.short	0x0101
        /*1286*/ 	.byte	0x3f
	.zero		1


	//   ....[69]....
        /*1288*/ 	.word	0x0001c220
        /*128c*/ 	.word	0x00000000
        /*1290*/ 	.word	0x00019c40
        /*1294*/ 	.short	0x010a
        /*1296*/ 	.byte	0x3f
	.zero		1


	//   ....[70]....
        /*1298*/ 	.word	0x0001c550
        /*129c*/ 	.word	0x00000000
        /*12a0*/ 	.word	0x00019c30
        /*12a4*/ 	.short	0x0107
        /*12a6*/ 	.byte	0x3f
	.zero		1


	//   ....[71]....
        /*12a8*/ 	.word	0x0001c610
        /*12ac*/ 	.word	0x00000000
        /*12b0*/ 	.word	0x00019c30
        /*12b4*/ 	.short	0x0101
        /*12b6*/ 	.byte	0x3f
	.zero		1


	//   ....[72]....
        /*12b8*/ 	.word	0x0001c6a0
        /*12bc*/ 	.word	0x00000002
        /*12c0*/ 	.word	0x00019c70
        /*12c4*/ 	.short	0x010a
        /*12c6*/ 	.byte	0x3f
	.zero		1


	//   ....[73]....
        /*12c8*/ 	.word	0x0001c730
        /*12cc*/ 	.word	0x00000002
        /*12d0*/ 	.word	0x00019c60
        /*12d4*/ 	.short	0x010a
        /*12d6*/ 	.byte	0x3f
	.zero		1


	//   ....[74]....
        /*12d8*/ 	.word	0x0001cac0
        /*12dc*/ 	.word	0x00000002
        /*12e0*/ 	.word	0x00019c50
        /*12e4*/ 	.short	0x0101
        /*12e6*/ 	.byte	0x3f
	.zero		1


	//   ....[75]....
        /*12e8*/ 	.word	0x0001cb50
        /*12ec*/ 	.word	0x00000002
        /*12f0*/ 	.word	0x00000000
        /*12f4*/ 	.short	0x0101
        /*12f6*/ 	.byte	0x3f
	.zero		1


	//   ....[76]....
        /*12f8*/ 	.word	0x0001cd10
        /*12fc*/ 	.word	0x00000003
        /*1300*/ 	.word	0x00019c70
        /*1304*/ 	.short	0x010a
        /*1306*/ 	.byte	0x3f
	.zero		1


	//   ....[77]....
        /*1308*/ 	.word	0x0001cd90
        /*130c*/ 	.word	0x00000003
        /*1310*/ 	.word	0x00019c60
        /*1314*/ 	.short	0x010a
        /*1316*/ 	.byte	0x3f
	.zero		1


	//   ....[78]....
        /*1318*/ 	.word	0x0001d130
        /*131c*/ 	.word	0x00000003
        /*1320*/ 	.word	0x00019c50
        /*1324*/ 	.short	0x0101
        /*1326*/ 	.byte	0x3f
	.zero		1


	//   ....[79]....
        /*1328*/ 	.word	0x0001d1d0
        /*132c*/ 	.word	0x00000003
        /*1330*/ 	.word	0x00000000
        /*1334*/ 	.short	0x0101
        /*1336*/ 	.byte	0x3f
	.zero		1


	//   ....[80]....
        /*1338*/ 	.word	0x0001e330
        /*133c*/ 	.word	0x00000004
        /*1340*/ 	.word	0x00019c20
        /*1344*/ 	.short	0x010a
        /*1346*/ 	.byte	0x3f
	.zero		1


	//   ....[81]....
        /*1348*/ 	.word	0x0001e4a0
        /*134c*/ 	.word	0x00000005
        /*1350*/ 	.word	0x00019c40
        /*1354*/ 	.short	0x010a
        /*1356*/ 	.byte	0x3f
	.zero		1


	//   ....[82]....
        /*1358*/ 	.word	0x0001e540
        /*135c*/ 	.word	0x00000013
        /*1360*/ 	.word	0x00019c40
        /*1364*/ 	.short	0x010a
        /*1366*/ 	.byte	0x3f
	.zero		1


	//   ....[83]....
        /*1368*/ 	.word	0x0001e580
        /*136c*/ 	.word	0x00000005
        /*1370*/ 	.word	0x00019c60
        /*1374*/ 	.short	0x010a
        /*1376*/ 	.byte	0x3f
	.zero		1


	//   ....[84]....
        /*1378*/ 	.word	0x0001e5c0
        /*137c*/ 	.word	0x00000013
        /*1380*/ 	.word	0x00019c60
        /*1384*/ 	.short	0x010a
        /*1386*/ 	.byte	0x3f
	.zero		1


	//   ....[85]....
        /*1388*/ 	.word	0x0001e600
        /*138c*/ 	.word	0x00000005
        /*1390*/ 	.word	0x00019c80
        /*1394*/ 	.short	0x010a
        /*1396*/ 	.byte	0x3f
	.zero		1


	//   ....[86]....
        /*1398*/ 	.word	0x0001e640
        /*139c*/ 	.word	0x00000013
        /*13a0*/ 	.word	0x00019c80
        /*13a4*/ 	.short	0x010a
        /*13a6*/ 	.byte	0x3f
	.zero		1


	//   ....[87]....
        /*13a8*/ 	.word	0x0001e6a0
        /*13ac*/ 	.word	0x00000045
        /*13b0*/ 	.word	0x00019c90
        /*13b4*/ 	.short	0x010a
        /*13b6*/ 	.byte	0x3f
	.zero		1


	//   ....[88]....
        /*13b8*/ 	.word	0x0001e810
        /*13bc*/ 	.word	0x00000045
        /*13c0*/ 	.word	0x00019c90
        /*13c4*/ 	.short	0x010a
        /*13c6*/ 	.byte	0x3f
	.zero		1


	//   ....[89]....
        /*13c8*/ 	.word	0x0001e990
        /*13cc*/ 	.word	0x00000045
        /*13d0*/ 	.word	0x00019c90
        /*13d4*/ 	.short	0x010a
        /*13d6*/ 	.byte	0x3f
	.zero		1


	//   ....[90]....
        /*13d8*/ 	.word	0x0001eaf0
        /*13dc*/ 	.word	0x00000045
        /*13e0*/ 	.word	0x00019cb0
        /*13e4*/ 	.short	0x010a
        /*13e6*/ 	.byte	0x3f
	.zero		1


	//   ....[91]....
        /*13e8*/ 	.word	0x0001ecf0
        /*13ec*/ 	.word	0x00000012
        /*13f0*/ 	.word	0x00019c00
        /*13f4*/ 	.short	0x010a
        /*13f6*/ 	.byte	0x3f
	.zero		1


	//   ....[92]....
        /*13f8*/ 	.word	0x0001ef00
        /*13fc*/ 	.word	0x00000012
        /*1400*/ 	.word	0x00019c00
        /*1404*/ 	.short	0x010a
        /*1406*/ 	.byte	0x3f
	.zero		1


	//   ....[93]....
        /*1408*/ 	.word	0x0001ef50
        /*140c*/ 	.word	0x00000003
        /*1410*/ 	.word	0x00019c30
        /*1414*/ 	.short	0x010a
        /*1416*/ 	.byte	0x3f
	.zero		1


	//   ....[94]....
        /*1418*/ 	.word	0x0001efa0
        /*141c*/ 	.word	0x00000000
        /*1420*/ 	.word	0x00019c30
        /*1424*/ 	.short	0x010a
        /*1426*/ 	.byte	0x3f
	.zero		1


	//   ....[95]....
        /*1428*/ 	.word	0x0001eff0
        /*142c*/ 	.word	0x0000000f
        /*1430*/ 	.word	0x00019c50
        /*1434*/ 	.short	0x010a
        /*1436*/ 	.byte	0x3f
	.zero		1


	//   ....[96]....
        /*1438*/ 	.word	0x0001f040
        /*143c*/ 	.word	0x00000005
        /*1440*/ 	.word	0x00019c30
        /*1444*/ 	.short	0x010a
        /*1446*/ 	.byte	0x3f
	.zero		1


	//   ....[97]....
        /*1448*/ 	.word	0x0001f090
        /*144c*/ 	.word	0x0000000f
        /*1450*/ 	.word	0x00019c50
        /*1454*/ 	.short	0x010a
        /*1456*/ 	.byte	0x3f
	.zero		1


	//   ....[98]....
        /*1458*/ 	.word	0x0001f0e0
        /*145c*/ 	.word	0x0000000c
        /*1460*/ 	.word	0x00019c50
        /*1464*/ 	.short	0x010a
        /*1466*/ 	.byte	0x3f
	.zero		1


	//   ....[99]....
        /*1468*/ 	.word	0x0001f280
        /*146c*/ 	.word	0x00000011
        /*1470*/ 	.word	0x00019c20
        /*1474*/ 	.short	0x010a
        /*1476*/ 	.byte	0x3f
	.zero		1


	//   ....[100]....
        /*1478*/ 	.word	0x0001f2d0
        /*147c*/ 	.word	0x00000009
        /*1480*/ 	.word	0x00019ca0
        /*1484*/ 	.short	0x010a
        /*1486*/ 	.byte	0x3f
	.zero		1


	//   ....[101]....
        /*1488*/ 	.word	0x0001f320
        /*148c*/ 	.word	0x00000009
        /*1490*/ 	.word	0x00019cc0
        /*1494*/ 	.short	0x010a
        /*1496*/ 	.byte	0x3f
	.zero		1


	//   ....[102]....
        /*1498*/ 	.word	0x0001f370
        /*149c*/ 	.word	0x00000009
        /*14a0*/ 	.word	0x00019ca0
        /*14a4*/ 	.short	0x010a
        /*14a6*/ 	.byte	0x3f
	.zero		1


	//   ....[103]....
        /*14a8*/ 	.word	0x0001f3c0
        /*14ac*/ 	.word	0x00000009
        /*14b0*/ 	.word	0x00019cc0
        /*14b4*/ 	.short	0x010a
        /*14b6*/ 	.byte	0x3f
	.zero		1


	//   ....[104]....
        /*14b8*/ 	.word	0x0001f4f0
        /*14bc*/ 	.word	0x00000004
        /*14c0*/ 	.word	0x00019c80
        /*14c4*/ 	.short	0x010a
        /*14c6*/ 	.byte	0x3f
	.zero		1


	//   ....[105]....
        /*14c8*/ 	.word	0x0001f8e0
        /*14cc*/ 	.word	0x00000004
        /*14d0*/ 	.word	0x00019c40
        /*14d4*/ 	.short	0x010a
        /*14d6*/ 	.byte	0x3f
	.zero		1


	//   ....[106]....
        /*14d8*/ 	.word	0x0001ff80
        /*14dc*/ 	.word	0x00000011
        /*14e0*/ 	.word	0x00019c20
        /*14e4*/ 	.short	0x010a
        /*14e6*/ 	.byte	0x3f
	.zero		1


	//   ....[107]....
        /*14e8*/ 	.word	0x0001ffd0
        /*14ec*/ 	.word	0x00000000
        /*14f0*/ 	.word	0x00019c80
        /*14f4*/ 	.short	0x010a
        /*14f6*/ 	.byte	0x3f
	.zero		1


	//   ....[108]....
        /*14f8*/ 	.word	0x000202d0
        /*14fc*/ 	.word	0x00000000
        /*1500*/ 	.word	0x00019c40
        /*1504*/ 	.short	0x010a
        /*1506*/ 	.byte	0x3f
	.zero		1


	//   ....[109]....
        /*1508*/ 	.word	0x00020580
        /*150c*/ 	.word	0x00000002
        /*1510*/ 	.word	0x00019c70
        /*1514*/ 	.short	0x010a
        /*1516*/ 	.byte	0x3f
	.zero		1


	//   ....[110]....
        /*1518*/ 	.word	0x000205d0
        /*151c*/ 	.word	0x00000002
        /*1520*/ 	.word	0x00019c60
        /*1524*/ 	.short	0x010a
        /*1526*/ 	.byte	0x3f
	.zero		1


	//   ....[111]....
        /*1528*/ 	.word	0x00020620
        /*152c*/ 	.word	0x00000003
        /*1530*/ 	.word	0x00019c70
        /*1534*/ 	.short	0x010a
        /*1536*/ 	.byte	0x3f
	.zero		1


	//   ....[112]....
        /*1538*/ 	.word	0x00020670
        /*153c*/ 	.word	0x00000003
        /*1540*/ 	.word	0x00019c60
        /*1544*/ 	.short	0x010a
        /*1546*/ 	.byte	0x3f
	.zero		1


	//   ....[113]....
        /*1548*/ 	.word	0x000211a0
        /*154c*/ 	.word	0x00000004
        /*1550*/ 	.word	0x00019c20
        /*1554*/ 	.short	0x010a
        /*1556*/ 	.byte	0x3f
	.zero		1


	//   ....[114]....
        /*1558*/ 	.word	0x00021340
        /*155c*/ 	.word	0x00000005
        /*1560*/ 	.word	0x00019c40
        /*1564*/ 	.short	0x010a
        /*1566*/ 	.byte	0x3f
	.zero		1


	//   ....[115]....
        /*1568*/ 	.word	0x00021390
        /*156c*/ 	.word	0x00000013
        /*1570*/ 	.word	0x00019c40
        /*1574*/ 	.short	0x010a
        /*1576*/ 	.byte	0x3f
	.zero		1


	//   ....[116]....
        /*1578*/ 	.word	0x000213e0
        /*157c*/ 	.word	0x00000005
        /*1580*/ 	.word	0x00019c60
        /*1584*/ 	.short	0x010a
        /*1586*/ 	.byte	0x3f
	.zero		1


	//   ....[117]....
        /*1588*/ 	.word	0x00021430
        /*158c*/ 	.word	0x00000013
        /*1590*/ 	.word	0x00019c60
        /*1594*/ 	.short	0x010a
        /*1596*/ 	.byte	0x3f
	.zero		1


	//   ....[118]....
        /*1598*/ 	.word	0x00021480
        /*159c*/ 	.word	0x00000005
        /*15a0*/ 	.word	0x00019c80
        /*15a4*/ 	.short	0x010a
        /*15a6*/ 	.byte	0x3f
	.zero		1


	//----- nvinfo : EIATTR_NUM_MBARRIERS
	.align		4
.L_327:
        /*15a8*/ 	.byte	0x03, 0x38
        /*15aa*/ 	.short	0x0016


	//----- nvinfo : EIATTR_EXIT_INSTR_OFFSETS
	.align		4
        /*15ac*/ 	.byte	0x04, 0x1c
        /*15ae*/ 	.short	(.L_329 - .L_328)


	//   ....[0]....
.L_328:
        /*15b0*/ 	.word	0x0001e690


	//----- nvinfo : EIATTR_MAX_THREADS
	.align		4
.L_329:
        /*15b4*/ 	.byte	0x04, 0x05
        /*15b6*/ 	.short	(.L_331 - .L_330)
.L_330:
        /*15b8*/ 	.word	0x00000200
        /*15bc*/ 	.word	0x00000001
        /*15c0*/ 	.word	0x00000001


	//----- nvinfo : EIATTR_CRS_STACK_SIZE
	.align		4
.L_331:
        /*15c4*/ 	.byte	0x04, 0x1e
        /*15c6*/ 	.short	(.L_333 - .L_332)
.L_332:
        /*15c8*/ 	.word	0x00000000


	//----- nvinfo : EIATTR_CBANK_PARAM_SIZE
	.align		4
.L_333:
        /*15cc*/ 	.byte	0x03, 0x19
        /*15ce*/ 	.short	0x0af0


	//----- nvinfo : EIATTR_PARAM_CBANK
	.align		4
        /*15d0*/ 	.byte	0x04, 0x0a
        /*15d2*/ 	.short	(.L_335 - .L_334)
	.align		4
.L_334:
        /*15d4*/ 	.word	index@(.nv.constant0._ZN7cutlass13device_kernelIN5flash11enable_sm90INS1_16FlashAttnFwdSm90INS1_25CollectiveMainloopFwdSm90ILi2EN4cute5tupleIJNS5_1CILi1EEES8_S8_EEENS6_IJNS7_ILi192EEENS7_ILi128EEENS7_ILi96EEEEEELi96ENS_12float_e4m3_tEfNS_4arch4Sm90ELb1ELb0ELb0ELb1ELb1ELb1ELb0ELb1ELb1ELb1ELb1ELb0EEENS1_21CollectiveEpilogueFwdINS6_IJSA_SC_SB_EEES9_NS_10bfloat16_tESG_Li384ELb1ELb1ELb1ELb1EEENS1_36VarlenDynamicPersistentTileSchedulerILi192ELi128ELi384ELi128ELb1ELb1ELb1ELb1ELb1ELb1EEEEEEEEEvNT_6ParamsE)
        /*15d8*/ 	.short	0x0210
        /*15da*/ 	.short	0x0af0


	//----- nvinfo : EIATTR_SW_WAR
	.align		4
.L_335:
        /*15dc*/ 	.byte	0x04, 0x36
        /*15de*/ 	.short	(.L_337 - .L_336)
.L_336:
        /*15e0*/ 	.word	0x00000008
.L_337:


//--------------------- .nv.callgraph             --------------------------
	.section	.nv.callgraph,"",@"SHT_CUDA_CALLGRAPH"
	.align	4
	.sectionentsize	8
	.align		4
        /*0000*/ 	.word	0x00000000
	.align		4
        /*0004*/ 	.word	0xffffffff
	.align		4
        /*0008*/ 	.word	index@(_ZN7cutlass13device_kernelIN5flash11enable_sm90INS1_16FlashAttnFwdSm90INS1_25CollectiveMainloopFwdSm90ILi2EN4cute5tupleIJNS5_1CILi1EEES8_S8_EEENS6_IJNS7_ILi192EEENS7_ILi128EEENS7_ILi96EEEEEELi96ENS_12float_e4m3_tEfNS_4arch4Sm90ELb0ELb0ELb0ELb0ELb1ELb0ELb0ELb1ELb1ELb1ELb1ELb0EEENS1_21CollectiveEpilogueFwdINS6_IJSA_SC_SB_EEES9_NS_10bfloat16_tESG_Li384ELb0ELb1ELb1ELb1EEENS1_19SingleTileSchedulerILb0ELb1ELb1ELi192EEEEEEEEEvNT_6ParamsE)
	.align		4
        /*000c*/ 	.word	index@(__assertfail)
	.align		4
        /*0010*/ 	.word	index@(_ZN7cutlass13device_kernelIN5flash11enable_sm90INS1_16FlashAttnFwdSm90INS1_25CollectiveMainloopFwdSm90ILi2EN4cute5tupleIJNS5_1CILi1EEES8_S8_EEENS6_IJNS7_ILi192EEENS7_ILi128EEENS7_ILi96EEEEEELi96ENS_12float_e4m3_tEfNS_4arch4Sm90ELb0ELb0ELb0ELb1ELb1ELb0ELb0ELb1ELb1ELb1ELb1ELb0EEENS1_21CollectiveEpilogueFwdINS6_IJSA_SC_SB_EEES9_NS_10bfloat16_tESG_Li384ELb1ELb1ELb1ELb1EEENS1_36VarlenDynamicPersistentTileSchedulerILi192ELi128ELi384ELi128ELb1ELb1ELb1ELb0ELb1ELb1EEEEEEEEEvNT_6ParamsE)
	.align		4
        /*0014*/ 	.word	index@(__assertfail)
	.align		4
        /*0018*/ 	.word	index@(_ZN7cutlass13device_kernelIN5flash11enable_sm90INS1_16FlashAttnFwdSm90INS1_25CollectiveMainloopFwdSm90ILi2EN4cute5tupleIJNS5_1CILi1EEES8_S8_EEENS6_IJNS7_ILi192EEENS7_ILi128EEENS7_ILi96EEEEEELi96ENS_12float_e4m3_tEfNS_4arch4Sm90ELb0ELb0ELb0ELb1ELb1ELb1ELb0ELb1ELb1ELb1ELb1ELb0EEENS1_21CollectiveEpilogueFwdINS6_IJSA_SC_SB_EEES9_NS_10bfloat16_tESG_Li384ELb1ELb1ELb1ELb1EEENS1_36VarlenDynamicPersistentTileSchedulerILi192ELi128ELi384ELi128ELb1ELb1ELb1ELb0ELb1ELb1EEEEEEEEEvNT_6ParamsE)
	.align		4
        /*001c*/ 	.word	index@(__assertfail)
	.align		4
        /*0020*/ 	.word	index@(_ZN7cutlass13device_kernelIN5flash11enable_sm90INS1_16FlashAttnFwdSm90INS1_25CollectiveMainloopFwdSm90ILi2EN4cute5tupleIJNS5_1CILi1EEES8_S8_EEENS6_IJNS7_ILi192EEENS7_ILi128EEENS7_ILi96EEEEEELi96ENS_12float_e4m3_tEfNS_4arch4Sm90ELb0ELb1ELb0ELb0ELb1ELb0ELb0ELb1ELb1ELb1ELb1ELb0EEENS1_21CollectiveEpilogueFwdINS6_IJSA_SC_SB_EEES9_NS_10bfloat16_tESG_Li384ELb0ELb1ELb1ELb1EEENS1_19SingleTileSchedulerILb0ELb1ELb1ELi192EEEEEEEEEvNT_6ParamsE)
	.align		4
        /*0024*/ 	.word	index@(__assertfail)
	.align		4
        /*0028*/ 	.word	index@(_ZN7cutlass13device_kernelIN5flash11enable_sm90INS1_16FlashAttnFwdSm90INS1_25CollectiveMainloopFwdSm90ILi2EN4cute5tupleIJNS5_1CILi1EEES8_S8_EEENS6_IJNS7_ILi192EEENS7_ILi128EEENS7_ILi96EEEEEELi96ENS_12float_e4m3_tEfNS_4arch4Sm90ELb0ELb1ELb0ELb1ELb1ELb0ELb0ELb1ELb1ELb1ELb1ELb0EEENS1_21CollectiveEpilogueFwdINS6_IJSA_SC_SB_EEES9_NS_10bfloat16_tESG_Li384ELb1ELb1ELb1ELb1EEENS1_36VarlenDynamicPersistentTileSchedulerILi192ELi128ELi384ELi128ELb1ELb1ELb1ELb1ELb0ELb1EEEEEEEEEvNT_6ParamsE)
	.align		4
        /*002c*/ 	.word	index@(__assertfail)
	.align		4
        /*0030*/ 	.word	index@(_ZN7cutlass13device_kernelIN5flash11enable_sm90INS1_16FlashAttnFwdSm90INS1_25CollectiveMainloopFwdSm90ILi2EN4cute5tupleIJNS5_1CILi1EEES8_S8_EEENS6_IJNS7_ILi192EEENS7_ILi128EEENS7_ILi96EEEEEELi96ENS_12float_e4m3_tEfNS_4arch4Sm90ELb0ELb1ELb0ELb1ELb1ELb1ELb0ELb1ELb1ELb1ELb1ELb0EEENS1_21CollectiveEpilogueFwdINS6_IJSA_SC_SB_EEES9_NS_10bfloat16_tESG_Li384ELb1ELb1ELb1ELb1EEENS1_36VarlenDynamicPersistentTileSchedulerILi192ELi128ELi384ELi128ELb1ELb1ELb1ELb1ELb0ELb1EEEEEEEEEvNT_6ParamsE)
	.align		4
        /*0034*/ 	.word	index@(__assertfail)
	.align		4
        /*0038*/ 	.word	index@(_ZN7cutlass13device_kernelIN5flash11enable_sm90INS1_16FlashAttnFwdSm90INS1_25CollectiveMainloopFwdSm90ILi2EN4cute5tupleIJNS5_1CILi1EEES8_S8_EEENS6_IJNS7_ILi192EEENS7_ILi128EEENS7_ILi96EEEEEELi96ENS_12float_e4m3_tEfNS_4arch4Sm90ELb1ELb0ELb0ELb0ELb1ELb0ELb0ELb1ELb1ELb1ELb1ELb0EEENS1_21CollectiveEpilogueFwdINS6_IJSA_SC_SB_EEES9_NS_10bfloat16_tESG_Li384ELb0ELb1ELb1ELb1EEENS1_19SingleTileSchedulerILb0ELb1ELb1ELi192EEEEEEEEEvNT_6ParamsE)
	.align		4
        /*003c*/ 	.word	index@(__assertfail)
	.align		4
        /*0040*/ 	.word	index@(_ZN7cutlass13device_kernelIN5flash11enable_sm90INS1_16FlashAttnFwdSm90INS1_25CollectiveMainloopFwdSm90ILi2EN4cute5tupleIJNS5_1CILi1EEES8_S8_EEENS6_IJNS7_ILi192EEENS7_ILi128EEENS7_ILi96EEEEEELi96ENS_12float_e4m3_tEfNS_4arch4Sm90ELb1ELb0ELb0ELb1ELb1ELb0ELb0ELb1ELb1ELb1ELb1ELb0EEENS1_21CollectiveEpilogueFwdINS6_IJSA_SC_SB_EEES9_NS_10bfloat16_tESG_Li384ELb1ELb1ELb1ELb1EEENS1_36VarlenDynamicPersistentTileSchedulerILi192ELi128ELi384ELi128ELb1ELb1ELb1ELb1ELb1ELb1EEEEEEEEEvNT_6ParamsE)
	.align		4
        /*0044*/ 	.word	index@(__assertfail)
	.align		4
        /*0048*/ 	.word	index@(_ZN7cutlass13device_kernelIN5flash11enable_sm90INS1_16FlashAttnFwdSm90INS1_25CollectiveMainloopFwdSm90ILi2EN4cute5tupleIJNS5_1CILi1EEES8_S8_EEENS6_IJNS7_ILi192EEENS7_ILi128EEENS7_ILi96EEEEEELi96ENS_12float_e4m3_tEfNS_4arch4Sm90ELb1ELb0ELb0ELb1ELb1ELb1ELb0ELb1ELb1ELb1ELb1ELb0EEENS1_21CollectiveEpilogueFwdINS6_IJSA_SC_SB_EEES9_NS_10bfloat16_tESG_Li384ELb1ELb1ELb1ELb1EEENS1_36VarlenDynamicPersistentTileSchedulerILi192ELi128ELi384ELi128ELb1ELb1ELb1ELb1ELb1ELb1EEEEEEEEEvNT_6ParamsE)
	.align		4
        /*004c*/ 	.word	index@(__assertfail)
	.align		4
        /*0050*/ 	.word	0x00000000
	.align		4
        /*0054*/ 	.word	0xfffffffe
	.align		4
        /*0058*/ 	.word	0x00000000
	.align		4
        /*005c*/ 	.word	0xfffffffd
	.align		4
        /*0060*/ 	.word	0x00000000
	.align		4
        /*0064*/ 	.word	0xfffffffc


//--------------------- .nv.constant4             --------------------------
	.section	.nv.constant4,"a",@progbits
	.align	8
	.align		8
.nv.constant4:
        /*0000*/ 	.dword	__assertfail
	.align		8
        /*0008*/ 	.dword	__unnamed_1
	.align		8
        /*0010*/ 	.dword	__unnamed_2
	.align		8
        /*0018*/ 	.dword	__unnamed_3
	.align		8
        /*0020*/ 	.dword	__unnamed_4
	.align		8
        /*0028*/ 	.dword	__unnamed_5
	.align		8
        /*0030*/ 	.dword	__unnamed_6
	.align		8
        /*0038*/ 	.dword	_ZZN5flash28permute_output_fp8_VcolmajorIN4cute6TensorINS1_11ArrayEngineIfLm48EEENS1_6LayoutINS1_5tupleIJNS6_IJNS1_1CILi2EEES8_NS7_ILi12EEEEEENS7_ILi1EEESB_EEENS6_IJNS6_IJSB_S8_NS7_ILi4EEEEEENS7_ILi0EEESF_EEEEEEEEEvRT_E9upper_map
	.align		8
        /*0040*/ 	.dword	_ZN77_INTERNAL_289825e8_41_flash_fwd_hdim96_e4m3_paged_split_sm90_cu_ea41c527_47794cuda3std3__45__cpo5beginE
	.align		8
        /*0048*/ 	.dword	_ZN77_INTERNAL_289825e8_41_flash_fwd_hdim96_e4m3_paged_split_sm90_cu_ea41c527_47794cuda3std3__45__cpo3endE
	.align		8
        /*0050*/ 	.dword	_ZN77_INTERNAL_289825e8_41_flash_fwd_hdim96_e4m3_paged_split_sm90_cu_ea41c527_47794cuda3std3__45__cpo6cbeginE
	.align		8
        /*0058*/ 	.dword	_ZN77_INTERNAL_289825e8_41_flash_fwd_hdim96_e4m3_paged_split_sm90_cu_ea41c527_47794cuda3std3__45__cpo4cendE
	.align		8
        /*0060*/ 	.dword	_ZN77_INTERNAL_289825e8_41_flash_fwd_hdim96_e4m3_paged_split_sm90_cu_ea41c527_47794cuda3std3__479_GLOBAL__N__289825e8_41_flash_fwd_hdim96_e4m3_paged_split_sm90_cu_ea41c527_47796ignoreE
	.align		8
        /*0068*/ 	.dword	_ZN77_INTERNAL_289825e8_41_flash_fwd_hdim96_e4m3_paged_split_sm90_cu_ea41c527_47794cuda3std3__419piecewise_constructE
	.align		8
        /*0070*/ 	.dword	_ZN77_INTERNAL_289825e8_41_flash_fwd_hdim96_e4m3_paged_split_sm90_cu_ea41c527_47794cuda3std3__48in_placeE
	.align		8
        /*0078*/ 	.dword	_ZN77_INTERNAL_289825e8_41_flash_fwd_hdim96_e4m3_paged_split_sm90_cu_ea41c527_47794cuda3std6ranges3__45__cpo4swapE
	.align		8
        /*0080*/ 	.dword	_ZN77_INTERNAL_289825e8_41_flash_fwd_hdim96_e4m3_paged_split_sm90_cu_ea41c527_47794cuda3std6ranges3__45__cpo9iter_moveE
	.align		8
        /*0088*/ 	.dword	_ZN77_INTERNAL_289825e8_41_flash_fwd_hdim96_e4m3_paged_split_sm90_cu_ea41c527_47794cute7productE
	.align		8
        /*0090*/ 	.dword	_ZN77_INTERNAL_289825e8_41_flash_fwd_hdim96_e4m3_paged_split_sm90_cu_ea41c527_47794cute1_E
	.align		8
        /*0098*/ 	.dword	$str$23
	.align		8
        /*00a0*/ 	.dword	$str$24


//--------------------- .text._ZN7cutlass13device_kernelIN5flash11enable_sm90INS1_16FlashAttnFwdSm90INS1_25CollectiveMainloopFwdSm90ILi2EN4cute5tupleIJNS5_1CILi1EEES8_S8_EEENS6_IJNS7_ILi192EEENS7_ILi128EEENS7_ILi96EEEEEELi96ENS_12float_e4m3_tEfNS_4arch4Sm90ELb0ELb0ELb0ELb0ELb1ELb0ELb0ELb1ELb1ELb1ELb1ELb0EEENS1_21CollectiveEpilogueFwdINS6_IJSA_SC_SB_EEES9_NS_10bfloat16_tESG_Li384ELb0ELb1ELb1ELb1EEENS1_19SingleTileSchedulerILb0ELb1ELb1ELi192EEEEEEEEEvNT_6ParamsE --------------------------
	.section	.text._ZN7cutlass13device_kernelIN5flash11enable_sm90INS1_16FlashAttnFwdSm90INS1_25CollectiveMainloopFwdSm90ILi2EN4cute5tupleIJNS5_1CILi1EEES8_S8_EEENS6_IJNS7_ILi192EEENS7_ILi128EEENS7_ILi96EEEEEELi96ENS_12float_e4m3_tEfNS_4arch4Sm90ELb0ELb0ELb0ELb0ELb1ELb0ELb0ELb1ELb1ELb1ELb1ELb0EEENS1_21CollectiveEpilogueFwdINS6_IJSA_SC_SB_EEES9_NS_10bfloat16_tESG_Li384ELb0ELb1ELb1ELb1EEENS1_19SingleTileSchedulerILb0ELb1ELb1ELi192EEEEEEEEEvNT_6ParamsE,"ax",@progbits
	.align	128
.text._ZN7cutlass13device_kernelIN5flash11enable_sm90INS1_16FlashAttnFwdSm90INS1_25CollectiveMainloopFwdSm90ILi2EN4cute5tupleIJNS5_1CILi1EEES8_S8_EEENS6_IJNS7_ILi192EEENS7_ILi128EEENS7_ILi96EEEEEELi96ENS_12float_e4m3_tEfNS_4arch4Sm90ELb0ELb0ELb0ELb0ELb1ELb0ELb0ELb1ELb1ELb1ELb1ELb0EEENS1_21CollectiveEpilogueFwdINS6_IJSA_SC_SB_EEES9_NS_10bfloat16_tESG_Li384ELb0ELb1ELb1ELb1EEENS1_19SingleTileSchedulerILb0ELb1ELb1ELi192EEEEEEEEEvNT_6ParamsE:
        .type           _ZN7cutlass13device_kernelIN5flash11enable_sm90INS1_16FlashAttnFwdSm90INS1_25CollectiveMainloopFwdSm90ILi2EN4cute5tupleIJNS5_1CILi1EEES8_S8_EEENS6_IJNS7_ILi192EEENS7_ILi128EEENS7_ILi96EEEEEELi96ENS_12float_e4m3_tEfNS_4arch4Sm90ELb0ELb0ELb0ELb0ELb1ELb0ELb0ELb1ELb1ELb1ELb1ELb0EEENS1_21CollectiveEpilogueFwdINS6_IJSA_SC_SB_EEES9_NS_10bfloat16_tESG_Li384ELb0ELb1ELb1ELb1EEENS1_19SingleTileSchedulerILb0ELb1ELb1ELi192EEEEEEEEEvNT_6ParamsE,@function
        .size           _ZN7cutlass13device_kernelIN5flash11enable_sm90INS1_16FlashAttnFwdSm90INS1_25CollectiveMainloopFwdSm90ILi2EN4cute5tupleIJNS5_1CILi1EEES8_S8_EEENS6_IJNS7_ILi192EEENS7_ILi128EEENS7_ILi96EEEEEELi96ENS_12float_e4m3_tEfNS_4arch4Sm90ELb0ELb0ELb0ELb0ELb1ELb0ELb0ELb1ELb1ELb1ELb1ELb0EEENS1_21CollectiveEpilogueFwdINS6_IJSA_SC_SB_EEES9_NS_10bfloat16_tESG_Li384ELb0ELb1ELb1ELb1EEENS1_19SingleTileSchedulerILb0ELb1ELb1ELi192EEEEEEEEEvNT_6ParamsE,(.L_x_2537 - _ZN7cutlass13device_kernelIN5flash11enable_sm90INS1_16FlashAttnFwdSm90INS1_25CollectiveMainloopFwdSm90ILi2EN4cute5tupleIJNS5_1CILi1EEES8_S8_EEENS6_IJNS7_ILi192EEENS7_ILi128EEENS7_ILi96EEEEEELi96ENS_12float_e4m3_tEfNS_4arch4Sm90ELb0ELb0ELb0ELb0ELb1ELb0ELb0ELb1ELb1ELb1ELb1ELb0EEENS1_21CollectiveEpilogueFwdINS6_IJSA_SC_SB_EEES9_NS_10bfloat16_tESG_Li384ELb0ELb1ELb1ELb1EEENS1_19SingleTileSchedulerILb0ELb1ELb1ELi192EEEEEEEEEvNT_6ParamsE)
        .other          _ZN7cutlass13device_kernelIN5flash11enable_sm90INS1_16FlashAttnFwdSm90INS1_25CollectiveMainloopFwdSm90ILi2EN4cute5tupleIJNS5_1CILi1EEES8_S8_EEENS6_IJNS7_ILi192EEENS7_ILi128EEENS7_ILi96EEEEEELi96ENS_12float_e4m3_tEfNS_4arch4Sm90ELb0ELb0ELb0ELb0ELb1ELb0ELb0ELb1ELb1ELb1ELb1ELb0EEENS1_21CollectiveEpilogueFwdINS6_IJSA_SC_SB_EEES9_NS_10bfloat16_tESG_Li384ELb0ELb1ELb1ELb1EEENS1_19SingleTileSchedulerILb0ELb1ELb1ELi192EEEEEEEEEvNT_6ParamsE,@"STO_CUDA_ENTRY STV_DEFAULT"
_ZN7cutlass13device_kernelIN5flash11enable_sm90INS1_16FlashAttnFwdSm90INS1_25CollectiveMainloopFwdSm90ILi2EN4cute5tupleIJNS5_1CILi1EEES8_S8_EEENS6_IJNS7_ILi192EEENS7_ILi128EEENS7_ILi96EEEEEELi96ENS_12float_e4m3_tEfNS_4arch4Sm90ELb0ELb0ELb0ELb0ELb1ELb0ELb0ELb1ELb1ELb1ELb1ELb0EEENS1_21CollectiveEpilogueFwdINS6_IJSA_SC_SB_EEES9_NS_10bfloat16_tESG_Li384ELb0ELb1ELb1ELb1EEENS1_19SingleTileSchedulerILb0ELb1ELb1ELi192EEEEEEEEEvNT_6ParamsE:
[----:B------:R-:W0:Y:S02]  /*0000*/  LDC R1, c[0x0][0x28] ;  /* 0x00000a00ff017b82 */ /* 0x000e240000000800 */
[----:B0-----:R-:W-:Y:S01]  /*0010*/  VIADD R1, R1, 0xfffffff8 ;  /* 0xfffffff801017836 */ /* 0x001fe20000000000 */
[----:B------:R-:W0:Y:S01]  /*0020*/  S2R R19, SR_TID.X ;  /* 0x0000000000137919 */ /* 0x000e220000002100 */
[----:B------:R-:W-:Y:S01]  /*0030*/  ELECT P0, URZ, PT ;  /* 0x00000000003f782f */ /* 0x000fe20003800000 */
[----:B------:R-:W-:Y:S01]  /*0040*/  UMOV UR4, 0x80 ;  /* 0x0000008000047882 */ /* 0x000fe20000000000 */
[----:B------:R-:W-:Y:S01]  /*0050*/  UMOV UR7, 0x180 ;  /* 0x0000018000077882 */ /* 0x000fe20000000000 */
[----:B0-----:R-:W-:-:S05]  /*0060*/  SHF.R.U32.HI R18, RZ, 0x5, R19 ;  /* 0x00000005ff127819 */ /* 0x001fca0000011613 */
[----:B------:R-:W0:Y:S02]  /*0070*/  SHFL.IDX PT, R0, R18, RZ, 0x1f ;  /* 0x00001fff12007589 */ /* 0x000e2400000e0000 */
[C---:B0-----:R-:W-:Y:S02]  /*0080*/  ISETP.NE.OR P0, PT, R0.reuse, RZ, !P0 ;  /* 0x000000ff0000720c */ /* 0x041fe40004705670 */
[----:B------:R-:W-:Y:S02]  /*0090*/  ISETP.NE.AND P1, PT, R0, RZ, PT ;  /* 0x000000ff0000720c */ /* 0x000fe40003f25270 */
[----:B------:R-:W-:-:S06]  /*00a0*/  SHF.R.U32.HI R0, RZ, 0x7, R19 ;  /* 0x00000007ff007819 */ /* 0x000fcc0000011613 */
[----:B------:R-:W0:Y:S03]  /*00b0*/  SHFL.IDX PT, R0, R0, RZ, 0x1f ;  /* 0x00001fff00007589 */ /* 0x000e2600000e0000 */
[----:B------:R-:W-:Y:S01]  /*00c0*/  VOTEU.ALL UP0, P0 ;  /* 0x00000000003f7886 */ /* 0x000fe20000000000 */
[----:B------:R-:W-:-:S04]  /*00d0*/  VOTEU.ALL UP1, P0 ;  /* 0x00000000003f7886 */ /* 0x000fc80000020000 */
[----:B------:R-:W1:Y:S01]  /*00e0*/  @!UP0 S2UR UR8, SR_CgaCtaId ;  /* 0x00000000000889c3 */ /* 0x000e620000008800 */
[----:B------:R-:W-:Y:S01]  /*00f0*/  @!UP0 UMOV UR6, 0x400 ;  /* 0x0000040000068882 */ /* 0x000fe20000000000 */
[----:B------:R-:W-:-:S04]  /*0100*/  @!UP0 UIADD3 UR4, -UR4, 0x100000, URZ ;  /* 0x0010000004048890 */ /* 0x000fc8000fffe13f */
[----:B------:R-:W-:Y:S02]  /*0110*/  @!UP0 USHF.L.U32 UR5, UR4, 0xb, URZ ;  /* 0x0000000b04058899 */ /* 0x000fe4000800063f */
[----:B------:R-:W-:Y:S02]  /*0120*/  @!UP0 USHF.L.U32 UR4, UR4, 0x1, URZ ;  /* 0x0000000104048899 */ /* 0x000fe4000800063f */
[----:B-1----:R-:W-:Y:S02]  /*0130*/  @!UP0 ULEA UR8, UR8, UR6, 0x18 ;  /* 0x0000000608088291 */ /* 0x002fe4000f8ec03f */
[----:B------:R-:W-:-:S04]  /*0140*/  @!UP0 UIADD3 UR6, -UR7, 0x100000, URZ ;  /* 0x0010000007068890 */ /* 0x000fc8000fffe13f */
[----:B------:R-:W-:Y:S02]  /*0150*/  @!UP0 USHF.L.U32 UR7, UR6, 0xb, URZ ;  /* 0x0000000b06078899 */ /* 0x000fe4000800063f */
[----:B------:R-:W-:Y:S01]  /*0160*/  @!UP0 USHF.L.U32 UR6, UR6, 0x1, URZ ;  /* 0x0000000106068899 */ /* 0x000fe2000800063f */
[----:B------:R-:W-:-:S05]  /*0170*/  VOTEU.ALL UP0, P0 ;  /* 0x00000000003f7886 */ /* 0x000fca0000000000 */
[----:B------:R1:W2:Y:S06]  /*0180*/  @!UP0 SYNCS.EXCH.64 URZ, [UR8+0x17000], UR4 ;  /* 0x01700004083f85b2 */ /* 0x0002ac0008000100 */
[----:B------:R1:W3:Y:S02]  /*0190*/  @!UP1 SYNCS.EXCH.64 URZ, [UR8+0x17020], UR6 ;  /* 0x01702006083f95b2 */ /* 0x0002e40008000100 */
[----:B01----:R-:W-:Y:S05]  /*01a0*/  @P1 BRA `(.L_x_0) ;  /* 0x0000000000481947 */ /* 0x003fea0003800000 */
[----:B------:R-:W0:Y:S01]  /*01b0*/  S2UR UR5, SR_CgaCtaId ;  /* 0x00000000000579c3 */ /* 0x000e220000008800 */
[----:B------:R-:W-:Y:S01]  /*01c0*/  UMOV UR4, 0x400 ;  /* 0x0000040000047882 */ /* 0x000fe20000000000 */
[----:B------:R-:W-:Y:S01]  /*01d0*/  UMOV UR6, 0x80 ;  /* 0x0000008000067882 */ /* 0x000fe20000000000 */
[----:B------:R-:W-:Y:S01]  /*01e0*/  UMOV UR7, 0x180 ;  /* 0x0000018000077882 */ /* 0x000fe20000000000 */
[----:B------:R-:W-:Y:S01]  /*01f0*/  ELECT P0, URZ, PT ;  /* 0x00000000003f782f */ /* 0x000fe20003800000 */
[----:B0-----:R-:W-:Y:S02]  /*0200*/  ULEA UR8, UR5, UR4, 0x18 ;  /* 0x0000000405087291 */ /* 0x001fe4000f8ec03f */
[----:B------:R-:W-:-:S04]  /*0210*/  UIADD3 UR4, -UR6, 0x100000, URZ ;  /* 0x0010000006047890 */ /* 0x000fc8000fffe13f */
[----:B------:R-:W-:Y:S02]  /*0220*/  USHF.L.U32 UR5, UR4, 0xb, URZ ;  /* 0x0000000b04057899 */ /* 0x000fe4000800063f */
[----:B------:R-:W-:Y:S02]  /*0230*/  USHF.L.U32 UR4, UR4, 0x1, URZ ;  /* 0x0000000104047899 */ /* 0x000fe4000800063f */
[----:B------:R-:W-:-:S04]  /*0240*/  UIADD3 UR6, -UR7, 0x100000, URZ ;  /* 0x0010000007067890 */ /* 0x000fc8000fffe13f */
[----:B------:R-:W-:Y:S02]  /*0250*/  USHF.L.U32 UR7, UR6, 0xb, URZ ;  /* 0x0000000b06077899 */ /* 0x000fe4000800063f */
[----:B------:R-:W-:Y:S01]  /*0260*/  USHF.L.U32 UR6, UR6, 0x1, URZ ;  /* 0x0000000106067899 */ /* 0x000fe2000800063f */
[----:B------:R-:W0:Y:S03]  /*0270*/  FENCE.VIEW.ASYNC.S ;  /* 0x00000000000073c6 */ /* 0x000e260000000000 */
[----:B0-----:R0:W1:Y:S08]  /*0280*/  SYNCS.EXCH.64 URZ, [UR8+0x17030], UR4 ;  /* 0x01703004083f75b2 */ /* 0x0010700008000100 */
[----:B------:R0:W4:Y:S01]  /*0290*/  SYNCS.EXCH.64 URZ, [UR8+0x17040], UR6 ;  /* 0x01704006083f75b2 */ /* 0x0001220008000100 */
[----:B------:R0:W0:Y:S01]  /*02a0*/  SYNCS.EXCH.64 URZ, [UR8+0x17038], UR4 ;  /* 0x01703804083f75b2 */ /* 0x0000220008000100 */
[----:B------:R0:W0:Y:S01]  /*02b0*/  SYNCS.EXCH.64 URZ, [UR8+0x17048], UR6 ;  /* 0x01704806083f75b2 */ /* 0x0000220008000100 */
[----:B------:R-:W-:Y:S01]  /*02c0*/  NOP ;  /* 0x0000000000007918 */ /* 0x000fe20000000000 */
.L_x_0:
[----:B------:R-:W5:Y:S01]  /*02d0*/  SHFL.IDX PT, R2, R18, RZ, 0x1f ;  /* 0x00001fff12027589 */ /* 0x000f6200000e0000 */
[----:B------:R-:W-:Y:S01]  /*02e0*/  NOP ;  /* 0x0000000000007918 */ /* 0x000fe20000000000 */
[----:B-----5:R-:W-:-:S13]  /*02f0*/  ISETP.NE.AND P0, PT, R2, RZ, PT ;  /* 0x000000ff0200720c */ /* 0x020fda0003f05270 */
[----:B------:R-:W-:Y:S05]  /*0300*/  @P0 BRA `(.L_x_1) ;  /* 0x0000000000480947 */ /* 0x000fea0003800000 */
[----:B0-----:R-:W0:Y:S01]  /*0310*/  S2UR UR5, SR_CgaCtaId ;  /* 0x00000000000579c3 */ /* 0x001e220000008800 */
        /* <DEDUP_REMOVED lines=12> */
[----:B0-----:R0:W0:Y:S08]  /*03e0*/  SYNCS.EXCH.64 URZ, [UR8+0x17050], UR4 ;  /* 0x01705004083f75b2 */ /* 0x0010300008000100 */
[----:B------:R0:W0:Y:S01]  /*03f0*/  SYNCS.EXCH.64 URZ, [UR8+0x17060], UR6 ;  /* 0x01706006083f75b2 */ /* 0x0000220008000100 */
[----:B------:R0:W0:Y:S01]  /*0400*/  SYNCS.EXCH.64 URZ, [UR8+0x17058], UR4 ;  /* 0x01705804083f75b2 */ /* 0x0000220008000100 */
[----:B------:R0:W0:Y:S01]  /*0410*/  SYNCS.EXCH.64 URZ, [UR8+0x17068], UR6 ;  /* 0x01706806083f75b2 */ /* 0x0000220008000100 */
[----:B------:R-:W-:Y:S01]  /*0420*/  NOP ;  /* 0x0000000000007918 */ /* 0x000fe20000000000 */
.L_x_1:
[----:B------:R-:W5:Y:S01]  /*0430*/  SHFL.IDX PT, R2, R18, RZ, 0x1f ;  /* 0x00001fff12027589 */ /* 0x000f6200000e0000 */
[----:B------:R-:W-:Y:S01]  /*0440*/  NOP ;  /* 0x0000000000007918 */ /* 0x000fe20000000000 */
[----:B-----5:R-:W-:-:S13]  /*0450*/  ISETP.NE.AND P0, PT, R2, RZ, PT ;  /* 0x000000ff0200720c */ /* 0x020fda0003f05270 */
[----:B------:R-:W-:Y:S05]  /*0460*/  @P0 BRA `(.L_x_2) ;  /* 0x0000000000380947 */ /* 0x000fea0003800000 */
[----:B0-----:R-:W0:Y:S01]  /*0470*/  S2UR UR5, SR_CgaCtaId ;  /* 0x00000000000579c3 */ /* 0x001e220000008800 */
[----:B------:R-:W-:Y:S01]  /*0480*/  UMOV UR4, 0x400 ;  /* 0x0000040000047882 */ /* 0x000fe20000000000 */
[----:B------:R-:W-:Y:S01]  /*0490*/  UMOV UR7, 0x80 ;  /* 0x0000008000077882 */ /* 0x000fe20000000000 */
[----:B------:R-:W-:Y:S01]  /*04a0*/  ELECT P0, URZ, PT ;  /* 0x00000000003f782f */ /* 0x000fe20003800000 */
[----:B0-----:R-:W-:Y:S02]  /*04b0*/  ULEA UR6, UR5, UR4, 0x18 ;  /* 0x0000000405067291 */ /* 0x001fe4000f8ec03f */
[----:B------:R-:W-:-:S04]  /*04c0*/  UIADD3 UR4, -UR7, 0x100000, URZ ;  /* 0x0010000007047890 */ /* 0x000fc8000fffe13f */
[----:B------:R-:W-:Y:S02]  /*04d0*/  USHF.L.U32 UR5, UR4, 0xb, URZ ;  /* 0x0000000b04057899 */ /* 0x000fe4000800063f */
[----:B------:R-:W-:Y:S01]  /*04e0*/  USHF.L.U32 UR4, UR4, 0x1, URZ ;  /* 0x0000000104047899 */ /* 0x000fe2000800063f */
[----:B------:R-:W0:Y:S11]  /*04f0*/  FENCE.VIEW.ASYNC.S ;  /* 0x00000000000073c6 */ /* 0x000e360000000000 */
[----:B0-----:R0:W0:Y:S01]  /*0500*/  SYNCS.EXCH.64 URZ, [UR6+0x17070], UR4 ;  /* 0x01707004063f75b2 */ /* 0x0010220008000100 */
[----:B------:R0:W0:Y:S01]  /*0510*/  SYNCS.EXCH.64 URZ, [UR6+0x17080], UR4 ;  /* 0x01708004063f75b2 */ /* 0x0000220008000100 */
[----:B------:R0:W0:Y:S01]  /*0520*/  SYNCS.EXCH.64 URZ, [UR6+0x17078], UR4 ;  /* 0x01707804063f75b2 */ /* 0x0000220008000100 */
[----:B------:R0:W0:Y:S01]  /*0530*/  SYNCS.EXCH.64 URZ, [UR6+0x17088], UR4 ;  /* 0x01708804063f75b2 */ /* 0x0000220008000100 */
[----:B------:R-:W-:Y:S01]  /*0540*/  NOP ;  /* 0x0000000000007918 */ /* 0x000fe20000000000 */
.L_x_2:
        /* <DEDUP_REMOVED lines=22> */
.L_x_3:
[----:B------:R-:W5:Y:S01]  /*06b0*/  SHFL.IDX PT, R2, R18, RZ, 0x1f ;  /* 0x00001fff12027589 */ /* 0x000f6200000e0000 */
[----:B------:R-:W-:Y:S01]  /*06c0*/  R2UR UR9, R0 ;  /* 0x00000000000972ca */ /* 0x000fe200000e0000 */
        /* <DEDUP_REMOVED lines=21> */
.L_x_4:
[----:B------:R-:W-:Y:S01]  /*0820*/  UISETP.NE.AND UP0, UPT, UR9, URZ, UPT ;  /* 0x0000003f0900728c */ /* 0x000fe2000bf05270 */
[----:B------:R-:W-:Y:S01]  /*0830*/  NOP ;  /* 0x0000000000007918 */ /* 0x000fe20000000000 */
[----:B------:R-:W-:Y:S01]  /*0840*/  UMOV UR41, 0x1 ;  /* 0x0000000100297882 */ /* 0x000fe20000000000 */
[----:B------:R-:W-:Y:S01]  /*0850*/  ULDC.64 UR38, c[0x0][0x208] ;  /* 0x0000820000267ab9 */ /* 0x000fe20000000a00 */
[----:B------:R-:W-:Y:S01]  /*0860*/  USEL UR41, UR41, 0x2, !UP0 ;  /* 0x0000000229297887 */ /* 0x000fe2000c000000 */
[----:B------:R-:W-:Y:S01]  /*0870*/  BSSY B6, `(.L_x_5) ;  /* 0x0000af3000067945 */ /* 0x000fe20003800000 */
[----:B01234-:R-:W-:Y:S01]  /*0880*/  BAR.SYNC.DEFER_BLOCKING 0x0 ;  /* 0x0000000000007b1d */ /* 0x01ffe20000010000 */
[----:B------:R-:W-:-:S13]  /*0890*/  PLOP3.LUT P0, PT, PT, PT, UP0, 0x80, 0x0 ;  /* 0x000000000000781c */ /* 0x000fda0003f0f008 */
[----:B------:R-:W-:Y:S05]  /*08a0*/  @!P0 BRA `(.L_x_6) ;  /* 0x0000007000b88947 */ /* 0x000fea0003800000 */
.L_x_7:
[----:B------:R-:W-:-:S08]  /*08b0*/  NOP ;  /* 0x0000000000007918 */ /* 0x000fd00000000000 */
[----:B------:R-:W0:Y:S02]  /*08c0*/  USETMAXREG.TRY_ALLOC.CTAPOOL UP0, 0xa0 ;  /* 0x000000a0000079c8 */ /* 0x000e240008000600 */
[----:B0-----:R-:W-:-:S13]  /*08d0*/  PLOP3.LUT P0, PT, PT, PT, UP0, 0x80, 0x0 ;  /* 0x000000000000781c */ /* 0x001fda0003f0f008 */
[----:B------:R-:W-:Y:S05]  /*08e0*/  @!P0 BRA `(.L_x_7) ;  /* 0xfffffffc00f08947 */ /* 0x000fea000383ffff */
[----:B------:R-:W0:Y:S01]  /*08f0*/  S2UR UR6, SR_CTAID.Y ;  /* 0x00000000000679c3 */ /* 0x000e220000002600 */
[----:B------:R-:W-:Y:S02]  /*0900*/  ULDC UR8, c[0x0][0xc50] ;  /* 0x0003140000087ab9 */ /* 0x000fe40000000800 */
[----:B------:R-:W-:-:S05]  /*0910*/  UISETP.NE.AND UP0, UPT, UR8, 0x1, UPT ;  /* 0x000000010800788c */ /* 0x000fca000bf05270 */
[----:B------:R-:W1:Y:S06]  /*0920*/  S2UR UR45, SR_CTAID.Z ;  /* 0x00000000002d79c3 */ /* 0x000e6c0000002700 */
[----:B------:R-:W-:Y:S01]  /*0930*/  @UP0 ULDC UR4, c[0x0][0xc54] ;  /* 0x0003150000040ab9 */ /* 0x000fe20000000800 */
[----:B------:R-:W-:Y:S01]  /*0940*/  @UP0 ULDC UR7, c[0x0][0xc58] ;  /* 0x0003160000070ab9 */ /* 0x000fe20000000800 */
[----:B0-----:R-:W-:Y:S02]  /*0950*/  UIMAD.WIDE.U32 UR4, UR6, UR4, URZ ;  /* 0x00000004060472a5 */ /* 0x001fe4000f8e003f */
[----:B------:R-:W-:-:S02]  /*0960*/  UMOV UR36, UR6 ;  /* 0x0000000600247c82 */ /* 0x000fc40008000000 */
[----:B------:R-:W-:Y:S01]  /*0970*/  @UP0 USHF.R.U32.HI UR36, URZ, UR7, UR5 ;  /* 0x000000073f240299 */ /* 0x000fe20008011605 */
[----:B------:R-:W-:Y:S06]  /*0980*/  BAR.ARV 0x8, 0x200 ;  /* 0x0208000000007b1d */ /* 0x000fec0000002000 */
[----:B-1----:R-:W-:Y:S01]  /*0990*/  ISETP.LE.AND P0, PT, RZ, UR45, PT ;  /* 0x0000002dff007c0c */ /* 0x002fe2000bf03270 */
[----:B------:R-:W-:-:S04]  /*09a0*/  UIADD3 UR4, -UR36, URZ, URZ ;  /* 0x0000003f24047290 */ /* 0x000fc8000fffe13f */
[----:B------:R-:W-:-:S08]  /*09b0*/  UIMAD UR8, UR8, UR4, UR6 ;  /* 0x00000004080872a4 */ /* 0x000fd0000f8e0206 */
[----:B------:R-:W-:Y:S05]  /*09c0*/  @!P0 BRA `(.L_x_8) ;  /* 0x000000ac00748947 */ /* 0x000fea0003800000 */
[----:B------:R-:W-:Y:S01]  /*09d0*/  ULDC.64 UR4, c[0x0][0x990] ;  /* 0x0002640000047ab9 */ /* 0x000fe20000000a00 */
[----:B------:R-:W-:Y:S01]  /*09e0*/  ULDC.64 UR6, c[0x0][0x998] ;  /* 0x0002660000067ab9 */ /* 0x000fe20000000a00 */
[----:B------:R-:W-:Y:S01]  /*09f0*/  UISETP.NE.U32.AND UP0, UPT, UR4, URZ, UPT ;  /* 0x0000003f0400728c */ /* 0x000fe2000bf05070 */
[----:B------:R-:W-:Y:S01]  /*0a00*/  IMAD.MOV.U32 R0, RZ, RZ, 0x3f800000 ;  /* 0x3f800000ff007424 */ /* 0x000fe200078e00ff */
[----:B------:R-:W-:Y:S01]  /*0a10*/  UISETP.NE.U32.AND UP1, UPT, UR6, URZ, UPT ;  /* 0x0000003f0600728c */ /* 0x000fe2000bf25070 */
[----:B------:R-:W-:Y:S01]  /*0a20*/  IMAD.MOV.U32 R5, RZ, RZ, 0x3f800000 ;  /* 0x3f800000ff057424 */ /* 0x000fe200078e00ff */
[----:B------:R-:W-:Y:S02]  /*0a30*/  UISETP.NE.AND.EX UP0, UPT, UR5, URZ, UPT, UP0 ;  /* 0x0000003f0500728c */ /* 0x000fe4000bf05300 */
[----:B------:R-:W-:Y:S02]  /*0a40*/  UISETP.NE.AND.EX UP1, UPT, UR7, URZ, UPT, UP1 ;  /* 0x0000003f0700728c */ /* 0x000fe4000bf25310 */
[----:B------:R-:W-:-:S02]  /*0a50*/  USHF.R.S32.HI UR46, URZ, 0x1f, UR45 ;  /* 0x0000001f3f2e7899 */ /* 0x000fc4000801142d */
[----:B------:R-:W-:Y:S01]  /*0a60*/  PLOP3.LUT P0, PT, PT, PT, UP0, 0x80, 0x0 ;  /* 0x000000000000781c */ /* 0x000fe20003f0f008 */
[----:B------:R-:W-:Y:S01]  /*0a70*/  ULDC UR42, c[0x0][0x424] ;  /* 0x00010900002a7ab9 */ /* 0x000fe20000000800 */
[----:B------:R-:W-:-:S03]  /*0a80*/  PLOP3.LUT P1, PT, PT, PT, UP1, 0x80, 0x0 ;  /* 0x000000000000781c */ /* 0x000fc60003f2f018 */
[----:B------:R-:W-:Y:S02]  /*0a90*/  @UP0 ULDC.64 UR12, c[0x0][0x9a8] ;  /* 0x00026a00000c0ab9 */ /* 0x000fe40000000a00 */
[----:B------:R-:W-:Y:S01]  /*0aa0*/  @UP1 ULDC.64 UR16, c[0x0][0x9b8] ;  /* 0x00026e0000101ab9 */ /* 0x000fe20000000a00 */
[----:B------:R-:W-:Y:S02]  /*0ab0*/  @UP0 UIMAD UR9, UR46, UR12, URZ ;  /* 0x0000000c2e0902a4 */ /* 0x000fe4000f8e023f */
[----:B------:R-:W-:Y:S02]  /*0ac0*/  @UP1 UIMAD UR15, UR46, UR16, URZ ;  /* 0x000000102e0f12a4 */ /* 0x000fe4000f8e023f */
[----:B------:R-:W-:Y:S02]  /*0ad0*/  @UP0 UIMAD UR14, UR45, UR13, UR9 ;  /* 0x0000000d2d0e02a4 */ /* 0x000fe4000f8e0209 */
[----:B------:R-:W-:Y:S02]  /*0ae0*/  @UP0 UIMAD.WIDE.U32 UR10, UR45, UR12, URZ ;  /* 0x0000000c2d0a02a5 */ /* 0x000fe4000f8e003f */
[----:B------:R-:W-:-:S02]  /*0af0*/  @UP0 USHF.R.S32.HI UR9, URZ, 0x1f, UR36 ;  /* 0x0000001f3f090899 */ /* 0x000fc40008011424 */
[----:B------:R-:W-:Y:S02]  /*0b00*/  @UP1 UIMAD.WIDE.U32 UR12, UR45, UR16, URZ ;  /* 0x000000102d0c12a5 */ /* 0x000fe4000f8e003f */
[----:B------:R-:W-:Y:S02]  /*0b10*/  @UP1 UIMAD UR15, UR45, UR17, UR15 ;  /* 0x000000112d0f12a4 */ /* 0x000fe4000f8e020f */
[----:B------:R-:W-:Y:S01]  /*0b20*/  @UP1 USHF.R.S32.HI UR20, URZ, 0x1f, UR36 ;  /* 0x0000001f3f141899 */ /* 0x000fe20008011424 */
[----:B------:R-:W-:Y:S01]  /*0b30*/  @UP0 ULDC.64 UR16, c[0x0][0x9b0] ;  /* 0x00026c0000100ab9 */ /* 0x000fe20000000a00 */
[----:B------:R-:W-:Y:S01]  /*0b40*/  @UP1 ULDC.64 UR18, c[0x0][0x9c0] ;  /* 0x0002700000121ab9 */ /* 0x000fe20000000a00 */
[----:B------:R-:W-:Y:S02]  /*0b50*/  @UP0 UIMAD UR9, UR9, UR16, URZ ;  /* 0x00000010090902a4 */ /* 0x000fe4000f8e023f */
[----:B------:R-:W-:Y:S02]  /*0b60*/  @UP0 UIADD3 UR11, UR11, UR14, URZ ;  /* 0x0000000e0b0b0290 */ /* 0x000fe4000fffe03f */
[----:B------:R-:W-:-:S02]  /*0b70*/  @UP1 UIMAD UR14, UR20, UR18, URZ ;  /* 0x00000012140e12a4 */ /* 0x000fc4000f8e023f */
[----:B------:R-:W-:Y:S02]  /*0b80*/  @UP1 UIADD3 UR13, UR13, UR15, URZ ;  /* 0x0000000f0d0d1290 */ /* 0x000fe4000fffe03f */
[----:B------:R-:W-:Y:S02]  /*0b90*/  @UP0 UIMAD UR9, UR36, UR17, UR9 ;  /* 0x00000011240902a4 */ /* 0x000fe4000f8e0209 */
[----:B------:R-:W-:Y:S02]  /*0ba0*/  @UP0 UIMAD.WIDE.U32 UR10, UR36, UR16, UR10 ;  /* 0x00000010240a02a5 */ /* 0x000fe4000f8e000a */
[----:B------:R-:W-:Y:S02]  /*0bb0*/  @UP1 UIMAD UR14, UR36, UR19, UR14 ;  /* 0x00000013240e12a4 */ /* 0x000fe4000f8e020e */
[----:B------:R-:W-:Y:S02]  /*0bc0*/  @UP1 UIMAD.WIDE.U32 UR12, UR36, UR18, UR12 ;  /* 0x00000012240c12a5 */ /* 0x000fe4000f8e000c */
[----:B------:R-:W-:-:S02]  /*0bd0*/  @UP0 UIADD3 UR11, UR11, UR9, URZ ;  /* 0x000000090b0b0290 */ /* 0x000fc4000fffe03f */
[----:B------:R-:W-:Y:S02]  /*0be0*/  @UP1 UIADD3 UR9, UR13, UR14, URZ ;  /* 0x0000000e0d091290 */ /* 0x000fe4000fffe03f */
[----:B------:R-:W-:Y:S02]  /*0bf0*/  @UP1 ULEA UR6, UP3, UR12, UR6, 0x2 ;  /* 0x000000060c061291 */ /* 0x000fe4000f86103f */
[----:B------:R-:W-:Y:S02]  /*0c00*/  @UP0 ULEA UR4, UP2, UR10, UR4, 0x2 ;  /* 0x000000040a040291 */ /* 0x000fe4000f84103f */
[----:B------:R-:W-:Y:S02]  /*0c10*/  @UP1 ULEA.HI.X UR7, UR12, UR7, UR9, 0x2, UP3 ;  /* 0x000000070c071291 */ /* 0x000fe400098f1409 */
[----:B------:R-:W-:Y:S01]  /*0c20*/  IMAD.U32 R6, RZ, RZ, UR6 ;  /* 0x00000006ff067e24 */ /* 0x000fe2000f8e00ff */
[----:B------:R-:W-:Y:S01]  /*0c30*/  @UP0 ULEA.HI.X UR5, UR10, UR5, UR11, 0x2, UP2 ;  /* 0x000000050a050291 */ /* 0x000fe200090f140b */
[----:B------:R-:W-:-:S02]  /*0c40*/  IMAD.U32 R2, RZ, RZ, UR4 ;  /* 0x00000004ff027e24 */ /* 0x000fc4000f8e00ff */
[----:B------:R-:W-:-:S03]  /*0c50*/  IMAD.U32 R7, RZ, RZ, UR7 ;  /* 0x00000007ff077e24 */ /* 0x000fc6000f8e00ff */
[----:B------:R-:W-:Y:S01]  /*0c60*/  IMAD.U32 R3, RZ, RZ, UR5 ;  /* 0x00000005ff037e24 */ /* 0x000fe2000f8e00ff */
[----:B------:R-:W-:Y:S01]  /*0c70*/  ULDC.64 UR4, c[0x0][0x418] ;  /* 0x0001060000047ab9 */ /* 0x000fe20000000a00 */
[----:B------:R0:W5:Y:S01]  /*0c80*/  @P1 LDG.E R0, desc[UR38][R6.64] ;  /* 0x0000002606001981 */ /* 0x000162000c1e1900 */
[----:B------:R-:W-:-:S03]  /*0c90*/  UISETP.NE.U32.AND UP0, UPT, UR4, URZ, UPT ;  /* 0x0000003f0400728c */ /* 0x000fc6000bf05070 */
[----:B------:R-:W-:Y:S01]  /*0ca0*/  ULDC UR4, c[0x0][0x2f0] ;  /* 0x0000bc0000047ab9 */ /* 0x000fe20000000800 */
[----:B------:R-:W-:Y:S01]  /*0cb0*/  UISETP.NE.AND.EX UP0, UPT, UR5, URZ, UPT, UP0 ;  /* 0x0000003f0500728c */ /* 0x000fe2000bf05300 */
[----:B------:R0:W5:Y:S03]  /*0cc0*/  @P0 LDG.E R5, desc[UR38][R2.64] ;  /* 0x0000002602050981 */ /* 0x000166000c1e1900 */
[----:B------:R-:W-:-:S04]  /*0cd0*/  USEL UR42, UR42, 0x1, UP0 ;  /* 0x000000012a2a7887 */ /* 0x000fc80008000000 */
[----:B------:R-:W-:-:S04]  /*0ce0*/  UIMAD UR42, UR42, UR4, URZ ;  /* 0x000000042a2a72a4 */ /* 0x000fc8000f8e023f */
[----:B------:R-:W-:Y:S02]  /*0cf0*/  UISETP.GE.AND UP0, UPT, UR42, 0x1, UPT ;  /* 0x000000012a00788c */ /* 0x000fe4000bf06270 */
[----:B------:R-:W-:-:S04]  /*0d00*/  UIADD3 UR4, UR42, 0x7f, URZ ;  /* 0x0000007f2a047890 */ /* 0x000fc8000fffe03f */
[----:B------:R-:W-:Y:S01]  /*0d10*/  PLOP3.LUT P0, PT, PT, PT, UP0, 0x80, 0x0 ;  /* 0x000000000000781c */ /* 0x000fe20003f0f008 */
[----:B------:R-:W-:-:S04]  /*0d20*/  USHF.R.S32.HI UR5, URZ, 0x1f, UR4 ;  /* 0x0000001f3f057899 */ /* 0x000fc80008011404 */
[----:B------:R-:W-:Y:S02]  /*0d30*/  ULEA.HI UR5, UR5, UR4, URZ, 0x7 ;  /* 0x0000000405057291 */ /* 0x000fe4000f8f383f */
[----:B------:R-:W-:Y:S01]  /*0d40*/  ULOP3.LUT UR37, UR8, 0xffff, URZ, 0xc0, !UPT ;  /* 0x0000ffff08257892 */ /* 0x000fe2000f8ec03f */
[----:B------:R-:W-:Y:S01]  /*0d50*/  UMOV UR4, URZ ;  /* 0x0000003f00047c82 */ /* 0x000fe20008000000 */
[----:B------:R-:W-:-:S04]  /*0d60*/  USHF.R.S32.HI UR6, URZ, 0x7, UR5 ;  /* 0x000000073f067899 */ /* 0x000fc80008011405 */
[----:B0-----:R-:W-:Y:S08]  /*0d70*/  @!P0 BRA `(.L_x_9) ;  /* 0x0000000000908947 */ /* 0x001ff00003800000 */
[----:B------:R-:W-:Y:S01]  /*0d80*/  USHF.R.U32.HI UR8, URZ, 0x10, UR8 ;  /* 0x000000103f087899 */ /* 0x000fe20008011608 */
[----:B------:R-:W-:-:S03]  /*0d90*/  UMOV UR4, URZ ;  /* 0x0000003f00047c82 */ /* 0x000fc60008000000 */
[----:B------:R-:W-:-:S11]  /*0da0*/  UISETP.NE.AND UP0, UPT, UR8, URZ, UPT ;  /* 0x0000003f0800728c */ /* 0x000fd6000bf05270 */
[----:B------:R-:W-:Y:S02]  /*0db0*/  @!UP0 ULDC UR8, c[0x0][0x9f0] ;  /* 0x00027c0000088ab9 */ /* 0x000fe40000000800 */
[----:B------:R-:W-:Y:S01]  /*0dc0*/  IMAD.U32 R4, RZ, RZ, UR8 ;  /* 0x00000008ff047e24 */ /* 0x000fe2000f8e00ff */
[----:B------:R-:W-:-:S04]  /*0dd0*/  UIADD3 UR7, UR6, -0x1, UR8 ;  /* 0xffffffff06077890 */ /* 0x000fc8000fffe008 */
[-C--:B------:R-:W-:Y:S02]  /*0de0*/  IABS R2, R4.reuse ;  /* 0x0000000400027213 */ /* 0x080fe40000000000 */
[----:B------:R-:W-:Y:S01]  /*0df0*/  IMAD.U32 R6, RZ, RZ, UR7 ;  /* 0x00000007ff067e24 */ /* 0x000fe2000f8e00ff */
[----:B------:R-:W-:Y:S01]  /*0e00*/  IABS R7, R4 ;  /* 0x0000000400077213 */ /* 0x000fe20000000000 */
[----:B------:R-:W-:Y:S01]  /*0e10*/  ULOP3.LUT UR7, UR7, UR8, URZ, 0x3c, !UPT ;  /* 0x0000000807077292 */ /* 0x000fe2000f8e3c3f */
[----:B------:R-:W-:Y:S02]  /*0e20*/  R2UR UR11, R2 ;  /* 0x00000000020b72ca */ /* 0x000fe400000e0000 */
[----:B------:R-:W-:-:S05]  /*0e30*/  IABS R6, R6 ;  /* 0x0000000600067213 */ /* 0x000fca0000000000 */
[----:B------:R-:W-:-:S05]  /*0e40*/  IMAD.MOV.U32 R4, RZ, RZ, R6 ;  /* 0x000000ffff047224 */ /* 0x000fca00078e0006 */
[----:B------:R-:W-:Y:S01]  /*0e50*/  R2UR UR10, R4 ;  /* 0x00000000040a72ca */ /* 0x000fe200000e0000 */
[----:B------:R-:W0:Y:S08]  /*0e60*/  I2F.RP R2, UR11 ;  /* 0x0000000b00027d06 */ /* 0x000e300008209400 */
[----:B0-----:R-:W0:Y:S02]  /*0e70*/  MUFU.RCP R2, R2 ;  /* 0x0000000200027308 */ /* 0x001e240000001000 */
[----:B0-----:R-:W-:-:S02]  /*0e80*/  VIADD R3, R2, 0xffffffe ;  /* 0x0ffffffe02037836 */ /* 0x001fc40000000000 */
[----:B------:R-:W-:-:S04]  /*0e90*/  IMAD.MOV R2, RZ, RZ, -R7 ;  /* 0x000000ffff027224 */ /* 0x000fc800078e0a07 */
[----:B------:R-:W0:Y:S02]  /*0ea0*/  F2I.FTZ.U32.TRUNC.NTZ R3, R3 ;  /* 0x0000000300037305 */ /* 0x000e24000021f000 */
[----:B0-----:R-:W-:-:S13]  /*0eb0*/  R2UR UR5, R3 ;  /* 0x00000000030572ca */ /* 0x001fda00000e0000 */
[----:B------:R-:W-:-:S04]  /*0ec0*/  UIADD3 UR9, URZ, -UR5, URZ ;  /* 0x800000053f097290 */ /* 0x000fc8000fffe03f */
[----:B------:R-:W-:-:S04]  /*0ed0*/  UIMAD UR9, UR9, UR11, URZ ;  /* 0x0000000b090972a4 */ /* 0x000fc8000f8e023f */
[----:B------:R-:W-:-:S03]  /*0ee0*/  UIMAD.WIDE.U32 UR4, UR5, UR9, UR4 ;  /* 0x00000009050472a5 */ /* 0x000fc6000f8e0004 */
[----:B------:R-:W-:Y:S01]  /*0ef0*/  R2UR UR9, R2 ;  /* 0x00000000020972ca */ /* 0x000fe200000e0000 */
[----:B------:R-:W-:-:S12]  /*0f00*/  UIMAD.WIDE.U32 UR4, UR5, UR10, URZ ;  /* 0x0000000a050472a5 */ /* 0x000fd8000f8e003f */
[----:B------:R-:W-:-:S04]  /*0f10*/  UIMAD UR4, UR5, UR9, UR10 ;  /* 0x00000009050472a4 */ /* 0x000fc8000f8e020a */
[----:B------:R-:W-:-:S11]  /*0f20*/  UISETP.GT.U32.AND UP1, UPT, UR11, UR4, UPT ;  /* 0x000000040b00728c */ /* 0x000fd6000bf24070 */
[----:B------:R-:W-:Y:S02]  /*0f30*/  @!UP1 UIADD3 UR4, UR4, -UR11, URZ ;  /* 0x8000000b04049290 */ /* 0x000fe4000fffe03f */
[----:B------:R-:W-:Y:S02]  /*0f40*/  @!UP1 UIADD3 UR5, UR5, 0x1, URZ ;  /* 0x0000000105059890 */ /* 0x000fe4000fffe03f */
[----:B------:R-:W-:Y:S02]  /*0f50*/  UISETP.GE.U32.AND UP0, UPT, UR4, UR11, UPT ;  /* 0x0000000b0400728c */ /* 0x000fe4000bf06070 */
[----:B------:R-:W-:-:S09]  /*0f60*/  UISETP.GE.AND UP1, UPT, UR7, URZ, UPT ;  /* 0x0000003f0700728c */ /* 0x000fd2000bf26270 */
[----:B------:R-:W-:Y:S02]  /*0f70*/  @UP0 UIADD3 UR5, UR5, 0x1, URZ ;  /* 0x0000000105050890 */ /* 0x000fe4000fffe03f */
[----:B------:R-:W-:-:S05]  /*0f80*/  UISETP.NE.AND UP0, UPT, UR8, URZ, UPT ;  /* 0x0000003f0800728c */ /* 0x000fca000bf05270 */
[----:B------:R-:W-:Y:S02]  /*0f90*/  UMOV UR4, UR5 ;  /* 0x0000000500047c82 */ /* 0x000fe40008000000 */
[----:B------:R-:W-:-:S04]  /*0fa0*/  @!UP1 UIADD3 UR4, -UR4, URZ, URZ ;  /* 0x0000003f04049290 */ /* 0x000fc8000fffe13f */
[----:B------:R-:W-:-:S12]  /*0fb0*/  @!UP0 ULOP3.LUT UR4, URZ, UR8, URZ, 0x33, !UPT ;  /* 0x000000083f048292 */ /* 0x000fd8000f8e333f */
.L_x_9:
[----:B------:R-:W-:Y:S01]  /*0fc0*/  UIMAD UR37, UR37, UR4, URZ ;  /* 0x00000004252572a4 */ /* 0x000fe2000f8e023f */
[----:B------:R-:W-:Y:S02]  /*0fd0*/  IMAD.U32 R2, RZ, RZ, UR6 ;  /* 0x00000006ff027e24 */ /* 0x000fe4000f8e00ff */
[----:B-----5:R-:W-:Y:S01]  /*0fe0*/  FMUL.FTZ R0, R5, R0 ;  /* 0x0000000005007220 */ /* 0x020fe20000410000 */
[----:B------:R-:W-:Y:S01]  /*0ff0*/  IMAD.U32 R3, RZ, RZ, UR4 ;  /* 0x00000004ff037e24 */ /* 0x000fe2000f8e00ff */
[----:B------:R-:W-:Y:S01]  /*1000*/  ULDC UR4, c[0x0][0x988] ;  /* 0x0002620000047ab9 */ /* 0x000fe20000000800 */
[----:B------:R-:W-:Y:S02]  /*1010*/  VIADD R19, R19, 0xffffff80 ;  /* 0xffffff8013137836 */ /* 0x000fe40000000000 */
[----:B------:R-:W-:Y:S01]  /*1020*/  FMUL.FTZ R0, R0, UR4 ;  /* 0x0000000400007c20 */ /* 0x000fe20008410000 */
[----:B------:R-:W-:Y:S01]  /*1030*/  PLOP3.LUT P0, PT, PT, PT, PT, 0x80, 0x0 ;  /* 0x000000000000781c */ /* 0x000fe20003f0f070 */
[----:B------:R-:W-:Y:S01]  /*1040*/  IMAD.MOV.U32 R13, RZ, RZ, RZ ;  /* 0x000000ffff0d7224 */ /* 0x000fe200078e00ff */
[----:B------:R-:W-:-:S02]  /*1050*/  VIADDMNMX R2, R3, UR37, R2, PT ;  /* 0x0000002503027c46 */ /* 0x000fc4000b800102 */
[----:B------:R-:W-:Y:S02]  /*1060*/  CS2R R94, SRZ ;  /* 0x00000000005e7805 */ /* 0x000fe4000001ff00 */
[----:B------:R-:W-:Y:S01]  /*1070*/  R2UR UR47, R0 ;  /* 0x00000000002f72ca */ /* 0x000fe200000e0000 */
[----:B------:R-:W-:Y:S01]  /*1080*/  IMAD.MOV.U32 R0, RZ, RZ, RZ ;  /* 0x000000ffff007224 */ /* 0x000fe200078e00ff */
[----:B------:R-:W-:Y:S02]  /*1090*/  R2UR UR43, R2 ;  /* 0x00000000022b72ca */ /* 0x000fe400000e0000 */
[----:B------:R-:W-:Y:S02]  /*10a0*/  CS2R R2, SRZ ;  /* 0x0000000000027805 */ /* 0x000fe4000001ff00 */
[----:B------:R-:W-:Y:S02]  /*10b0*/  CS2R R90, SRZ ;  /* 0x00000000005a7805 */ /* 0x000fe4000001ff00 */
[----:B------:R-:W-:-:S02]  /*10c0*/  CS2R R4, SRZ ;  /* 0x0000000000047805 */ /* 0x000fc4000001ff00 */
[----:B------:R-:W-:Y:S02]  /*10d0*/  CS2R R8, SRZ ;  /* 0x0000000000087805 */ /* 0x000fe4000001ff00 */
[----:B------:R-:W-:Y:S02]  /*10e0*/  CS2R R14, SRZ ;  /* 0x00000000000e7805 */ /* 0x000fe4000001ff00 */
[----:B------:R-:W-:Y:S02]  /*10f0*/  CS2R R102, SRZ ;  /* 0x0000000000667805 */ /* 0x000fe4000001ff00 */
[----:B------:R-:W-:Y:S02]  /*1100*/  CS2R R98, SRZ ;  /* 0x0000000000627805 */ /* 0x000fe4000001ff00 */
[----:B------:R-:W-:Y:S01]  /*1110*/  CS2R R10, SRZ ;  /* 0x00000000000a7805 */ /* 0x000fe2000001ff00 */
[----:B------:R-:W-:Y:S01]  /*1120*/  IMAD.MOV.U32 R18, RZ, RZ, RZ ;  /* 0x000000ffff127224 */ /* 0x000fe200078e00ff */
[----:B------:R-:W-:-:S02]  /*1130*/  CS2R R110, SRZ ;  /* 0x00000000006e7805 */ /* 0x000fc4000001ff00 */
[----:B------:R-:W-:Y:S02]  /*1140*/  CS2R R106, SRZ ;  /* 0x00000000006a7805 */ /* 0x000fe4000001ff00 */
[----:B------:R-:W-:Y:S01]  /*1150*/  CS2R R16, SRZ ;  /* 0x0000000000107805 */ /* 0x000fe2000001ff00 */
[----:B------:R-:W-:Y:S01]  /*1160*/  UISETP.GT.AND UP0, UPT, UR43, UR37, UPT ;  /* 0x000000252b00728c */ /* 0x000fe2000bf04270 */
[----:B------:R-:W-:Y:S01]  /*1170*/  IMAD.MOV.U32 R58, RZ, RZ, RZ ;  /* 0x000000ffff3a7224 */ /* 0x000fe200078e00ff */
[----:B------:R-:W-:Y:S02]  /*1180*/  CS2R R118, SRZ ;  /* 0x0000000000767805 */ /* 0x000fe4000001ff00 */
[----:B------:R-:W-:Y:S02]  /*1190*/  CS2R R114, SRZ ;  /* 0x0000000000727805 */ /* 0x000fe4000001ff00 */
[----:B------:R-:W-:Y:S01]  /*11a0*/  CS2R R20, SRZ ;  /* 0x0000000000147805 */ /* 0x000fe2000001ff00 */
[----:B------:R-:W-:Y:S01]  /*11b0*/  IMAD.MOV.U32 R124, RZ, RZ, RZ ;  /* 0x000000ffff7c7224 */ /* 0x000fe200078e00ff */
[----:B------:R-:W-:Y:S01]  /*11c0*/  PLOP3.LUT P1, PT, PT, PT, UP0, 0x80, 0x0 ;  /* 0x000000000000781c */ /* 0x000fe20003f2f008 */
[----:B------:R-:W-:Y:S01]  /*11d0*/  IMAD.MOV.U32 R47, RZ, RZ, RZ ;  /* 0x000000ffff2f7224 */ /* 0x000fe200078e00ff */
[----:B------:R-:W-:-:S02]  /*11e0*/  CS2R R126, SRZ ;  /* 0x00000000007e7805 */ /* 0x000fc4000001ff00 */
[----:B------:R-:W-:Y:S02]  /*11f0*/  CS2R R122, SRZ ;  /* 0x00000000007a7805 */ /* 0x000fe4000001ff00 */
[----:B------:R-:W-:Y:S01]  /*1200*/  CS2R R22, SRZ ;  /* 0x0000000000167805 */ /* 0x000fe2000001ff00 */
[----:B------:R-:W-:Y:S01]  /*1210*/  IMAD.MOV.U32 R132, RZ, RZ, RZ ;  /* 0x000000ffff847224 */ /* 0x000fe200078e00ff */
[----:B------:R-:W-:Y:S01]  /*1220*/  CS2R R134, SRZ ;  /* 0x0000000000867805 */ /* 0x000fe2000001ff00 */
[----:B------:R-:W-:Y:S01]  /*1230*/  IMAD.MOV.U32 R51, RZ, RZ, RZ ;  /* 0x000000ffff337224 */ /* 0x000fe200078e00ff */
[----:B------:R-:W-:Y:S02]  /*1240*/  CS2R R130, SRZ ;  /* 0x0000000000827805 */ /* 0x000fe4000001ff00 */
[----:B------:R-:W-:Y:S01]  /*1250*/  CS2R R24, SRZ ;  /* 0x0000000000187805 */ /* 0x000fe2000001ff00 */
[----:B------:R-:W-:Y:S06]  /*1260*/  @!P1 BRA `(.L_x_10) ;  /* 0x0000004800709947 */ /* 0x000fec0003800000 */
[----:B------:R-:W-:Y:S01]  /*1270*/  SHF.R.S32.HI R0, RZ, 0x1f, R19 ;  /* 0x0000001fff007819 */ /* 0x000fe20000011413 */
[----:B------:R-:W0:Y:S01]  /*1280*/  S2UR UR44, SR_CgaCtaId ;  /* 0x00000000002c79c3 */ /* 0x000e220000008800 */
[----:B------:R-:W-:Y:S02]  /*1290*/  UMOV UR40, 0x400 ;  /* 0x0000040000287882 */ /* 0x000fe40000000000 */
[----:B------:R-:W-:-:S04]  /*12a0*/  LEA.HI R16, R0, R19, RZ, 0x7 ;  /* 0x0000001300107211 */ /* 0x000fc800078f38ff */
[----:B------:R-:W-:-:S06]  /*12b0*/  SHF.R.S32.HI R0, RZ, 0x7, R16 ;  /* 0x00000007ff007819 */ /* 0x000fcc0000011410 */
[----:B------:R-:W1:Y:S01]  /*12c0*/  SHFL.IDX PT, R0, R0, RZ, 0x1f ;  /* 0x00001fff00007589 */ /* 0x000e6200000e0000 */
[----:B0-----:R-:W-:Y:S01]  /*12d0*/  ULEA UR40, UR44, UR40, 0x18 ;  /* 0x000000282c287291 */ /* 0x001fe2000f8ec03f */
[----:B-1----:R-:W-:-:S13]  /*12e0*/  R2UR UR6, R0 ;  /* 0x00000000000672ca */ /* 0x002fda00000e0000 */
[----:B------:R-:W-:Y:S02]  /*12f0*/  UIMAD.WIDE UR4, UR6, 0x55555556, URZ ;  /* 0x55555556060478a5 */ /* 0x000fe4000f8e023f */
[----:B------:R-:W-:Y:S02]  /*1300*/  UIADD3 UR4, UR40, 0xc400, URZ ;  /* 0x0000c40028047890 */ /* 0x000fe4000fffe03f */
[----:B------:R-:W-:Y:S02]  /*1310*/  ULEA.HI UR5, UR5, UR5, URZ, 0x1 ;  /* 0x0000000505057291 */ /* 0x000fe4000f8f083f */
[----:B------:R-:W-:Y:S02]  /*1320*/  ULOP3.LUT UP0, URZ, UR4, 0x3ff, URZ, 0xc0, !UPT ;  /* 0x000003ff043f7892 */ /* 0x000fe4000f80c03f */
[----:B------:R-:W-:-:S04]  /*1330*/  UIMAD UR5, UR5, -0x3, UR6 ;  /* 0xfffffffd050578a4 */ /* 0x000fc8000f8e0206 */
[----:B------:R-:W-:Y:S01]  /*1340*/  PLOP3.LUT P0, PT, PT, PT, UP0, 0x80, 0x0 ;  /* 0x000000000000781c */ /* 0x000fe20003f0f008 */
[----:B------:R-:W-:-:S04]  /*1350*/  ULEA UR5, UR5, UR4, 0xb ;  /* 0x0000000405057291 */ /* 0x000fc8000f8e583f */
[----:B------:R-:W-:-:S04]  /*1360*/  USHF.R.U32.HI UR5, URZ, 0x4, UR5 ;  /* 0x000000043f057899 */ /* 0x000fc80008011605 */
[----:B------:R-:W-:-:S04]  /*1370*/  ULOP3.LUT UR48, UR5, 0x3fff, URZ, 0xc0, !UPT ;  /* 0x00003fff05307892 */ /* 0x000fc8000f8ec03f */
[----:B------:R-:W-:Y:S08]  /*1380*/  @!P0 BRA `(.L_x_11) ;  /* 0x0000000000408947 */ /* 0x000ff00003800000 */
[----:B------:R-:W-:Y:S01]  /*1390*/  MOV R0, 0x0 ;  /* 0x0000000000007802 */ /* 0x000fe20000000f00 */
[----:B------:R-:W-:Y:S01]  /*13a0*/  ULDC.64 UR4, c[0x4][0x98] ;  /* 0x0100260000047ab9 */ /* 0x000fe20000000a00 */
[----:B------:R-:W-:Y:S01]  /*13b0*/  ULDC.64 UR6, c[0x4][0x30] ;  /* 0x01000c0000067ab9 */ /* 0x000fe20000000a00 */
[----:B------:R-:W-:Y:S01]  /*13c0*/  IMAD.U32 R4, RZ, RZ, UR4 ;  /* 0x00000004ff047e24 */ /* 0x000fe2000f8e00ff */
[----:B------:R0:W1:Y:S01]  /*13d0*/  LDC.64 R2, c[0x4][R0] ;  /* 0x0100000000027b82 */ /* 0x0000620000000a00 */
[----:B------:R-:W-:Y:S01]  /*13e0*/  IMAD.U32 R5, RZ, RZ, UR5 ;  /* 0x00000005ff057e24 */ /* 0x000fe2000f8e00ff */
[----:B------:R-:W-:Y:S01]  /*13f0*/  ULDC.64 UR4, c[0x4][0xa0] ;  /* 0x0100280000047ab9 */ /* 0x000fe20000000a00 */
[----:B------:R-:W-:Y:S02]  /*1400*/  IMAD.U32 R10, RZ, RZ, UR6 ;  /* 0x00000006ff0a7e24 */ /* 0x000fe4000f8e00ff */
[----:B------:R-:W-:Y:S02]  /*1410*/  IMAD.U32 R6, RZ, RZ, UR4 ;  /* 0x00000004ff067e24 */ /* 0x000fe4000f8e00ff */
[----:B------:R-:W-:-:S02]  /*1420*/  IMAD.U32 R7, RZ, RZ, UR5 ;  /* 0x00000005ff077e24 */ /* 0x000fc4000f8e00ff */
[----:B------:R-:W-:Y:S02]  /*1430*/  IMAD.U32 R11, RZ, RZ, UR7 ;  /* 0x00000007ff0b7e24 */ /* 0x000fe4000f8e00ff */
[----:B------:R-:W-:Y:S02]  /*1440*/  IMAD.MOV.U32 R8, RZ, RZ, 0x70 ;  /* 0x00000070ff087424 */ /* 0x000fe400078e00ff */
[----:B------:R-:W-:Y:S02]  /*1450*/  IMAD.MOV.U32 R12, RZ, RZ, 0x1 ;  /* 0x00000001ff0c7424 */ /* 0x000fe400078e00ff */
[----:B0-----:R-:W-:-:S07]  /*1460*/  IMAD.MOV.U32 R13, RZ, RZ, RZ ;  /* 0x000000ffff0d7224 */ /* 0x001fce00078e00ff */
[----:B------:R-:W-:-:S07]  /*1470*/  LEPC R20, `(.L_x_11) ;  /* 0x000000001014794e */ /* 0x000fce0000000000 */
[----:B-1----:R-:W-:Y:S05]  /*1480*/  CALL.ABS.NOINC R2 ;  /* 0x0000000002007343 */ /* 0x002fea0003c00000 */
.L_x_11:
[----:B------:R-:W-:-:S04]  /*1490*/  SHF.L.U32 R2, RZ, 0x1f, RZ ;  /* 0x0000001fff027819 */ /* 0x000fc800000006ff */
[----:B------:R-:W0:Y:S02]  /*14a0*/  SYNCS.PHASECHK.TRANS64.TRYWAIT P0, [UR40+0x17000], R2 ;  /* 0x01700002ff0075a7 */ /* 0x000e240008000168 */
[----:B0-----:R-:W-:Y:S05]  /*14b0*/  @!P0 BRA `(.L_x_12) ;  /* 0x000000a000c08947 */ /* 0x001fea0003800000 */
.L_x_96:
[----:B------:R-:W-:-:S06]  /*14c0*/  ULOP3.LUT UR4, UR41, 0x1, URZ, 0xfc, !UPT ;  /* 0x0000000129047892 */ /* 0x000fcc000f8efc3f */
[----:B------:R-:W-:-:S05]  /*14d0*/  IMAD.U32 R0, RZ, RZ, UR4 ;  /* 0x00000004ff007e24 */ /* 0x000fca000f8e00ff */
[----:B------:R-:W-:-:S13]  /*14e0*/  ISETP.NE.AND P0, PT, R0, 0x3, PT ;  /* 0x000000030000780c */ /* 0x000fda0003f05270 */
[----:B------:R-:W-:Y:S05]  /*14f0*/  @!P0 BRA `(.L_x_13) ;  /* 0x0000000000048947 */ /* 0x000fea0003800000 */
[----:B------:R-:W-:Y:S01]  /*1500*/  BPT.TRAP 0x1 ;  /* 0x000000040000795c */ /* 0x000fe20000300000 */
.L_x_13:
[----:B------:R1:W2:Y:S01]  /*1510*/  SYNCS.PHASECHK.TRANS64.TRYWAIT P1, [UR40+0x17030], R2 ;  /* 0x01703002ff0075a7 */ /* 0x0002a20008020168 */
[----:B------:R-:W-:Y:S05]  /*1520*/  @!P0 BRA `(.L_x_14) ;  /* 0x0000000000048947 */ /* 0x000fea0003800000 */
[----:B------:R-:W-:Y:S01]  /*1530*/  BPT.TRAP 0x1 ;  /* 0x000000040000795c */ /* 0x000fe20000300000 */
.L_x_14:
[----:B------:R-:W-:Y:S02]  /*1540*/  IMAD.U32 R4, RZ, RZ, UR48 ;  /* 0x00000030ff047e24 */ /* 0x000fe4000f8e00ff */
[----:B------:R-:W-:Y:S01]  /*1550*/  IMAD.MOV.U32 R0, RZ, RZ, RZ ;  /* 0x000000ffff007224 */ /* 0x000fe200078e00ff */
[----:B--2---:R-:W-:Y:S06]  /*1560*/  @P1 BRA `(.L_x_15) ;  /* 0x0000000000081947 */ /* 0x004fec0003800000 */
[----:B------:R-:W2:Y:S02]  /*1570*/  SYNCS.PHASECHK.TRANS64.TRYWAIT P1, [UR40+0x17030], R2 ;  /* 0x01703002ff0075a7 */ /* 0x000ea40008020168 */
[----:B--2---:R-:W-:Y:S05]  /*1580*/  @!P1 BRA `(.L_x_16) ;  /* 0x000000a000a49947 */ /* 0x004fea0003800000 */
.L_x_15:
[----:B------:R-:W-:Y:S05]  /*1590*/  WARPSYNC.ALL ;  /* 0x0000000000007948 */ /* 0x000fea0003800000 */
[----:B------:R-:W-:Y:S01]  /*15a0*/  IMAD.MOV.U32 R89, RZ, RZ, RZ ;  /* 0x000000ffff597224 */ /* 0x000fe200078e00ff */
[----:B01----:R-:W-:Y:S02]  /*15b0*/  LOP3.LUT R2, R4, 0x10000, RZ, 0xfc, !PT ;  /* 0x0001000004027812 */ /* 0x003fe400078efcff */
[----:B------:R-:W-:Y:S01]  /*15c0*/  MOV R3, 0xc0000010 ;  /* 0xc000001000037802 */ /* 0x000fe20000000f00 */
[----:B------:R-:W-:Y:S01]  /*15d0*/  UIADD3 UR4, UR40, 0x10c00, URZ ;  /* 0x00010c0028047890 */ /* 0x000fe2000fffe03f */
[C---:B------:R-:W-:Y:S01]  /*15e0*/  R2UR UR8, R2.reuse ;  /* 0x00000000020872ca */ /* 0x040fe200000e0000 */
[----:B------:R-:W-:Y:S01]  /*15f0*/  WARPGROUP.ARRIVE ;  /* 0x00000000000079c5 */ /* 0x000fe20000000000 */
[----:B------:R-:W-:Y:S01]  /*1600*/  R2UR UR9, R3 ;  /* 0x00000000030972ca */ /* 0x000fe200000e0000 */
[----:B------:R-:W-:Y:S01]  /*1610*/  USHF.R.U32.HI UR4, URZ, 0x4, UR4 ;  /* 0x000000043f047899 */ /* 0x000fe20008011604 */
[----:B------:R-:W-:Y:S01]  /*1620*/  R2UR UR12, R2 ;  /* 0x00000000020c72ca */ /* 0x000fe200000e0000 */
[----:B------:R-:W-:Y:S01]  /*1630*/  UMOV UR11, 0xc0000010 ;  /* 0xc0000010000b7882 */ /* 0x000fe20000000000 */
[----:B------:R-:W-:Y:S01]  /*1640*/  UMOV UR13, 0xc0000010 ;  /* 0xc0000010000d7882 */ /* 0x000fe20000000000 */
[----:B------:R-:W-:Y:S01]  /*1650*/  ULOP3.LUT UR4, UR4, 0x3fff, URZ, 0xc0, !UPT ;  /* 0x00003fff04047892 */ /* 0x000fe2000f8ec03f */
[----:B------:R-:W-:-:S03]  /*1660*/  UMOV UR15, 0xc0000010 ;  /* 0xc0000010000f7882 */ /* 0x000fc60000000000 */
[----:B------:R-:W-:-:S04]  /*1670*/  ULOP3.LUT UR20, UR4, 0x10000, URZ, 0xfc, !UPT ;  /* 0x0001000004147892 */ /* 0x000fc8000f8efc3f */
[----:B------:R-:W-:-:S03]  /*1680*/  UIADD3 UR14, UR20, 0x200, URZ ;  /* 0x00000200140e7890 */ /* 0x000fc6000fffe03f */
[----:B------:R-:W-:Y:S02]  /*1690*/  UMOV UR10, UR20 ;  /* 0x00000014000a7c82 */ /* 0x000fe40008000000 */
[----:B------:R-:W-:Y:S01]  /*16a0*/  QGMMA.64x128x32.F32.E4M3.E4M3 R24, gdesc[UR8], RZ, !UPT, gsb0 ;  /* 0x01e00000081879f3 */ /* 0x000fe2000c0008ff */
[----:B------:R-:W-:Y:S02]  /*16b0*/  UIADD3 UR8, UR12, 0x180, URZ ;  /* 0x000001800c087890 */ /* 0x000fe4000fffe03f */
[----:B------:R-:W-:Y:S01]  /*16c0*/  UIADD3 UR10, UR20, 0x100, URZ ;  /* 0x00000100140a7890 */ /* 0x000fe2000fffe03f */
[----:B------:R-:W-:Y:S01]  /*16d0*/  UMOV UR9, 0xc0000010 ;  /* 0xc000001000097882 */ /* 0x000fe20000000000 */
[----:B------:R-:W-:Y:S01]  /*16e0*/  UMOV UR11, 0xc0000010 ;  /* 0xc0000010000b7882 */ /* 0x000fe20000000000 */
[----:B------:R-:W-:Y:S01]  /*16f0*/  UIADD3 UR12, UR12, 0x300, URZ ;  /* 0x000003000c0c7890 */ /* 0x000fe2000fffe03f */
[----:B------:R-:W-:Y:S02]  /*1700*/  WARPGROUP.DEPBAR.LE gsb0, 0x0 ;  /* 0x00008000000079c5 */ /* 0x000fe40000010000 */
[----:B------:R-:W-:-:S06]  /*1710*/  WARPGROUP.ARRIVE ;  /* 0x00000000000079c5 */ /* 0x000fcc0000000000 */
[----:B------:R-:W-:Y:S03]  /*1720*/  QGMMA.64x128x32.F32.E4M3.E4M3 R24, gdesc[UR8], R24, gsb0 ;  /* 0x01e00000081879f3 */ /* 0x000fe60008000818 */
[----:B------:R-:W-:Y:S02]  /*1730*/  WARPGROUP.DEPBAR.LE gsb0, 0x0 ;  /* 0x00008000000079c5 */ /* 0x000fe40000010000 */
[----:B------:R-:W-:-:S07]  /*1740*/  WARPGROUP.ARRIVE ;  /* 0x00000000000079c5 */ /* 0x000fce0000000000 */
[----:B------:R-:W-:Y:S03]  /*1750*/  QGMMA.64x128x32.F32.E4M3.E4M3 R24, gdesc[UR12], R24, gsb0 ;  /* 0x01e000000c1879f3 */ /* 0x000fe60008000818 */
[----:B------:R-:W-:Y:S02]  /*1760*/  WARPGROUP.DEPBAR.LE gsb0, 0x0 ;  /* 0x00008000000079c5 */ /* 0x000fe40000010000 */
[----:B------:R-:W-:Y:S05]  /*1770*/  @!P0 BRA `(.L_x_17) ;  /* 0x0000000000048947 */ /* 0x000fea0003800000 */
[----:B------:R-:W-:Y:S01]  /*1780*/  BPT.TRAP 0x1 ;  /* 0x000000040000795c */ /* 0x000fe20000300000 */
.L_x_17:
[----:B------:R-:W-:Y:S01]  /*1790*/  LOP3.LUT R16, R16, 0xffffff80, RZ, 0xc0, !PT ;  /* 0xffffff8010107812 */ /* 0x000fe200078ec0ff */
[----:B------:R-:W-:Y:S01]  /*17a0*/  IMAD.MOV.U32 R4, RZ, RZ, -0x2 ;  /* 0xfffffffeff047424 */ /* 0x000fe200078e00ff */
[----:B------:R-:W-:Y:S01]  /*17b0*/  P2R R6, PR, RZ, 0x1 ;  /* 0x00000001ff067803 */ /* 0x000fe20000000000 */
[----:B------:R-:W-:Y:S01]  /*17c0*/  UIADD3 UR4, UR40, 0x17040, URZ ;  /* 0x0001704028047890 */ /* 0x000fe2000fffe03f */
[----:B------:R-:W0:Y:S01]  /*17d0*/  S2UR UR7, SR_CgaCtaId ;  /* 0x00000000000779c3 */ /* 0x000e220000008800 */
[----:B------:R-:W-:Y:S01]  /*17e0*/  IMAD.IADD R16, R19, 0x1, -R16 ;  /* 0x0000000113107824 */ /* 0x000fe200078e0a10 */
[----:B------:R-:W-:Y:S01]  /*17f0*/  MOV R114, R89 ;  /* 0x0000005900727202 */ /* 0x000fe20000000f00 */
[----:B------:R-:W-:Y:S01]  /*1800*/  UPRMT UR4, UR44, 0x654, UR4 ;  /* 0x000006542c047896 */ /* 0x000fe20008000004 */
[--C-:B------:R-:W-:Y:S02]  /*1810*/  IMAD.MOV.U32 R88, RZ, RZ, R89.reuse ;  /* 0x000000ffff587224 */ /* 0x100fe400078e0059 */
[----:B------:R-:W-:Y:S01]  /*1820*/  SHF.R.S32.HI R5, RZ, 0x1f, R16 ;  /* 0x0000001fff057819 */ /* 0x000fe20000011410 */
[----:B------:R-:W-:-:S02]  /*1830*/  IMAD.MOV.U32 R91, RZ, RZ, R89 ;  /* 0x000000ffff5b7224 */ /* 0x000fc400078e0059 */
[--C-:B------:R-:W-:Y:S01]  /*1840*/  IMAD.MOV.U32 R90, RZ, RZ, R89.reuse ;  /* 0x000000ffff5a7224 */ /* 0x100fe200078e0059 */
[----:B------:R-:W-:Y:S01]  /*1850*/  LEA.HI R5, R5, R16, RZ, 0x2 ;  /* 0x0000001005057211 */ /* 0x000fe200078f10ff */
[--C-:B------:R-:W-:Y:S01]  /*1860*/  IMAD.MOV.U32 R93, RZ, RZ, R89.reuse ;  /* 0x000000ffff5d7224 */ /* 0x100fe200078e0059 */
[----:B------:R-:W-:Y:S01]  /*1870*/  SYNCS.ARRIVE.TRANS64.RED.A1T0 RZ, [UR4], RZ ;  /* 0x000000ffffff79a7 */ /* 0x000fe20008100404 */
[----:B------:R-:W-:Y:S01]  /*1880*/  UMOV UR4, URZ ;  /* 0x0000003f00047c82 */ /* 0x000fe20008000000 */
[----:B------:R-:W-:Y:S01]  /*1890*/  LOP3.LUT R5, R5, 0x7ffffffc, RZ, 0xc0, !PT ;  /* 0x7ffffffc05057812 */ /* 0x000fe200078ec0ff */
[--C-:B------:R-:W-:Y:S02]  /*18a0*/  IMAD.MOV.U32 R92, RZ, RZ, R89.reuse ;  /* 0x000000ffff5c7224 */ /* 0x100fe400078e0059 */
[----:B------:R-:W-:Y:S02]  /*18b0*/  IMAD.MOV.U32 R95, RZ, RZ, R89 ;  /* 0x000000ffff5f7224 */ /* 0x000fe400078e0059 */
[----:B------:R-:W-:-:S02]  /*18c0*/  IMAD.IADD R5, R16, 0x1, -R5 ;  /* 0x0000000110057824 */ /* 0x000fc400078e0a05 */
[--C-:B------:R-:W-:Y:S02]  /*18d0*/  IMAD.MOV.U32 R94, RZ, RZ, R89.reuse ;  /* 0x000000ffff5e7224 */ /* 0x100fe400078e0059 */
[----:B------:R-:W-:Y:S02]  /*18e0*/  IMAD R5, R5, R4, 0x80 ;  /* 0x0000008005057424 */ /* 0x000fe400078e0204 */
[----:B------:R-:W-:Y:S01]  /*18f0*/  IMAD.U32 R4, RZ, RZ, UR43 ;  /* 0x0000002bff047e24 */ /* 0x000fe2000f8e00ff */
[----:B------:R-:W-:Y:S01]  /*1900*/  UIADD3 UR43, UR43, -0x2, URZ ;  /* 0xfffffffe2b2b7890 */ /* 0x000fe2000fffe03f */
[----:B------:R-:W-:Y:S02]  /*1910*/  VIADD R5, R5, UR42 ;  /* 0x0000002a05057c36 */ /* 0x000fe40008000000 */
[----:B------:R-:W-:Y:S01]  /*1920*/  IMAD.MOV.U32 R97, RZ, RZ, R89 ;  /* 0x000000ffff617224 */ /* 0x000fe200078e0059 */
[----:B------:R-:W-:Y:S01]  /*1930*/  UISETP.GE.AND UP0, UPT, UR43, UR37, UPT ;  /* 0x000000252b00728c */ /* 0x000fe2000bf06270 */
[----:B------:R-:W-:-:S02]  /*1940*/  IMAD R5, R4, -0x80, R5 ;  /* 0xffffff8004057824 */ /* 0x000fc400078e0205 */
[--C-:B------:R-:W-:Y:S02]  /*1950*/  IMAD.MOV.U32 R96, RZ, RZ, R89.reuse ;  /* 0x000000ffff607224 */ /* 0x100fe400078e0059 */
[--C-:B------:R-:W-:Y:S01]  /*1960*/  IMAD.MOV.U32 R99, RZ, RZ, R89.reuse ;  /* 0x000000ffff637224 */ /* 0x100fe200078e0059 */
[C---:B------:R-:W-:Y:S01]  /*1970*/  ISETP.GT.AND P4, PT, R5.reuse, RZ, PT ;  /* 0x000000ff0500720c */ /* 0x040fe20003f84270 */
[--C-:B------:R-:W-:Y:S01]  /*1980*/  IMAD.MOV.U32 R98, RZ, RZ, R89.reuse ;  /* 0x000000ffff627224 */ /* 0x100fe200078e0059 */
[C---:B------:R-:W-:Y:S01]  /*1990*/  ISETP.GT.AND P3, PT, R5.reuse, 0x1, PT ;  /* 0x000000010500780c */ /* 0x040fe20003f64270 */
[--C-:B------:R-:W-:Y:S01]  /*19a0*/  IMAD.MOV.U32 R101, RZ, RZ, R89.reuse ;  /* 0x000000ffff657224 */ /* 0x100fe200078e0059 */
[----:B------:R-:W-:Y:S01]  /*19b0*/  ISETP.GT.AND P1, PT, R5, 0x8, PT ;  /* 0x000000080500780c */ /* 0x000fe20003f24270 */
[--C-:B------:R-:W-:Y:S01]  /*19c0*/  IMAD.MOV.U32 R100, RZ, RZ, R89.reuse ;  /* 0x000000ffff647224 */ /* 0x100fe200078e0059 */
[----:B------:R-:W-:Y:S01]  /*19d0*/  FSEL R26, R26, -INF , P4 ;  /* 0xff8000001a1a7808 */ /* 0x000fe20002000000 */
[--C-:B------:R-:W-:Y:S01]  /*19e0*/  IMAD.MOV.U32 R103, RZ, RZ, R89.reuse ;  /* 0x000000ffff677224 */ /* 0x100fe200078e0059 */
[----:B------:R-:W-:Y:S01]  /*19f0*/  FSEL R27, R27, -INF , P3 ;  /* 0xff8000001b1b7808 */ /* 0x000fe20001800000 */
[--C-:B------:R-:W-:Y:S01]  /*1a00*/  IMAD.MOV.U32 R102, RZ, RZ, R89.reuse ;  /* 0x000000ffff667224 */ /* 0x100fe200078e0059 */
[C---:B------:R-:W-:Y:S01]  /*1a10*/  ISETP.GT.AND P2, PT, R5.reuse, 0x9, PT ;  /* 0x000000090500780c */ /* 0x040fe20003f44270 */
[--C-:B------:R-:W-:Y:S01]  /*1a20*/  IMAD.MOV.U32 R105, RZ, RZ, R89.reuse ;  /* 0x000000ffff697224 */ /* 0x100fe200078e0059 */
[----:B------:R-:W-:Y:S01]  /*1a30*/  FSEL R30, R30, -INF , P1 ;  /* 0xff8000001e1e7808 */ /* 0x000fe20000800000 */
[--C-:B------:R-:W-:Y:S01]  /*1a40*/  IMAD.MOV.U32 R104, RZ, RZ, R89.reuse ;  /* 0x000000ffff687224 */ /* 0x100fe200078e0059 */
[----:B------:R-:W-:Y:S01]  /*1a50*/  FMNMX.FTZ R7, R26, R27, !PT ;  /* 0x0000001b1a077209 */ /* 0x000fe20007810000 */
[--C-:B------:R-:W-:Y:S01]  /*1a60*/  IMAD.MOV.U32 R107, RZ, RZ, R89.reuse ;  /* 0x000000ffff6b7224 */ /* 0x100fe200078e0059 */
[----:B------:R-:W-:Y:S01]  /*1a70*/  ISETP.GT.AND P6, PT, R5, 0x10, PT ;  /* 0x000000100500780c */ /* 0x000fe20003fc4270 */
        /* <DEDUP_REMOVED lines=11> */
[----:B------:R-:W-:Y:S01]  /*1b30*/  FSEL R24, R24, -INF , P4 ;  /* 0xff80000018187808 */ /* 0x000fe20002000000 */
        /* <DEDUP_REMOVED lines=42> */
[----:B------:R-:W-:Y:S01]  /*1de0*/  IMAD.MOV.U32 R134, RZ, RZ, R89 ;  /* 0x000000ffff867224 */ /* 0x000fe200078e0059 */
[----:B------:R-:W-:-:S02]  /*1df0*/  FSEL R46, R46, -INF , P6 ;  /* 0xff8000002e2e7808 */ /* 0x000fc40003000000 */
[----:B------:R-:W-:Y:S02]  /*1e00*/  FMNMX.FTZ R7, R43, R4, !PT ;  /* 0x000000042b077209 */ /* 0x000fe40007810000 */
[----:B------:R-:W-:Y:S02]  /*1e10*/  FSEL R36, R36, -INF , P4 ;  /* 0xff80000024247808 */ /* 0x000fe40002000000 */
[----:B------:R-:W-:Y:S02]  /*1e20*/  ISETP.GT.AND P4, PT, R5, 0x30, PT ;  /* 0x000000300500780c */ /* 0x000fe40003f84270 */
[----:B------:R-:W-:Y:S02]  /*1e30*/  FSEL R47, R47, -INF , P5 ;  /* 0xff8000002f2f7808 */ /* 0x000fe40002800000 */
[----:B------:R-:W-:Y:S02]  /*1e40*/  FMNMX.FTZ R4, R46, R7, !PT ;  /* 0x000000072e047209 */ /* 0x000fe40007810000 */
[----:B------:R-:W-:-:S02]  /*1e50*/  FSEL R37, R37, -INF , P3 ;  /* 0xff80000025257808 */ /* 0x000fc40001800000 */
[----:B------:R-:W-:Y:S02]  /*1e60*/  ISETP.GT.AND P3, PT, R5, 0x31, PT ;  /* 0x000000310500780c */ /* 0x000fe40003f64270 */
[----:B------:R-:W-:Y:S02]  /*1e70*/  FSEL R50, R50, -INF , P4 ;  /* 0xff80000032327808 */ /* 0x000fe40002000000 */
[----:B------:R-:W-:Y:S02]  /*1e80*/  FMNMX.FTZ R7, R47, R4, !PT ;  /* 0x000000042f077209 */ /* 0x000fe40007810000 */
[----:B------:R-:W-:Y:S02]  /*1e90*/  FSEL R40, R40, -INF , P1 ;  /* 0xff80000028287808 */ /* 0x000fe40000800000 */
[----:B------:R-:W-:Y:S02]  /*1ea0*/  ISETP.GT.AND P1, PT, R5, 0x38, PT ;  /* 0x000000380500780c */ /* 0x000fe40003f24270 */
        /* <DEDUP_REMOVED lines=34> */
[----:B------:R-:W-:Y:S02]  /*20d0*/  ISETP.GT.AND P0, PT, R5, 0x59, PT ;  /* 0x000000590500780c */ /* 0x000fe40003f04270 */
[----:B------:R-:W-:Y:S02]  /*20e0*/  FSEL R70, R70, -INF , P6 ;  /* 0xff80000046467808 */ /* 0x000fe40003000000 */
[----:B------:R-:W-:-:S02]  /*20f0*/  FMNMX.FTZ R7, R67, R4, !PT ;  /* 0x0000000443077209 */ /* 0x000fc40007810000 */
[----:B------:R-:W-:Y:S02]  /*2100*/  FSEL R57, R57, -INF , P5 ;  /* 0xff80000039397808 */ /* 0x000fe40002800000 */
[----:B------:R-:W-:Y:S02]  /*2110*/  ISETP.GT.AND P5, PT, R5, 0x60, PT ;  /* 0x000000600500780c */ /* 0x000fe40003fa4270 */
[----:B------:R-:W-:Y:S02]  /*2120*/  FSEL R71, R71, -INF , P0 ;  /* 0xff80000047477808 */ /* 0x000fe40000000000 */
[----:B------:R-:W-:Y:S02]  /*2130*/  FMNMX.FTZ R4, R70, R7, !PT ;  /* 0x0000000746047209 */ /* 0x000fe40007810000 */
        /* <DEDUP_REMOVED lines=12> */
[----:B------:R-:W-:Y:S02]  /*2200*/  FSEL R79, R79, -INF , P2 ;  /* 0xff8000004f4f7808 */ /* 0x000fe40001000000 */
[----:B------:R-:W-:-:S02]  /*2210*/  FMNMX.FTZ R4, R78, R7, !PT ;  /* 0x000000074e047209 */ /* 0x000fc40007810000 */
[----:B------:R-:W-:Y:S02]  /*2220*/  ISETP.GT.AND P3, PT, R5, 0x70, PT ;  /* 0x000000700500780c */ /* 0x000fe40003f64270 */
[----:B------:R-:W-:Y:S02]  /*2230*/  FSEL R60, R60, -INF , P4 ;  /* 0xff8000003c3c7808 */ /* 0x000fe40002000000 */
[----:B------:R-:W-:Y:S02]  /*2240*/  FSEL R82, R82, -INF , P3 ;  /* 0xff80000052527808 */ /* 0x000fe40001800000 */
[----:B------:R-:W-:Y:S02]  /*2250*/  FMNMX.FTZ R7, R79, R4, !PT ;  /* 0x000000044f077209 */ /* 0x000fe40007810000 */
[----:B------:R-:W-:Y:S02]  /*2260*/  ISETP.GT.AND P4, PT, R5, 0x71, PT ;  /* 0x000000710500780c */ /* 0x000fe40003f84270 */
[----:B------:R-:W-:-:S02]  /*2270*/  FMNMX.FTZ R4, R82, R7, !PT ;  /* 0x0000000752047209 */ /* 0x000fc40007810000 */
[----:B------:R-:W-:Y:S02]  /*2280*/  FSEL R83, R83, -INF , P4 ;  /* 0xff80000053537808 */ /* 0x000fe40002000000 */
[----:B------:R-:W-:Y:S02]  /*2290*/  ISETP.GT.AND P5, PT, R5, 0x78, PT ;  /* 0x000000780500780c */ /* 0x000fe40003fa4270 */
[----:B------:R-:W-:Y:S02]  /*22a0*/  FMNMX.FTZ R7, R83, R4, !PT ;  /* 0x0000000453077209 */ /* 0x000fe40007810000 */
[----:B------:R-:W-:Y:S02]  /*22b0*/  FSEL R86, R86, -INF , P5 ;  /* 0xff80000056567808 */ /* 0x000fe40002800000 */
[----:B------:R-:W-:Y:S02]  /*22c0*/  ISETP.GT.AND P6, PT, R5, 0x79, PT ;  /* 0x000000790500780c */ /* 0x000fe40003fc4270 */
[----:B------:R-:W-:-:S02]  /*22d0*/  FMNMX.FTZ R4, R86, R7, !PT ;  /* 0x0000000756047209 */ /* 0x000fc40007810000 */
[----:B------:R-:W-:Y:S02]  /*22e0*/  FSEL R87, R87, -INF , P6 ;  /* 0xff80000057577808 */ /* 0x000fe40003000000 */
[----:B------:R-:W-:Y:S02]  /*22f0*/  P2R R10, PR, RZ, 0x8 ;  /* 0x00000008ff0a7803 */ /* 0x000fe40000000000 */
[----:B------:R-:W-:Y:S02]  /*2300*/  FMNMX.FTZ R7, R87, R4, !PT ;  /* 0x0000000457077209 */ /* 0x000fe40007810000 */
[----:B------:R-:W-:Y:S02]  /*2310*/  P2R R13, PR, RZ, 0x1 ;  /* 0x00000001ff0d7803 */ /* 0x000fe40000000000 */
[----:B------:R-:W-:Y:S01]  /*2320*/  P2R R12, PR, RZ, 0x2 ;  /* 0x00000002ff0c7803 */ /* 0x000fe20000000000 */
[----:B------:R-:W1:Y:S01]  /*2330*/  SHFL.BFLY PT, R4, R7, 0x2, 0x1f ;  /* 0x0c401f0007047f89 */ /* 0x000e6200000e0000 */
[----:B------:R-:W-:-:S02]  /*2340*/  P2R R11, PR, RZ, 0x4 ;  /* 0x00000004ff0b7803 */ /* 0x000fc40000000000 */
[C---:B------:R-:W-:Y:S02]  /*2350*/  ISETP.GT.AND P2, PT, R5.reuse, 0x58, PT ;  /* 0x000000580500780c */ /* 0x040fe40003f44270 */
[C---:B------:R-:W-:Y:S02]  /*2360*/  ISETP.GT.AND P1, PT, R5.reuse, 0x59, PT ;  /* 0x000000590500780c */ /* 0x040fe40003f24270 */
[----:B------:R-:W-:Y:S02]  /*2370*/  ISETP.GT.AND P0, PT, R5, 0x60, PT ;  /* 0x000000600500780c */ /* 0x000fe40003f04270 */
[----:B------:R-:W-:Y:S02]  /*2380*/  FMNMX.FTZ R5, R24, R25, !PT ;  /* 0x0000001918057209 */ /* 0x000fe40007810000 */
[----:B------:R-:W-:Y:S02]  /*2390*/  FSEL R69, R69, -INF , P1 ;  /* 0xff80000045457808 */ /* 0x000fe40000800000 */
[----:B------:R-:W-:-:S02]  /*23a0*/  ISETP.NE.AND P1, PT, R12, RZ, PT ;  /* 0x000000ff0c00720c */ /* 0x000fc40003f25270 */
[----:B------:R-:W-:Y:S02]  /*23b0*/  FSEL R68, R68, -INF , P2 ;  /* 0xff80000044447808 */ /* 0x000fe40001000000 */
[----:B------:R-:W-:Y:S02]  /*23c0*/  FSEL R72, R72, -INF , P0 ;  /* 0xff80000048487808 */ /* 0x000fe40000000000 */
[----:B------:R-:W-:Y:S02]  /*23d0*/  ISETP.NE.AND P0, PT, R13, RZ, PT ;  /* 0x000000ff0d00720c */ /* 0x000fe40003f05270 */
[----:B------:R-:W-:Y:S02]  /*23e0*/  ISETP.NE.AND P2, PT, R11, RZ, PT ;  /* 0x000000ff0b00720c */ /* 0x000fe40003f45270 */
[----:B------:R-:W-:Y:S02]  /*23f0*/  FSEL R73, R73, -INF , P0 ;  /* 0xff80000049497808 */ /* 0x000fe40000000000 */
[----:B-1----:R-:W-:-:S02]  /*2400*/  FMNMX.FTZ R8, R7, R4, !PT ;  /* 0x0000000407087209 */ /* 0x002fc40007810000 */
[----:B------:R-:W-:Y:S02]  /*2410*/  ISETP.NE.AND P0, PT, R6, RZ, PT ;  /* 0x000000ff0600720c */ /* 0x000fe40003f05270 */
[----:B------:R-:W-:Y:S01]  /*2420*/  FSEL R76, R76, -INF , P1 ;  /* 0xff8000004c4c7808 */ /* 0x000fe20000800000 */
[----:B------:R-:W1:Y:S01]  /*2430*/  SHFL.BFLY PT, R9, R8, 0x1, 0x1f ;  /* 0x0c201f0008097f89 */ /* 0x000e6200000e0000 */
[----:B------:R-:W-:Y:S02]  /*2440*/  FSEL R77, R77, -INF , P2 ;  /* 0xff8000004d4d7808 */ /* 0x000fe40001000000 */
[----:B------:R-:W-:Y:S02]  /*2450*/  FSEL R81, R81, -INF , P4 ;  /* 0xff80000051517808 */ /* 0x000fe40002000000 */
[----:B------:R-:W-:Y:S02]  /*2460*/  FSEL R84, R84, -INF , P5 ;  /* 0xff80000054547808 */ /* 0x000fe40002800000 */
[----:B------:R-:W-:-:S02]  /*2470*/  FSEL R85, R85, -INF , P6 ;  /* 0xff80000055557808 */ /* 0x000fc40003000000 */
[----:B-1----:R-:W-:Y:S01]  /*2480*/  FMNMX.FTZ R4, R8, R9, !PT ;  /* 0x0000000908047209 */ /* 0x002fe20007810000 */
[----:B------:R-:W-:-:S03]  /*2490*/  IMAD.U32 R9, RZ, RZ, UR47 ;  /* 0x0000002fff097e24 */ /* 0x000fc6000f8e00ff */
[C---:B------:R-:W-:Y:S01]  /*24a0*/  FSETP.NEU.FTZ.AND P3, PT, R4.reuse, -INF , PT ;  /* 0xff8000000400780b */ /* 0x040fe20003f7d000 */
[----:B------:R-:W-:-:S05]  /*24b0*/  FFMA.FTZ R22, R4, R9, -8 ;  /* 0xc100000004167423 */ /* 0x000fca0000010009 */
[----:B------:R-:W-:Y:S02]  /*24c0*/  FSEL R22, R22, RZ, P3 ;  /* 0x000000ff16167208 */ /* 0x000fe40001800000 */
[----:B------:R-:W-:Y:S02]  /*24d0*/  ISETP.NE.AND P3, PT, R10, RZ, PT ;  /* 0x000000ff0a00720c */ /* 0x000fe40003f65270 */
[----:B------:R-:W-:Y:S01]  /*24e0*/  FMNMX.FTZ R10, R28, R5, !PT ;  /* 0x000000051c0a7209 */ /* 0x000fe20007810000 */
[--C-:B------:R-:W-:Y:S01]  /*24f0*/  FFMA.FTZ R6, R26, UR47, -R22.reuse ;  /* 0x0000002f1a067c23 */ /* 0x100fe20008010816 */
[----:B------:R-:W-:Y:S01]  /*2500*/  FSEL R80, R80, -INF , P3 ;  /* 0xff80000050507808 */ /* 0x000fe20001800000 */
[--C-:B------:R-:W-:Y:S01]  /*2510*/  FFMA.FTZ R8, R30, UR47, -R22.reuse ;  /* 0x0000002f1e087c23 */ /* 0x100fe20008010816 */
[----:B------:R-:W-:Y:S01]  /*2520*/  FMNMX.FTZ R5, R29, R10, !PT ;  /* 0x0000000a1d057209 */ /* 0x000fe20007810000 */
[--C-:B------:R-:W-:Y:S01]  /*2530*/  FFMA.FTZ R7, R27, UR47, -R22.reuse ;  /* 0x0000002f1b077c23 */ /* 0x100fe20008010816 */
[--C-:B------:R-:W-:Y:S01]  /*2540*/  FFMA.FTZ R23, R55, UR47, -R22.reuse ;  /* 0x0000002f37177c23 */ /* 0x100fe20008010816 */
[----:B------:R-:W-:Y:S01]  /*2550*/  MUFU.EX2 R6, R6 ;  /* 0x0000000600067308 */ /* 0x000fe20000000800 */
[----:B------:R-:W-:Y:S01]  /*2560*/  FMNMX.FTZ R12, R32, R5, !PT ;  /* 0x00000005200c7209 */ /* 0x000fe20007810000 */
[--C-:B------:R-:W-:Y:S01]  /*2570*/  FFMA.FTZ R9, R31, UR47, -R22.reuse ;  /* 0x0000002f1f097c23 */ /* 0x100fe20008010816 */
[--C-:B------:R-:W-:Y:S01]  /*2580*/  FFMA.FTZ R21, R58, UR47, -R22.reuse ;  /* 0x0000002f3a157c23 */ /* 0x100fe20008010816 */
        /* <DEDUP_REMOVED lines=20> */
[----:B------:R-:W1:Y:S01]  /*26d0*/  MUFU.EX2 R9, R9 ;  /* 0x0000000900097308 */ /* 0x000e620000000800 */
[----:B------:R-:W-:Y:S01]  /*26e0*/  FMNMX.FTZ R14, R44, R5, !PT ;  /* 0x000000052c0e7209 */ /* 0x000fe20007810000 */
[--C-:B------:R-:W-:Y:S01]  /*26f0*/  FFMA.FTZ R39, R74, UR47, -R22.reuse ;  /* 0x0000002f4a277c23 */ /* 0x100fe20008010816 */
[--C-:B------:R-:W-:Y:S01]  /*2700*/  FFMA.FTZ R47, R82, UR47, -R22.reuse ;  /* 0x0000002f522f7c23 */ /* 0x100fe20008010816 */
[--C-:B------:R-:W-:Y:S01]  /*2710*/  FFMA.FTZ R51, R86, UR47, -R22.reuse ;  /* 0x0000002f56337c23 */ /* 0x100fe20008010816 */
[----:B------:R-:W-:Y:S01]  /*2720*/  FMNMX.FTZ R5, R45, R14, !PT ;  /* 0x0000000e2d057209 */ /* 0x000fe20007810000 */
[--C-:B------:R-:W-:Y:S01]  /*2730*/  FFMA.FTZ R14, R42, UR47, -R22.reuse ;  /* 0x0000002f2a0e7c23 */ /* 0x100fe20008010816 */
[----:B------:R-:W-:Y:S01]  /*2740*/  FFMA.FTZ R42, R75, UR47, -R22 ;  /* 0x0000002f4b2a7c23 */ /* 0x000fe20008010816 */
[----:B------:R-:W-:Y:S01]  /*2750*/  MUFU.EX2 R10, R10 ;  /* 0x0000000a000a7308 */ /* 0x000fe20000000800 */
[----:B------:R-:W-:-:S04]  /*2760*/  FMNMX.FTZ R16, R48, R5, !PT ;  /* 0x0000000530107209 */ /* 0x000fc80007810000 */
[----:B------:R-:W-:-:S03]  /*2770*/  FMNMX.FTZ R5, R49, R16, !PT ;  /* 0x0000001031057209 */ /* 0x000fc60007810000 */
[----:B------:R-:W-:Y:S01]  /*2780*/  MUFU.EX2 R11, R11 ;  /* 0x0000000b000b7308 */ /* 0x000fe20000000800 */
[----:B------:R-:W-:Y:S02]  /*2790*/  FMNMX.FTZ R16, R52, R5, !PT ;  /* 0x0000000534107209 */ /* 0x000fe40007810000 */
[----:B-1----:R-:W-:Y:S02]  /*27a0*/  F2FP.SATFINITE.E4M3.F32.PACK_AB_MERGE_C R137, R9, R8, RZ ;  /* 0x000000080989723e */ /* 0x002fe400048070ff */
[----:B------:R-:W-:Y:S01]  /*27b0*/  FMNMX.FTZ R5, R53, R16, !PT ;  /* 0x0000001035057209 */ /* 0x000fe20007810000 */
[--C-:B------:R-:W-:Y:S01]  /*27c0*/  FFMA.FTZ R16, R46, UR47, -R22.reuse ;  /* 0x0000002f2e107c23 */ /* 0x100fe20008010816 */
[----:B------:R-:W-:Y:S01]  /*27d0*/  FFMA.FTZ R46, R79, UR47, -R22 ;  /* 0x0000002f4f2e7c23 */ /* 0x000fe20008010816 */
[----:B------:R-:W-:Y:S01]  /*27e0*/  MUFU.EX2 R12, R12 ;  /* 0x0000000c000c7308 */ /* 0x000fe20000000800 */
[----:B------:R-:W-:Y:S02]  /*27f0*/  FMNMX.FTZ R18, R56, R5, !PT ;  /* 0x0000000538127209 */ /* 0x000fe40007810000 */
[----:B------:R-:W-:-:S02]  /*2800*/  F2FP.SATFINITE.E4M3.F32.PACK_AB_MERGE_C R137, R7, R6, R137 ;  /* 0x000000060789723e */ /* 0x000fc40004807089 */
[----:B------:R-:W-:-:S03]  /*2810*/  FMNMX.FTZ R5, R57, R18, !PT ;  /* 0x0000001239057209 */ /* 0x000fc60007810000 */
[----:B------:R-:W-:Y:S01]  /*2820*/  MUFU.EX2 R13, R13 ;  /* 0x0000000d000d7308 */ /* 0x000fe20000000800 */
[----:B------:R-:W-:-:S04]  /*2830*/  FMNMX.FTZ R18, R60, R5, !PT ;  /* 0x000000053c127209 */ /* 0x000fc80007810000 */
[----:B------:R-:W-:Y:S01]  /*2840*/  FMNMX.FTZ R5, R61, R18, !PT ;  /* 0x000000123d057209 */ /* 0x000fe20007810000 */
[----:B------:R-:W-:Y:S02]  /*2850*/  FFMA.FTZ R18, R50, UR47, -R22 ;  /* 0x0000002f32127c23 */ /* 0x000fe40008010816 */
[----:B------:R-:W-:Y:S01]  /*2860*/  MUFU.EX2 R14, R14 ;  /* 0x0000000e000e7308 */ /* 0x000fe20000000800 */
[----:B------:R-:W-:-:S04]  /*2870*/  FMNMX.FTZ R20, R64, R5, !PT ;  /* 0x0000000540147209 */ /* 0x000fc80007810000 */
[----:B------:R-:W-:-:S03]  /*2880*/  FMNMX.FTZ R5, R65, R20, !PT ;  /* 0x0000001441057209 */ /* 0x000fc60007810000 */
[----:B------:R-:W-:Y:S01]  /*2890*/  MUFU.EX2 R15, R15 ;  /* 0x0000000f000f7308 */ /* 0x000fe20000000800 */
[----:B------:R-:W-:-:S04]  /*28a0*/  FMNMX.FTZ R20, R68, R5, !PT ;  /* 0x0000000544147209 */ /* 0x000fc80007810000 */
[----:B------:R-:W-:Y:S01]  /*28b0*/  FMNMX.FTZ R5, R69, R20, !PT ;  /* 0x0000001445057209 */ /* 0x000fe20007810000 */
[----:B------:R-:W-:Y:S01]  /*28c0*/  FFMA.FTZ R20, R54, UR47, -R22 ;  /* 0x0000002f36147c23 */ /* 0x000fe20008010816 */
[----:B------:R-:W-:Y:S01]  /*28d0*/  IMAD.U32 R54, RZ, RZ, UR47 ;  /* 0x0000002fff367e24 */ /* 0x000fe2000f8e00ff */
[----:B------:R-:W-:Y:S01]  /*28e0*/  MUFU.EX2 R16, R16 ;  /* 0x0000001000107308 */ /* 0x000fe20000000800 */
[----:B------:R-:W-:-:S04]  /*28f0*/  FMNMX.FTZ R26, R72, R5, !PT ;  /* 0x00000005481a7209 */ /* 0x000fc80007810000 */
[----:B------:R-:W-:-:S03]  /*2900*/  FMNMX.FTZ R5, R73, R26, !PT ;  /* 0x0000001a49057209 */ /* 0x000fc60007810000 */
[----:B------:R-:W-:Y:S01]  /*2910*/  MUFU.EX2 R17, R17 ;  /* 0x0000001100117308 */ /* 0x000fe20000000800 */
[----:B------:R-:W-:-:S04]  /*2920*/  FMNMX.FTZ R26, R76, R5, !PT ;  /* 0x000000054c1a7209 */ /* 0x000fc80007810000 */
[----:B------:R-:W-:-:S03]  /*2930*/  FMNMX.FTZ R5, R77, R26, !PT ;  /* 0x0000001a4d057209 */ /* 0x000fc60007810000 */
[----:B------:R-:W-:Y:S01]  /*2940*/  MUFU.EX2 R18, R18 ;  /* 0x0000001200127308 */ /* 0x000fe20000000800 */
[----:B------:R-:W-:-:S04]  /*2950*/  FMNMX.FTZ R26, R80, R5, !PT ;  /* 0x00000005501a7209 */ /* 0x000fc80007810000 */
[----:B------:R-:W-:Y:S01]  /*2960*/  FMNMX.FTZ R5, R81, R26, !PT ;  /* 0x0000001a51057209 */ /* 0x000fe20007810000 */
[----:B------:R-:W-:Y:S02]  /*2970*/  FFMA.FTZ R26, R59, UR47, -R22 ;  /* 0x0000002f3b1a7c23 */ /* 0x000fe40008010816 */
[----:B------:R-:W-:Y:S01]  /*2980*/  MUFU.EX2 R19, R19 ;  /* 0x0000001300137308 */ /* 0x000fe20000000800 */
[----:B------:R-:W-:-:S04]  /*2990*/  FMNMX.FTZ R30, R84, R5, !PT ;  /* 0x00000005541e7209 */ /* 0x000fc80007810000 */
[----:B------:R-:W-:Y:S01]  /*29a0*/  FMNMX.FTZ R5, R85, R30, !PT ;  /* 0x0000001e55057209 */ /* 0x000fe20007810000 */
[----:B------:R-:W-:Y:S02]  /*29b0*/  FFMA.FTZ R30, R66, UR47, -R22 ;  /* 0x0000002f421e7c23 */ /* 0x000fe40008010816 */
[----:B------:R-:W-:Y:S02]  /*29c0*/  MUFU.EX2 R20, R20 ;  /* 0x0000001400147308 */ /* 0x000fe40000000800 */
[----:B------:R-:W1:Y:S06]  /*29d0*/  SHFL.BFLY PT, R38, R5, 0x2, 0x1f ;  /* 0x0c401f0005267f89 */ /* 0x000e6c00000e0000 */
[----:B------:R-:W-:Y:S08]  /*29e0*/  MUFU.EX2 R23, R23 ;  /* 0x0000001700177308 */ /* 0x000ff00000000800 */
[----:B------:R-:W-:Y:S08]  /*29f0*/  MUFU.EX2 R21, R21 ;  /* 0x0000001500157308 */ /* 0x000ff00000000800 */
[----:B------:R-:W-:Y:S01]  /*2a00*/  MUFU.EX2 R26, R26 ;  /* 0x0000001a001a7308 */ /* 0x000fe20000000800 */
[----:B-1----:R-:W-:-:S05]  /*2a10*/  FMNMX.FTZ R50, R5, R38, !PT ;  /* 0x0000002605327209 */ /* 0x002fca0007810000 */
[----:B------:R-:W1:Y:S02]  /*2a20*/  SHFL.BFLY PT, R5, R50, 0x1, 0x1f ;  /* 0x0c201f0032057f89 */ /* 0x000e6400000e0000 */
[----:B------:R-:W-:Y:S08]  /*2a30*/  MUFU.EX2 R27, R27 ;  /* 0x0000001b001b7308 */ /* 0x000ff00000000800 */
[----:B------:R-:W-:Y:S08]  /*2a40*/  MUFU.EX2 R34, R34 ;  /* 0x0000002200227308 */ /* 0x000ff00000000800 */
[----:B------:R-:W-:Y:S01]  /*2a50*/  MUFU.EX2 R30, R30 ;  /* 0x0000001e001e7308 */ /* 0x000fe20000000800 */
[----:B-1----:R-:W-:-:S07]  /*2a60*/  FMNMX.FTZ R5, R50, R5, !PT ;  /* 0x0000000532057209 */ /* 0x002fce0007810000 */
[----:B------:R-:W-:Y:S01]  /*2a70*/  MUFU.EX2 R31, R31 ;  /* 0x0000001f001f7308 */ /* 0x000fe20000000800 */
[--C-:B------:R-:W-:Y:S01]  /*2a80*/  FFMA.FTZ R50, R83, UR47, -R22.reuse ;  /* 0x0000002f53327c23 */ /* 0x100fe20008010816 */
[----:B------:R-:W-:Y:S01]  /*2a90*/  FFMA.FTZ R22, R87, UR47, -R22 ;  /* 0x0000002f57167c23 */ /* 0x000fe20008010816 */
[C---:B------:R-:W-:Y:S01]  /*2aa0*/  FSETP.NEU.FTZ.AND P1, PT, R5.reuse, -INF , PT ;  /* 0xff8000000500780b */ /* 0x040fe20003f3d000 */
[----:B------:R-:W-:-:S04]  /*2ab0*/  FFMA.FTZ R54, R5, R54, -8 ;  /* 0xc100000005367423 */ /* 0x000fc80000010036 */
[----:B------:R-:W-:Y:S01]  /*2ac0*/  MUFU.EX2 R35, R35 ;  /* 0x0000002300237308 */ /* 0x000fe20000000800 */
[----:B------:R-:W-:Y:S02]  /*2ad0*/  FSEL R54, R54, RZ, P1 ;  /* 0x000000ff36367208 */ /* 0x000fe40000800000 */
[----:B------:R-:W-:-:S03]  /*2ae0*/  PLOP3.LUT P1, PT, PT, PT, UP0, 0x80, 0x0 ;  /* 0x000000000000781c */ /* 0x000fc60003f2f008 */
[--C-:B------:R-:W-:Y:S01]  /*2af0*/  FFMA.FTZ R24, R24, UR47, -R54.reuse ;  /* 0x0000002f18187c23 */ /* 0x100fe20008010836 */
[--C-:B------:R-:W-:Y:S01]  /*2b00*/  FFMA.FTZ R25, R25, UR47, -R54.reuse ;  /* 0x0000002f19197c23 */ /* 0x100fe20008010836 */
[--C-:B------:R-:W-:Y:S01]  /*2b10*/  FFMA.FTZ R55, R28, UR47, -R54.reuse ;  /* 0x0000002f1c377c23 */ /* 0x100fe20008010836 */
[--C-:B------:R-:W-:Y:S01]  /*2b20*/  FFMA.FTZ R58, R29, UR47, -R54.reuse ;  /* 0x0000002f1d3a7c23 */ /* 0x100fe20008010836 */
[--C-:B------:R-:W-:Y:S01]  /*2b30*/  FFMA.FTZ R28, R32, UR47, -R54.reuse ;  /* 0x0000002f201c7c23 */ /* 0x100fe20008010836 */
[--C-:B------:R-:W-:Y:S01]  /*2b40*/  FFMA.FTZ R29, R33, UR47, -R54.reuse ;  /* 0x0000002f211d7c23 */ /* 0x100fe20008010836 */
[----:B------:R-:W-:Y:S01]  /*2b50*/  MUFU.EX2 R24, R24 ;  /* 0x0000001800187308 */ /* 0x000fe20000000800 */
[--C-:B------:R-:W-:Y:S01]  /*2b60*/  FFMA.FTZ R45, R45, UR47, -R54.reuse ;  /* 0x0000002f2d2d7c23 */ /* 0x100fe20008010836 */
[--C-:B------:R-:W-:Y:S01]  /*2b70*/  FFMA.FTZ R44, R44, UR47, -R54.reuse ;  /* 0x0000002f2c2c7c23 */ /* 0x100fe20008010836 */
[--C-:B------:R-:W-:Y:S01]  /*2b80*/  FFMA.FTZ R36, R36, UR47, -R54.reuse ;  /* 0x0000002f24247c23 */ /* 0x100fe20008010836 */
[--C-:B------:R-:W-:Y:S01]  /*2b90*/  FFMA.FTZ R37, R37, UR47, -R54.reuse ;  /* 0x0000002f25257c23 */ /* 0x100fe20008010836 */
[--C-:B------:R-:W-:Y:S01]  /*2ba0*/  FFMA.FTZ R32, R40, UR47, -R54.reuse ;  /* 0x0000002f28207c23 */ /* 0x100fe20008010836 */
[--C-:B------:R-:W-:Y:S01]  /*2bb0*/  FFMA.FTZ R33, R41, UR47, -R54.reuse ;  /* 0x0000002f29217c23 */ /* 0x100fe20008010836 */
[--C-:B------:R-:W-:Y:S01]  /*2bc0*/  FFMA.FTZ R40, R56, UR47, -R54.reuse ;  /* 0x0000002f38287c23 */ /* 0x100fe20008010836 */
[----:B------:R-:W1:Y:S01]  /*2bd0*/  MUFU.EX2 R25, R25 ;  /* 0x0000001900197308 */ /* 0x000e620000000800 */
[--C-:B------:R-:W-:Y:S01]  /*2be0*/  FFMA.FTZ R41, R57, UR47, -R54.reuse ;  /* 0x0000002f39297c23 */ /* 0x100fe20008010836 */
[--C-:B------:R-:W-:Y:S01]  /*2bf0*/  FFMA.FTZ R52, R52, UR47, -R54.reuse ;  /* 0x0000002f34347c23 */ /* 0x100fe20008010836 */
[--C-:B------:R-:W-:Y:S01]  /*2c00*/  FFMA.FTZ R53, R53, UR47, -R54.reuse ;  /* 0x0000002f35357c23 */ /* 0x100fe20008010836 */
[--C-:B------:R-:W-:Y:S01]  /*2c10*/  FFMA.FTZ R60, R60, UR47, -R54.reuse ;  /* 0x0000002f3c3c7c23 */ /* 0x100fe20008010836 */
[--C-:B------:R-:W-:Y:S01]  /*2c20*/  FFMA.FTZ R61, R61, UR47, -R54.reuse ;  /* 0x0000002f3d3d7c23 */ /* 0x100fe20008010836 */
[--C-:B------:R-:W-:Y:S01]  /*2c30*/  FFMA.FTZ R68, R68, UR47, -R54.reuse ;  /* 0x0000002f44447c23 */ /* 0x100fe20008010836 */
[--C-:B------:R-:W-:Y:S01]  /*2c40*/  FFMA.FTZ R69, R69, UR47, -R54.reuse ;  /* 0x0000002f45457c23 */ /* 0x100fe20008010836 */
[----:B------:R-:W2:Y:S01]  /*2c50*/  MUFU.EX2 R55, R55 ;  /* 0x0000003700377308 */ /* 0x000ea20000000800 */
[--C-:B------:R-:W-:Y:S01]  /*2c60*/  FFMA.FTZ R72, R72, UR47, -R54.reuse ;  /* 0x0000002f48487c23 */ /* 0x100fe20008010836 */
[--C-:B------:R-:W-:Y:S01]  /*2c70*/  FFMA.FTZ R73, R73, UR47, -R54.reuse ;  /* 0x0000002f49497c23 */ /* 0x100fe20008010836 */
[--C-:B------:R-:W-:Y:S01]  /*2c80*/  FFMA.FTZ R76, R76, UR47, -R54.reuse ;  /* 0x0000002f4c4c7c23 */ /* 0x100fe20008010836 */
[--C-:B------:R-:W-:Y:S01]  /*2c90*/  FFMA.FTZ R77, R77, UR47, -R54.reuse ;  /* 0x0000002f4d4d7c23 */ /* 0x100fe20008010836 */
[--C-:B------:R-:W-:Y:S01]  /*2ca0*/  FFMA.FTZ R80, R80, UR47, -R54.reuse ;  /* 0x0000002f50507c23 */ /* 0x100fe20008010836 */
[--C-:B------:R-:W-:Y:S01]  /*2cb0*/  FFMA.FTZ R81, R81, UR47, -R54.reuse ;  /* 0x0000002f51517c23 */ /* 0x100fe20008010836 */
[----:B------:R-:W-:Y:S01]  /*2cc0*/  FFMA.FTZ R84, R84, UR47, -R54 ;  /* 0x0000002f54547c23 */ /* 0x000fe20008010836 */
[----:B------:R-:W3:Y:S08]  /*2cd0*/  MUFU.EX2 R58, R58 ;  /* 0x0000003a003a7308 */ /* 0x000ef00000000800 */
[----:B------:R-:W4:Y:S08]  /*2ce0*/  MUFU.EX2 R28, R28 ;  /* 0x0000001c001c7308 */ /* 0x000f300000000800 */
[----:B------:R5:W-:Y:S08]  /*2cf0*/  MUFU.EX2 R66, R45 ;  /* 0x0000002d00427308 */ /* 0x000bf00000000800 */
[----:B------:R-:W0:Y:S01]  /*2d00*/  MUFU.EX2 R29, R29 ;  /* 0x0000001d001d7308 */ /* 0x000e220000000800 */
[----:B-----5:R-:W-:-:S07]  /*2d10*/  FADD.FTZ R45, R6, R7 ;  /* 0x00000007062d7221 */ /* 0x020fce0000010000 */
[----:B------:R1:W-:Y:S08]  /*2d20*/  MUFU.EX2 R63, R44 ;  /* 0x0000002c003f7308 */ /* 0x0003f00000000800 */
[----:B------:R5:W0:Y:S01]  /*2d30*/  MUFU.EX2 R59, R36 ;  /* 0x00000024003b7308 */ /* 0x000a220000000800 */
[----:B-1----:R-:W-:-:S07]  /*2d40*/  FADD.FTZ R44, R24, R25 ;  /* 0x00000019182c7221 */ /* 0x002fce0000010000 */
[----:B------:R1:W0:Y:S01]  /*2d50*/  MUFU.EX2 R62, R37 ;  /* 0x00000025003e7308 */ /* 0x0002220000000800 */
[----:B-----5:R-:W-:Y:S01]  /*2d60*/  FFMA.FTZ R36, R48, UR47, -R54 ;  /* 0x0000002f30247c23 */ /* 0x020fe20008010836 */
[----:B------:R-:W-:Y:S01]  /*2d70*/  FADD.FTZ R48, R8, R45 ;  /* 0x0000002d08307221 */ /* 0x000fe20000010000 */
[----:B--2---:R-:W-:Y:S01]  /*2d80*/  FADD.FTZ R45, R55, R44 ;  /* 0x0000002c372d7221 */ /* 0x004fe20000010000 */
[--C-:B------:R-:W-:Y:S01]  /*2d90*/  FFMA.FTZ R44, R64, UR47, -R54.reuse ;  /* 0x0000002f402c7c23 */ /* 0x100fe20008010836 */
[C---:B---3--:R-:W-:Y:S02]  /*2da0*/  F2FP.SATFINITE.E4M3.F32.PACK_AB_MERGE_C R55, R58.reuse, R55, RZ ;  /* 0x000000373a37723e */ /* 0x048fe400048070ff */
[----:B------:R-:W-:Y:S01]  /*2db0*/  FADD.FTZ R45, R58, R45 ;  /* 0x0000002d3a2d7221 */ /* 0x000fe20000010000 */
[----:B------:R-:W2:Y:S01]  /*2dc0*/  MUFU.EX2 R32, R32 ;  /* 0x0000002000207308 */ /* 0x000ea20000000800 */
[----:B-1----:R-:W-:Y:S01]  /*2dd0*/  FFMA.FTZ R37, R49, UR47, -R54 ;  /* 0x0000002f31257c23 */ /* 0x002fe20008010836 */
[----:B------:R-:W-:Y:S01]  /*2de0*/  FADD.FTZ R49, R9, R48 ;  /* 0x0000003009317221 */ /* 0x000fe20000010000 */
[----:B----4-:R-:W-:Y:S01]  /*2df0*/  FADD.FTZ R48, R28, R45 ;  /* 0x0000002d1c307221 */ /* 0x010fe20000010000 */
[--C-:B------:R-:W-:Y:S01]  /*2e00*/  FFMA.FTZ R45, R65, UR47, -R54.reuse ;  /* 0x0000002f412d7c23 */ /* 0x100fe20008010836 */
[----:B------:R-:W-:Y:S01]  /*2e10*/  FFMA.FTZ R54, R85, UR47, -R54 ;  /* 0x0000002f55367c23 */ /* 0x000fe20008010836 */
[----:B------:R-:W-:Y:S01]  /*2e20*/  FADD.FTZ R56, R10, R49 ;  /* 0x000000310a387221 */ /* 0x000fe20000010000 */
[----:B0-----:R-:W-:Y:S01]  /*2e30*/  FADD.FTZ R48, R29, R48 ;  /* 0x000000301d307221 */ /* 0x001fe20000010000 */
[----:B------:R-:W0:Y:S01]  /*2e40*/  MUFU.EX2 R33, R33 ;  /* 0x0000002100217308 */ /* 0x000e220000000800 */
[----:B------:R-:W-:Y:S01]  /*2e50*/  F2FP.SATFINITE.E4M3.F32.PACK_AB_MERGE_C R136, R25, R24, R55 ;  /* 0x000000181988723e */ /* 0x000fe20004807037 */
[----:B------:R-:W-:-:S04]  /*2e60*/  FADD.FTZ R49, R11, R56 ;  /* 0x000000380b317221 */ /* 0x000fc80000010000 */
[----:B------:R-:W-:Y:S01]  /*2e70*/  FADD.FTZ R56, R12, R49 ;  /* 0x000000310c387221 */ /* 0x000fe20000010000 */
[----:B------:R-:W-:Y:S01]  /*2e80*/  FADD.FTZ R49, R59, R48 ;  /* 0x000000303b317221 */ /* 0x000fe20000010000 */
[----:B------:R-:W1:Y:S01]  /*2e90*/  MUFU.EX2 R36, R36 ;  /* 0x0000002400247308 */ /* 0x000e620000000800 */
[C---:B------:R-:W-:Y:S01]  /*2ea0*/  F2FP.SATFINITE.E4M3.F32.PACK_AB_MERGE_C R59, R62.reuse, R59, RZ ;  /* 0x0000003b3e3b723e */ /* 0x040fe200048070ff */
[----:B------:R-:W-:Y:S01]  /*2eb0*/  FADD.FTZ R57, R13, R56 ;  /* 0x000000380d397221 */ /* 0x000fe20000010000 */
[----:B------:R-:W-:Y:S02]  /*2ec0*/  FADD.FTZ R49, R62, R49 ;  /* 0x000000313e317221 */ /* 0x000fe40000010000 */
[----:B------:R-:W-:Y:S01]  /*2ed0*/  F2FP.SATFINITE.E4M3.F32.PACK_AB_MERGE_C R138, R29, R28, R59 ;  /* 0x0000001c1d8a723e */ /* 0x000fe2000480703b */
[----:B------:R-:W-:Y:S01]  /*2ee0*/  FADD.FTZ R56, R14, R57 ;  /* 0x000000390e387221 */ /* 0x000fe20000010000 */
[----:B--2---:R-:W-:Y:S01]  /*2ef0*/  FADD.FTZ R48, R32, R49 ;  /* 0x0000003120307221 */ /* 0x004fe20000010000 */
[----:B------:R-:W2:Y:S02]  /*2f00*/  MUFU.EX2 R37, R37 ;  /* 0x0000002500257308 */ /* 0x000ea40000000800 */
[----:B------:R-:W-:Y:S01]  /*2f10*/  FADD.FTZ R49, R15, R56 ;  /* 0x000000380f317221 */ /* 0x000fe20000010000 */
[----:B0-----:R-:W-:-:S03]  /*2f20*/  FADD.FTZ R48, R33, R48 ;  /* 0x0000003021307221 */ /* 0x001fc60000010000 */
[----:B------:R-:W-:Y:S01]  /*2f30*/  FADD.FTZ R56, R16, R49 ;  /* 0x0000003110387221 */ /* 0x000fe20000010000 */
[----:B------:R-:W-:Y:S01]  /*2f40*/  FADD.FTZ R49, R63, R48 ;  /* 0x000000303f317221 */ /* 0x000fe20000010000 */
[----:B------:R-:W0:Y:S01]  /*2f50*/  MUFU.EX2 R52, R52 ;  /* 0x0000003400347308 */ /* 0x000e220000000800 */
[C---:B------:R-:W-:Y:S01]  /*2f60*/  F2FP.SATFINITE.E4M3.F32.PACK_AB_MERGE_C R16, R17.reuse, R16, RZ ;  /* 0x000000101110723e */ /* 0x040fe200048070ff */
[----:B------:R-:W-:Y:S01]  /*2f70*/  FADD.FTZ R57, R17, R56 ;  /* 0x0000003811397221 */ /* 0x000fe20000010000 */
[C---:B------:R-:W-:Y:S01]  /*2f80*/  FADD.FTZ R49, R66.reuse, R49 ;  /* 0x0000003142317221 */ /* 0x040fe20000010000 */
[----:B------:R-:W-:Y:S02]  /*2f90*/  F2FP.SATFINITE.E4M3.F32.PACK_AB_MERGE_C R63, R66, R63, RZ ;  /* 0x0000003f423f723e */ /* 0x000fe400048070ff */
[----:B------:R-:W-:Y:S01]  /*2fa0*/  FADD.FTZ R56, R18, R57 ;  /* 0x0000003912387221 */ /* 0x000fe20000010000 */
[----:B-1----:R-:W-:Y:S01]  /*2fb0*/  FADD.FTZ R48, R36, R49 ;  /* 0x0000003124307221 */ /* 0x002fe20000010000 */
[----:B------:R-:W1:Y:S01]  /*2fc0*/  MUFU.EX2 R53, R53 ;  /* 0x0000003500357308 */ /* 0x000e620000000800 */
[----:B------:R-:W-:Y:S01]  /*2fd0*/  F2FP.SATFINITE.E4M3.F32.PACK_AB_MERGE_C R141, R15, R14, R16 ;  /* 0x0000000e0f8d723e */ /* 0x000fe20004807010 */
[----:B------:R-:W-:Y:S01]  /*2fe0*/  FADD.FTZ R49, R19, R56 ;  /* 0x0000003813317221 */ /* 0x000fe20000010000 */
[----:B--2---:R-:W-:Y:S01]  /*2ff0*/  FADD.FTZ R9, R37, R48 ;  /* 0x0000003025097221 */ /* 0x004fe20000010000 */
[----:B------:R-:W-:-:S02]  /*3000*/  F2FP.SATFINITE.E4M3.F32.PACK_AB_MERGE_C R56, R13, R12, RZ ;  /* 0x0000000c0d38723e */ /* 0x000fc400048070ff */
[----:B------:R-:W-:Y:S01]  /*3010*/  FADD.FTZ R12, R20, R49 ;  /* 0x00000031140c7221 */ /* 0x000fe20000010000 */
[C---:B------:R-:W-:Y:S01]  /*3020*/  F2FP.SATFINITE.E4M3.F32.PACK_AB_MERGE_C R20, R23.reuse, R20, RZ ;  /* 0x000000141714723e */ /* 0x040fe200048070ff */
[----:B------:R-:W2:Y:S01]  /*3030*/  MUFU.EX2 R40, R40 ;  /* 0x0000002800287308 */ /* 0x000ea20000000800 */
[----:B0-----:R-:W-:Y:S01]  /*3040*/  FADD.FTZ R8, R52, R9 ;  /* 0x0000000934087221 */ /* 0x001fe20000010000 */
[----:B------:R-:W-:Y:S01]  /*3050*/  FADD.FTZ R12, R23, R12 ;  /* 0x0000000c170c7221 */ /* 0x000fe20000010000 */
[----:B------:R-:W-:Y:S02]  /*3060*/  F2FP.SATFINITE.E4M3.F32.PACK_AB_MERGE_C R139, R11, R10, R56 ;  /* 0x0000000a0b8b723e */ /* 0x000fe40004807038 */
[----:B------:R-:W-:Y:S01]  /*3070*/  F2FP.SATFINITE.E4M3.F32.PACK_AB_MERGE_C R143, R19, R18, R20 ;  /* 0x00000012138f723e */ /* 0x000fe20004807014 */
[----:B------:R-:W-:Y:S01]  /*3080*/  FADD.FTZ R13, R21, R12 ;  /* 0x0000000c150d7221 */ /* 0x000fe20000010000 */
[----:B------:R-:W-:Y:S01]  /*3090*/  F2FP.SATFINITE.E4M3.F32.PACK_AB_MERGE_C R140, R33, R32, R63 ;  /* 0x00000020218c723e */ /* 0x000fe2000480703f */
[----:B------:R-:W0:Y:S01]  /*30a0*/  MUFU.EX2 R41, R41 ;  /* 0x0000002900297308 */ /* 0x000e220000000800 */
[C---:B-1----:R-:W-:Y:S01]  /*30b0*/  FADD.FTZ R9, R53.reuse, R8 ;  /* 0x0000000835097221 */ /* 0x042fe20000010000 */
[----:B------:R-:W-:Y:S01]  /*30c0*/  FADD.FTZ R12, R26, R13 ;  /* 0x0000000d1a0c7221 */ /* 0x000fe20000010000 */
[----:B------:R-:W-:-:S03]  /*30d0*/  F2FP.SATFINITE.E4M3.F32.PACK_AB_MERGE_C R52, R53, R52, RZ ;  /* 0x000000343534723e */ /* 0x000fc600048070ff */
[----:B------:R-:W-:Y:S01]  /*30e0*/  FADD.FTZ R13, R27, R12 ;  /* 0x0000000c1b0d7221 */ /* 0x000fe20000010000 */
[----:B------:R-:W-:Y:S01]  /*30f0*/  F2FP.SATFINITE.E4M3.F32.PACK_AB_MERGE_C R27, R34, R27, RZ ;  /* 0x0000001b221b723e */ /* 0x000fe200048070ff */
[----:B------:R-:W1:Y:S01]  /*3100*/  MUFU.EX2 R60, R60 ;  /* 0x0000003c003c7308 */ /* 0x000e620000000800 */
[----:B--2---:R-:W-:Y:S01]  /*3110*/  FADD.FTZ R8, R40, R9 ;  /* 0x0000000928087221 */ /* 0x004fe20000010000 */
[----:B------:R-:W-:Y:S01]  /*3120*/  FADD.FTZ R13, R34, R13 ;  /* 0x0000000d220d7221 */ /* 0x000fe20000010000 */
[----:B------:R-:W-:Y:S02]  /*3130*/  F2FP.SATFINITE.E4M3.F32.PACK_AB_MERGE_C R145, R26, R21, R27 ;  /* 0x000000151a91723e */ /* 0x000fe4000480701b */
[----:B------:R-:W-:-:S03]  /*3140*/  F2FP.SATFINITE.E4M3.F32.PACK_AB_MERGE_C R142, R37, R36, R52 ;  /* 0x00000024258e723e */ /* 0x000fc60004807034 */
[----:B------:R-:W2:Y:S01]  /*3150*/  MUFU.EX2 R61, R61 ;  /* 0x0000003d003d7308 */ /* 0x000ea20000000800 */
[----:B0-----:R-:W-:Y:S01]  /*3160*/  FADD.FTZ R9, R41, R8 ;  /* 0x0000000829097221 */ /* 0x001fe20000010000 */
[----:B------:R-:W-:-:S04]  /*3170*/  FADD.FTZ R8, R30, R13 ;  /* 0x0000000d1e087221 */ /* 0x000fc80000010000 */
[----:B------:R-:W-:Y:S02]  /*3180*/  FADD.FTZ R8, R31, R8 ;  /* 0x000000081f087221 */ /* 0x000fe40000010000 */
[----:B------:R-:W0:Y:S01]  /*3190*/  MUFU.EX2 R44, R44 ;  /* 0x0000002c002c7308 */ /* 0x000e220000000800 */
[----:B-1----:R-:W-:Y:S01]  /*31a0*/  FADD.FTZ R6, R60, R9 ;  /* 0x000000093c067221 */ /* 0x002fe20000010000 */
[----:B------:R-:W-:-:S06]  /*31b0*/  FADD.FTZ R9, R35, R8 ;  /* 0x0000000823097221 */ /* 0x000fcc0000010000 */
[----:B------:R-:W1:Y:S01]  /*31c0*/  MUFU.EX2 R45, R45 ;  /* 0x0000002d002d7308 */ /* 0x000e620000000800 */
[C---:B--2---:R-:W-:Y:S01]  /*31d0*/  F2FP.SATFINITE.E4M3.F32.PACK_AB_MERGE_C R60, R61.reuse, R60, RZ ;  /* 0x0000003c3d3c723e */ /* 0x044fe200048070ff */
[----:B------:R-:W-:-:S03]  /*31e0*/  FADD.FTZ R61, R61, R6 ;  /* 0x000000063d3d7221 */ /* 0x000fc60000010000 */
[----:B------:R-:W-:-:S03]  /*31f0*/  F2FP.SATFINITE.E4M3.F32.PACK_AB_MERGE_C R144, R41, R40, R60 ;  /* 0x000000282990723e */ /* 0x000fc6000480703c */
[----:B------:R-:W2:Y:S01]  /*3200*/  MUFU.EX2 R68, R68 ;  /* 0x0000004400447308 */ /* 0x000ea20000000800 */
[----:B0-----:R-:W-:-:S07]  /*3210*/  FADD.FTZ R6, R44, R61 ;  /* 0x0000003d2c067221 */ /* 0x001fce0000010000 */
[----:B------:R-:W0:Y:S01]  /*3220*/  MUFU.EX2 R38, R71 ;  /* 0x0000004700267308 */ /* 0x000e220000000800 */
[----:B-1----:R-:W-:-:S07]  /*3230*/  FADD.FTZ R7, R45, R6 ;  /* 0x000000062d077221 */ /* 0x002fce0000010000 */
[----:B------:R-:W1:Y:S01]  /*3240*/  MUFU.EX2 R69, R69 ;  /* 0x0000004500457308 */ /* 0x000e620000000800 */
[----:B--2---:R-:W-:-:S07]  /*3250*/  FADD.FTZ R6, R68, R7 ;  /* 0x0000000744067221 */ /* 0x004fce0000010000 */
[----:B------:R-:W-:Y:S01]  /*3260*/  MUFU.EX2 R43, R43 ;  /* 0x0000002b002b7308 */ /* 0x000fe20000000800 */
[C---:B0-----:R-:W-:Y:S01]  /*3270*/  F2FP.SATFINITE.E4M3.F32.PACK_AB_MERGE_C R35, R38.reuse, R35, RZ ;  /* 0x000000232623723e */ /* 0x041fe200048070ff */
[----:B------:R-:W-:-:S03]  /*3280*/  FADD.FTZ R38, R38, R9 ;  /* 0x0000000926267221 */ /* 0x000fc60000010000 */
[----:B------:R-:W-:-:S03]  /*3290*/  F2FP.SATFINITE.E4M3.F32.PACK_AB_MERGE_C R147, R31, R30, R35 ;  /* 0x0000001e1f93723e */ /* 0x000fc60004807023 */
[----:B------:R-:W0:Y:S01]  /*32a0*/  MUFU.EX2 R46, R46 ;  /* 0x0000002e002e7308 */ /* 0x000e220000000800 */
[C---:B-1----:R-:W-:Y:S01]  /*32b0*/  F2FP.SATFINITE.E4M3.F32.PACK_AB_MERGE_C R68, R69.reuse, R68, RZ ;  /* 0x000000444544723e */ /* 0x042fe200048070ff */
[----:B------:R-:W-:-:S03]  /*32c0*/  FADD.FTZ R69, R69, R6 ;  /* 0x0000000645457221 */ /* 0x000fc60000010000 */
[----:B------:R-:W-:-:S03]  /*32d0*/  F2FP.SATFINITE.E4M3.F32.PACK_AB_MERGE_C R146, R45, R44, R68 ;  /* 0x0000002c2d92723e */ /* 0x000fc60004807044 */
[----:B------:R-:W1:Y:S08]  /*32e0*/  MUFU.EX2 R39, R39 ;  /* 0x0000002700277308 */ /* 0x000e700000000800 */
[----:B------:R-:W2:Y:S01]  /*32f0*/  MUFU.EX2 R72, R72 ;  /* 0x0000004800487308 */ /* 0x000ea20000000800 */
[----:B0-----:R-:W-:-:S07]  /*3300*/  F2FP.SATFINITE.E4M3.F32.PACK_AB_MERGE_C R8, R46, R43, RZ ;  /* 0x0000002b2e08723e */ /* 0x001fce00048070ff */
[----:B------:R-:W0:Y:S01]  /*3310*/  MUFU.EX2 R42, R42 ;  /* 0x0000002a002a7308 */ /* 0x000e220000000800 */
[----:B-1----:R-:W-:-:S07]  /*3320*/  FADD.FTZ R7, R39, R38 ;  /* 0x0000002627077221 */ /* 0x002fce0000010000 */
[----:B------:R-:W1:Y:S01]  /*3330*/  MUFU.EX2 R73, R73 ;  /* 0x0000004900497308 */ /* 0x000e620000000800 */
[----:B--2---:R-:W-:-:S07]  /*3340*/  FADD.FTZ R6, R72, R69 ;  /* 0x0000004548067221 */ /* 0x004fce0000010000 */
[----:B------:R-:W2:Y:S01]  /*3350*/  MUFU.EX2 R76, R76 ;  /* 0x0000004c004c7308 */ /* 0x000ea20000000800 */
[C---:B0-----:R-:W-:Y:S01]  /*3360*/  F2FP.SATFINITE.E4M3.F32.PACK_AB_MERGE_C R149, R42.reuse, R39, R8 ;  /* 0x000000272a95723e */ /* 0x041fe20004807008 */
[----:B------:R-:W-:-:S04]  /*3370*/  FADD.FTZ R42, R42, R7 ;  /* 0x000000072a2a7221 */ /* 0x000fc80000010000 */
[----:B------:R-:W-:Y:S02]  /*3380*/  FADD.FTZ R43, R43, R42 ;  /* 0x0000002a2b2b7221 */ /* 0x000fe40000010000 */
[----:B------:R-:W0:Y:S01]  /*3390*/  MUFU.EX2 R77, R77 ;  /* 0x0000004d004d7308 */ /* 0x000e220000000800 */
[----:B-1----:R-:W-:Y:S01]  /*33a0*/  FADD.FTZ R7, R73, R6 ;  /* 0x0000000649077221 */ /* 0x002fe20000010000 */
[----:B------:R-:W-:-:S06]  /*33b0*/  FADD.FTZ R46, R46, R43 ;  /* 0x0000002b2e2e7221 */ /* 0x000fcc0000010000 */
[----:B------:R-:W-:Y:S01]  /*33c0*/  MUFU.EX2 R51, R51 ;  /* 0x0000003300337308 */ /* 0x000fe20000000800 */
[----:B--2---:R-:W-:-:S07]  /*33d0*/  FADD.FTZ R6, R76, R7 ;  /* 0x000000074c067221 */ /* 0x004fce0000010000 */
[----:B------:R-:W1:Y:S01]  /*33e0*/  MUFU.EX2 R22, R22 ;  /* 0x0000001600167308 */ /* 0x000e620000000800 */
[C---:B0-----:R-:W-:Y:S01]  /*33f0*/  F2FP.SATFINITE.E4M3.F32.PACK_AB_MERGE_C R76, R77.reuse, R76, RZ ;  /* 0x0000004c4d4c723e */ /* 0x041fe200048070ff */
[----:B------:R-:W-:-:S03]  /*3400*/  FADD.FTZ R77, R77, R6 ;  /* 0x000000064d4d7221 */ /* 0x000fc60000010000 */
[----:B------:R-:W-:-:S03]  /*3410*/  F2FP.SATFINITE.E4M3.F32.PACK_AB_MERGE_C R148, R73, R72, R76 ;  /* 0x000000484994723e */ /* 0x000fc6000480704c */
[----:B------:R-:W0:Y:S08]  /*3420*/  MUFU.EX2 R47, R47 ;  /* 0x0000002f002f7308 */ /* 0x000e300000000800 */
[----:B------:R-:W2:Y:S01]  /*3430*/  MUFU.EX2 R80, R80 ;  /* 0x0000005000507308 */ /* 0x000ea20000000800 */
[----:B-1----:R-:W-:-:S07]  /*3440*/  F2FP.SATFINITE.E4M3.F32.PACK_AB_MERGE_C R8, R22, R51, RZ ;  /* 0x000000331608723e */ /* 0x002fce00048070ff */
[----:B------:R-:W1:Y:S01]  /*3450*/  MUFU.EX2 R50, R50 ;  /* 0x0000003200327308 */ /* 0x000e620000000800 */
[----:B0-----:R-:W-:-:S07]  /*3460*/  FADD.FTZ R7, R47, R46 ;  /* 0x0000002e2f077221 */ /* 0x001fce0000010000 */
[----:B------:R-:W0:Y:S01]  /*3470*/  MUFU.EX2 R81, R81 ;  /* 0x0000005100517308 */ /* 0x000e220000000800 */
[----:B--2---:R-:W-:-:S07]  /*3480*/  FADD.FTZ R6, R80, R77 ;  /* 0x0000004d50067221 */ /* 0x004fce0000010000 */
[----:B------:R-:W2:Y:S01]  /*3490*/  MUFU.EX2 R84, R84 ;  /* 0x0000005400547308 */ /* 0x000ea20000000800 */
[C---:B-1----:R-:W-:Y:S01]  /*34a0*/  F2FP.SATFINITE.E4M3.F32.PACK_AB_MERGE_C R151, R50.reuse, R47, R8 ;  /* 0x0000002f3297723e */ /* 0x042fe20004807008 */
[----:B------:R-:W-:-:S04]  /*34b0*/  FADD.FTZ R50, R50, R7 ;  /* 0x0000000732327221 */ /* 0x000fc80000010000 */
[----:B------:R-:W-:Y:S02]  /*34c0*/  FADD.FTZ R51, R51, R50 ;  /* 0x0000003233337221 */ /* 0x000fe40000010000 */
[----:B------:R-:W1:Y:S01]  /*34d0*/  MUFU.EX2 R9, R54 ;  /* 0x0000003600097308 */ /* 0x000e620000000800 */
[----:B0-----:R-:W-:-:S04]  /*34e0*/  FADD.FTZ R7, R81, R6 ;  /* 0x0000000651077221 */ /* 0x001fc80000010000 */
[----:B--2---:R-:W-:Y:S01]  /*34f0*/  FADD.FTZ R6, R84, R7 ;  /* 0x0000000754067221 */ /* 0x004fe20000010000 */
[----:B------:R-:W-:Y:S01]  /*3500*/  FADD.FTZ R7, R22, R51 ;  /* 0x0000003316077221 */ /* 0x000fe20000010000 */
[C---:B-1----:R-:W-:Y:S02]  /*3510*/  F2FP.SATFINITE.E4M3.F32.PACK_AB_MERGE_C R8, R9.reuse, R84, RZ ;  /* 0x000000540908723e */ /* 0x042fe400048070ff */
[----:B------:R-:W-:Y:S02]  /*3520*/  FADD.FTZ R6, R9, R6 ;  /* 0x0000000609067221 */ /* 0x000fe40000010000 */
[----:B------:R-:W-:Y:S01]  /*3530*/  F2FP.SATFINITE.E4M3.F32.PACK_AB_MERGE_C R150, R81, R80, R8 ;  /* 0x000000505196723e */ /* 0x000fe20004807008 */
[----:B------:R-:W-:Y:S06]  /*3540*/  @!P1 BRA `(.L_x_18) ;  /* 0x0000001c00649947 */ /* 0x000fec0003800000 */
[----:B------:R-:W-:Y:S01]  /*3550*/  IMAD.MOV.U32 R9, RZ, RZ, R4 ;  /* 0x000000ffff097224 */ /* 0x000fe200078e0004 */
[----:B------:R-:W-:Y:S01]  /*3560*/  CS2R R134, SRZ ;  /* 0x0000000000867805 */ /* 0x000fe2000001ff00 */
[----:B------:R-:W-:Y:S01]  /*3570*/  IMAD.MOV.U32 R8, RZ, RZ, R5 ;  /* 0x000000ffff087224 */ /* 0x000fe200078e0005 */
[----:B------:R-:W-:Y:S02]  /*3580*/  CS2R R132, SRZ ;  /* 0x0000000000847805 */ /* 0x000fe4000001ff00 */
[----:B------:R-:W-:Y:S02]  /*3590*/  CS2R R130, SRZ ;  /* 0x0000000000827805 */ /* 0x000fe4000001ff00 */
[----:B------:R-:W-:Y:S02]  /*35a0*/  CS2R R128, SRZ ;  /* 0x0000000000807805 */ /* 0x000fe4000001ff00 */
[----:B------:R-:W-:Y:S02]  /*35b0*/  CS2R R126, SRZ ;  /* 0x00000000007e7805 */ /* 0x000fe4000001ff00 */
[----:B------:R-:W-:-:S02]  /*35c0*/  CS2R R124, SRZ ;  /* 0x00000000007c7805 */ /* 0x000fc4000001ff00 */
[----:B------:R-:W-:Y:S02]  /*35d0*/  CS2R R122, SRZ ;  /* 0x00000000007a7805 */ /* 0x000fe4000001ff00 */
        /* <DEDUP_REMOVED lines=16> */
[----:B------:R-:W-:Y:S01]  /*36e0*/  CS2R R88, SRZ ;  /* 0x0000000000587805 */ /* 0x000fe2000001ff00 */
[----:B------:R-:W-:Y:S01]  /*36f0*/  UMOV UR5, URZ ;  /* 0x0000003f00057c82 */ /* 0x000fe20008000000 */
[----:B------:R-:W-:-:S05]  /*3700*/  UMOV UR6, URZ ;  /* 0x0000003f00067c82 */ /* 0x000fca0008000000 */
.L_x_29:
[----:B------:R-:W-:-:S04]  /*3710*/  UISETP.NE.AND UP0, UPT, UR6, 0x1, UPT ;  /* 0x000000010600788c */ /* 0x000fc8000bf05270 */
[----:B------:R-:W-:-:S04]  /*3720*/  USEL UR4, URZ, 0x1, UP0 ;  /* 0x000000013f047887 */ /* 0x000fc80008000000 */
[----:B------:R-:W-:Y:S01]  /*3730*/  ULOP3.LUT UR4, UR5, UR4, URZ, 0x3c, !UPT ;  /* 0x0000000405047292 */ /* 0x000fe2000f8e3c3f */
[----:B------:R-:W-:Y:S11]  /*3740*/  @!P0 BRA `(.L_x_19) ;  /* 0x0000000000048947 */ /* 0x000ff60003800000 */
[----:B------:R-:W-:Y:S01]  /*3750*/  BPT.TRAP 0x1 ;  /* 0x000000040000795c */ /* 0x000fe20000300000 */
.L_x_19:
[----:B------:R-:W-:Y:S01]  /*3760*/  UIADD3 UR10, UR6, 0x1, URZ ;  /* 0x00000001060a7890 */ /* 0x000fe2000fffe03f */
[----:B------:R-:W-:-:S03]  /*3770*/  IMAD.U32 R4, RZ, RZ, UR4 ;  /* 0x00000004ff047e24 */ /* 0x000fc6000f8e00ff */
[----:B------:R-:W-:Y:S02]  /*3780*/  UISETP.NE.AND UP0, UPT, UR10, 0x2, UPT ;  /* 0x000000020a00788c */ /* 0x000fe4000bf05270 */
[----:B------:R-:W-:Y:S02]  /*3790*/  SHF.L.U32 R4, R4, 0x1f, RZ ;  /* 0x0000001f04047819 */ /* 0x000fe400000006ff */
[----:B------:R-:W-:-:S04]  /*37a0*/  USEL UR10, UR10, URZ, UP0 ;  /* 0x0000003f0a0a7287 */ /* 0x000fc80008000000 */
[----:B------:R-:W-:Y:S02]  /*37b0*/  ULEA UR21, UR10, UR40, 0x3 ;  /* 0x000000280a157291 */ /* 0x000fe4000f8e183f */
[----:B------:R-:W-:-:S07]  /*37c0*/  IMAD.U32 R0, RZ, RZ, UR10 ;  /* 0x0000000aff007e24 */ /* 0x000fce000f8e00ff */
[----:B------:R0:W1:Y:S01]  /*37d0*/  SYNCS.PHASECHK.TRANS64.TRYWAIT P1, [UR21+0x17030], R4 ;  /* 0x01703004ff0075a7 */ /* 0x0000620008020155 */
[----:B------:R-:W-:Y:S05]  /*37e0*/  @!P0 BRA `(.L_x_20) ;  /* 0x0000000000048947 */ /* 0x000fea0003800000 */
[----:B------:R-:W-:Y:S01]  /*37f0*/  BPT.TRAP 0x1 ;  /* 0x000000040000795c */ /* 0x000fe20000300000 */
.L_x_20:
[----:B-1----:R-:W-:Y:S05]  /*3800*/  @P1 BRA `(.L_x_21) ;  /* 0x0000000000081947 */ /* 0x002fea0003800000 */
[----:B------:R-:W1:Y:S02]  /*3810*/  SYNCS.PHASECHK.TRANS64.TRYWAIT P1, [UR21+0x17030], R4 ;  /* 0x01703004ff0075a7 */ /* 0x000e640008020155 */
[----:B-1----:R-:W-:Y:S05]  /*3820*/  @!P1 BRA `(.L_x_22) ;  /* 0x0000008000149947 */ /* 0x002fea0003800000 */
.L_x_21:
[----:B------:R-:W-:Y:S01]  /*3830*/  R2UR UR18, R0 ;  /* 0x00000000001272ca */ /* 0x000fe200000e0000 */
[----:B------:R-:W-:Y:S01]  /*3840*/  WARPGROUP.ARRIVE ;  /* 0x00000000000079c5 */ /* 0x000fe20000000000 */
[----:B------:R-:W-:Y:S01]  /*3850*/  R2UR UR16, R2 ;  /* 0x00000000021072ca */ /* 0x000fe200000e0000 */
[----:B------:R-:W-:Y:S01]  /*3860*/  UMOV UR19, 0xc0000010 ;  /* 0xc000001000137882 */ /* 0x000fe20000000000 */
[----:B------:R-:W-:Y:S01]  /*3870*/  R2UR UR17, R3 ;  /* 0x00000000031172ca */ /* 0x000fe200000e0000 */
[----:B------:R-:W-:Y:S01]  /*3880*/  UMOV UR11, 0xc0000010 ;  /* 0xc0000010000b7882 */ /* 0x000fe20000000000 */
[----:B------:R-:W-:-:S07]  /*3890*/  UMOV UR15, 0xc0000010 ;  /* 0xc0000010000f7882 */ /* 0x000fce0000000000 */
[----:B------:R-:W-:-:S04]  /*38a0*/  UIMAD UR18, UR18, 0x300, UR20 ;  /* 0x00000300121278a4 */ /* 0x000fc8000f8e0214 */
[----:B------:R-:W-:Y:S02]  /*38b0*/  UIADD3 UR10, UR18, 0x100, URZ ;  /* 0x00000100120a7890 */ /* 0x000fe4000fffe03f */
[----:B------:R-:W-:-:S03]  /*38c0*/  UIADD3 UR14, UR18, 0x200, URZ ;  /* 0x00000200120e7890 */ /* 0x000fc6000fffe03f */
[----:B------:R-:W-:Y:S03]  /*38d0*/  QGMMA.64x128x32.F32.E4M3.E4M3 R24, gdesc[UR16], RZ, !UPT, gsb0 ;  /* 0x01e00000101879f3 */ /* 0x000fe6000c0008ff */
[----:B------:R-:W-:Y:S02]  /*38e0*/  WARPGROUP.DEPBAR.LE gsb0, 0x0 ;  /* 0x00008000000079c5 */ /* 0x000fe40000010000 */
[----:B------:R-:W-:-:S07]  /*38f0*/  WARPGROUP.ARRIVE ;  /* 0x00000000000079c5 */ /* 0x000fce0000000000 */
[----:B------:R-:W-:Y:S03]  /*3900*/  QGMMA.64x128x32.F32.E4M3.E4M3 R24, gdesc[UR8], R24, gsb0 ;  /* 0x01e00000081879f3 */ /* 0x000fe60008000818 */
[----:B------:R-:W-:Y:S02]  /*3910*/  WARPGROUP.DEPBAR.LE gsb0, 0x0 ;  /* 0x00008000000079c5 */ /* 0x000fe40000010000 */
[----:B------:R-:W-:-:S07]  /*3920*/  WARPGROUP.ARRIVE ;  /* 0x00000000000079c5 */ /* 0x000fce0000000000 */
[----:B------:R-:W-:Y:S03]  /*3930*/  QGMMA.64x128x32.F32.E4M3.E4M3 R24, gdesc[UR12], R24, gsb0 ;  /* 0x01e000000c1879f3 */ /* 0x000fe60008000818 */
[----:B------:R-:W-:Y:S02]  /*3940*/  WARPGROUP.DEPBAR.LE gsb0, 0x0 ;  /* 0x00008000000079c5 */ /* 0x000fe40000010000 */
[----:B------:R-:W-:Y:S05]  /*3950*/  @!P0 BRA `(.L_x_23) ;  /* 0x0000000000048947 */ /* 0x000fea0003800000 */
[----:B------:R-:W-:Y:S01]  /*3960*/  BPT.TRAP 0x1 ;  /* 0x000000040000795c */ /* 0x000fe20000300000 */
.L_x_23:
[----:B------:R-:W-:Y:S01]  /*3970*/  ULEA UR14, UR6, UR40, 0x3 ;  /* 0x00000028060e7291 */ /* 0x000fe2000f8e183f */
[----:B01----:R-:W-:-:S05]  /*3980*/  IMAD.U32 R4, RZ, RZ, UR5 ;  /* 0x00000005ff047e24 */ /* 0x003fca000f8e00ff */
[----:B------:R-:W-:-:S04]  /*3990*/  SHF.L.U32 R4, R4, 0x1f, RZ ;  /* 0x0000001f04047819 */ /* 0x000fc800000006ff */
[----:B------:R0:W1:Y:S01]  /*39a0*/  SYNCS.PHASECHK.TRANS64.TRYWAIT P1, [UR14+0x17050], R4 ;  /* 0x01705004ff0075a7 */ /* 0x000062000802014e */
[----:B------:R-:W-:Y:S05]  /*39b0*/  @!P0 BRA `(.L_x_24) ;  /* 0x0000000000048947 */ /* 0x000fea0003800000 */
[----:B------:R-:W-:Y:S01]  /*39c0*/  BPT.TRAP 0x1 ;  /* 0x000000040000795c */ /* 0x000fe20000300000 */
.L_x_24:
[----:B-1----:R-:W-:Y:S05]  /*39d0*/  @P1 BRA `(.L_x_25) ;  /* 0x0000000000081947 */ /* 0x002fea0003800000 */
[----:B------:R-:W1:Y:S02]  /*39e0*/  SYNCS.PHASECHK.TRANS64.TRYWAIT P1, [UR14+0x17050], R4 ;  /* 0x01705004ff0075a7 */ /* 0x000e64000802014e */
[----:B-1----:R-:W-:Y:S05]  /*39f0*/  @!P1 BRA `(.L_x_26) ;  /* 0x0000007c00b89947 */ /* 0x002fea0003800000 */
.L_x_25:
[----:B------:R-:W-:Y:S01]  /*3a00*/  UIADD3 UR5, UR40, 0x400, URZ ;  /* 0x0000040028057890 */ /* 0x000fe2000fffe03f */
[----:B------:R-:W-:Y:S01]  /*3a10*/  WARPGROUP.ARRIVE ;  /* 0x00000000000079c5 */ /* 0x000fe20000000000 */
[----:B------:R-:W-:Y:S02]  /*3a20*/  UMOV UR11, 0x40000040 ;  /* 0x40000040000b7882 */ /* 0x000fe40000000000 */
[----:B------:R-:W-:-:S04]  /*3a30*/  USHF.R.U32.HI UR5, URZ, 0x4, UR5 ;  /* 0x000000043f057899 */ /* 0x000fc80008011605 */
[----:B------:R-:W-:-:S04]  /*3a40*/  ULOP3.LUT UR5, UR5, 0x3fff, URZ, 0xc0, !UPT ;  /* 0x00003fff05057892 */ /* 0x000fc8000f8ec03f */
[----:B------:R-:W-:-:S04]  /*3a50*/  ULOP3.LUT UR5, UR5, 0x10000, URZ, 0xfc, !UPT ;  /* 0x0001000005057892 */ /* 0x000fc8000f8efc3f */
[----:B------:R-:W-:-:S07]  /*3a60*/  UIMAD UR6, UR6, 0x300, UR5 ;  /* 0x00000300060678a4 */ /* 0x000fce000f8e0205 */
[----:B------:R-:W-:Y:S02]  /*3a70*/  UMOV UR10, UR6 ;  /* 0x00000006000a7c82 */ /* 0x000fe40008000000 */
[----:B------:R-:W-:Y:S01]  /*3a80*/  QGMMA.64x96x32.F32.E4M3.E4M3 R88, R136, gdesc[UR8], R88, gsb0 ;  /* 0x0160000888587df3 */ /* 0x000fe20008000858 */
[----:B------:R-:W-:Y:S01]  /*3a90*/  UIADD3 UR10, UR6, 0x2, URZ ;  /* 0x00000002060a7890 */ /* 0x000fe2000fffe03f */
[----:B------:R-:W-:Y:S01]  /*3aa0*/  UMOV UR11, 0x40000040 ;  /* 0x40000040000b7882 */ /* 0x000fe20000000000 */
[----:B------:R-:W-:Y:S02]  /*3ab0*/  WARPGROUP.DEPBAR.LE gsb0, 0x0 ;  /* 0x00008000000079c5 */ /* 0x000fe40000010000 */
[----:B------:R-:W-:-:S06]  /*3ac0*/  WARPGROUP.ARRIVE ;  /* 0x00000000000079c5 */ /* 0x000fcc0000000000 */
[----:B------:R-:W-:Y:S01]  /*3ad0*/  QGMMA.64x96x32.F32.E4M3.E4M3 R88, R140, gdesc[UR8], R88, gsb0 ;  /* 0x016000088c587df3 */ /* 0x000fe20008000858 */
[----:B------:R-:W-:Y:S01]  /*3ae0*/  UIADD3 UR10, UR6, 0x4, URZ ;  /* 0x00000004060a7890 */ /* 0x000fe2000fffe03f */
[----:B------:R-:W-:Y:S01]  /*3af0*/  UMOV UR11, 0x40000040 ;  /* 0x40000040000b7882 */ /* 0x000fe20000000000 */
[----:B------:R-:W-:Y:S01]  /*3b00*/  UIADD3 UR6, UR6, 0x6, URZ ;  /* 0x0000000606067890 */ /* 0x000fe2000fffe03f */
[----:B------:R-:W-:Y:S02]  /*3b10*/  WARPGROUP.DEPBAR.LE gsb0, 0x0 ;  /* 0x00008000000079c5 */ /* 0x000fe40000010000 */
[----:B------:R-:W-:-:S06]  /*3b20*/  WARPGROUP.ARRIVE ;  /* 0x00000000000079c5 */ /* 0x000fcc0000000000 */
[----:B------:R-:W-:Y:S01]  /*3b30*/  QGMMA.64x96x32.F32.E4M3.E4M3 R88, R144, gdesc[UR8], R88, gsb0 ;  /* 0x0160000890587df3 */ /* 0x000fe20008000858 */
[----:B------:R-:W-:Y:S01]  /*3b40*/  UMOV UR10, UR6 ;  /* 0x00000006000a7c82 */ /* 0x000fe20008000000 */
[----:B------:R-:W-:Y:S01]  /*3b50*/  UMOV UR11, 0x40000040 ;  /* 0x40000040000b7882 */ /* 0x000fe20000000000 */
[----:B------:R-:W-:Y:S02]  /*3b60*/  WARPGROUP.DEPBAR.LE gsb0, 0x0 ;  /* 0x00008000000079c5 */ /* 0x000fe40000010000 */
[----:B------:R-:W-:-:S06]  /*3b70*/  WARPGROUP.ARRIVE ;  /* 0x00000000000079c5 */ /* 0x000fcc0000000000 */
[----:B------:R-:W-:Y:S03]  /*3b80*/  QGMMA.64x96x32.F32.E4M3.E4M3 R88, R148, gdesc[UR8], R88, gsb0 ;  /* 0x0160000894587df3 */ /* 0x000fe60008000858 */
[----:B------:R-:W-:Y:S02]  /*3b90*/  WARPGROUP.DEPBAR.LE gsb0, 0x0 ;  /* 0x00008000000079c5 */ /* 0x000fe40000010000 */
[----:B------:R-:W-:Y:S05]  /*3ba0*/  @!P0 BRA `(.L_x_27) ;  /* 0x0000000000048947 */ /* 0x000fea0003800000 */
[----:B------:R-:W-:Y:S01]  /*3bb0*/  BPT.TRAP 0x1 ;  /* 0x000000040000795c */ /* 0x000fe20000300000 */
.L_x_27:
[----:B01----:R-:W-:Y:S01]  /*3bc0*/  FMNMX.FTZ R4, R24, R8, !PT ;  /* 0x0000000818047209 */ /* 0x003fe20007810000 */
[----:B------:R-:W-:Y:S01]  /*3bd0*/  IMAD.U32 R136, RZ, RZ, UR47 ;  /* 0x0000002fff887e24 */ /* 0x000fe2000f8e00ff */
[----:B------:R-:W-:Y:S01]  /*3be0*/  FMNMX.FTZ R10, R26, R9, !PT ;  /* 0x000000091a0a7209 */ /* 0x000fe20007810000 */
[----:B------:R-:W-:Y:S01]  /*3bf0*/  UIADD3 UR5, UR21, 0x17040, URZ ;  /* 0x0001704015057890 */ /* 0x000fe2000fffe03f */
[----:B------:R-:W-:Y:S02]  /*3c00*/  FMNMX.FTZ R5, R25, R4, !PT ;  /* 0x0000000419057209 */ /* 0x000fe40007810000 */
[----:B------:R-:W-:Y:S01]  /*3c10*/  FMNMX.FTZ R11, R27, R10, !PT ;  /* 0x0000000a1b0b7209 */ /* 0x000fe20007810000 */
[----:B------:R-:W-:Y:S01]  /*3c20*/  UPRMT UR5, UR7, 0x654, UR5 ;  /* 0x0000065407057896 */ /* 0x000fe20008000005 */
[----:B------:R-:W-:Y:S02]  /*3c30*/  FMNMX.FTZ R4, R28, R5, !PT ;  /* 0x000000051c047209 */ /* 0x000fe40007810000 */
[----:B------:R-:W-:-:S02]  /*3c40*/  FMNMX.FTZ R10, R30, R11, !PT ;  /* 0x0000000b1e0a7209 */ /* 0x000fc40007810000 */
[----:B------:R-:W-:Y:S02]  /*3c50*/  FMNMX.FTZ R5, R29, R4, !PT ;  /* 0x000000041d057209 */ /* 0x000fe40007810000 */
[----:B------:R-:W-:Y:S02]  /*3c60*/  FMNMX.FTZ R11, R31, R10, !PT ;  /* 0x0000000a1f0b7209 */ /* 0x000fe40007810000 */
[----:B------:R-:W-:Y:S01]  /*3c70*/  FMNMX.FTZ R4, R32, R5, !PT ;  /* 0x0000000520047209 */ /* 0x000fe20007810000 */
[----:B------:R-:W-:Y:S01]  /*3c80*/  SYNCS.ARRIVE.TRANS64.RED.A1T0 RZ, [UR5], RZ ;  /* 0x000000ffffff79a7 */ /* 0x000fe20008100405 */
[----:B------:R-:W-:Y:S02]  /*3c90*/  FMNMX.FTZ R10, R34, R11, !PT ;  /* 0x0000000b220a7209 */ /* 0x000fe40007810000 */
[----:B------:R-:W-:Y:S02]  /*3ca0*/  FMNMX.FTZ R5, R33, R4, !PT ;  /* 0x0000000421057209 */ /* 0x000fe40007810000 */
[----:B------:R-:W-:-:S02]  /*3cb0*/  FMNMX.FTZ R11, R35, R10, !PT ;  /* 0x0000000a230b7209 */ /* 0x000fc40007810000 */
[----:B------:R-:W-:Y:S02]  /*3cc0*/  FMNMX.FTZ R4, R36, R5, !PT ;  /* 0x0000000524047209 */ /* 0x000fe40007810000 */
[----:B------:R-:W-:Y:S02]  /*3cd0*/  FMNMX.FTZ R10, R38, R11, !PT ;  /* 0x0000000b260a7209 */ /* 0x000fe40007810000 */
[----:B------:R-:W-:Y:S02]  /*3ce0*/  FMNMX.FTZ R5, R37, R4, !PT ;  /* 0x0000000425057209 */ /* 0x000fe40007810000 */
        /* <DEDUP_REMOVED lines=48> */
[----:B------:R-:W-:-:S03]  /*3ff0*/  FMNMX.FTZ R10, R87, R10, !PT ;  /* 0x0000000a570a7209 */ /* 0x000fc60007810000 */
[----:B------:R-:W0:Y:S04]  /*4000*/  SHFL.BFLY PT, R4, R11, 0x2, 0x1f ;  /* 0x0c401f000b047f89 */ /* 0x000e2800000e0000 */
[----:B------:R-:W1:Y:S01]  /*4010*/  SHFL.BFLY PT, R5, R10, 0x2, 0x1f ;  /* 0x0c401f000a057f89 */ /* 0x000e6200000e0000 */
[----:B0-----:R-:W-:Y:S02]  /*4020*/  FMNMX.FTZ R12, R11, R4, !PT ;  /* 0x000000040b0c7209 */ /* 0x001fe40007810000 */
[----:B-1----:R-:W-:-:S03]  /*4030*/  FMNMX.FTZ R13, R10, R5, !PT ;  /* 0x000000050a0d7209 */ /* 0x002fc60007810000 */
[----:B------:R-:W0:Y:S04]  /*4040*/  SHFL.BFLY PT, R5, R12, 0x1, 0x1f ;  /* 0x0c201f000c057f89 */ /* 0x000e2800000e0000 */
[----:B------:R-:W1:Y:S01]  /*4050*/  SHFL.BFLY PT, R4, R13, 0x1, 0x1f ;  /* 0x0c201f000d047f89 */ /* 0x000e6200000e0000 */
[----:B0-----:R-:W-:Y:S02]  /*4060*/  FMNMX.FTZ R5, R12, R5, !PT ;  /* 0x000000050c057209 */ /* 0x001fe40007810000 */
[----:B-1----:R-:W-:-:S03]  /*4070*/  FMNMX.FTZ R4, R13, R4, !PT ;  /* 0x000000040d047209 */ /* 0x002fc60007810000 */
[C---:B------:R-:W-:Y:S01]  /*4080*/  FFMA.FTZ R136, R5.reuse, R136, -8 ;  /* 0xc100000005887423 */ /* 0x040fe20000010088 */
[----:B------:R-:W-:-:S03]  /*4090*/  FADD.FTZ R8, -R5, R8 ;  /* 0x0000000805087221 */ /* 0x000fc60000010100 */
[--C-:B------:R-:W-:Y:S01]  /*40a0*/  FFMA.FTZ R13, R29, UR47, -R136.reuse ;  /* 0x0000002f1d0d7c23 */ /* 0x100fe20008010888 */
[----:B------:R-:W-:-:S01]  /*40b0*/  FFMA.FTZ R29, R57, UR47, -R136 ;  /* 0x0000002f391d7c23 */ /* 0x000fc20008010888 */
[----:B------:R-:W-:Y:S02]  /*40c0*/  IMAD.U32 R57, RZ, RZ, UR47 ;  /* 0x0000002fff397e24 */ /* 0x000fe4000f8e00ff */
[----:B------:R-:W-:Y:S01]  /*40d0*/  FMUL.FTZ R14, R8, UR47 ;  /* 0x0000002f080e7c20 */ /* 0x000fe20008410000 */
[----:B------:R-:W-:Y:S01]  /*40e0*/  FADD.FTZ R8, -R4, R9 ;  /* 0x0000000904087221 */ /* 0x000fe20000010100 */
[----:B------:R-:W-:-:S01]  /*40f0*/  FFMA.FTZ R17, R37, UR47, -R136 ;  /* 0x0000002f25117c23 */ /* 0x000fc20008010888 */
[----:B------:R-:W-:Y:S01]  /*4100*/  FFMA.FTZ R57, R4, R57, -8 ;  /* 0xc100000004397423 */ /* 0x000fe20000010039 */
[----:B------:R-:W-:-:S01]  /*4110*/  FFMA.FTZ R10, R24, UR47, -R136 ;  /* 0x0000002f180a7c23 */ /* 0x000fc20008010888 */
[--C-:B------:R-:W-:Y:S01]  /*4120*/  FFMA.FTZ R37, R65, UR47, -R136.reuse ;  /* 0x0000002f41257c23 */ /* 0x100fe20008010888 */
[----:B------:R-:W-:Y:S01]  /*4130*/  FMUL.FTZ R8, R8, UR47 ;  /* 0x0000002f08087c20 */ /* 0x000fe20008410000 */
[----:B------:R-:W-:Y:S01]  /*4140*/  FFMA.FTZ R65, R26, UR47, -R57 ;  /* 0x0000002f1a417c23 */ /* 0x000fe20008010839 */
[----:B------:R-:W-:-:S01]  /*4150*/  FFMA.FTZ R11, R25, UR47, -R136 ;  /* 0x0000002f190b7c23 */ /* 0x000fc20008010888 */
[----:B------:R-:W-:Y:S01]  /*4160*/  FFMA.FTZ R26, R27, UR47, -R57 ;  /* 0x0000002f1b1a7c23 */ /* 0x000fe20008010839 */
[----:B------:R0:W-:Y:S01]  /*4170*/  MUFU.EX2 R9, R14 ;  /* 0x0000000e00097308 */ /* 0x0001e20000000800 */
[----:B------:R-:W-:-:S01]  /*4180*/  FFMA.FTZ R12, R28, UR47, -R136 ;  /* 0x0000002f1c0c7c23 */ /* 0x000fc20008010888 */
[--C-:B------:R-:W-:Y:S01]  /*4190*/  FFMA.FTZ R27, R30, UR47, -R57.reuse ;  /* 0x0000002f1e1b7c23 */ /* 0x100fe20008010839 */
[----:B------:R-:W-:-:S01]  /*41a0*/  FFMA.FTZ R30, R31, UR47, -R57 ;  /* 0x0000002f1f1e7c23 */ /* 0x000fc20008010839 */
[--C-:B------:R-:W-:Y:S01]  /*41b0*/  FFMA.FTZ R31, R34, UR47, -R57.reuse ;  /* 0x0000002f221f7c23 */ /* 0x100fe20008010839 */
[----:B------:R-:W-:-:S01]  /*41c0*/  FFMA.FTZ R34, R35, UR47, -R57 ;  /* 0x0000002f23227c23 */ /* 0x000fc20008010839 */
[--C-:B------:R-:W-:Y:S01]  /*41d0*/  FFMA.FTZ R35, R38, UR47, -R57.reuse ;  /* 0x0000002f26237c23 */ /* 0x100fe20008010839 */
[----:B------:R-:W-:-:S01]  /*41e0*/  FFMA.FTZ R38, R39, UR47, -R57 ;  /* 0x0000002f27267c23 */ /* 0x000fc20008010839 */
[----:B------:R-:W1:Y:S01]  /*41f0*/  MUFU.EX2 R10, R10 ;  /* 0x0000000a000a7308 */ /* 0x000e620000000800 */
[----:B0-----:R-:W-:-:S01]  /*4200*/  FFMA.FTZ R14, R32, UR47, -R136 ;  /* 0x0000002f200e7c23 */ /* 0x001fc20008010888 */
[----:B------:R-:W-:Y:S01]  /*4210*/  FFMA.FTZ R15, R33, UR47, -R136 ;  /* 0x0000002f210f7c23 */ /* 0x000fe20008010888 */
[----:B------:R-:W-:-:S01]  /*4220*/  FFMA.FTZ R39, R42, UR47, -R57 ;  /* 0x0000002f2a277c23 */ /* 0x000fc20008010839 */
[--C-:B------:R-:W-:Y:S01]  /*4230*/  FFMA.FTZ R42, R43, UR47, -R57.reuse ;  /* 0x0000002f2b2a7c23 */ /* 0x100fe20008010839 */
[----:B------:R-:W-:-:S01]  /*4240*/  FFMA.FTZ R43, R46, UR47, -R57 ;  /* 0x0000002f2e2b7c23 */ /* 0x000fc20008010839 */
[----:B------:R-:W-:Y:S01]  /*4250*/  FFMA.FTZ R46, R47, UR47, -R57 ;  /* 0x0000002f2f2e7c23 */ /* 0x000fe20008010839 */
[----:B------:R-:W-:-:S01]  /*4260*/  FFMA.FTZ R16, R36, UR47, -R136 ;  /* 0x0000002f24107c23 */ /* 0x000fc20008010888 */
[----:B------:R-:W-:Y:S01]  /*4270*/  MUFU.EX2 R8, R8 ;  /* 0x0000000800087308 */ /* 0x000fe20000000800 */
[----:B------:R-:W-:-:S01]  /*4280*/  FFMA.FTZ R19, R41, UR47, -R136 ;  /* 0x0000002f29137c23 */ /* 0x000fc20008010888 */
[----:B------:R-:W-:Y:S01]  /*4290*/  FFMA.FTZ R47, R50, UR47, -R57 ;  /* 0x0000002f322f7c23 */ /* 0x000fe20008010839 */
[----:B------:R-:W-:-:S01]  /*42a0*/  FFMA.FTZ R41, R69, UR47, -R136 ;  /* 0x0000002f45297c23 */ /* 0x000fc20008010888 */
[--C-:B------:R-:W-:Y:S01]  /*42b0*/  FFMA.FTZ R50, R51, UR47, -R57.reuse ;  /* 0x0000002f33327c23 */ /* 0x100fe20008010839 */
[----:B------:R-:W-:-:S01]  /*42c0*/  FFMA.FTZ R51, R54, UR47, -R57 ;  /* 0x0000002f36337c23 */ /* 0x000fc20008010839 */
[--C-:B------:R-:W-:Y:S01]  /*42d0*/  FFMA.FTZ R54, R55, UR47, -R57.reuse ;  /* 0x0000002f37367c23 */ /* 0x100fe20008010839 */
[----:B------:R-:W-:-:S01]  /*42e0*/  FFMA.FTZ R55, R58, UR47, -R57 ;  /* 0x0000002f3a377c23 */ /* 0x000fc20008010839 */
[----:B------:R-:W0:Y:S01]  /*42f0*/  MUFU.EX2 R65, R65 ;  /* 0x0000004100417308 */ /* 0x000e220000000800 */
[----:B-1----:R-:W-:-:S01]  /*4300*/  FFMA.FTZ R6, R9, R6, R10 ;  /* 0x0000000609067223 */ /* 0x002fc2000001000a */
[--C-:B------:R-:W-:Y:S01]  /*4310*/  FFMA.FTZ R58, R59, UR47, -R57.reuse ;  /* 0x0000002f3b3a7c23 */ /* 0x100fe20008010839 */
[----:B------:R-:W-:-:S01]  /*4320*/  FFMA.FTZ R59, R62, UR47, -R57 ;  /* 0x0000002f3e3b7c23 */ /* 0x000fc20008010839 */
[--C-:B------:R-:W-:Y:S01]  /*4330*/  FFMA.FTZ R18, R40, UR47, -R136.reuse ;  /* 0x0000002f28127c23 */ /* 0x100fe20008010888 */
[----:B------:R-:W-:-:S01]  /*4340*/  FFMA.FTZ R32, R60, UR47, -R136 ;  /* 0x0000002f3c207c23 */ /* 0x000fc20008010888 */
[----:B------:R-:W-:Y:S01]  /*4350*/  FFMA.FTZ R60, R63, UR47, -R57 ;  /* 0x0000002f3f3c7c23 */ /* 0x000fe20008010839 */
[----:B------:R-:W-:-:S01]  /*4360*/  FFMA.FTZ R36, R64, UR47, -R136 ;  /* 0x0000002f40247c23 */ /* 0x000fc20008010888 */
[----:B------:R-:W1:Y:S01]  /*4370*/  MUFU.EX2 R11, R11 ;  /* 0x0000000b000b7308 */ /* 0x000e620000000800 */
[----:B------:R-:W-:-:S01]  /*4380*/  FFMA.FTZ R20, R44, UR47, -R136 ;  /* 0x0000002f2c147c23 */ /* 0x000fc20008010888 */
[--C-:B------:R-:W-:Y:S01]  /*4390*/  FFMA.FTZ R21, R45, UR47, -R136.reuse ;  /* 0x0000002f2d157c23 */ /* 0x100fe20008010888 */
[----:B------:R-:W-:-:S01]  /*43a0*/  FFMA.FTZ R22, R48, UR47, -R136 ;  /* 0x0000002f30167c23 */ /* 0x000fc20008010888 */
[--C-:B------:R-:W-:Y:S01]  /*43b0*/  FFMA.FTZ R23, R49, UR47, -R136.reuse ;  /* 0x0000002f31177c23 */ /* 0x100fe20008010888 */
[----:B------:R-:W-:-:S01]  /*43c0*/  FFMA.FTZ R24, R52, UR47, -R136 ;  /* 0x0000002f34187c23 */ /* 0x000fc20008010888 */
[--C-:B------:R-:W-:Y:S01]  /*43d0*/  FFMA.FTZ R25, R53, UR47, -R136.reuse ;  /* 0x0000002f35197c23 */ /* 0x100fe20008010888 */
[----:B------:R-:W-:-:S01]  /*43e0*/  FFMA.FTZ R28, R56, UR47, -R136 ;  /* 0x0000002f381c7c23 */ /* 0x000fc20008010888 */
[----:B------:R-:W2:Y:S01]  /*43f0*/  MUFU.EX2 R26, R26 ;  /* 0x0000001a001a7308 */ /* 0x000ea20000000800 */
[----:B0-----:R-:W-:-:S01]  /*4400*/  FFMA.FTZ R7, R8, R7, R65 ;  /* 0x0000000708077223 */ /* 0x001fc20000010041 */
[--C-:B------:R-:W-:Y:S01]  /*4410*/  FFMA.FTZ R40, R68, UR47, -R136.reuse ;  /* 0x0000002f44287c23 */ /* 0x100fe20008010888 */
[----:B------:R-:W-:-:S01]  /*4420*/  FFMA.FTZ R33, R61, UR47, -R136 ;  /* 0x0000002f3d217c23 */ /* 0x000fc20008010888 */
[--C-:B------:R-:W-:Y:S01]  /*4430*/  FFMA.FTZ R45, R73, UR47, -R136.reuse ;  /* 0x0000002f492d7c23 */ /* 0x100fe20008010888 */
[----:B------:R-:W-:-:S01]  /*4440*/  FFMA.FTZ R44, R72, UR47, -R136 ;  /* 0x0000002f482c7c23 */ /* 0x000fc20008010888 */
[--C-:B------:R-:W-:Y:S01]  /*4450*/  FFMA.FTZ R48, R76, UR47, -R136.reuse ;  /* 0x0000002f4c307c23 */ /* 0x100fe20008010888 */
[----:B------:R-:W-:-:S01]  /*4460*/  FFMA.FTZ R49, R77, UR47, -R136 ;  /* 0x0000002f4d317c23 */ /* 0x000fc20008010888 */
[----:B------:R-:W0:Y:S01]  /*4470*/  MUFU.EX2 R12, R12 ;  /* 0x0000000c000c7308 */ /* 0x000e220000000800 */
[----:B-1----:R-:W-:-:S01]  /*4480*/  FADD.FTZ R69, R11, R6 ;  /* 0x000000060b457221 */ /* 0x002fc20000010000 */
[--C-:B------:R-:W-:Y:S01]  /*4490*/  FFMA.FTZ R52, R80, UR47, -R136.reuse ;  /* 0x0000002f50347c23 */ /* 0x100fe20008010888 */
[----:B------:R-:W-:-:S01]  /*44a0*/  FFMA.FTZ R53, R81, UR47, -R136 ;  /* 0x0000002f51357c23 */ /* 0x000fc20008010888 */
[----:B------:R-:W-:Y:S01]  /*44b0*/  FFMA.FTZ R56, R84, UR47, -R136 ;  /* 0x0000002f54387c23 */ /* 0x000fe20008010888 */
[----:B------:R-:W-:-:S01]  /*44c0*/  FFMA.FTZ R86, R86, UR47, -R57 ;  /* 0x0000002f56567c23 */ /* 0x000fc20008010839 */
[----:B------:R-:W-:-:S02]  /*44d0*/  FFMA.FTZ R61, R85, UR47, -R136 ;  /* 0x0000002f553d7c23 */ /* 0x000fc40008010888 */
[----:B------:R-:W1:Y:S01]  /*44e0*/  MUFU.EX2 R27, R27 ;  /* 0x0000001b001b7308 */ /* 0x000e620000000800 */
[----:B--2---:R-:W-:-:S07]  /*44f0*/  FADD.FTZ R6, R26, R7 ;  /* 0x000000071a067221 */ /* 0x004fce0000010000 */
[----:B------:R-:W2:Y:S01]  /*4500*/  MUFU.EX2 R13, R13 ;  /* 0x0000000d000d7308 */ /* 0x000ea20000000800 */
[----:B0-----:R-:W-:-:S07]  /*4510*/  FADD.FTZ R62, R12, R69 ;  /* 0x000000450c3e7221 */ /* 0x001fce0000010000 */
[----:B------:R-:W0:Y:S01]  /*4520*/  MUFU.EX2 R30, R30 ;  /* 0x0000001e001e7308 */ /* 0x000e220000000800 */
[----:B-1----:R-:W-:-:S07]  /*4530*/  FADD.FTZ R7, R27, R6 ;  /* 0x000000061b077221 */ /* 0x002fce0000010000 */
[----:B------:R-:W1:Y:S01]  /*4540*/  MUFU.EX2 R14, R14 ;  /* 0x0000000e000e7308 */ /* 0x000e620000000800 */
[----:B--2---:R-:W-:-:S01]  /*4550*/  FADD.FTZ R63, R13, R62 ;  /* 0x0000003e0d3f7221 */ /* 0x004fc20000010000 */
[----:B------:R-:W-:-:S06]  /*4560*/  FFMA.FTZ R62, R66, UR47, -R57 ;  /* 0x0000002f423e7c23 */ /* 0x000fcc0008010839 */
[----:B------:R-:W2:Y:S01]  /*4570*/  MUFU.EX2 R31, R31 ;  /* 0x0000001f001f7308 */ /* 0x000ea20000000800 */
[----:B0-----:R-:W-:-:S07]  /*4580*/  FADD.FTZ R6, R30, R7 ;  /* 0x000000071e067221 */ /* 0x001fce0000010000 */
[----:B------:R-:W0:Y:S01]  /*4590*/  MUFU.EX2 R15, R15 ;  /* 0x0000000f000f7308 */ /* 0x000e220000000800 */
[----:B-1----:R-:W-:-:S01]  /*45a0*/  FADD.FTZ R64, R14, R63 ;  /* 0x0000003f0e407221 */ /* 0x002fc20000010000 */
[----:B------:R-:W-:-:S06]  /*45b0*/  FFMA.FTZ R63, R67, UR47, -R57 ;  /* 0x0000002f433f7c23 */ /* 0x000fcc0008010839 */
[----:B------:R-:W1:Y:S01]  /*45c0*/  MUFU.EX2 R34, R34 ;  /* 0x0000002200227308 */ /* 0x000e620000000800 */
[----:B--2---:R-:W-:-:S07]  /*45d0*/  FADD.FTZ R7, R31, R6 ;  /* 0x000000061f077221 */ /* 0x004fce0000010000 */
[----:B------:R-:W2:Y:S01]  /*45e0*/  MUFU.EX2 R16, R16 ;  /* 0x0000001000107308 */ /* 0x000ea20000000800 */
[----:B0-----:R-:W-:-:S07]  /*45f0*/  FADD.FTZ R69, R15, R64 ;  /* 0x000000400f457221 */ /* 0x001fce0000010000 */
[----:B------:R-:W0:Y:S01]  /*4600*/  MUFU.EX2 R35, R35 ;  /* 0x0000002300237308 */ /* 0x000e220000000800 */
[----:B-1----:R-:W-:-:S07]  /*4610*/  FADD.FTZ R6, R34, R7 ;  /* 0x0000000722067221 */ /* 0x002fce0000010000 */
[----:B------:R-:W1:Y:S01]  /*4620*/  MUFU.EX2 R17, R17 ;  /* 0x0000001100117308 */ /* 0x000e620000000800 */
[----:B--2---:R-:W-:-:S07]  /*4630*/  FADD.FTZ R64, R16, R69 ;  /* 0x0000004510407221 */ /* 0x004fce0000010000 */
        /* <DEDUP_REMOVED lines=8> */
[----:B0-----:R-:W-:-:S01]  /*46c0*/  FADD.FTZ R66, R18, R67 ;  /* 0x0000004312427221 */ /* 0x001fc20000010000 */
[----:B------:R-:W-:-:S06]  /*46d0*/  FFMA.FTZ R67, R71, UR47, -R57 ;  /* 0x0000002f47437c23 */ /* 0x000fcc0008010839 */
[----:B------:R-:W0:Y:S01]  /*46e0*/  MUFU.EX2 R42, R42 ;  /* 0x0000002a002a7308 */ /* 0x000e220000000800 */
[----:B-1----:R-:W-:-:S07]  /*46f0*/  FADD.FTZ R7, R39, R6 ;  /* 0x0000000627077221 */ /* 0x002fce0000010000 */
        /* <DEDUP_REMOVED lines=51> */
[--C-:B------:R-:W-:Y:S01]  /*4a30*/  FFMA.FTZ R73, R83, UR47, -R57.reuse ;  /* 0x0000002f53497c23 */ /* 0x100fe20008010839 */
[----:B------:R-:W-:-:S05]  /*4a40*/  FFMA.FTZ R57, R87, UR47, -R57 ;  /* 0x0000002f57397c23 */ /* 0x000fca0008010839 */
        /* <DEDUP_REMOVED lines=42> */
[----:B-1----:R-:W-:-:S03]  /*4cf0*/  FADD.FTZ R6, R61, R6 ;  /* 0x000000063d067221 */ /* 0x002fc60000010000 */
[----:B--2---:R-:W-:Y:S01]  /*4d00*/  FADD.FTZ R7, R57, R72 ;  /* 0x0000004839077221 */ /* 0x004fe20000010000 */
[----:B------:R-:W-:Y:S06]  /*4d10*/  @!P0 BRA `(.L_x_28) ;  /* 0x0000000000048947 */ /* 0x000fec0003800000 */
[----:B------:R-:W-:Y:S01]  /*4d20*/  BPT.TRAP 0x1 ;  /* 0x000000040000795c */ /* 0x000fe20000300000 */
.L_x_28:
[----:B------:R-:W-:Y:S01]  /*4d30*/  UISETP.GT.AND UP0, UPT, UR43, UR37, UPT ;  /* 0x000000252b00728c */ /* 0x000fe2000bf04270 */
[----:B------:R-:W-:Y:S01]  /*4d40*/  F2FP.SATFINITE.E4M3.F32.PACK_AB_MERGE_C R12, R13, R12, RZ ;  /* 0x0000000c0d0c723e */ /* 0x000fe200048070ff */
[----:B------:R-:W-:Y:S01]  /*4d50*/  UIADD3 UR5, UR14, 0x17060, URZ ;  /* 0x000170600e057890 */ /* 0x000fe2000fffe03f */
[----:B------:R-:W-:Y:S01]  /*4d60*/  F2FP.SATFINITE.E4M3.F32.PACK_AB_MERGE_C R27, R30, R27, RZ ;  /* 0x0000001b1e1b723e */ /* 0x000fe200048070ff */
[----:B------:R-:W-:Y:S01]  /*4d70*/  UIADD3 UR43, UR43, -0x1, URZ ;  /* 0xffffffff2b2b7890 */ /* 0x000fe2000fffe03f */
[----:B------:R-:W-:Y:S01]  /*4d80*/  F2FP.SATFINITE.E4M3.F32.PACK_AB_MERGE_C R16, R17, R16, RZ ;  /* 0x000000101110723e */ /* 0x000fe200048070ff */
[----:B------:R-:W-:Y:S01]  /*4d90*/  UPRMT UR5, UR7, 0x654, UR5 ;  /* 0x0000065407057896 */ /* 0x000fe20008000005 */
[----:B------:R-:W-:Y:S01]  /*4da0*/  PLOP3.LUT P1, PT, PT, PT, UP0, 0x80, 0x0 ;  /* 0x000000000000781c */ /* 0x000fe20003f2f008 */
[----:B------:R-:W-:Y:S01]  /*4db0*/  FMUL.FTZ R88, R88, R9 ;  /* 0x0000000958587220 */ /* 0x000fe20000410000 */
[----:B------:R-:W-:Y:S01]  /*4dc0*/  F2FP.SATFINITE.E4M3.F32.PACK_AB_MERGE_C R35, R38, R35, RZ ;  /* 0x000000232623723e */ /* 0x000fe200048070ff */
[-C--:B------:R-:W-:Y:S01]  /*4dd0*/  FMUL.FTZ R89, R89, R9.reuse ;  /* 0x0000000959597220 */ /* 0x080fe20000410000 */
[----:B------:R-:W-:Y:S01]  /*4de0*/  F2FP.SATFINITE.E4M3.F32.PACK_AB_MERGE_C R20, R21, R20, RZ ;  /* 0x000000141514723e */ /* 0x000fe200048070ff */
[----:B------:R-:W-:Y:S01]  /*4df0*/  FMUL.FTZ R92, R92, R9 ;  /* 0x000000095c5c7220 */ /* 0x000fe20000410000 */
[----:B------:R-:W-:Y:S01]  /*4e00*/  F2FP.SATFINITE.E4M3.F32.PACK_AB_MERGE_C R43, R46, R43, RZ ;  /* 0x0000002b2e2b723e */ /* 0x000fe200048070ff */
[----:B------:R-:W-:Y:S01]  /*4e10*/  FMUL.FTZ R93, R93, R9 ;  /* 0x000000095d5d7220 */ /* 0x000fe20000410000 */
[----:B------:R-:W-:Y:S01]  /*4e20*/  F2FP.SATFINITE.E4M3.F32.PACK_AB_MERGE_C R24, R25, R24, RZ ;  /* 0x000000181918723e */ /* 0x000fe200048070ff */
[----:B------:R-:W-:Y:S01]  /*4e30*/  SYNCS.ARRIVE.TRANS64.RED.A1T0 RZ, [UR5], RZ ;  /* 0x000000ffffff79a7 */ /* 0x000fe20008100405 */
[----:B------:R-:W-:Y:S01]  /*4e40*/  F2FP.SATFINITE.E4M3.F32.PACK_AB_MERGE_C R51, R54, R51, RZ ;  /* 0x000000333633723e */ /* 0x000fe200048070ff */
[----:B------:R-:W-:Y:S01]  /*4e50*/  UMOV UR5, UR4 ;  /* 0x0000000400057c82 */ /* 0x000fe20008000000 */
[----:B------:R-:W-:Y:S01]  /*4e60*/  F2FP.SATFINITE.E4M3.F32.PACK_AB_MERGE_C R32, R33, R32, RZ ;  /* 0x000000202120723e */ /* 0x000fe200048070ff */
[----:B------:R-:W-:Y:S01]  /*4e70*/  FMUL.FTZ R96, R96, R9 ;  /* 0x0000000960607220 */ /* 0x000fe20000410000 */
[----:B------:R-:W-:Y:S01]  /*4e80*/  F2FP.SATFINITE.E4M3.F32.PACK_AB_MERGE_C R59, R60, R59, RZ ;  /* 0x0000003b3c3b723e */ /* 0x000fe200048070ff */
[-C--:B------:R-:W-:Y:S01]  /*4e90*/  FMUL.FTZ R97, R97, R9.reuse ;  /* 0x0000000961617220 */ /* 0x080fe20000410000 */
        /* <DEDUP_REMOVED lines=9> */
[----:B------:R-:W-:Y:S01]  /*4f30*/  FMUL.FTZ R108, R108, R9 ;  /* 0x000000096c6c7220 */ /* 0x000fe20000410000 */
[----:B------:R-:W-:Y:S01]  /*4f40*/  F2FP.SATFINITE.E4M3.F32.PACK_AB_MERGE_C R13, R57, R77, RZ ;  /* 0x0000004d390d723e */ /* 0x000fe200048070ff */
[-C--:B------:R-:W-:Y:S01]  /*4f50*/  FMUL.FTZ R109, R109, R9.reuse ;  /* 0x000000096d6d7220 */ /* 0x080fe20000410000 */
[----:B------:R-:W-:Y:S01]  /*4f60*/  R2UR UR6, R0 ;  /* 0x00000000000672ca */ /* 0x000fe200000e0000 */
[-C--:B------:R-:W-:Y:S01]  /*4f70*/  FMUL.FTZ R112, R112, R9.reuse ;  /* 0x0000000970707220 */ /* 0x080fe20000410000 */
        /* <DEDUP_REMOVED lines=10> */
[----:B------:R-:W-:Y:S01]  /*5020*/  FMUL.FTZ R133, R133, R9 ;  /* 0x0000000985857220 */ /* 0x000fe20000410000 */
        /* <DEDUP_REMOVED lines=24> */
[----:B------:R-:W-:Y:S01]  /*51b0*/  F2FP.SATFINITE.E4M3.F32.PACK_AB_MERGE_C R136, R11, R10, R12 ;  /* 0x0000000a0b88723e */ /* 0x000fe2000480700c */
[----:B------:R-:W-:Y:S01]  /*51c0*/  IMAD.MOV.U32 R9, RZ, RZ, R4 ;  /* 0x000000ffff097224 */ /* 0x000fe200078e0004 */
[----:B------:R-:W-:Y:S01]  /*51d0*/  F2FP.SATFINITE.E4M3.F32.PACK_AB_MERGE_C R137, R26, R65, R27 ;  /* 0x000000411a89723e */ /* 0x000fe2000480701b */
[----:B------:R-:W-:Y:S01]  /*51e0*/  IMAD.MOV.U32 R8, RZ, RZ, R5 ;  /* 0x000000ffff087224 */ /* 0x000fe200078e0005 */
[----:B------:R-:W-:-:S02]  /*51f0*/  F2FP.SATFINITE.E4M3.F32.PACK_AB_MERGE_C R138, R15, R14, R16 ;  /* 0x0000000e0f8a723e */ /* 0x000fc40004807010 */
[----:B------:R-:W-:Y:S02]  /*5200*/  F2FP.SATFINITE.E4M3.F32.PACK_AB_MERGE_C R139, R34, R31, R35 ;  /* 0x0000001f228b723e */ /* 0x000fe40004807023 */
[----:B------:R-:W-:Y:S02]  /*5210*/  F2FP.SATFINITE.E4M3.F32.PACK_AB_MERGE_C R140, R19, R18, R20 ;  /* 0x00000012138c723e */ /* 0x000fe40004807014 */
[----:B------:R-:W-:Y:S02]  /*5220*/  F2FP.SATFINITE.E4M3.F32.PACK_AB_MERGE_C R141, R42, R39, R43 ;  /* 0x000000272a8d723e */ /* 0x000fe4000480702b */
[----:B------:R-:W-:Y:S02]  /*5230*/  F2FP.SATFINITE.E4M3.F32.PACK_AB_MERGE_C R142, R23, R22, R24 ;  /* 0x00000016178e723e */ /* 0x000fe40004807018 */
[----:B------:R-:W-:Y:S02]  /*5240*/  F2FP.SATFINITE.E4M3.F32.PACK_AB_MERGE_C R143, R50, R47, R51 ;  /* 0x0000002f328f723e */ /* 0x000fe40004807033 */
[----:B------:R-:W-:-:S02]  /*5250*/  F2FP.SATFINITE.E4M3.F32.PACK_AB_MERGE_C R144, R29, R28, R32 ;  /* 0x0000001c1d90723e */ /* 0x000fc40004807020 */
[----:B------:R-:W-:Y:S02]  /*5260*/  F2FP.SATFINITE.E4M3.F32.PACK_AB_MERGE_C R145, R58, R55, R59 ;  /* 0x000000373a91723e */ /* 0x000fe4000480703b */
[----:B------:R-:W-:Y:S02]  /*5270*/  F2FP.SATFINITE.E4M3.F32.PACK_AB_MERGE_C R146, R37, R36, R40 ;  /* 0x000000242592723e */ /* 0x000fe40004807028 */
[----:B------:R-:W-:Y:S02]  /*5280*/  F2FP.SATFINITE.E4M3.F32.PACK_AB_MERGE_C R147, R63, R62, R64 ;  /* 0x0000003e3f93723e */ /* 0x000fe40004807040 */
[----:B------:R-:W-:Y:S02]  /*5290*/  F2FP.SATFINITE.E4M3.F32.PACK_AB_MERGE_C R148, R45, R44, R48 ;  /* 0x0000002c2d94723e */ /* 0x000fe40004807030 */
[----:B------:R-:W-:Y:S02]  /*52a0*/  F2FP.SATFINITE.E4M3.F32.PACK_AB_MERGE_C R149, R69, R66, R68 ;  /* 0x000000424595723e */ /* 0x000fe40004807044 */
[----:B------:R-:W-:-:S02]  /*52b0*/  F2FP.SATFINITE.E4M3.F32.PACK_AB_MERGE_C R150, R53, R52, R56 ;  /* 0x000000343596723e */ /* 0x000fc40004807038 */
[----:B------:R-:W-:Y:S01]  /*52c0*/  F2FP.SATFINITE.E4M3.F32.PACK_AB_MERGE_C R151, R73, R70, R13 ;  /* 0x000000464997723e */ /* 0x000fe2000480700d */
[----:B------:R-:W-:Y:S06]  /*52d0*/  @P1 BRA `(.L_x_29) ;  /* 0xffffffe4000c1947 */ /* 0x000fec000383ffff */
.L_x_18:
[----:B------:R-:W-:Y:S06]  /*52e0*/  BAR.ARV 0x8, 0x200 ;  /* 0x0208000000007b1d */ /* 0x000fec0000002000 */
[----:B------:R-:W-:Y:S05]  /*52f0*/  @!P0 BRA `(.L_x_30) ;  /* 0x0000000000048947 */ /* 0x000fea0003800000 */
[----:B------:R-:W-:Y:S01]  /*5300*/  BPT.TRAP 0x1 ;  /* 0x000000040000795c */ /* 0x000fe20000300000 */
.L_x_30:
[----:B------:R-:W-:Y:S01]  /*5310*/  R2UR UR16, R0 ;  /* 0x00000000001072ca */ /* 0x000fe200000e0000 */
[----:B------:R-:W-:-:S05]  /*5320*/  IMAD.U32 R2, RZ, RZ, UR4 ;  /* 0x00000004ff027e24 */ /* 0x000fca000f8e00ff */
[----:B------:R-:W-:-:S07]  /*5330*/  SHF.L.U32 R2, R2, 0x1f, RZ ;  /* 0x0000001f02027819 */ /* 0x000fce00000006ff */
[----:B------:R-:W-:-:S09]  /*5340*/  ULEA UR16, UR16, UR40, 0x3 ;  /* 0x0000002810107291 */ /* 0x000fd2000f8e183f */
[----:B------:R0:W1:Y:S01]  /*5350*/  SYNCS.PHASECHK.TRANS64.TRYWAIT P1, [UR16+0x17050], R2 ;  /* 0x01705002ff0075a7 */ /* 0x0000620008020150 */
[----:B------:R-:W-:Y:S05]  /*5360*/  @!P0 BRA `(.L_x_31) ;  /* 0x0000000000048947 */ /* 0x000fea0003800000 */
[----:B------:R-:W-:Y:S01]  /*5370*/  BPT.TRAP 0x1 ;  /* 0x000000040000795c */ /* 0x000fe20000300000 */
.L_x_31:
[----:B-1----:R-:W-:Y:S05]  /*5380*/  @P1 BRA `(.L_x_32) ;  /* 0x0000000000081947 */ /* 0x002fea0003800000 */
[----:B------:R-:W1:Y:S02]  /*5390*/  SYNCS.PHASECHK.TRANS64.TRYWAIT P1, [UR16+0x17050], R2 ;  /* 0x01705002ff0075a7 */ /* 0x000e640008020150 */
[----:B-1----:R-:W-:Y:S05]  /*53a0*/  @!P1 BRA `(.L_x_33) ;  /* 0x0000006400649947 */ /* 0x002fea0003800000 */
.L_x_32:
[----:B------:R-:W-:Y:S01]  /*53b0*/  ULDC.64 UR10, c[0x0][0x9a0] ;  /* 0x00026800000a7ab9 */ /* 0x000fe20000000a00 */
[----:B------:R-:W-:Y:S01]  /*53c0*/  UIADD3 UR40, UR40, 0x400, URZ ;  /* 0x0000040028287890 */ /* 0x000fe2000fffe03f */
[----:B------:R-:W-:Y:S01]  /*53d0*/  R2UR UR15, R0 ;  /* 0x00000000000f72ca */ /* 0x000fe200000e0000 */
[----:B------:R-:W-:Y:S01]  /*53e0*/  UISETP.NE.U32.AND UP0, UPT, UR10, URZ, UPT ;  /* 0x0000003f0a00728c */ /* 0x000fe2000bf05070 */
[----:B------:R-:W-:Y:S01]  /*53f0*/  WARPGROUP.ARRIVE ;  /* 0x00000000000079c5 */ /* 0x000fe20000000000 */
[----:B------:R-:W-:Y:S01]  /*5400*/  USHF.R.U32.HI UR40, URZ, 0x4, UR40 ;  /* 0x000000043f287899 */ /* 0x000fe20008011628 */
[----:B------:R-:W-:Y:S01]  /*5410*/  IMAD.MOV.U32 R8, RZ, RZ, 0x3f800000 ;  /* 0x3f800000ff087424 */ /* 0x000fe200078e00ff */
[----:B------:R-:W-:Y:S02]  /*5420*/  UISETP.NE.AND.EX UP0, UPT, UR11, URZ, UPT, UP0 ;  /* 0x0000003f0b00728c */ /* 0x000fe4000bf05300 */
[----:B------:R-:W-:-:S04]  /*5430*/  ULOP3.LUT UR40, UR40, 0x3fff, URZ, 0xc0, !UPT ;  /* 0x00003fff28287892 */ /* 0x000fc8000f8ec03f */
[----:B------:R-:W-:Y:S01]  /*5440*/  ULOP3.LUT UR40, UR40, 0x10000, URZ, 0xfc, !UPT ;  /* 0x0001000028287892 */ /* 0x000fe2000f8efc3f */
[----:B------:R-:W-:-:S04]  /*5450*/  PLOP3.LUT P1, PT, PT, PT, UP0, 0x80, 0x0 ;  /* 0x000000000000781c */ /* 0x000fc80003f2f008 */
[----:B------:R-:W-:Y:S01]  /*5460*/  @UP0 ULDC.64 UR8, c[0x0][0x9c8] ;  /* 0x0002720000080ab9 */ /* 0x000fe20000000a00 */
[----:B------:R-:W-:Y:S02]  /*5470*/  @UP0 USHF.R.S32.HI UR14, URZ, 0x1f, UR36 ;  /* 0x0000001f3f0e0899 */ /* 0x000fe40008011424 */
[----:B------:R-:W-:Y:S02]  /*5480*/  @UP0 UIMAD UR6, UR46, UR8, URZ ;  /* 0x000000082e0602a4 */ /* 0x000fe4000f8e023f */
[----:B------:R-:W-:Y:S02]  /*5490*/  @UP0 UIMAD.WIDE.U32 UR4, UR45, UR8, URZ ;  /* 0x000000082d0402a5 */ /* 0x000fe4000f8e003f */
[----:B------:R-:W-:Y:S02]  /*54a0*/  @UP0 UIMAD UR8, UR45, UR9, UR6 ;  /* 0x000000092d0802a4 */ /* 0x000fe4000f8e0206 */
[----:B------:R-:W-:Y:S01]  /*54b0*/  UIMAD UR6, UR15, 0x300, UR40 ;  /* 0x000003000f0678a4 */ /* 0x000fe2000f8e0228 */
[----:B------:R-:W-:-:S02]  /*54c0*/  @UP0 ULDC.64 UR12, c[0x0][0x9d0] ;  /* 0x00027400000c0ab9 */ /* 0x000fc40000000a00 */
[----:B------:R-:W-:Y:S01]  /*54d0*/  UMOV UR15, 0x40000040 ;  /* 0x40000040000f7882 */ /* 0x000fe20000000000 */
[----:B------:R-:W-:Y:S02]  /*54e0*/  @UP0 UIMAD UR9, UR14, UR12, URZ ;  /* 0x0000000c0e0902a4 */ /* 0x000fe4000f8e023f */
[----:B------:R-:W-:Y:S01]  /*54f0*/  @UP0 UIADD3 UR5, UR5, UR8, URZ ;  /* 0x0000000805050290 */ /* 0x000fe2000fffe03f */
[----:B------:R-:W-:Y:S01]  /*5500*/  UMOV UR14, UR6 ;  /* 0x00000006000e7c82 */ /* 0x000fe20008000000 */
[----:B------:R-:W-:Y:S02]  /*5510*/  @UP0 UIMAD UR9, UR36, UR13, UR9 ;  /* 0x0000000d240902a4 */ /* 0x000fe4000f8e0209 */
[----:B------:R-:W-:Y:S01]  /*5520*/  QGMMA.64x96x32.F32.E4M3.E4M3 R88, R136, gdesc[UR12], R88, gsb0 ;  /* 0x0160000c88587df3 */ /* 0x000fe20008000858 */
[----:B------:R-:W-:-:S04]  /*5530*/  @UP0 UIMAD.WIDE.U32 UR4, UR36, UR12, UR4 ;  /* 0x0000000c240402a5 */ /* 0x000fc8000f8e0004 */
[----:B------:R-:W-:Y:S02]  /*5540*/  @UP0 UIADD3 UR5, UR5, UR9, URZ ;  /* 0x0000000905050290 */ /* 0x000fe4000fffe03f */
[----:B------:R-:W-:-:S04]  /*5550*/  @UP0 ULEA UR8, UP1, UR4, UR10, 0x2 ;  /* 0x0000000a04080291 */ /* 0x000fc8000f82103f */
[----:B------:R-:W-:Y:S02]  /*5560*/  @UP0 ULEA.HI.X UR9, UR4, UR11, UR5, 0x2, UP1 ;  /* 0x0000000b04090291 */ /* 0x000fe400088f1405 */
[----:B01----:R-:W-:-:S04]  /*5570*/  IMAD.U32 R2, RZ, RZ, UR8 ;  /* 0x00000008ff027e24 */ /* 0x003fc8000f8e00ff */
[----:B------:R-:W-:-:S05]  /*5580*/  IMAD.U32 R3, RZ, RZ, UR9 ;  /* 0x00000009ff037e24 */ /* 0x000fca000f8e00ff */
[----:B------:R0:W2:Y:S01]  /*5590*/  @P1 LDG.E R8, desc[UR38][R2.64] ;  /* 0x0000002602081981 */ /* 0x0000a2000c1e1900 */
[----:B------:R-:W-:Y:S01]  /*55a0*/  UIADD3 UR4, UR6, 0x2, URZ ;  /* 0x0000000206047890 */ /* 0x000fe2000fffe03f */
[----:B------:R-:W-:-:S06]  /*55b0*/  UMOV UR11, 0x40000040 ;  /* 0x40000040000b7882 */ /* 0x000fcc0000000000 */
[----:B------:R-:W-:Y:S01]  /*55c0*/  UMOV UR10, UR4 ;  /* 0x00000004000a7c82 */ /* 0x000fe20008000000 */
[----:B------:R-:W-:Y:S02]  /*55d0*/  WARPGROUP.DEPBAR.LE gsb0, 0x0 ;  /* 0x00008000000079c5 */ /* 0x000fe40000010000 */
[----:B------:R-:W-:-:S06]  /*55e0*/  WARPGROUP.ARRIVE ;  /* 0x00000000000079c5 */ /* 0x000fcc0000000000 */
[----:B------:R-:W-:Y:S01]  /*55f0*/  QGMMA.64x96x32.F32.E4M3.E4M3 R88, R140, gdesc[UR8], R88, gsb0 ;  /* 0x016000088c587df3 */ /* 0x000fe20008000858 */
[----:B------:R-:W-:Y:S01]  /*5600*/  UIADD3 UR4, UR6, 0x4, URZ ;  /* 0x0000000406047890 */ /* 0x000fe2000fffe03f */
[----:B------:R-:W-:-:S06]  /*5610*/  UMOV UR11, 0x40000040 ;  /* 0x40000040000b7882 */ /* 0x000fcc0000000000 */
[----:B------:R-:W-:Y:S01]  /*5620*/  UMOV UR10, UR4 ;  /* 0x00000004000a7c82 */ /* 0x000fe20008000000 */
[----:B------:R-:W1:Y:S01]  /*5630*/  SHFL.BFLY PT, R9, R6, 0x2, 0x1f ;  /* 0x0c401f0006097f89 */ /* 0x000e6200000e0000 */
[----:B------:R-:W-:-:S03]  /*5640*/  UIADD3 UR6, UR6, 0x6, URZ ;  /* 0x0000000606067890 */ /* 0x000fc6000fffe03f */
[----:B------:R-:W3:Y:S01]  /*5650*/  SHFL.BFLY PT, R10, R7, 0x2, 0x1f ;  /* 0x0c401f00070a7f89 */ /* 0x000ee200000e0000 */
[----:B------:R-:W-:Y:S02]  /*5660*/  WARPGROUP.DEPBAR.LE gsb0, 0x0 ;  /* 0x00008000000079c5 */ /* 0x000fe40000010000 */
[----:B------:R-:W-:-:S06]  /*5670*/  WARPGROUP.ARRIVE ;  /* 0x00000000000079c5 */ /* 0x000fcc0000000000 */
[----:B------:R-:W-:Y:S01]  /*5680*/  QGMMA.64x96x32.F32.E4M3.E4M3 R88, R144, gdesc[UR8], R88, gsb0 ;  /* 0x0160000890587df3 */ /* 0x000fe20008000858 */
[----:B------:R-:W-:Y:S01]  /*5690*/  UMOV UR10, UR6 ;  /* 0x00000006000a7c82 */ /* 0x000fe20008000000 */
[----:B------:R-:W-:Y:S01]  /*56a0*/  UMOV UR11, 0x40000040 ;  /* 0x40000040000b7882 */ /* 0x000fe20000000000 */
[----:B-1----:R-:W-:Y:S01]  /*56b0*/  FADD.FTZ R9, R9, R6 ;  /* 0x0000000609097221 */ /* 0x002fe20000010000 */
[----:B---3--:R-:W-:-:S04]  /*56c0*/  FADD.FTZ R10, R10, R7 ;  /* 0x000000070a0a7221 */ /* 0x008fc80000010000 */
[----:B------:R-:W1:Y:S04]  /*56d0*/  SHFL.BFLY PT, R0, R9, 0x1, 0x1f ;  /* 0x0c201f0009007f89 */ /* 0x000e6800000e0000 */
[----:B0-----:R-:W0:Y:S01]  /*56e0*/  SHFL.BFLY PT, R3, R10, 0x1, 0x1f ;  /* 0x0c201f000a037f89 */ /* 0x001e2200000e0000 */
[----:B-1----:R-:W-:Y:S01]  /*56f0*/  FADD.FTZ R11, R9, R0 ;  /* 0x00000000090b7221 */ /* 0x002fe20000010000 */
[----:B0-----:R-:W-:-:S04]  /*5700*/  FADD.FTZ R12, R10, R3 ;  /* 0x000000030a0c7221 */ /* 0x001fc80000010000 */
[C---:B------:R-:W-:Y:S01]  /*5710*/  FSETP.NE.FTZ.AND P1, PT, R11.reuse, RZ, PT ;  /* 0x000000ff0b00720b */ /* 0x040fe20003f35000 */
[----:B------:R-:W-:Y:S01]  /*5720*/  FMUL.FTZ R13, R11, 0.00390625 ;  /* 0x3b8000000b0d7820 */ /* 0x000fe20000410000 */
[----:B------:R-:W-:Y:S01]  /*5730*/  FMUL.FTZ R14, R12, 0.00390625 ;  /* 0x3b8000000c0e7820 */ /* 0x000fe20000410000 */
[----:B------:R-:W-:-:S03]  /*5740*/  MOV R3, RZ ;  /* 0x000000ff00037202 */ /* 0x000fc60000000f00 */
[----:B------:R-:W-:Y:S02]  /*5750*/  FSETP.NE.FTZ.AND P2, PT, R13, RZ, PT ;  /* 0x000000ff0d00720b */ /* 0x000fe40003f55000 */
[----:B------:R-:W-:Y:S01]  /*5760*/  FSETP.NE.FTZ.AND P3, PT, R14, RZ, PT ;  /* 0x000000ff0e00720b */ /* 0x000fe20003f75000 */
[----:B------:R-:W-:Y:S02]  /*5770*/  WARPGROUP.DEPBAR.LE gsb0, 0x0 ;  /* 0x00008000000079c5 */ /* 0x000fe40000010000 */
[----:B------:R-:W-:-:S06]  /*5780*/  WARPGROUP.ARRIVE ;  /* 0x00000000000079c5 */ /* 0x000fcc0000000000 */
[----:B------:R-:W-:Y:S01]  /*5790*/  QGMMA.64x96x32.F32.E4M3.E4M3 R88, R148, gdesc[UR8], R88, gsb0 ;  /* 0x0160000894587df3 */ /* 0x000fe20008000858 */
[----:B------:R-:W-:Y:S01]  /*57a0*/  @P1 MUFU.RCP R3, R11 ;  /* 0x0000000b00031308 */ /* 0x000fe20000001000 */
[----:B------:R-:W-:Y:S01]  /*57b0*/  FSETP.NE.FTZ.AND P1, PT, R12, RZ, PT ;  /* 0x000000ff0c00720b */ /* 0x000fe20003f35000 */
[----:B------:R-:W-:-:S06]  /*57c0*/  IMAD.MOV.U32 R9, RZ, RZ, RZ ;  /* 0x000000ffff097224 */ /* 0x000fcc00078e00ff */
[----:B------:R-:W0:Y:S08]  /*57d0*/  @P2 MUFU.LG2 R7, R13 ;  /* 0x0000000d00072308 */ /* 0x000e300000000c00 */
[----:B------:R-:W1:Y:S08]  /*57e0*/  @P3 MUFU.LG2 R10, R14 ;  /* 0x0000000e000a3308 */ /* 0x000e700000000c00 */
[----:B------:R-:W3:Y:S01]  /*57f0*/  @P1 MUFU.RCP R9, R12 ;  /* 0x0000000c00091308 */ /* 0x000ee20000001000 */
[----:B------:R-:W-:-:S02]  /*5800*/  IMAD.U32 R6, RZ, RZ, UR47 ;  /* 0x0000002fff067e24 */ /* 0x000fc4000f8e00ff */
[----:B------:R-:W-:Y:S02]  /*5810*/  IMAD.U32 R16, RZ, RZ, UR47 ;  /* 0x0000002fff107e24 */ /* 0x000fe4000f8e00ff */
[----:B0-----:R-:W-:Y:S01]  /*5820*/  @P2 FMUL.FTZ R7, R7, 0.69314718246459960938 ;  /* 0x3f31721807072820 */ /* 0x001fe20000410000 */
[----:B------:R-:W-:Y:S01]  /*5830*/  @P2 FMUL.FTZ R6, R6, 0.69314718246459960938 ;  /* 0x3f31721806062820 */ /* 0x000fe20000410000 */
[----:B------:R-:W-:Y:S01]  /*5840*/  @P3 FMUL.FTZ R16, R16, 0.69314718246459960938 ;  /* 0x3f31721810103820 */ /* 0x000fe20000410000 */
[----:B-1----:R-:W-:Y:S01]  /*5850*/  @P3 FMUL.FTZ R11, R10, 0.69314718246459960938 ;  /* 0x3f3172180a0b3820 */ /* 0x002fe20000410000 */
[----:B------:R-:W-:Y:S02]  /*5860*/  IMAD.MOV.U32 R2, RZ, RZ, -0x800000 ;  /* 0xff800000ff027424 */ /* 0x000fe400078e00ff */
[----:B------:R-:W-:Y:S01]  /*5870*/  @P2 FFMA.FTZ R2, R6, R5, R7 ;  /* 0x0000000506022223 */ /* 0x000fe20000010007 */
[----:B------:R-:W-:Y:S02]  /*5880*/  IMAD.MOV.U32 R0, RZ, RZ, -0x800000 ;  /* 0xff800000ff007424 */ /* 0x000fe400078e00ff */
[----:B------:R-:W-:Y:S01]  /*5890*/  @P3 FFMA.FTZ R0, R16, R4, R11 ;  /* 0x0000000410003223 */ /* 0x000fe2000001000b */
[-C--:B--2---:R-:W-:Y:S01]  /*58a0*/  FMUL.FTZ R24, R3, R8.reuse ;  /* 0x0000000803187220 */ /* 0x084fe20000410000 */
[----:B---3--:R-:W-:Y:S01]  /*58b0*/  FMUL.FTZ R6, R9, R8 ;  /* 0x0000000809067220 */ /* 0x008fe20000410000 */
[----:B------:R-:W-:-:S02]  /*58c0*/  WARPGROUP.DEPBAR.LE gsb0, 0x0 ;  /* 0x00008000000079c5 */ /* 0x000fc40000010000 */
[----:B------:R-:W-:Y:S05]  /*58d0*/  @!P0 BRA `(.L_x_34) ;  /* 0x0000000000048947 */ /* 0x000fea0003800000 */
[----:B------:R-:W-:Y:S01]  /*58e0*/  BPT.TRAP 0x1 ;  /* 0x000000040000795c */ /* 0x000fe20000300000 */
.L_x_34:
[----:B------:R-:W-:Y:S01]  /*58f0*/  UIADD3 UR4, UR16, 0x17060, URZ ;  /* 0x0001706010047890 */ /* 0x000fe2000fffe03f */
[-C--:B------:R-:W-:Y:S01]  /*5900*/  FMUL.FTZ R3, R88, R24.reuse ;  /* 0x0000001858037220 */ /* 0x080fe20000410000 */
[-C--:B------:R-:W-:Y:S01]  /*5910*/  FMUL.FTZ R4, R93, R24.reuse ;  /* 0x000000185d047220 */ /* 0x080fe20000410000 */
[-C--:B------:R-:W-:Y:S01]  /*5920*/  FMUL.FTZ R5, R96, R24.reuse ;  /* 0x0000001860057220 */ /* 0x080fe20000410000 */
[----:B------:R-:W-:Y:S01]  /*5930*/  UPRMT UR4, UR7, 0x654, UR4 ;  /* 0x0000065407047896 */ /* 0x000fe20008000004 */
        /* <DEDUP_REMOVED lines=8> */
[----:B------:R-:W-:Y:S01]  /*59c0*/  SYNCS.ARRIVE.TRANS64.RED.A1T0 RZ, [UR4], RZ ;  /* 0x000000ffffff79a7 */ /* 0x000fe20008100404 */
        /* <DEDUP_REMOVED lines=31> */
[----:B------:R-:W-:Y:S01]  /*5bc0*/  PLOP3.LUT P0, PT, PT, PT, PT, 0x8, 0x0 ;  /* 0x000000000000781c */ /* 0x000fe20003f0e170 */
[-C--:B------:R-:W-:Y:S01]  /*5bd0*/  FMUL.FTZ R118, R118, R6.reuse ;  /* 0x0000000676767220 */ /* 0x080fe20000410000 */
[-C--:B------:R-:W-:Y:S01]  /*5be0*/  FMUL.FTZ R115, R115, R6.reuse ;  /* 0x0000000673737220 */ /* 0x080fe20000410000 */
[-C--:B------:R-:W-:Y:S01]  /*5bf0*/  FMUL.FTZ R126, R126, R6.reuse ;  /* 0x000000067e7e7220 */ /* 0x080fe20000410000 */
[-C--:B------:R-:W-:Y:S01]  /*5c00*/  FMUL.FTZ R123, R123, R6.reuse ;  /* 0x000000067b7b7220 */ /* 0x080fe20000410000 */
[-C--:B------:R-:W-:Y:S01]  /*5c10*/  FMUL.FTZ R134, R134, R6.reuse ;  /* 0x0000000686867220 */ /* 0x080fe20000410000 */
[----:B------:R-:W-:-:S07]  /*5c20*/  FMUL.FTZ R131, R131, R6 ;  /* 0x0000000683837220 */ /* 0x000fce0000410000 */
.L_x_10:
[----:B------:R-:W-:Y:S05]  /*5c30*/  @P0 BRA `(.L_x_35) ;  /* 0x0000001800ec0947 */ /* 0x000fea0003800000 */
[----:B------:R-:W0:Y:S01]  /*5c40*/  S2R R26, SR_TID.X ;  /* 0x00000000001a7919 */ /* 0x000e220000002100 */
[----:B------:R-:W-:Y:S01]  /*5c50*/  ULDC.64 UR4, c[0x4][0x38] ;  /* 0x01000e0000047ab9 */ /* 0x000fe20000000a00 */
[----:B------:R-:W1:Y:S01]  /*5c60*/  LDC R46, c[0x0][0xbe8] ;  /* 0x0002fa00ff2e7b82 */ /* 0x000e620000000800 */
[----:B------:R-:W-:Y:S01]  /*5c70*/  ULDC.64 UR8, c[0x0][0xbd0] ;  /* 0x0002f40000087ab9 */ /* 0x000fe20000000a00 */
[----:B------:R-:W2:Y:S01]  /*5c80*/  S2R R45, SR_CTAID.X ;  /* 0x00000000002d7919 */ /* 0x000ea20000002500 */
[----:B------:R-:W-:Y:S01]  /*5c90*/  USHF.R.S32.HI UR7, URZ, 0x1f, UR36 ;  /* 0x0000001f3f077899 */ /* 0x000fe20008011424 */
[----:B------:R-:W-:-:S04]  /*5ca0*/  ULDC.64 UR10, c[0x0][0xb38] ;  /* 0x0002ce00000a7ab9 */ /* 0x000fc80000000a00 */
[----:B------:R-:W3:Y:S01]  /*5cb0*/  LDC R74, c[0x0][0xc50] ;  /* 0x00031400ff4a7b82 */ /* 0x000ee20000000800 */
[----:B0-----:R-:W-:-:S05]  /*5cc0*/  IMAD.SHL.U32 R6, R26, 0x4, RZ ;  /* 0x000000041a067824 */ /* 0x001fca00078e00ff */
[----:B------:R-:W-:Y:S02]  /*5cd0*/  LOP3.LUT R6, R6, 0xc, RZ, 0xc0, !PT ;  /* 0x0000000c06067812 */ /* 0x000fe400078ec0ff */
[----:B------:R-:W-:Y:S02]  /*5ce0*/  BAR.SYNC.DEFER_BLOCKING 0x1, 0x180 ;  /* 0x0046000000007b1d */ /* 0x000fe40000010000 */
[----:B------:R-:W-:-:S05]  /*5cf0*/  IADD3 R6, P0, R6, UR4, RZ ;  /* 0x0000000406067c10 */ /* 0x000fca000ff1e0ff */
[----:B------:R-:W-:-:S05]  /*5d00*/  IMAD.X R7, RZ, RZ, UR5, P0 ;  /* 0x00000005ff077e24 */ /* 0x000fca00080e06ff */
[----:B------:R0:W4:Y:S01]  /*5d10*/  LDG.E.CONSTANT R12, desc[UR38][R6.64] ;  /* 0x00000026060c7981 */ /* 0x000122000c1e9900 */
[----:B------:R-:W-:Y:S01]  /*5d20*/  LOP3.LUT P0, R19, R26, 0x3, RZ, 0xc0, !PT ;  /* 0x000000031a137812 */ /* 0x000fe2000780c0ff */
[----:B------:R-:W-:Y:S01]  /*5d30*/  UIMAD.WIDE.U32 UR4, UR36, UR8, URZ ;  /* 0x00000008240472a5 */ /* 0x000fe2000f8e003f */
[----:B-1----:R-:W-:Y:S01]  /*5d40*/  ISETP.NE.AND P2, PT, R46, 0x1, PT ;  /* 0x000000012e00780c */ /* 0x002fe20003f45270 */
[----:B------:R-:W-:Y:S01]  /*5d50*/  UIMAD UR6, UR7, UR8, URZ ;  /* 0x00000008070672a4 */ /* 0x000fe2000f8e023f */
[----:B------:R-:W-:Y:S01]  /*5d60*/  ISETP.EQ.OR P0, PT, R19, 0x3, !P0 ;  /* 0x000000031300780c */ /* 0x000fe20004702670 */
[----:B------:R-:W-:Y:S01]  /*5d70*/  UIMAD UR8, UR7, UR10, URZ ;  /* 0x0000000a070872a4 */ /* 0x000fe2000f8e023f */
[----:B------:R-:W-:Y:S01]  /*5d80*/  BSSY B0, `(.L_x_36) ;  /* 0x0000144000007945 */ /* 0x000fe20003800000 */
[----:B------:R-:W-:Y:S01]  /*5d90*/  UIMAD UR9, UR36, UR9, UR6 ;  /* 0x00000009240972a4 */ /* 0x000fe2000f8e0206 */
[----:B------:R-:W-:Y:S01]  /*5da0*/  SEL R57, R5, R14, P0 ;  /* 0x0000000e05397207 */ /* 0x000fe20000000000 */
[----:B------:R-:W-:Y:S01]  /*5db0*/  IMAD.U32 R27, RZ, RZ, UR5 ;  /* 0x00000005ff1b7e24 */ /* 0x000fe2000f8e00ff */
[----:B------:R-:W-:Y:S01]  /*5dc0*/  SEL R5, R14, R5, P0 ;  /* 0x000000050e057207 */ /* 0x000fe20000000000 */
[----:B------:R-:W-:Y:S01]  /*5dd0*/  UIADD3 UR9, UR5, UR9, URZ ;  /* 0x0000000905097290 */ /* 0x000fe2000fffe03f */
[----:B------:R-:W-:Y:S01]  /*5de0*/  SEL R65, R9, R16, P0 ;  /* 0x0000001009417207 */ /* 0x000fe20000000000 */
[----:B------:R-:W-:Y:S01]  /*5df0*/  UIMAD.WIDE.U32 UR6, UR36, UR10, URZ ;  /* 0x0000000a240672a5 */ /* 0x000fe2000f8e003f */
[----:B------:R-:W-:Y:S01]  /*5e00*/  SEL R14, R16, R9, P0 ;  /* 0x00000009100e7207 */ /* 0x000fe20000000000 */
[----:B------:R-:W-:Y:S01]  /*5e10*/  VIADD R9, R26, 0xffffff80 ;  /* 0xffffff801a097836 */ /* 0x000fe20000000000 */
[----:B------:R-:W-:Y:S01]  /*5e20*/  SEL R19, R13, R4, P0 ;  /* 0x000000040d137207 */ /* 0x000fe20000000000 */
[----:B------:R-:W-:Y:S01]  /*5e30*/  IMAD.U32 R26, RZ, RZ, UR4 ;  /* 0x00000004ff1a7e24 */ /* 0x000fe2000f8e00ff */
[----:B------:R-:W-:Y:S01]  /*5e40*/  SEL R13, R4, R13, P0 ;  /* 0x0000000d040d7207 */ /* 0x000fe20000000000 */
[----:B------:R-:W1:Y:S01]  /*5e50*/  @P2 LDC R72, c[0x0][0xbec] ;  /* 0x0002fb00ff482b82 */ /* 0x000e620000000800 */
[----:B------:R-:W-:Y:S01]  /*5e60*/  SHF.R.S32.HI R4, RZ, 0x1f, R9 ;  /* 0x0000001fff047819 */ /* 0x000fe20000011409 */
[----:B------:R-:W-:Y:S01]  /*5e70*/  IMAD.U32 R27, RZ, RZ, UR9 ;  /* 0x00000009ff1b7e24 */ /* 0x000fe2000f8e00ff */
[----:B------:R-:W-:Y:S01]  /*5e80*/  SEL R81, R3, R8, P0 ;  /* 0x0000000803517207 */ /* 0x000fe20000000000 */
[----:B------:R-:W-:Y:S01]  /*5e90*/  UIMAD UR8, UR36, UR11, UR8 ;  /* 0x0000000b240872a4 */ /* 0x000fe2000f8e0208 */
[----:B0-----:R-:W-:Y:S01]  /*5ea0*/  LEA.HI R6, R4, R9, RZ, 0x7 ;  /* 0x0000000904067211 */ /* 0x001fe200078f38ff */
[----:B------:R-:W-:Y:S01]  /*5eb0*/  IMAD.U32 R35, RZ, RZ, UR7 ;  /* 0x00000007ff237e24 */ /* 0x000fe2000f8e00ff */
[----:B------:R-:W-:Y:S01]  /*5ec0*/  SEL R3, R8, R3, P0 ;  /* 0x0000000308037207 */ /* 0x000fe20000000000 */
[----:B------:R-:W3:Y:S01]  /*5ed0*/  S2UR UR4, SR_CTAID.Y ;  /* 0x00000000000479c3 */ /* 0x000ee20000002600 */
[----:B------:R-:W-:Y:S01]  /*5ee0*/  LOP3.LUT R8, R6, 0xffffff80, RZ, 0xc0, !PT ;  /* 0xffffff8006087812 */ /* 0x000fe200078ec0ff */
[----:B------:R-:W-:Y:S01]  /*5ef0*/  UIADD3 UR8, UR7, UR8, URZ ;  /* 0x0000000807087290 */ /* 0x000fe2000fffe03f */
[----:B------:R-:W-:Y:S01]  /*5f00*/  SEL R53, R132, R25, P0 ;  /* 0x0000001984357207 */ /* 0x000fe20000000000 */
[----:B------:R-:W-:Y:S01]  /*5f10*/  IMAD.U32 R34, RZ, RZ, UR6 ;  /* 0x00000006ff227e24 */ /* 0x000fe2000f8e00ff */
[----:B------:R-:W-:Y:S01]  /*5f20*/  SEL R71, R25, R132, P0 ;  /* 0x0000008419477207 */ /* 0x000fe20000000000 */
[----:B------:R-:W-:Y:S01]  /*5f30*/  IMAD.IADD R40, R9, 0x1, -R8 ;  /* 0x0000000109287824 */ /* 0x000fe200078e0a08 */
[----:B------:R-:W-:Y:S01]  /*5f40*/  SEL R55, R15, R10, P0 ;  /* 0x0000000a0f377207 */ /* 0x000fe20000000000 */
[----:B------:R-:W0:Y:S01]  /*5f50*/  @P2 LDC R76, c[0x0][0xbec] ;  /* 0x0002fb00ff4c2b82 */ /* 0x000e220000000800 */
[----:B------:R-:W-:Y:S01]  /*5f60*/  SEL R15, R10, R15, P0 ;  /* 0x0000000f0a0f7207 */ /* 0x000fe20000000000 */
[----:B------:R-:W-:Y:S01]  /*5f70*/  IMAD.U32 R35, RZ, RZ, UR8 ;  /* 0x00000008ff237e24 */ /* 0x000fe2000f8e00ff */
[----:B------:R-:W-:Y:S01]  /*5f80*/  SHF.R.S32.HI R25, RZ, 0x1f, R40 ;  /* 0x0000001fff197819 */ /* 0x000fe20000011428 */
[----:B------:R-:W-:Y:S01]  /*5f90*/  ULDC.64 UR6, c[0x0][0xb48] ;  /* 0x0002d20000067ab9 */ /* 0x000fe20000000a00 */
[----:B------:R-:W-:Y:S01]  /*5fa0*/  SEL R49, R124, R23, P0 ;  /* 0x000000177c317207 */ /* 0x000fe20000000000 */
[----:B------:R-:W-:Y:S01]  /*5fb0*/  ULDC.64 UR8, c[0x0][0xb28] ;  /* 0x0002ca0000087ab9 */ /* 0x000fe20000000a00 */
[----:B------:R-:W-:-:S02]  /*5fc0*/  LEA.HI R10, R25, R40, RZ, 0x2 ;  /* 0x00000028190a7211 */ /* 0x000fc400078f10ff */
[----:B------:R-:W-:Y:S02]  /*5fd0*/  SEL R75, R23, R124, P0 ;  /* 0x0000007c174b7207 */ /* 0x000fe40000000000 */
[----:B------:R-:W-:Y:S02]  /*5fe0*/  LEA.HI R4, R4, R9, RZ, 0x2 ;  /* 0x0000000904047211 */ /* 0x000fe400078f10ff */
[----:B------:R-:W-:Y:S02]  /*5ff0*/  SHF.R.S32.HI R23, RZ, 0x7, R6 ;  /* 0x00000007ff177819 */ /* 0x000fe40000011406 */
[--C-:B------:R-:W-:Y:S02]  /*6000*/  SHF.R.S32.HI R6, RZ, 0x2, R10.reuse ;  /* 0x00000002ff067819 */ /* 0x100fe4000001140a */
[----:B------:R-:W-:Y:S02]  /*6010*/  SHF.R.S32.HI R7, RZ, 0x1f, R10 ;  /* 0x0000001fff077819 */ /* 0x000fe4000001140a */
[----:B------:R-:W-:Y:S01]  /*6020*/  LOP3.LUT R8, R4, 0xfffffffc, RZ, 0xc0, !PT ;  /* 0xfffffffc04087812 */ /* 0x000fe200078ec0ff */
[----:B------:R-:W-:Y:S01]  /*6030*/  IMAD.HI R4, R23, 0x55555556, RZ ;  /* 0x5555555617047827 */ /* 0x000fe200078e02ff */
[----:B------:R-:W-:-:S02]  /*6040*/  LEA.HI R7, R7, R6, RZ, 0x3 ;  /* 0x0000000607077211 */ /* 0x000fc400078f18ff */
[----:B------:R-:W-:Y:S01]  /*6050*/  SEL R61, R135, R134, P0 ;  /* 0x00000086873d7207 */ /* 0x000fe20000000000 */
[----:B------:R-:W-:Y:S01]  /*6060*/  IMAD.IADD R8, R9, 0x1, -R8 ;  /* 0x0000000109087824 */ /* 0x000fe200078e0a08 */
[----:B------:R-:W-:Y:S02]  /*6070*/  LOP3.LUT R9, R7, 0xfffffff8, RZ, 0xc0, !PT ;  /* 0xfffffff807097812 */ /* 0x000fe400078ec0ff */
[----:B------:R-:W-:Y:S02]  /*6080*/  LEA.HI R7, R25, R40, RZ, 0x5 ;  /* 0x0000002819077211 */ /* 0x000fe400078f28ff */
[----:B------:R-:W-:Y:S01]  /*6090*/  LEA.HI R4, R4, R4, RZ, 0x1 ;  /* 0x0000000404047211 */ /* 0x000fe200078f08ff */
[----:B------:R-:W-:Y:S01]  /*60a0*/  IMAD.IADD R6, R6, 0x1, -R9 ;  /* 0x0000000106067824 */ /* 0x000fe200078e0a09 */
[----:B------:R-:W-:Y:S02]  /*60b0*/  SHF.R.S32.HI R7, RZ, 0x5, R7 ;  /* 0x00000005ff077819 */ /* 0x000fe40000011407 */
[----:B------:R-:W-:Y:S01]  /*60c0*/  LEA.HI R9, R8, R8, RZ, 0x1 ;  /* 0x0000000808097211 */ /* 0x000fe200078f08ff */
[----:B------:R-:W-:Y:S01]  /*60d0*/  IMAD R4, R4, -0x3, R23 ;  /* 0xfffffffd04047824 */ /* 0x000fe200078e0217 */
[----:B------:R-:W-:Y:S01]  /*60e0*/  SEL R33, R134, R135, P0 ;  /* 0x0000008786217207 */ /* 0x000fe20000000000 */
[----:B------:R-:W-:Y:S01]  /*60f0*/  IMAD R7, R7, 0x10, R6 ;  /* 0x0000001007077824 */ /* 0x000fe200078e0206 */
[----:B------:R-:W-:-:S02]  /*6100*/  LOP3.LUT R9, R9, 0x1ffffffe, RZ, 0xc0, !PT ;  /* 0x1ffffffe09097812 */ /* 0x000fc400078ec0ff */
[----:B------:R-:W-:Y:S01]  /*6110*/  SEL R43, R58, R21, P0 ;  /* 0x000000153a2b7207 */ /* 0x000fe20000000000 */
[----:B------:R-:W-:Y:S01]  /*6120*/  IMAD R4, R4, 0x40, R7 ;  /* 0x0000004004047824 */ /* 0x000fe200078e0207 */
[----:B------:R-:W-:Y:S01]  /*6130*/  SEL R58, R21, R58, P0 ;  /* 0x0000003a153a7207 */ /* 0x000fe20000000000 */
[----:B------:R-:W-:Y:S01]  /*6140*/  IMAD.IADD R9, R8, 0x1, -R9 ;  /* 0x0000000108097824 */ /* 0x000fe200078e0a09 */
[----:B------:R-:W-:Y:S01]  /*6150*/  SEL R31, R98, R99, P0 ;  /* 0x00000063621f7207 */ /* 0x000fe20000000000 */
[--C-:B--2---:R-:W-:Y:S01]  /*6160*/  IMAD R54, R45, 0xc0, R4.reuse ;  /* 0x000000c02d367824 */ /* 0x104fe200078e0204 */
[----:B------:R-:W-:Y:S01]  /*6170*/  SEL R21, R114, R115, P0 ;  /* 0x0000007372157207 */ /* 0x000fe20000000000 */
[----:B------:R-:W-:Y:S01]  /*6180*/  IMAD R9, R9, 0x8, R4 ;  /* 0x0000000809097824 */ /* 0x000fe200078e0204 */
[----:B------:R-:W-:Y:S02]  /*6190*/  SEL R73, R51, R24, P0 ;  /* 0x0000001833497207 */ /* 0x000fe40000000000 */
[----:B------:R-:W-:Y:S01]  /*61a0*/  SEL R51, R24, R51, P0 ;  /* 0x0000003318337207 */ /* 0x000fe20000000000 */
[----:B------:R-:W-:Y:S01]  /*61b0*/  IMAD R45, R45, 0xc0, R9 ;  /* 0x000000c02d2d7824 */ /* 0x000fe200078e0209 */
[----:B------:R-:W-:-:S02]  /*61c0*/  SEL R79, R17, R20, P0 ;  /* 0x00000014114f7207 */ /* 0x000fc40000000000 */
[----:B------:R-:W-:Y:S01]  /*61d0*/  SEL R17, R20, R17, P0 ;  /* 0x0000001114117207 */ /* 0x000fe20000000000 */
[----:B0-----:R-:W-:Y:S01]  /*61e0*/  @P2 IMAD.HI.U32 R76, R45, R76, RZ ;  /* 0x0000004c2d4c2227 */ /* 0x001fe200078e00ff */
[----:B------:R-:W-:Y:S02]  /*61f0*/  SEL R59, R18, R11, P0 ;  /* 0x0000000b123b7207 */ /* 0x000fe40000000000 */
[----:B------:R-:W-:Y:S02]  /*6200*/  SEL R18, R11, R18, P0 ;  /* 0x000000120b127207 */ /* 0x000fe40000000000 */
[----:B------:R-:W-:Y:S02]  /*6210*/  SEL R69, R94, R95, P0 ;  /* 0x0000005f5e457207 */ /* 0x000fe40000000000 */
[----:B------:R-:W-:Y:S02]  /*6220*/  SEL R77, R47, R22, P0 ;  /* 0x000000162f4d7207 */ /* 0x000fe40000000000 */
[----:B------:R-:W-:-:S02]  /*6230*/  SEL R67, R102, R103, P0 ;  /* 0x0000006766437207 */ /* 0x000fc40000000000 */
[----:B------:R-:W-:Y:S02]  /*6240*/  LOP3.LUT R7, R10, 0x7ffffffc, RZ, 0xc0, !PT ;  /* 0x7ffffffc0a077812 */ /* 0x000fe400078ec0ff */
[----:B------:R-:W-:Y:S02]  /*6250*/  SEL R47, R22, R47, P0 ;  /* 0x0000002f162f7207 */ /* 0x000fe40000000000 */
[----:B------:R-:W-:Y:S02]  /*6260*/  SEL R29, R90, R91, P0 ;  /* 0x0000005b5a1d7207 */ /* 0x000fe40000000000 */
[----:B------:R-:W-:Y:S02]  /*6270*/  SEL R11, R106, R107, P0 ;  /* 0x0000006b6a0b7207 */ /* 0x000fe40000000000 */
[----:B------:R-:W-:Y:S02]  /*6280*/  SEL R63, R110, R111, P0 ;  /* 0x0000006f6e3f7207 */ /* 0x000fe40000000000 */
[----:B------:R-:W-:-:S02]  /*6290*/  SEL R41, R118, R119, P0 ;  /* 0x0000007776297207 */ /* 0x000fc40000000000 */
[----:B------:R-:W-:Y:S02]  /*62a0*/  SEL R37, R122, R123, P0 ;  /* 0x0000007b7a257207 */ /* 0x000fe40000000000 */
        /* <DEDUP_REMOVED lines=13> */
[C---:B------:R-:W-:Y:S01]  /*6380*/  LOP3.LUT P1, RZ, R40.reuse, 0x3, RZ, 0xc0, !PT ;  /* 0x0000000328ff7812 */ /* 0x040fe2000782c0ff */
[----:B------:R-:W-:Y:S01]  /*6390*/  IMAD.IADD R40, R40, 0x1, -R7 ;  /* 0x0000000128287824 */ /* 0x000fe200078e0a07 */
[----:B----4-:R-:W-:Y:S01]  /*63a0*/  LOP3.LUT R44, R12, 0x2, RZ, 0x3c, !PT ;  /* 0x000000020c2c7812 */ /* 0x010fe200078e3cff */
[----:B------:R-:W-:Y:S04]  /*63b0*/  SHFL.IDX PT, R60, R33, R12, 0x1c1f ;  /* 0x001c1f0c213c7589 */ /* 0x000fe800000e0000 */
[----:B------:R-:W0:Y:S04]  /*63c0*/  SHFL.IDX PT, R61, R61, R44, 0x1c1f ;  /* 0x001c1f2c3d3d7589 */ /* 0x000e2800000e0000 */
[----:B------:R2:W-:Y:S04]  /*63d0*/  SHFL.IDX PT, R24, R31, R12, 0x1c1f ;  /* 0x001c1f0c1f187589 */ /* 0x0005e800000e0000 */
[----:B------:R-:W-:Y:S04]  /*63e0*/  SHFL.IDX PT, R9, R21, R12, 0x1c1f ;  /* 0x001c1f0c15097589 */ /* 0x000fe800000e0000 */
[----:B------:R-:W-:Y:S01]  /*63f0*/  SHFL.IDX PT, R20, R81, R12, 0x1c1f ;  /* 0x001c1f0c51147589 */ /* 0x000fe200000e0000 */
[----:B--2---:R-:W2:Y:S03]  /*6400*/  LDC.64 R30, c[0x0][0xbd8] ;  /* 0x0002f600ff1e7b82 */ /* 0x004ea60000000a00 */
[----:B------:R0:W-:Y:S04]  /*6410*/  SHFL.IDX PT, R21, R3, R44, 0x1c1f ;  /* 0x001c1f2c03157589 */ /* 0x0001e800000e0000 */
[----:B------:R-:W-:Y:S04]  /*6420*/  SHFL.IDX PT, R19, R19, R12, 0x1c1f ;  /* 0x001c1f0c13137589 */ /* 0x000fe800000e0000 */
[----:B------:R-:W4:Y:S01]  /*6430*/  SHFL.IDX PT, R62, R13, R44, 0x1c1f ;  /* 0x001c1f2c0d3e7589 */ /* 0x000f2200000e0000 */
[----:B0-----:R-:W-:-:S03]  /*6440*/  SEL R3, R61, R60, P0 ;  /* 0x0000003c3d037207 */ /* 0x001fc60000000000 */
[----:B------:R-:W-:Y:S04]  /*6450*/  SHFL.IDX PT, R57, R57, R12, 0x1c1f ;  /* 0x001c1f0c39397589 */ /* 0x000fe800000e0000 */
[----:B------:R0:W5:Y:S04]  /*6460*/  SHFL.IDX PT, R66, R5, R44, 0x1c1f ;  /* 0x001c1f2c05427589 */ /* 0x00016800000e0000 */
[----:B------:R-:W-:Y:S04]  /*6470*/  SHFL.IDX PT, R59, R59, R12, 0x1c1f ;  /* 0x001c1f0c3b3b7589 */ /* 0x000fe800000e0000 */
[----:B------:R5:W-:Y:S01]  /*6480*/  SHFL.IDX PT, R68, R18, R44, 0x1c1f ;  /* 0x001c1f2c12447589 */ /* 0x000be200000e0000 */
[----:B0-----:R-:W-:-:S03]  /*6490*/  SEL R5, R60, R61, P0 ;  /* 0x0000003d3c057207 */ /* 0x001fc60000000000 */
[----:B------:R-:W-:Y:S01]  /*64a0*/  SHFL.IDX PT, R55, R55, R12, 0x1c1f ;  /* 0x001c1f0c37377589 */ /* 0x000fe200000e0000 */
[----:B------:R-:W0:Y:S03]  /*64b0*/  LDC.64 R60, c[0x0][0xb40] ;  /* 0x0002d000ff3c7b82 */ /* 0x000e260000000a00 */
[----:B------:R-:W3:Y:S01]  /*64c0*/  SHFL.IDX PT, R64, R15, R44, 0x1c1f ;  /* 0x001c1f2c0f407589 */ /* 0x000ee200000e0000 */
[----:B----4-:R-:W-:-:S03]  /*64d0*/  SEL R13, R19, R62, P0 ;  /* 0x0000003e130d7207 */ /* 0x010fc60000000000 */
[----:B------:R4:W-:Y:S04]  /*64e0*/  SHFL.IDX PT, R28, R69, R12, 0x1c1f ;  /* 0x001c1f0c451c7589 */ /* 0x0009e800000e0000 */
[----:B------:R-:W-:Y:S01]  /*64f0*/  SHFL.IDX PT, R16, R67, R12, 0x1c1f ;  /* 0x001c1f0c43107589 */ /* 0x000fe200000e0000 */
[----:B-----5:R-:W-:-:S03]  /*6500*/  SEL R18, R57, R66, P0 ;  /* 0x0000004239127207 */ /* 0x020fc60000000000 */
[----:B------:R-:W-:Y:S01]  /*6510*/  SHFL.IDX PT, R8, R41, R12, 0x1c1f ;  /* 0x001c1f0c29087589 */ /* 0x000fe200000e0000 */
[----:B----4-:R-:W4:Y:S03]  /*6520*/  @P2 LDC R69, c[0x0][0xbf0] ;  /* 0x0002fc00ff452b82 */ /* 0x010f260000000800 */
[----:B------:R-:W-:Y:S04]  /*6530*/  SHFL.IDX PT, R7, R37, R12, 0x1c1f ;  /* 0x001c1f0c25077589 */ /* 0x000fe800000e0000 */
[----:B------:R-:W-:Y:S01]  /*6540*/  SHFL.IDX PT, R4, R39, R12, 0x1c1f ;  /* 0x001c1f0c27047589 */ /* 0x000fe200000e0000 */
[----:B0-----:R-:W-:-:S03]  /*6550*/  IMAD.WIDE.U32 R34, R60, UR45, R34 ;  /* 0x0000002d3c227c25 */ /* 0x001fc6000f8e0022 */
[----:B------:R-:W-:Y:S01]  /*6560*/  SHFL.IDX PT, R6, R25, R12, 0x1c1f ;  /* 0x001c1f0c19067589 */ /* 0x000fe200000e0000 */
[----:B---3--:R-:W-:-:S03]  /*6570*/  SEL R15, R64, R55, P0 ;  /* 0x00000037400f7207 */ /* 0x008fc60000000000 */
[----:B------:R-:W-:Y:S04]  /*6580*/  SHFL.IDX PT, R67, R17, R44, 0x1c1f ;  /* 0x001c1f2c11437589 */ /* 0x000fe800000e0000 */
[----:B------:R0:W-:Y:S04]  /*6590*/  SHFL.IDX PT, R70, R14, R44, 0x1c1f ;  /* 0x001c1f2c0e467589 */ /* 0x0001e800000e0000 */
[----:B------:R-:W-:Y:S04]  /*65a0*/  SHFL.IDX PT, R58, R58, R44, 0x1c1f ;  /* 0x001c1f2c3a3a7589 */ /* 0x000fe800000e0000 */
[----:B------:R-:W-:Y:S01]  /*65b0*/  SHFL.IDX PT, R50, R75, R44, 0x1c1f ;  /* 0x001c1f2c4b327589 */ /* 0x000fe200000e0000 */
[----:B0-----:R-:W-:Y:S01]  /*65c0*/  SEL R14, R66, R57, P0 ;  /* 0x00000039420e7207 */ /* 0x001fe20000000000 */
[----:B------:R-:W-:-:S02]  /*65d0*/  IMAD R57, RZ, RZ, -UR36 ;  /* 0x80000024ff397e24 */ /* 0x000fc4000f8e02ff */
[----:B------:R-:W-:Y:S04]  /*65e0*/  SHFL.IDX PT, R47, R47, R44, 0x1c1f ;  /* 0x001c1f2c2f2f7589 */ /* 0x000fe800000e0000 */
[----:B------:R0:W-:Y:S04]  /*65f0*/  SHFL.IDX PT, R56, R71, R44, 0x1c1f ;  /* 0x001c1f2c47387589 */ /* 0x0001e800000e0000 */
[----:B------:R-:W-:Y:S04]  /*6600*/  SHFL.IDX PT, R51, R51, R44, 0x1c1f ;  /* 0x001c1f2c33337589 */ /* 0x000fe800000e0000 */
[----:B------:R-:W-:Y:S01]  /*6610*/  SHFL.IDX PT, R41, R95, R44, 0x1c1f ;  /* 0x001c1f2c5f297589 */ /* 0x000fe200000e0000 */
[----:B0-----:R-:W0:Y:S03]  /*6620*/  @P2 LDC R71, c[0x0][0xbf0] ;  /* 0x0002fc00ff472b82 */ /* 0x001e260000000800 */
[----:B------:R-:W-:Y:S04]  /*6630*/  SHFL.IDX PT, R38, R91, R44, 0x1c1f ;  /* 0x001c1f2c5b267589 */ /* 0x000fe800000e0000 */
        /* <DEDUP_REMOVED lines=8> */
[----:B------:R2:W-:Y:S04]  /*66c0*/  SHFL.IDX PT, R23, R23, R44, 0x1c1f ;  /* 0x001c1f2c17177589 */ /* 0x0005e800000e0000 */
[----:B------:R-:W3:Y:S04]  /*66d0*/  SHFL.IDX PT, R65, R65, R12, 0x1c1f ;  /* 0x001c1f0c41417589 */ /* 0x000ee800000e0000 */
[----:B------:R-:W5:Y:S01]  /*66e0*/  SHFL.IDX PT, R42, R79, R12, 0x1c1f ;  /* 0x001c1f0c4f2a7589 */ /* 0x000f6200000e0000 */
[----:B--2---:R-:W-:-:S03]  /*66f0*/  IMAD R44, R30, UR46, RZ ;  /* 0x0000002e1e2c7c24 */ /* 0x004fc6000f8e02ff */
[----:B------:R-:W-:Y:S01]  /*6700*/  SHFL.IDX PT, R43, R43, R12, 0x1c1f ;  /* 0x001c1f0c2b2b7589 */ /* 0x000fe200000e0000 */
[----:B------:R-:W-:-:S03]  /*6710*/  IMAD R31, R31, UR45, R44 ;  /* 0x0000002d1f1f7c24 */ /* 0x000fc6000f8e022c */
[----:B------:R-:W2:Y:S01]  /*6720*/  SHFL.IDX PT, R48, R77, R12, 0x1c1f ;  /* 0x001c1f0c4d307589 */ /* 0x000ea200000e0000 */
[----:B-1----:R-:W-:-:S03]  /*6730*/  @P2 IMAD.HI.U32 R44, R45, R72, RZ ;  /* 0x000000482d2c2227 */ /* 0x002fc600078e00ff */
[----:B------:R-:W1:Y:S04]  /*6740*/  SHFL.IDX PT, R49, R49, R12, 0x1c1f ;  /* 0x001c1f0c31317589 */ /* 0x000e6800000e0000 */
[----:B------:R-:W1:Y:S04]  /*6750*/  SHFL.IDX PT, R52, R73, R12, 0x1c1f ;  /* 0x001c1f0c49347589 */ /* 0x000e6800000e0000 */
[----:B------:R-:W1:Y:S04]  /*6760*/  SHFL.IDX PT, R53, R53, R12, 0x1c1f ;  /* 0x001c1f0c35357589 */ /* 0x000e6800000e0000 */
[----:B------:R-:W-:Y:S04]  /*6770*/  SHFL.IDX PT, R29, R29, R12, 0x1c1f ;  /* 0x001c1f0c1d1d7589 */ /* 0x000fe800000e0000 */
[----:B------:R-:W-:Y:S04]  /*6780*/  SHFL.IDX PT, R11, R11, R12, 0x1c1f ;  /* 0x001c1f0c0b0b7589 */ /* 0x000fe800000e0000 */
[----:B------:R4:W-:Y:S02]  /*6790*/  SHFL.IDX PT, R10, R63, R12, 0x1c1f ;  /* 0x001c1f0c3f0a7589 */ /* 0x0009e400000e0000 */
[----:B----4-:R-:W-:-:S02]  /*67a0*/  SEL R12, R20, R21, P0 ;  /* 0x00000015140c7207 */ /* 0x010fc40000000000 */
[----:B------:R-:W-:Y:S02]  /*67b0*/  SEL R20, R21, R20, P0 ;  /* 0x0000001415147207 */ /* 0x000fe40000000000 */
[----:B------:R-:W-:Y:S01]  /*67c0*/  SEL R21, R62, R19, P0 ;  /* 0x000000133e157207 */ /* 0x000fe20000000000 */
[----:B------:R-:W-:Y:S01]  /*67d0*/  IMAD.WIDE.U32 R62, R30, UR45, R26 ;  /* 0x0000002d1e3e7c25 */ /* 0x000fe2000f8e001a */
[----:B------:R-:W-:Y:S02]  /*67e0*/  SEL R27, R59, R68, P0 ;  /* 0x000000443b1b7207 */ /* 0x000fe40000000000 */
[----:B------:R-:W-:Y:S01]  /*67f0*/  SEL R19, R55, R64, P0 ;  /* 0x0000004037137207 */ /* 0x000fe20000000000 */
[----:B------:R-:W-:Y:S01]  /*6800*/  IMAD.IADD R63, R63, 0x1, R31 ;  /* 0x000000013f3f7824 */ /* 0x000fe200078e021f */
[----:B------:R-:W-:Y:S01]  /*6810*/  SEL R31, R68, R59, P0 ;  /* 0x0000003b441f7207 */ /* 0x000fe20000000000 */
[----:B------:R-:W-:Y:S01]  /*6820*/  IMAD R59, R74, R57, UR4 ;  /* 0x000000044a3b7e24 */ /* 0x000fe2000f8e0239 */
[----:B------:R-:W-:Y:S01]  /*6830*/  ULDC.64 UR4, c[0x0][0xbe0] ;  /* 0x0002f80000047ab9 */ /* 0x000fe20000000a00 */
[----:B------:R-:W-:Y:S01]  /*6840*/  IMAD R64, R60, UR46, RZ ;  /* 0x0000002e3c407c24 */ /* 0x000fe2000f8e02ff */
[----:B---3--:R-:W-:Y:S01]  /*6850*/  SEL R26, R65, R70, P0 ;  /* 0x00000046411a7207 */ /* 0x008fe20000000000 */
[----:B------:R-:W-:Y:S01]  /*6860*/  IMAD.MOV.U32 R55, RZ, RZ, R45 ;  /* 0x000000ffff377224 */ /* 0x000fe200078e002d */
[----:B------:R-:W-:Y:S01]  /*6870*/  @P2 SHF.R.U32.HI R55, RZ, R69, R44 ;  /* 0x00000045ff372219 */ /* 0x000fe2000001162c */
[----:B------:R-:W-:Y:S01]  /*6880*/  IMAD R61, R61, UR45, R64 ;  /* 0x0000002d3d3d7c24 */ /* 0x000fe2000f8e0240 */
[----:B------:R-:W-:Y:S01]  /*6890*/  SHF.R.S32.HI R44, RZ, 0x1f, R59 ;  /* 0x0000001fff2c7819 */ /* 0x000fe2000001143b */
[----:B------:R-:W-:Y:S01]  /*68a0*/  IMAD.MOV.U32 R60, RZ, RZ, R34 ;  /* 0x000000ffff3c7224 */ /* 0x000fe200078e0022 */
[----:B------:R-:W-:Y:S01]  /*68b0*/  SEL R30, R70, R65, P0 ;  /* 0x00000041461e7207 */ /* 0x000fe20000000000 */
[----:B------:R-:W-:-:S02]  /*68c0*/  IMAD.IADD R61, R35, 0x1, R61 ;  /* 0x00000001233d7824 */ /* 0x000fc400078e023d */
[C---:B------:R-:W-:Y:S02]  /*68d0*/  IMAD R35, R44.reuse, UR4, RZ ;  /* 0x000000042c237c24 */ /* 0x040fe4000f8e02ff */
[----:B------:R-:W-:Y:S01]  /*68e0*/  IMAD.MOV.U32 R57, RZ, RZ, R45 ;  /* 0x000000ffff397224 */ /* 0x000fe200078e002d */
[----:B0-----:R-:W-:Y:S01]  /*68f0*/  @P2 SHF.R.U32.HI R57, RZ, R71, R76 ;  /* 0x00000047ff392219 */ /* 0x001fe2000001164c */
[C---:B------:R-:W-:Y:S02]  /*6900*/  IMAD R64, R59.reuse, UR5, R35 ;  /* 0x000000053b407c24 */ /* 0x040fe4000f8e0223 */
[----:B------:R-:W-:Y:S02]  /*6910*/  IMAD R44, R44, UR6, RZ ;  /* 0x000000062c2c7c24 */ /* 0x000fe4000f8e02ff */
[----:B------:R-:W-:Y:S01]  /*6920*/  IMAD.WIDE.U32 R34, R59, UR4, R62 ;  /* 0x000000043b227c25 */ /* 0x000fe2000f8e003e */
[----:B------:R-:W-:-:S03]  /*6930*/  ULDC.64 UR4, c[0x0][0xb30] ;  /* 0x0002cc0000047ab9 */ /* 0x000fc60000000a00 */
[----:B------:R-:W-:Y:S01]  /*6940*/  IMAD R63, R59, UR7, R44 ;  /* 0x000000073b3f7c24 */ /* 0x000fe2000f8e022c */
[----:B------:R-:W-:Y:S01]  /*6950*/  IADD3 R34, P2, R55, R34, RZ ;  /* 0x0000002237227210 */ /* 0x000fe20007f5e0ff */
[----:B------:R-:W-:Y:S01]  /*6960*/  IMAD.WIDE.U32 R60, R59, UR6, R60 ;  /* 0x000000063b3c7c25 */ /* 0x000fe2000f8e003c */
[----:B------:R-:W-:Y:S01]  /*6970*/  SHF.R.S32.HI R59, RZ, 0x1f, R55 ;  /* 0x0000001fff3b7819 */ /* 0x000fe20000011437 */
[----:B------:R-:W-:Y:S01]  /*6980*/  ULDC.64 UR6, c[0x0][0xbc8] ;  /* 0x0002f20000067ab9 */ /* 0x000fe20000000a00 */
[----:B------:R-:W-:Y:S01]  /*6990*/  SHF.R.S32.HI R44, RZ, 0x1f, R57 ;  /* 0x0000001fff2c7819 */ /* 0x000fe20000011439 */
[----:B------:R-:W-:Y:S01]  /*69a0*/  IMAD.MOV R55, RZ, RZ, -R55 ;  /* 0x000000ffff377224 */ /* 0x000fe200078e0a37 */
[----:B------:R-:W-:Y:S01]  /*69b0*/  IADD3.X R35, R59, R35, R64, P2, !PT ;  /* 0x000000233b237210 */ /* 0x000fe200017fe440 */
[----:B------:R-:W-:Y:S02]  /*69c0*/  IMAD.MOV R62, RZ, RZ, -R57 ;  /* 0x000000ffff3e7224 */ /* 0x000fe400078e0a39 */
[----:B------:R-:W-:-:S02]  /*69d0*/  IMAD R44, R44, UR4, RZ ;  /* 0x000000042c2c7c24 */ /* 0x000fc4000f8e02ff */
[C---:B------:R-:W-:Y:S02]  /*69e0*/  IMAD R55, R46.reuse, R55, R45 ;  /* 0x000000372e377224 */ /* 0x040fe400078e022d */
[----:B------:R-:W-:Y:S02]  /*69f0*/  IMAD.IADD R61, R61, 0x1, R63 ;  /* 0x000000013d3d7824 */ /* 0x000fe400078e023f */
[----:B------:R-:W-:Y:S02]  /*6a00*/  IMAD R59, R46, R62, R45 ;  /* 0x0000003e2e3b7224 */ /* 0x000fe400078e022d */
[C---:B------:R-:W-:Y:S01]  /*6a10*/  IMAD R63, R57.reuse, UR5, R44 ;  /* 0x00000005393f7c24 */ /* 0x040fe2000f8e022c */
[----:B------:R-:W-:Y:S01]  /*6a20*/  SHF.R.S32.HI R44, RZ, 0x1f, R55 ;  /* 0x0000001fff2c7819 */ /* 0x000fe20000011437 */
[----:B------:R-:W-:Y:S01]  /*6a30*/  IMAD.WIDE.U32 R60, R57, UR4, R60 ;  /* 0x00000004393c7c25 */ /* 0x000fe2000f8e003c */
[----:B------:R-:W-:Y:S01]  /*6a40*/  SHF.R.S32.HI R45, RZ, 0x1f, R59 ;  /* 0x0000001fff2d7819 */ /* 0x000fe2000001143b */
[----:B------:R-:W0:Y:S01]  /*6a50*/  S2UR UR5, SR_CgaCtaId ;  /* 0x00000000000579c3 */ /* 0x000e220000008800 */
[----:B------:R-:W-:Y:S01]  /*6a60*/  UMOV UR4, 0x400 ;  /* 0x0000040000047882 */ /* 0x000fe20000000000 */
[----:B------:R-:W-:-:S02]  /*6a70*/  IMAD R44, R44, UR6, RZ ;  /* 0x000000062c2c7c24 */ /* 0x000fc4000f8e02ff */
[----:B------:R-:W-:Y:S02]  /*6a80*/  IMAD R62, R45, UR8, RZ ;  /* 0x000000082d3e7c24 */ /* 0x000fe4000f8e02ff */
[----:B------:R-:W-:Y:S02]  /*6a90*/  IMAD R57, R55, UR7, R44 ;  /* 0x0000000737397c24 */ /* 0x000fe4000f8e022c */
[----:B------:R-:W-:Y:S02]  /*6aa0*/  IMAD.IADD R61, R61, 0x1, R63 ;  /* 0x000000013d3d7824 */ /* 0x000fe400078e023f */
[----:B------:R-:W-:Y:S01]  /*6ab0*/  IMAD.WIDE.U32 R44, R55, UR6, R34 ;  /* 0x00000006372c7c25 */ /* 0x000fe2000f8e0022 */
[----:B------:R-:W-:Y:S01]  /*6ac0*/  ULDC.64 UR6, c[0x0][0xba8] ;  /* 0x0002ea0000067ab9 */ /* 0x000fe20000000a00 */
[----:B-----5:R-:W-:Y:S02]  /*6ad0*/  SEL R34, R42, R67, P0 ;  /* 0x000000432a227207 */ /* 0x020fe40000000000 */
[C---:B------:R-:W-:Y:S01]  /*6ae0*/  IMAD R35, R59.reuse, UR9, R62 ;  /* 0x000000093b237c24 */ /* 0x040fe2000f8e023e */
[----:B------:R-:W-:Y:S01]  /*6af0*/  LEA R55, P2, R44, UR6, 0x2 ;  /* 0x000000062c377c11 */ /* 0x000fe2000f8410ff */
[----:B------:R-:W-:Y:S01]  /*6b00*/  IMAD.WIDE.U32 R60, R59, UR8, R60 ;  /* 0x000000083b3c7c25 */ /* 0x000fe2000f8e003c */
[----:B------:R-:W-:Y:S01]  /*6b10*/  ULDC.64 UR8, c[0x0][0xb00] ;  /* 0x0002c00000087ab9 */ /* 0x000fe20000000a00 */
[----:B------:R-:W-:Y:S01]  /*6b20*/  ULDC UR6, c[0x0][0xa88] ;  /* 0x0002a20000067ab9 */ /* 0x000fe20000000800 */
[----:B------:R-:W-:Y:S01]  /*6b30*/  SEL R42, R67, R42, P0 ;  /* 0x0000002a432a7207 */ /* 0x000fe20000000000 */
[----:B------:R-:W-:Y:S01]  /*6b40*/  IMAD.IADD R45, R45, 0x1, R57 ;  /* 0x000000012d2d7824 */ /* 0x000fe200078e0239 */
[----:B------:R-:W-:Y:S01]  /*6b50*/  IADD3 R35, R61, R35, RZ ;  /* 0x000000233d237210 */ /* 0x000fe20007ffe0ff */
[----:B------:R-:W-:Y:S01]  /*6b60*/  SHFL.IDX PT, R62, R55, 0x1, 0x1c1f ;  /* 0x003c1f00373e7f89 */ /* 0x000fe200000e0000 */
[----:B------:R-:W-:Y:S01]  /*6b70*/  LEA R66, P3, R60, UR8, 0x2 ;  /* 0x000000083c427c11 */ /* 0x000fe2000f8610ff */
[----:B0-----:R-:W-:Y:S01]  /*6b80*/  ULEA UR4, UR5, UR4, 0x18 ;  /* 0x0000000405047291 */ /* 0x001fe2000f8ec03f */
[----:B------:R-:W-:Y:S01]  /*6b90*/  LEA.HI.X R57, R44, UR7, R45, 0x2, P2 ;  /* 0x000000072c397c11 */ /* 0x000fe200090f142d */
[----:B------:R-:W-:Y:S01]  /*6ba0*/  IMAD R65, R46, UR6, RZ ;  /* 0x000000062e417c24 */ /* 0x000fe2000f8e02ff */
[----:B------:R-:W-:Y:S01]  /*6bb0*/  LEA.HI.X R68, R60, UR9, R35, 0x2, P3 ;  /* 0x000000093c447c11 */ /* 0x000fe200098f1423 */
[C---:B------:R-:W-:Y:S01]  /*6bc0*/  VIADD R64, R54.reuse, 0x8 ;  /* 0x0000000836407836 */ /* 0x040fe20000000000 */
[----:B------:R0:W-:Y:S01]  /*6bd0*/  SHFL.IDX PT, R60, R55, RZ, 0x1c1f ;  /* 0x001c1fff373c7589 */ /* 0x0001e200000e0000 */
[----:B------:R-:W-:Y:S01]  /*6be0*/  UIADD3 UR4, UR4, 0x17020, URZ ;  /* 0x0001702004047890 */ /* 0x000fe2000fffe03f */
[----:B------:R-:W-:-:S02]  /*6bf0*/  ISETP.GE.OR P2, PT, R54, R65, P1 ;  /* 0x000000413600720c */ /* 0x000fc40000f46670 */
[----:B------:R-:W3:Y:S01]  /*6c00*/  SHFL.IDX PT, R61, R57, RZ, 0x1c1f ;  /* 0x001c1fff393d7589 */ /* 0x000ee200000e0000 */
[-C--:B------:R-:W-:Y:S01]  /*6c10*/  ISETP.GE.OR P1, PT, R64, R65.reuse, P1 ;  /* 0x000000414000720c */ /* 0x080fe20000f26670 */
[----:B------:R-:W-:Y:S01]  /*6c20*/  UPRMT UR4, URZ, 0x654, UR4 ;  /* 0x000006543f047896 */ /* 0x000fe20008000004 */
[----:B------:R-:W-:Y:S01]  /*6c30*/  ISETP.GE.AND P3, PT, R54, R65, PT ;  /* 0x000000413600720c */ /* 0x000fe20003f66270 */
[----:B------:R-:W4:Y:S01]  /*6c40*/  SHFL.IDX PT, R63, R57, 0x1, 0x1c1f ;  /* 0x003c1f00393f7f89 */ /* 0x000f2200000e0000 */
[----:B--2---:R-:W-:Y:S01]  /*6c50*/  SEL R46, R48, R47, P0 ;  /* 0x0000002f302e7207 */ /* 0x004fe20000000000 */
[----:B0-----:R-:W-:Y:S01]  /*6c60*/  IMAD.SHL.U32 R55, R40, 0x2, RZ ;  /* 0x0000000228377824 */ /* 0x001fe200078e00ff */
[----:B------:R-:W-:Y:S01]  /*6c70*/  SEL R48, R47, R48, P0 ;  /* 0x000000302f307207 */ /* 0x000fe20000000000 */
[----:B------:R0:W2:Y:S01]  /*6c80*/  SHFL.IDX PT, R44, R66, RZ, 0x1c1f ;  /* 0x001c1fff422c7589 */ /* 0x0000a200000e0000 */
[----:B-1----:R-:W-:Y:S02]  /*6c90*/  SEL R47, R49, R50, P0 ;  /* 0x00000032312f7207 */ /* 0x002fe40000000000 */
[----:B------:R-:W-:Y:S01]  /*6ca0*/  SYNCS.ARRIVE.TRANS64.RED.A1T0 RZ, [UR4], RZ ;  /* 0x000000ffffff79a7 */ /* 0x000fe20008100404 */
[----:B------:R-:W-:Y:S01]  /*6cb0*/  SEL R49, R50, R49, P0 ;  /* 0x0000003132317207 */ /* 0x000fe20000000000 */
[----:B------:R0:W1:Y:S01]  /*6cc0*/  SHFL.IDX PT, R45, R68, RZ, 0x1c1f ;  /* 0x001c1fff442d7589 */ /* 0x00006200000e0000 */
[----:B------:R-:W-:-:S02]  /*6cd0*/  SEL R50, R52, R51, P0 ;  /* 0x0000003334327207 */ /* 0x000fc40000000000 */
[----:B------:R-:W-:Y:S02]  /*6ce0*/  SEL R52, R51, R52, P0 ;  /* 0x0000003433347207 */ /* 0x000fe40000000000 */
[----:B------:R-:W-:Y:S02]  /*6cf0*/  SEL R35, R43, R58, P0 ;  /* 0x0000003a2b237207 */ /* 0x000fe40000000000 */
[----:B------:R-:W-:Y:S02]  /*6d00*/  SEL R51, R53, R56, P0 ;  /* 0x0000003835337207 */ /* 0x000fe40000000000 */
[----:B------:R-:W-:Y:S01]  /*6d10*/  SEL R43, R58, R43, P0 ;  /* 0x0000002b3a2b7207 */ /* 0x000fe20000000000 */
[----:B---3--:R0:W-:Y:S01]  /*6d20*/  @!P2 ST.E desc[UR38][R60.64], R2 ;  /* 0x000000023c00a985 */ /* 0x0081e2000c101926 */
[----:B------:R-:W-:-:S03]  /*6d30*/  SEL R53, R56, R53, P0 ;  /* 0x0000003538357207 */ /* 0x000fc60000000000 */
[----:B----4-:R0:W-:Y:S01]  /*6d40*/  @!P1 ST.E desc[UR38][R62.64], R0 ;  /* 0x000000003e009985 */ /* 0x0101e2000c101926 */
[----:B------:R-:W-:Y:S05]  /*6d50*/  @P3 BRA `(.L_x_37) ;  /* 0x0000000400183947 */ /* 0x000fea0003800000 */
[C---:B0-----:R-:W-:Y:S01]  /*6d60*/  VIADD R0, R55.reuse, 0x8 ;  /* 0x0000000837007836 */ /* 0x041fe20000000000 */
[----:B------:R-:W-:Y:S01]  /*6d70*/  ULDC UR4, c[0x0][0xac8] ;  /* 0x0002b20000047ab9 */ /* 0x000fe20000000800 */
[C---:B------:R-:W-:Y:S01]  /*6d80*/  VIADD R40, R55.reuse, 0x10 ;  /* 0x0000001037287836 */ /* 0x040fe20000000000 */
[C---:B------:R-:W-:Y:S01]  /*6d90*/  ISETP.GE.AND P1, PT, R55.reuse, UR4, PT ;  /* 0x0000000437007c0c */ /* 0x040fe2000bf26270 */
[C---:B------:R-:W-:Y:S01]  /*6da0*/  VIADD R54, R55.reuse, 0x18 ;  /* 0x0000001837367836 */ /* 0x040fe20000000000 */
[----:B------:R-:W-:Y:S01]  /*6db0*/  ISETP.GE.AND P2, PT, R0, UR4, PT ;  /* 0x0000000400007c0c */ /* 0x000fe2000bf46270 */
[C---:B------:R-:W-:Y:S01]  /*6dc0*/  VIADD R60, R55.reuse, 0x20 ;  /* 0x00000020373c7836 */ /* 0x040fe20000000000 */
[----:B------:R-:W-:Y:S01]  /*6dd0*/  ISETP.GE.AND P3, PT, R40, UR4, PT ;  /* 0x0000000428007c0c */ /* 0x000fe2000bf66270 */
[----:B------:R-:W-:Y:S01]  /*6de0*/  VIADD R62, R55, 0x28 ;  /* 0x00000028373e7836 */ /* 0x000fe20000000000 */
[----:B------:R-:W-:Y:S02]  /*6df0*/  ISETP.GE.AND P4, PT, R54, UR4, PT ;  /* 0x0000000436007c0c */ /* 0x000fe4000bf86270 */
[----:B------:R-:W-:-:S02]  /*6e00*/  ISETP.GE.AND P5, PT, R60, UR4, PT ;  /* 0x000000043c007c0c */ /* 0x000fc4000bfa6270 */
[----:B------:R-:W-:-:S03]  /*6e10*/  ISETP.GE.AND P6, PT, R62, UR4, PT ;  /* 0x000000043e007c0c */ /* 0x000fc6000bfc6270 */
[--C-:B-12---:R-:W-:Y:S02]  /*6e20*/  @!P1 IMAD.WIDE R56, R55, 0x4, R44.reuse ;  /* 0x0000000437389825 */ /* 0x106fe400078e022c */
[----:B------:R-:W-:Y:S02]  /*6e30*/  @!P2 LEA.HI R0, R0, R0, RZ, 0x1 ;  /* 0x000000000000a211 */ /* 0x000fe400078f08ff */
[----:B------:R-:W-:Y:S01]  /*6e40*/  @!P3 LEA.HI R40, R40, R40, RZ, 0x1 ;  /* 0x000000282828b211 */ /* 0x000fe200078f08ff */
[----:B------:R0:W-:Y:S01]  /*6e50*/  @!P1 ST.E.64 desc[UR38][R56.64], R12 ;  /* 0x0000000c38009985 */ /* 0x0001e2000c101b26 */
[----:B------:R-:W-:Y:S02]  /*6e60*/  @!P2 LOP3.LUT R59, R0, 0xfffffffe, RZ, 0xc0, !PT ;  /* 0xfffffffe003ba812 */ /* 0x000fe400078ec0ff */
[----:B------:R-:W-:Y:S02]  /*6e70*/  @!P4 LEA.HI R54, R54, R54, RZ, 0x1 ;  /* 0x000000363636c211 */ /* 0x000fe400078f08ff */
[----:B------:R-:W-:Y:S01]  /*6e80*/  @!P3 LOP3.LUT R61, R40, 0xfffffffe, RZ, 0xc0, !PT ;  /* 0xfffffffe283db812 */ /* 0x000fe200078ec0ff */
[----:B------:R-:W-:Y:S01]  /*6e90*/  @!P2 IMAD.WIDE R58, R59, 0x4, R44 ;  /* 0x000000043b3aa825 */ /* 0x000fe200078e022c */
[----:B------:R-:W-:-:S02]  /*6ea0*/  @!P5 LEA.HI R0, R60, R60, RZ, 0x1 ;  /* 0x0000003c3c00d211 */ /* 0x000fc400078f08ff */
[----:B------:R-:W-:Y:S01]  /*6eb0*/  @!P6 LEA.HI R40, R62, R62, RZ, 0x1 ;  /* 0x0000003e3e28e211 */ /* 0x000fe200078f08ff */
[--C-:B------:R-:W-:Y:S01]  /*6ec0*/  @!P3 IMAD.WIDE R60, R61, 0x4, R44.reuse ;  /* 0x000000043d3cb825 */ /* 0x100fe200078e022c */
[----:B------:R-:W-:Y:S01]  /*6ed0*/  @!P4 LOP3.LUT R63, R54, 0xfffffffe, RZ, 0xc0, !PT ;  /* 0xfffffffe363fc812 */ /* 0x000fe200078ec0ff */
[----:B------:R1:W-:Y:S01]  /*6ee0*/  @!P2 ST.E.64 desc[UR38][R58.64], R20 ;  /* 0x000000143a00a985 */ /* 0x0003e2000c101b26 */
[----:B------:R-:W-:Y:S01]  /*6ef0*/  @!P5 LOP3.LUT R67, R0, 0xfffffffe, RZ, 0xc0, !PT ;  /* 0xfffffffe0043d812 */ /* 0x000fe200078ec0ff */
[----:B------:R-:W-:Y:S01]  /*6f00*/  VIADD R0, R55, 0x30 ;  /* 0x0000003037007836 */ /* 0x000fe20000000000 */
[----:B0-----:R-:W-:Y:S01]  /*6f10*/  @!P6 LOP3.LUT R57, R40, 0xfffffffe, RZ, 0xc0, !PT ;  /* 0xfffffffe2839e812 */ /* 0x001fe200078ec0ff */
[--C-:B------:R-:W-:Y:S01]  /*6f20*/  @!P4 IMAD.WIDE R62, R63, 0x4, R44.reuse ;  /* 0x000000043f3ec825 */ /* 0x100fe200078e022c */
[----:B------:R0:W-:Y:S02]  /*6f30*/  @!P3 ST.E.64 desc[UR38][R60.64], R18 ;  /* 0x000000123c00b985 */ /* 0x0001e4000c101b26 */
[----:B------:R-:W-:Y:S01]  /*6f40*/  ISETP.GE.AND P1, PT, R0, UR4, PT ;  /* 0x0000000400007c0c */ /* 0x000fe2000bf26270 */
[----:B------:R-:W-:Y:S01]  /*6f50*/  VIADD R40, R55, 0x38 ;  /* 0x0000003837287836 */ /* 0x000fe20000000000 */
[----:B------:R-:W-:Y:S01]  /*6f60*/  @!P4 ST.E.64 desc[UR38][R62.64], R14 ;  /* 0x0000000e3e00c985 */ /* 0x000fe2000c101b26 */
[----:B------:R-:W-:-:S03]  /*6f70*/  @!P5 IMAD.WIDE R12, R67, 0x4, R44 ;  /* 0x00000004430cd825 */ /* 0x000fc600078e022c */
[----:B------:R-:W-:Y:S01]  /*6f80*/  ISETP.GE.AND P2, PT, R40, UR4, PT ;  /* 0x0000000428007c0c */ /* 0x000fe2000bf46270 */
[----:B------:R-:W-:Y:S01]  /*6f90*/  VIADD R54, R55, 0x40 ;  /* 0x0000004037367836 */ /* 0x000fe20000000000 */
[----:B------:R2:W-:Y:S01]  /*6fa0*/  @!P5 ST.E.64 desc[UR38][R12.64], R26 ;  /* 0x0000001a0c00d985 */ /* 0x0005e2000c101b26 */
[----:B-1----:R-:W-:-:S03]  /*6fb0*/  @!P6 IMAD.WIDE R20, R57, 0x4, R44 ;  /* 0x000000043914e825 */ /* 0x002fc600078e022c */
[----:B------:R-:W-:Y:S01]  /*6fc0*/  ISETP.GE.AND P3, PT, R54, UR4, PT ;  /* 0x0000000436007c0c */ /* 0x000fe2000bf66270 */
[C---:B------:R-:W-:Y:S01]  /*6fd0*/  VIADD R56, R55.reuse, 0x48 ;  /* 0x0000004837387836 */ /* 0x040fe20000000000 */
[----:B------:R1:W-:Y:S01]  /*6fe0*/  @!P6 ST.E.64 desc[UR38][R20.64], R30 ;  /* 0x0000001e1400e985 */ /* 0x0003e2000c101b26 */
[C---:B0-----:R-:W-:Y:S01]  /*6ff0*/  VIADD R18, R55.reuse, 0x50 ;  /* 0x0000005037127836 */ /* 0x041fe20000000000 */
[----:B------:R-:W-:Y:S01]  /*7000*/  @!P1 LEA.HI R0, R0, R0, RZ, 0x1 ;  /* 0x0000000000009211 */ /* 0x000fe200078f08ff */
[----:B------:R-:W-:Y:S01]  /*7010*/  VIADD R19, R55, 0x58 ;  /* 0x0000005837137836 */ /* 0x000fe20000000000 */
[----:B------:R-:W-:Y:S02]  /*7020*/  ISETP.GE.AND P4, PT, R56, UR4, PT ;  /* 0x0000000438007c0c */ /* 0x000fe4000bf86270 */
[----:B------:R-:W-:Y:S02]  /*7030*/  ISETP.GE.AND P5, PT, R18, UR4, PT ;  /* 0x0000000412007c0c */ /* 0x000fe4000bfa6270 */
[----:B------:R-:W-:-:S02]  /*7040*/  ISETP.GE.AND P6, PT, R19, UR4, PT ;  /* 0x0000000413007c0c */ /* 0x000fc4000bfc6270 */
[----:B------:R-:W-:Y:S02]  /*7050*/  @!P2 LEA.HI R40, R40, R40, RZ, 0x1 ;  /* 0x000000282828a211 */ /* 0x000fe400078f08ff */
[----:B------:R-:W-:Y:S02]  /*7060*/  @!P3 LEA.HI R54, R54, R54, RZ, 0x1 ;  /* 0x000000363636b211 */ /* 0x000fe400078f08ff */
[----:B--2---:R-:W-:Y:S02]  /*7070*/  @!P1 LOP3.LUT R13, R0, 0xfffffffe, RZ, 0xc0, !PT ;  /* 0xfffffffe000d9812 */ /* 0x004fe400078ec0ff */
[----:B------:R-:W-:Y:S02]  /*7080*/  @!P2 LOP3.LUT R15, R40, 0xfffffffe, RZ, 0xc0, !PT ;  /* 0xfffffffe280fa812 */ /* 0x000fe400078ec0ff */
[----:B------:R-:W-:Y:S02]  /*7090*/  @!P4 LEA.HI R56, R56, R56, RZ, 0x1 ;  /* 0x000000383838c211 */ /* 0x000fe400078f08ff */
[----:B------:R-:W-:Y:S01]  /*70a0*/  @!P5 LEA.HI R18, R18, R18, RZ, 0x1 ;  /* 0x000000121212d211 */ /* 0x000fe200078f08ff */
[----:B------:R-:W-:Y:S01]  /*70b0*/  @!P2 IMAD.WIDE R14, R15, 0x4, R44 ;  /* 0x000000040f0ea825 */ /* 0x000fe200078e022c */
[----:B------:R-:W-:-:S02]  /*70c0*/  @!P6 LEA.HI R12, R19, R19, RZ, 0x1 ;  /* 0x00000013130ce211 */ /* 0x000fc400078f08ff */
[----:B------:R-:W-:Y:S02]  /*70d0*/  @!P3 LOP3.LUT R19, R54, 0xfffffffe, RZ, 0xc0, !PT ;  /* 0xfffffffe3613b812 */ /* 0x000fe400078ec0ff */
[----:B-1----:R-:W-:Y:S02]  /*70e0*/  @!P4 LOP3.LUT R21, R56, 0xfffffffe, RZ, 0xc0, !PT ;  /* 0xfffffffe3815c812 */ /* 0x002fe400078ec0ff */
[----:B------:R-:W-:Y:S01]  /*70f0*/  @!P5 LOP3.LUT R27, R18, 0xfffffffe, RZ, 0xc0, !PT ;  /* 0xfffffffe121bd812 */ /* 0x000fe200078ec0ff */
[----:B------:R-:W-:Y:S01]  /*7100*/  @!P3 IMAD.WIDE R18, R19, 0x4, R44 ;  /* 0x000000041312b825 */ /* 0x000fe200078e022c */
[----:B------:R-:W-:-:S03]  /*7110*/  @!P6 LOP3.LUT R31, R12, 0xfffffffe, RZ, 0xc0, !PT ;  /* 0xfffffffe0c1fe812 */ /* 0x000fc600078ec0ff */
[----:B------:R-:W-:-:S04]  /*7120*/  @!P1 IMAD.WIDE R12, R13, 0x4, R44 ;  /* 0x000000040d0c9825 */ /* 0x000fc800078e022c */
[--C-:B------:R-:W-:Y:S01]  /*7130*/  @!P4 IMAD.WIDE R20, R21, 0x4, R44.reuse ;  /* 0x000000041514c825 */ /* 0x100fe200078e022c */
[----:B------:R3:W-:Y:S03]  /*7140*/  @!P1 ST.E.64 desc[UR38][R12.64], R34 ;  /* 0x000000220c009985 */ /* 0x0007e6000c101b26 */
[--C-:B------:R-:W-:Y:S01]  /*7150*/  @!P5 IMAD.WIDE R26, R27, 0x4, R44.reuse ;  /* 0x000000041b1ad825 */ /* 0x100fe200078e022c */
[----:B------:R3:W-:Y:S03]  /*7160*/  @!P2 ST.E.64 desc[UR38][R14.64], R42 ;  /* 0x0000002a0e00a985 */ /* 0x0007e6000c101b26 */
[----:B------:R-:W-:Y:S01]  /*7170*/  @!P6 IMAD.WIDE R44, R31, 0x4, R44 ;  /* 0x000000041f2ce825 */ /* 0x000fe200078e022c */
[----:B------:R3:W-:Y:S04]  /*7180*/  @!P3 ST.E.64 desc[UR38][R18.64], R46 ;  /* 0x0000002e1200b985 */ /* 0x0007e8000c101b26 */
[----:B------:R3:W-:Y:S04]  /*7190*/  @!P4 ST.E.64 desc[UR38][R20.64], R48 ;  /* 0x000000301400c985 */ /* 0x0007e8000c101b26 */
[----:B------:R3:W-:Y:S04]  /*71a0*/  @!P5 ST.E.64 desc[UR38][R26.64], R50 ;  /* 0x000000321a00d985 */ /* 0x0007e8000c101b26 */
[----:B------:R3:W-:Y:S02]  /*71b0*/  @!P6 ST.E.64 desc[UR38][R44.64], R52 ;  /* 0x000000342c00e985 */ /* 0x0007e4000c101b26 */
.L_x_37:
[----:B------:R-:W-:Y:S05]  /*71c0*/  BSYNC B0 ;  /* 0x0000000000007941 */ /* 0x000fea0003800000 */
.L_x_36:
[----:B------:R-:W-:Y:S01]  /*71d0*/  ISETP.GE.AND P1, PT, R64, R65, PT ;  /* 0x000000414000720c */ /* 0x000fe20003f26270 */
[----:B---3--:R3:W4:Y:S01]  /*71e0*/  SHFL.IDX PT, R13, R68, 0x1, 0x1c1f ;  /* 0x003c1f00440d7f89 */ /* 0x00872200000e0000 */
[----:B------:R-:W-:Y:S02]  /*71f0*/  SEL R14, R29, R38, P0 ;  /* 0x000000261d0e7207 */ /* 0x000fe40000000000 */
[----:B------:R-:W-:Y:S01]  /*7200*/  SEL R18, R38, R29, P0 ;  /* 0x0000001d26127207 */ /* 0x000fe20000000000 */
[----:B------:R3:W0:Y:S01]  /*7210*/  SHFL.IDX PT, R12, R66, 0x1, 0x1c1f ;  /* 0x003c1f00420c7f89 */ /* 0x00062200000e0000 */
        /* <DEDUP_REMOVED lines=19> */
[----:B0-----:R-:W-:Y:S01]  /*7350*/  SEL R2, R23, R6, P0 ;  /* 0x0000000617027207 */ /* 0x001fe20000000000 */
[----:B---34-:R-:W-:Y:S06]  /*7360*/  @P1 BRA `(.L_x_8) ;  /* 0x00000044000c1947 */ /* 0x018fec0003800000 */
[C---:B------:R-:W-:Y:S01]  /*7370*/  VIADD R0, R55.reuse, 0x8 ;  /* 0x0000000837007836 */ /* 0x040fe20000000000 */
        /* <DEDUP_REMOVED lines=8> */
[----:B------:R-:W-:-:S04]  /*7400*/  ISETP.GE.AND P3, PT, R10, UR4, PT ;  /* 0x000000040a007c0c */ /* 0x000fc8000bf66270 */
[----:B------:R-:W-:-:S03]  /*7410*/  ISETP.GE.AND P6, PT, R22, UR4, PT ;  /* 0x0000000416007c0c */ /* 0x000fc6000bfc6270 */
[----:B------:R-:W-:Y:S02]  /*7420*/  @!P0 IMAD.WIDE R6, R55, 0x4, R12 ;  /* 0x0000000437068825 */ /* 0x000fe400078e020c */
[----:B------:R-:W-:-:S03]  /*7430*/  @!P1 LEA.HI R0, R0, R0, RZ, 0x1 ;  /* 0x0000000000009211 */ /* 0x000fc600078f08ff */
[----:B------:R0:W-:Y:S01]  /*7440*/  @!P0 ST.E.64 desc[UR38][R6.64], R14 ;  /* 0x0000000e06008985 */ /* 0x0001e2000c101b26 */
[----:B------:R-:W-:Y:S02]  /*7450*/  @!P1 LOP3.LUT R9, R0, 0xfffffffe, RZ, 0xc0, !PT ;  /* 0xfffffffe00099812 */ /* 0x000fe400078ec0ff */
[----:B------:R-:W-:Y:S02]  /*7460*/  @!P2 LEA.HI R0, R8, R8, RZ, 0x1 ;  /* 0x000000080800a211 */ /* 0x000fe400078f08ff */
[----:B------:R-:W-:Y:S01]  /*7470*/  @!P3 LEA.HI R10, R10, R10, RZ, 0x1 ;  /* 0x0000000a0a0ab211 */ /* 0x000fe200078f08ff */
[--C-:B------:R-:W-:Y:S01]  /*7480*/  @!P1 IMAD.WIDE R8, R9, 0x4, R12.reuse ;  /* 0x0000000409089825 */ /* 0x100fe200078e020c */
[----:B------:R-:W-:Y:S02]  /*7490*/  @!P2 LOP3.LUT R11, R0, 0xfffffffe, RZ, 0xc0, !PT ;  /* 0xfffffffe000ba812 */ /* 0x000fe400078ec0ff */
[----:B------:R-:W-:Y:S01]  /*74a0*/  @!P3 LOP3.LUT R17, R10, 0xfffffffe, RZ, 0xc0, !PT ;  /* 0xfffffffe0a11b812 */ /* 0x000fe200078ec0ff */
[----:B------:R-:W-:Y:S01]  /*74b0*/  VIADD R0, R55, 0x28 ;  /* 0x0000002837007836 */ /* 0x000fe20000000000 */
[----:B------:R3:W-:Y:S01]  /*74c0*/  @!P1 ST.E.64 desc[UR38][R8.64], R18 ;  /* 0x0000001208009985 */ /* 0x0007e2000c101b26 */
[----:B------:R-:W-:Y:S01]  /*74d0*/  @!P2 IMAD.WIDE R10, R11, 0x4, R12 ;  /* 0x000000040b0aa825 */ /* 0x000fe200078e020c */
[----:B------:R-:W-:-:S02]  /*74e0*/  ISETP.GE.AND P0, PT, R16, UR4, PT ;  /* 0x0000000410007c0c */ /* 0x000fc4000bf06270 */
[----:B------:R-:W-:Y:S01]  /*74f0*/  ISETP.GE.AND P1, PT, R0, UR4, PT ;  /* 0x0000000400007c0c */ /* 0x000fe2000bf26270 */
[----:B0-----:R-:W-:Y:S01]  /*7500*/  VIADD R14, R55, 0x30 ;  /* 0x00000030370e7836 */ /* 0x001fe20000000000 */
[----:B------:R0:W-:Y:S01]  /*7510*/  @!P2 ST.E.64 desc[UR38][R10.64], R20 ;  /* 0x000000140a00a985 */ /* 0x0001e2000c101b26 */
[----:B------:R-:W-:Y:S01]  /*7520*/  @!P3 IMAD.WIDE R6, R17, 0x4, R12 ;  /* 0x000000041106b825 */ /* 0x000fe200078e020c */
[----:B------:R-:W-:Y:S02]  /*7530*/  @!P6 LEA.HI R22, R22, R22, RZ, 0x1 ;  /* 0x000000161616e211 */ /* 0x000fe400078f08ff */
[----:B------:R-:W-:Y:S01]  /*7540*/  ISETP.GE.AND P2, PT, R14, UR4, PT ;  /* 0x000000040e007c0c */ /* 0x000fe2000bf46270 */
[C---:B------:R-:W-:Y:S01]  /*7550*/  VIADD R17, R55.reuse, 0x38 ;  /* 0x0000003837117836 */ /* 0x040fe20000000000 */
[----:B------:R4:W-:Y:S01]  /*7560*/  @!P3 ST.E.64 desc[UR38][R6.64], R26 ;  /* 0x0000001a0600b985 */ /* 0x0009e2000c101b26 */
[C---:B---3--:R-:W-:Y:S02]  /*7570*/  VIADD R18, R55.reuse, 0x40 ;  /* 0x0000004037127836 */ /* 0x048fe40000000000 */
[----:B------:R-:W-:Y:S01]  /*7580*/  @!P0 LEA.HI R16, R16, R16, RZ, 0x1 ;  /* 0x0000001010108211 */ /* 0x000fe200078f08ff */
[----:B------:R-:W-:Y:S01]  /*7590*/  VIADD R19, R55, 0x48 ;  /* 0x0000004837137836 */ /* 0x000fe20000000000 */
[----:B------:R-:W-:Y:S01]  /*75a0*/  ISETP.GE.AND P3, PT, R17, UR4, PT ;  /* 0x0000000411007c0c */ /* 0x000fe2000bf66270 */
[----:B------:R-:W-:Y:S01]  /*75b0*/  VIADD R55, R55, 0x58 ;  /* 0x0000005837377836 */ /* 0x000fe20000000000 */
[----:B------:R-:W-:-:S02]  /*75c0*/  ISETP.GE.AND P4, PT, R18, UR4, PT ;  /* 0x0000000412007c0c */ /* 0x000fc4000bf86270 */
[----:B------:R-:W-:Y:S02]  /*75d0*/  ISETP.GE.AND P5, PT, R19, UR4, PT ;  /* 0x0000000413007c0c */ /* 0x000fe4000bfa6270 */
[----:B------:R-:W-:Y:S02]  /*75e0*/  @!P1 LEA.HI R0, R0, R0, RZ, 0x1 ;  /* 0x0000000000009211 */ /* 0x000fe400078f08ff */
[----:B------:R-:W-:Y:S02]  /*75f0*/  @!P2 LEA.HI R14, R14, R14, RZ, 0x1 ;  /* 0x0000000e0e0ea211 */ /* 0x000fe400078f08ff */
[----:B------:R-:W-:Y:S02]  /*7600*/  @!P0 LOP3.LUT R9, R16, 0xfffffffe, RZ, 0xc0, !PT ;  /* 0xfffffffe10098812 */ /* 0x000fe400078ec0ff */
[----:B0-----:R-:W-:Y:S02]  /*7610*/  @!P1 LOP3.LUT R11, R0, 0xfffffffe, RZ, 0xc0, !PT ;  /* 0xfffffffe000b9812 */ /* 0x001fe400078ec0ff */
[----:B------:R-:W-:Y:S01]  /*7620*/  @!P2 LOP3.LUT R15, R14, 0xfffffffe, RZ, 0xc0, !PT ;  /* 0xfffffffe0e0fa812 */ /* 0x000fe200078ec0ff */
[----:B----4-:R-:W-:Y:S01]  /*7630*/  @!P0 IMAD.WIDE R6, R9, 0x4, R12 ;  /* 0x0000000409068825 */ /* 0x010fe200078e020c */
[----:B------:R-:W-:-:S02]  /*7640*/  @!P3 LEA.HI R17, R17, R17, RZ, 0x1 ;  /* 0x000000111111b211 */ /* 0x000fc400078f08ff */
[----:B------:R-:W-:Y:S01]  /*7650*/  @!P4 LEA.HI R18, R18, R18, RZ, 0x1 ;  /* 0x000000121212c211 */ /* 0x000fe200078f08ff */
[--C-:B------:R-:W-:Y:S01]  /*7660*/  @!P1 IMAD.WIDE R8, R11, 0x4, R12.reuse ;  /* 0x000000040b089825 */ /* 0x100fe200078e020c */
[----:B------:R-:W-:Y:S01]  /*7670*/  @!P5 LEA.HI R19, R19, R19, RZ, 0x1 ;  /* 0x000000131313d211 */ /* 0x000fe200078f08ff */
[----:B------:R0:W-:Y:S01]  /*7680*/  @!P0 ST.E.64 desc[UR38][R6.64], R28 ;  /* 0x0000001c06008985 */ /* 0x0001e2000c101b26 */
[----:B------:R-:W-:Y:S01]  /*7690*/  @!P6 LOP3.LUT R21, R22, 0xfffffffe, RZ, 0xc0, !PT ;  /* 0xfffffffe1615e812 */ /* 0x000fe200078ec0ff */
[--C-:B------:R-:W-:Y:S01]  /*76a0*/  @!P2 IMAD.WIDE R10, R15, 0x4, R12.reuse ;  /* 0x000000040f0aa825 */ /* 0x100fe200078e020c */
[----:B------:R-:W-:Y:S01]  /*76b0*/  @!P3 LOP3.LUT R15, R17, 0xfffffffe, RZ, 0xc0, !PT ;  /* 0xfffffffe110fb812 */ /* 0x000fe200078ec0ff */
[----:B------:R3:W-:Y:S01]  /*76c0*/  @!P1 ST.E.64 desc[UR38][R8.64], R36 ;  /* 0x0000002408009985 */ /* 0x0007e2000c101b26 */
[----:B------:R-:W-:Y:S02]  /*76d0*/  @!P4 LOP3.LUT R17, R18, 0xfffffffe, RZ, 0xc0, !PT ;  /* 0xfffffffe1211c812 */ /* 0x000fe400078ec0ff */
[----:B------:R-:W-:Y:S01]  /*76e0*/  @!P5 LOP3.LUT R19, R19, 0xfffffffe, RZ, 0xc0, !PT ;  /* 0xfffffffe1313d812 */ /* 0x000fe200078ec0ff */
[----:B------:R-:W-:Y:S01]  /*76f0*/  @!P3 IMAD.WIDE R14, R15, 0x4, R12 ;  /* 0x000000040f0eb825 */ /* 0x000fe200078e020c */
[----:B------:R4:W-:Y:S01]  /*7700*/  @!P2 ST.E.64 desc[UR38][R10.64], R30 ;  /* 0x0000001e0a00a985 */ /* 0x0009e2000c101b26 */
[----:B------:R-:W-:-:S03]  /*7710*/  ISETP.GE.AND P0, PT, R55, UR4, PT ;  /* 0x0000000437007c0c */ /* 0x000fc6000bf06270 */
[----:B------:R4:W-:Y:S01]  /*7720*/  @!P3 ST.E.64 desc[UR38][R14.64], R32 ;  /* 0x000000200e00b985 */ /* 0x0009e2000c101b26 */
[----:B0-----:R-:W-:-:S04]  /*7730*/  @!P4 IMAD.WIDE R6, R17, 0x4, R12 ;  /* 0x000000041106c825 */ /* 0x001fc800078e020c */
[--C-:B---3--:R-:W-:Y:S01]  /*7740*/  @!P5 IMAD.WIDE R8, R19, 0x4, R12.reuse ;  /* 0x000000041308d825 */ /* 0x108fe200078e020c */
[----:B------:R4:W-:Y:S03]  /*7750*/  @!P4 ST.E.64 desc[UR38][R6.64], R24 ;  /* 0x000000180600c985 */ /* 0x0009e6000c101b26 */
[----:B------:R-:W-:Y:S01]  /*7760*/  @!P6 IMAD.WIDE R16, R21, 0x4, R12 ;  /* 0x000000041510e825 */ /* 0x000fe200078e020c */
[----:B------:R4:W-:Y:S04]  /*7770*/  @!P5 ST.E.64 desc[UR38][R8.64], R34 ;  /* 0x000000220800d985 */ /* 0x0009e8000c101b26 */
[----:B------:R4:W-:Y:S01]  /*7780*/  @!P6 ST.E.64 desc[UR38][R16.64], R4 ;  /* 0x000000041000e985 */ /* 0x0009e2000c101b26 */
[----:B------:R-:W-:Y:S05]  /*7790*/  @P0 BRA `(.L_x_8) ;  /* 0x0000004000000947 */ /* 0x000fea0003800000 */
[----:B------:R-:W-:-:S04]  /*77a0*/  LEA.HI R55, R55, R55, RZ, 0x1 ;  /* 0x0000003737377211 */ /* 0x000fc800078f08ff */
[----:B------:R-:W-:-:S05]  /*77b0*/  LOP3.LUT R55, R55, 0xfffffffe, RZ, 0xc0, !PT ;  /* 0xfffffffe37377812 */ /* 0x000fca00078ec0ff */
[----:B------:R-:W-:-:S05]  /*77c0*/  IMAD.WIDE R12, R55, 0x4, R12 ;  /* 0x00000004370c7825 */ /* 0x000fca00078e020c */
[----:B------:R0:W-:Y:S01]  /*77d0*/  ST.E.64 desc[UR38][R12.64], R2 ;  /* 0x000000020c007985 */ /* 0x0001e2000c101b26 */
[----:B------:R-:W-:Y:S05]  /*77e0*/  BRA `(.L_x_8) ;  /* 0x0000003c00ec7947 */ /* 0x000fea0003800000 */
.L_x_35:
[----:B------:R-:W0:Y:S02]  /*77f0*/  S2R R0, SR_TID.X ;  /* 0x0000000000007919 */ /* 0x000e240000002100 */
[----:B0-----:R-:W-:-:S05]  /*7800*/  VIADD R2, R0, 0xffffff80 ;  /* 0xffffff8000027836 */ /* 0x001fca0000000000 */
[----:B------:R-:W-:-:S13]  /*7810*/  ISETP.GT.AND P0, PT, R2, 0xbf, PT ;  /* 0x000000bf0200780c */ /* 0x000fda0003f04270 */
[----:B------:R-:W-:Y:S05]  /*7820*/  @P0 BRA `(.L_x_8) ;  /* 0x0000003c00dc0947 */ /* 0x000fea0003800000 */
[----:B------:R-:W0:Y:S01]  /*7830*/  S2R R3, SR_CTAID.X ;  /* 0x0000000000037919 */ /* 0x000e220000002500 */
[----:B------:R-:W1:Y:S01]  /*7840*/  LDC R6, c[0x0][0xbe8] ;  /* 0x0002fa00ff067b82 */ /* 0x000e620000000800 */
[----:B------:R-:W-:Y:S01]  /*7850*/  ULDC UR4, c[0x0][0xa88] ;  /* 0x0002a20000047ab9 */ /* 0x000fe20000000800 */
[----:B0-----:R-:W-:Y:S02]  /*7860*/  IMAD R0, R3, 0xc0, R0 ;  /* 0x000000c003007824 */ /* 0x001fe400078e0200 */
[----:B-1----:R-:W-:Y:S02]  /*7870*/  IMAD R3, R6, UR4, RZ ;  /* 0x0000000406037c24 */ /* 0x002fe4000f8e02ff */
[----:B------:R-:W-:-:S05]  /*7880*/  VIADD R0, R0, 0xffffff80 ;  /* 0xffffff8000007836 */ /* 0x000fca0000000000 */
[----:B------:R-:W-:-:S13]  /*7890*/  ISETP.GE.AND P0, PT, R0, R3, PT ;  /* 0x000000030000720c */ /* 0x000fda0003f06270 */
[----:B------:R-:W-:Y:S05]  /*78a0*/  @P0 BRA `(.L_x_8) ;  /* 0x0000003c00bc0947 */ /* 0x000fea0003800000 */
[----:B------:R-:W-:Y:S01]  /*78b0*/  ISETP.NE.AND P0, PT, R6, 0x1, PT ;  /* 0x000000010600780c */ /* 0x000fe20003f05270 */
[----:B------:R-:W0:Y:S01]  /*78c0*/  LDC.64 R10, c[0x0][0xbd8] ;  /* 0x0002f600ff0a7b82 */ /* 0x000e220000000a00 */
[----:B------:R-:W-:Y:S01]  /*78d0*/  USHF.R.S32.HI UR6, URZ, 0x1f, UR36 ;  /* 0x0000001f3f067899 */ /* 0x000fe20008011424 */
[----:B------:R-:W-:Y:S01]  /*78e0*/  IMAD.MOV.U32 R5, RZ, RZ, R0 ;  /* 0x000000ffff057224 */ /* 0x000fe200078e0000 */
[----:B------:R-:W-:Y:S02]  /*78f0*/  ULDC.64 UR8, c[0x0][0xbd0] ;  /* 0x0002f40000087ab9 */ /* 0x000fe40000000a00 */
[----:B------:R-:W-:Y:S02]  /*7900*/  UIMAD UR6, UR6, UR8, URZ ;  /* 0x00000008060672a4 */ /* 0x000fe4000f8e023f */
[----:B------:R-:W-:Y:S01]  /*7910*/  UIMAD.WIDE.U32 UR4, UR36, UR8, URZ ;  /* 0x00000008240472a5 */ /* 0x000fe2000f8e003f */
[----:B------:R-:W1:Y:S01]  /*7920*/  S2UR UR7, SR_CTAID.Y ;  /* 0x00000000000779c3 */ /* 0x000e620000002600 */
[----:B------:R-:W-:-:S04]  /*7930*/  UIMAD UR6, UR36, UR9, UR6 ;  /* 0x00000009240672a4 */ /* 0x000fc8000f8e0206 */
[----:B------:R-:W-:Y:S02]  /*7940*/  UIADD3 UR6, UR5, UR6, URZ ;  /* 0x0000000605067290 */ /* 0x000fe4000fffe03f */
[----:B------:R-:W-:Y:S01]  /*7950*/  IMAD.U32 R3, RZ, RZ, UR5 ;  /* 0x00000005ff037e24 */ /* 0x000fe2000f8e00ff */
[----:B------:R-:W2:Y:S01]  /*7960*/  @P0 LDC R7, c[0x0][0xbec] ;  /* 0x0002fb00ff070b82 */ /* 0x000ea20000000800 */
[----:B------:R-:W-:Y:S01]  /*7970*/  IMAD.U32 R2, RZ, RZ, UR4 ;  /* 0x00000004ff027e24 */ /* 0x000fe2000f8e00ff */
[----:B------:R-:W-:Y:S01]  /*7980*/  ULDC.64 UR4, c[0x0][0xbe0] ;  /* 0x0002f80000047ab9 */ /* 0x000fe20000000a00 */
[----:B------:R-:W-:-:S05]  /*7990*/  IMAD.U32 R3, RZ, RZ, UR6 ;  /* 0x00000006ff037e24 */ /* 0x000fca000f8e00ff */
[----:B------:R-:W3:Y:S01]  /*79a0*/  @P0 LDC R9, c[0x0][0xbf0] ;  /* 0x0002fc00ff090b82 */ /* 0x000ee20000000800 */
[C---:B0-----:R-:W-:Y:S02]  /*79b0*/  IMAD R12, R10.reuse, UR46, RZ ;  /* 0x0000002e0a0c7c24 */ /* 0x041fe4000f8e02ff */
[----:B------:R-:W-:-:S04]  /*79c0*/  IMAD.WIDE.U32 R2, R10, UR45, R2 ;  /* 0x0000002d0a027c25 */ /* 0x000fc8000f8e0002 */
[----:B------:R-:W-:Y:S01]  /*79d0*/  IMAD R11, R11, UR45, R12 ;  /* 0x0000002d0b0b7c24 */ /* 0x000fe2000f8e020c */
[----:B------:R-:W1:Y:S03]  /*79e0*/  LDC R8, c[0x0][0xc50] ;  /* 0x00031400ff087b82 */ /* 0x000e660000000800 */
[----:B------:R-:W-:Y:S02]  /*79f0*/  IMAD.IADD R3, R11, 0x1, R3 ;  /* 0x000000010b037824 */ /* 0x000fe400078e0203 */
[----:B--2---:R-:W-:-:S04]  /*7a00*/  @P0 IMAD.HI.U32 R4, R0, R7, RZ ;  /* 0x0000000700040227 */ /* 0x004fc800078e00ff */
[----:B------:R-:W-:Y:S01]  /*7a10*/  IMAD R7, RZ, RZ, -UR36 ;  /* 0x80000024ff077e24 */ /* 0x000fe2000f8e02ff */
[----:B---3--:R-:W-:-:S03]  /*7a20*/  @P0 SHF.R.U32.HI R5, RZ, R9, R4 ;  /* 0x00000009ff050219 */ /* 0x008fc60000011604 */
[----:B-1----:R-:W-:Y:S02]  /*7a30*/  IMAD R9, R8, R7, UR7 ;  /* 0x0000000708097e24 */ /* 0x002fe4000f8e0207 */
[----:B------:R-:W-:Y:S02]  /*7a40*/  IMAD.MOV R7, RZ, RZ, -R5 ;  /* 0x000000ffff077224 */ /* 0x000fe400078e0a05 */
[----:B------:R-:W-:Y:S01]  /*7a50*/  IMAD.WIDE.U32 R2, R9, UR4, R2 ;  /* 0x0000000409027c25 */ /* 0x000fe2000f8e0002 */
[----:B------:R-:W-:-:S03]  /*7a60*/  SHF.R.S32.HI R4, RZ, 0x1f, R9 ;  /* 0x0000001fff047819 */ /* 0x000fc60000011409 */
[----:B------:R-:W-:Y:S01]  /*7a70*/  IMAD R7, R6, R7, R0 ;  /* 0x0000000706077224 */ /* 0x000fe200078e0200 */
[----:B------:R-:W-:Y:S01]  /*7a80*/  IADD3 R2, P0, R5, R2, RZ ;  /* 0x0000000205027210 */ /* 0x000fe20007f1e0ff */
[----:B------:R-:W-:-:S03]  /*7a90*/  IMAD R4, R4, UR4, RZ ;  /* 0x0000000404047c24 */ /* 0x000fc6000f8e02ff */
[----:B------:R-:W-:Y:S01]  /*7aa0*/  SHF.R.S32.HI R0, RZ, 0x1f, R7 ;  /* 0x0000001fff007819 */ /* 0x000fe20000011407 */
[----:B------:R-:W-:Y:S01]  /*7ab0*/  IMAD R4, R9, UR5, R4 ;  /* 0x0000000509047c24 */ /* 0x000fe2000f8e0204 */
[----:B------:R-:W-:Y:S01]  /*7ac0*/  SHF.R.S32.HI R9, RZ, 0x1f, R5 ;  /* 0x0000001fff097819 */ /* 0x000fe20000011405 */
[----:B------:R-:W-:Y:S02]  /*7ad0*/  ULDC.64 UR4, c[0x0][0xbc8] ;  /* 0x0002f20000047ab9 */ /* 0x000fe40000000a00 */
[----:B------:R-:W-:Y:S01]  /*7ae0*/  IMAD R0, R0, UR4, RZ ;  /* 0x0000000400007c24 */ /* 0x000fe2000f8e02ff */
[----:B------:R-:W-:-:S03]  /*7af0*/  IADD3.X R3, R9, R3, R4, P0, !PT ;  /* 0x0000000309037210 */ /* 0x000fc600007fe404 */
[C---:B------:R-:W-:Y:S02]  /*7b00*/  IMAD R5, R7.reuse, UR5, R0 ;  /* 0x0000000507057c24 */ /* 0x040fe4000f8e0200 */
[----:B------:R-:W-:Y:S01]  /*7b10*/  IMAD.WIDE.U32 R2, R7, UR4, R2 ;  /* 0x0000000407027c25 */ /* 0x000fe2000f8e0002 */
[----:B------:R-:W-:-:S04]  /*7b20*/  ULDC.64 UR4, c[0x0][0xba8] ;  /* 0x0002ea0000047ab9 */ /* 0x000fc80000000a00 */
[----:B------:R-:W-:Y:S02]  /*7b30*/  IADD3 R3, R3, R5, RZ ;  /* 0x0000000503037210 */ /* 0x000fe40007ffe0ff */
[----:B------:R-:W-:-:S04]  /*7b40*/  LEA R4, P0, R2, UR4, 0x2 ;  /* 0x0000000402047c11 */ /* 0x000fc8000f8010ff */
[----:B------:R-:W-:Y:S01]  /*7b50*/  LEA.HI.X R5, R2, UR5, R3, 0x2, P0 ;  /* 0x0000000502057c11 */ /* 0x000fe200080f1403 */
[----:B------:R-:W-:-:S05]  /*7b60*/  IMAD.MOV.U32 R3, RZ, RZ, -0x800000 ;  /* 0xff800000ff037424 */ /* 0x000fca00078e00ff */
[----:B------:R0:W-:Y:S01]  /*7b70*/  STG.E desc[UR38][R4.64], R3 ;  /* 0x0000000304007986 */ /* 0x0001e2000c101926 */
[----:B------:R-:W-:Y:S05]  /*7b80*/  BRA `(.L_x_8) ;  /* 0x0000003c00047947 */ /* 0x000fea0003800000 */
.L_x_6:
[----:B------:R-:W-:-:S08]  /*7b90*/  NOP ;  /* 0x0000000000007918 */ /* 0x000fd00000000000 */
[----:B------:R-:W0:-:S00]  /*7ba0*/  USETMAXREG.DEALLOC.CTAPOOL 0x20 ;  /* 0x00000020000079c8 */ /* 0x000e0000080e0500 */
[----:B0-----:R-:W-:Y:S01]  /*7bb0*/  LOP3.LUT R22, R18, 0x3, RZ, 0xc0, !PT ;  /* 0x0000000312167812 */ /* 0x001fe200078ec0ff */
[----:B------:R-:W0:Y:S05]  /*7bc0*/  S2R R24, SR_CTAID.Z ;  /* 0x0000000000187919 */ /* 0x000e2a0000002700 */
[----:B------:R-:W1:Y:S01]  /*7bd0*/  S2UR UR6, SR_CTAID.Y ;  /* 0x00000000000679c3 */ /* 0x000e620000002600 */
[----:B------:R-:W2:Y:S02]  /*7be0*/  SHFL.IDX PT, R0, R22, RZ, 0x1f ;  /* 0x00001fff16007589 */ /* 0x000ea400000e0000 */
[----:B--2---:R-:W-:-:S13]  /*7bf0*/  ISETP.NE.AND P0, PT, R0, RZ, PT ;  /* 0x000000ff0000720c */ /* 0x004fda0003f05270 */
[----:B01----:R-:W-:Y:S05]  /*7c00*/  @!P0 BRA `(.L_x_38) ;  /* 0x0000000000288947 */ /* 0x003fea0003800000 */
[----:B------:R-:W-:Y:S01]  /*7c10*/  ULDC UR7, c[0x0][0xc50] ;  /* 0x0003140000077ab9 */ /* 0x000fe20000000800 */
[----:B------:R-:W-:Y:S01]  /*7c20*/  UMOV UR42, UR6 ;  /* 0x00000006002a7c82 */ /* 0x000fe20008000000 */
[----:B------:R-:W-:-:S06]  /*7c30*/  UISETP.NE.AND UP0, UPT, UR7, 0x1, UPT ;  /* 0x000000010700788c */ /* 0x000fcc000bf05270 */
[----:B------:R-:W-:-:S13]  /*7c40*/  PLOP3.LUT P0, PT, PT, PT, UP0, 0x80, 0x0 ;  /* 0x000000000000781c */ /* 0x000fda0003f0f008 */
[----:B------:R-:W-:Y:S05]  /*7c50*/  @!P0 BRA `(.L_x_39) ;  /* 0x0000000000308947 */ /* 0x000fea0003800000 */
[----:B------:R-:W-:Y:S01]  /*7c60*/  ULDC UR4, c[0x0][0xc54] ;  /* 0x0003150000047ab9 */ /* 0x000fe20000000800 */
[----:B------:R-:W-:Y:S01]  /*7c70*/  ULDC UR42, c[0x0][0xc58] ;  /* 0x00031600002a7ab9 */ /* 0x000fe20000000800 */
[----:B------:R-:W-:-:S04]  /*7c80*/  UIMAD.WIDE.U32 UR4, UR6, UR4, URZ ;  /* 0x00000004060472a5 */ /* 0x000fc8000f8e003f */
[----:B------:R-:W-:Y:S01]  /*7c90*/  USHF.R.U32.HI UR42, URZ, UR42, UR5 ;  /* 0x0000002a3f2a7299 */ /* 0x000fe20008011605 */
[----:B------:R-:W-:Y:S11]  /*7ca0*/  BRA `(.L_x_39) ;  /* 0x00000000001c7947 */ /* 0x000ff60003800000 */
.L_x_38:
[----:B------:R-:W-:Y:S01]  /*7cb0*/  ULDC UR7, c[0x0][0xc50] ;  /* 0x0003140000077ab9 */ /* 0x000fe20000000800 */
[----:B------:R-:W-:Y:S01]  /*7cc0*/  UMOV UR42, UR6 ;  /* 0x00000006002a7c82 */ /* 0x000fe20008000000 */
[----:B------:R-:W-:-:S11]  /*7cd0*/  UISETP.NE.AND UP0, UPT, UR7, 0x1, UPT ;  /* 0x000000010700788c */ /* 0x000fd6000bf05270 */
[----:B------:R-:W-:Y:S01]  /*7ce0*/  @UP0 ULDC UR4, c[0x0][0xc54] ;  /* 0x0003150000040ab9 */ /* 0x000fe20000000800 */
[----:B------:R-:W-:Y:S01]  /*7cf0*/  @UP0 ULDC UR8, c[0x0][0xc58] ;  /* 0x0003160000080ab9 */ /* 0x000fe20000000800 */
[----:B------:R-:W-:-:S04]  /*7d00*/  UIMAD.WIDE.U32 UR4, UR6, UR4, URZ ;  /* 0x00000004060472a5 */ /* 0x000fc8000f8e003f */
[----:B------:R-:W-:-:S12]  /*7d10*/  @UP0 USHF.R.U32.HI UR42, URZ, UR8, UR5 ;  /* 0x000000083f2a0299 */ /* 0x000fd80008011605 */
.L_x_39:
[----:B------:R-:W-:Y:S01]  /*7d20*/  ISETP.GE.AND P0, PT, R24, RZ, PT ;  /* 0x000000ff1800720c */ /* 0x000fe20003f06270 */
[----:B------:R-:W-:Y:S01]  /*7d30*/  UIADD3 UR4, -UR42, URZ, URZ ;  /* 0x0000003f2a047290 */ /* 0x000fe2000fffe13f */
[----:B------:R-:W-:Y:S02]  /*7d40*/  IMAD.MOV.U32 R20, RZ, RZ, 0x1 ;  /* 0x00000001ff147424 */ /* 0x000fe400078e00ff */
[----:B------:R-:W-:Y:S01]  /*7d50*/  IMAD.MOV.U32 R0, RZ, RZ, RZ ;  /* 0x000000ffff007224 */ /* 0x000fe200078e00ff */
[----:B------:R-:W-:Y:S01]  /*7d60*/  UIMAD UR4, UR7, UR4, UR6 ;  /* 0x00000004070472a4 */ /* 0x000fe2000f8e0206 */
[----:B------:R-:W-:-:S07]  /*7d70*/  IMAD.MOV.U32 R2, RZ, RZ, 0x1 ;  /* 0x00000001ff027424 */ /* 0x000fce00078e00ff */
[----:B------:R-:W-:Y:S05]  /*7d80*/  @!P0 BRA `(.L_x_40) ;  /* 0x0000003400b48947 */ /* 0x000fea0003800000 */
[----:B------:R-:W0:Y:S01]  /*7d90*/  LDC.64 R2, c[0x0][0xa28] ;  /* 0x00028a00ff027b82 */ /* 0x000e220000000a00 */
[----:B------:R-:W-:Y:S01]  /*7da0*/  ULDC.64 UR6, c[0x0][0x418] ;  /* 0x0001060000067ab9 */ /* 0x000fe20000000a00 */
[----:B------:R-:W-:Y:S01]  /*7db0*/  ULDC UR5, c[0x0][0x424] ;  /* 0x0001090000057ab9 */ /* 0x000fe20000000800 */
[----:B------:R-:W-:Y:S01]  /*7dc0*/  ULDC UR36, c[0x0][0x2f0] ;  /* 0x0000bc0000247ab9 */ /* 0x000fe20000000800 */
[----:B------:R-:W-:Y:S01]  /*7dd0*/  IMAD.MOV.U32 R17, RZ, RZ, RZ ;  /* 0x000000ffff117224 */ /* 0x000fe200078e00ff */
[----:B0-----:R-:W-:-:S04]  /*7de0*/  ISETP.NE.U32.AND P0, PT, R2, RZ, PT ;  /* 0x000000ff0200720c */ /* 0x001fc80003f05070 */
[----:B------:R-:W-:Y:S01]  /*7df0*/  ISETP.NE.AND.EX P0, PT, R3, RZ, PT, P0 ;  /* 0x000000ff0300720c */ /* 0x000fe20003f05300 */
[----:B------:R-:W-:-:S12]  /*7e00*/  UISETP.NE.U32.AND UP0, UPT, UR6, URZ, UPT ;  /* 0x0000003f0600728c */ /* 0x000fd8000bf05070 */
[----:B------:R-:W0:Y:S01]  /*7e10*/  @P0 LDC.64 R2, c[0x0][0xa28] ;  /* 0x00028a00ff020b82 */ /* 0x000e220000000a00 */
[----:B------:R-:W-:-:S04]  /*7e20*/  UISETP.NE.AND.EX UP0, UPT, UR7, URZ, UPT, UP0 ;  /* 0x0000003f0700728c */ /* 0x000fc8000bf05300 */
[----:B------:R-:W-:-:S04]  /*7e30*/  USEL UR5, UR5, 0x1, UP0 ;  /* 0x0000000105057887 */ /* 0x000fc80008000000 */
[----:B------:R-:W-:-:S04]  /*7e40*/  UIMAD UR36, UR5, UR36, URZ ;  /* 0x00000024052472a4 */ /* 0x000fc8000f8e023f */
[----:B------:R-:W-:Y:S02]  /*7e50*/  UISETP.GE.AND UP0, UPT, UR36, 0x1, UPT ;  /* 0x000000012400788c */ /* 0x000fe4000bf06270 */
[----:B------:R-:W-:Y:S01]  /*7e60*/  UIADD3 UR5, UR36, 0x7f, URZ ;  /* 0x0000007f24057890 */ /* 0x000fe2000fffe03f */
[----:B0-----:R-:W-:-:S05]  /*7e70*/  @P0 IMAD.WIDE R2, R24, 0x4, R2 ;  /* 0x0000000418020825 */ /* 0x001fca00078e0202 */
[----:B------:R0:W5:Y:S01]  /*7e80*/  @P0 LDG.E R17, desc[UR38][R2.64] ;  /* 0x0000002602110981 */ /* 0x000162000c1e1900 */
[----:B------:R-:W-:Y:S01]  /*7e90*/  PLOP3.LUT P0, PT, PT, PT, UP0, 0x80, 0x0 ;  /* 0x000000000000781c */ /* 0x000fe20003f0f008 */
[----:B------:R-:W-:Y:S02]  /*7ea0*/  USHF.R.S32.HI UR6, URZ, 0x1f, UR5 ;  /* 0x0000001f3f067899 */ /* 0x000fe40008011405 */
[----:B------:R-:W-:Y:S02]  /*7eb0*/  ULOP3.LUT UR46, UR4, 0xffff, URZ, 0xc0, !UPT ;  /* 0x0000ffff042e7892 */ /* 0x000fe4000f8ec03f */
[----:B------:R-:W-:Y:S01]  /*7ec0*/  ULEA.HI UR6, UR6, UR5, URZ, 0x7 ;  /* 0x0000000506067291 */ /* 0x000fe2000f8f383f */
[----:B------:R-:W-:-:S03]  /*7ed0*/  UMOV UR40, URZ ;  /* 0x0000003f00287c82 */ /* 0x000fc60008000000 */
[----:B------:R-:W-:-:S04]  /*7ee0*/  USHF.R.S32.HI UR43, URZ, 0x7, UR6 ;  /* 0x000000073f2b7899 */ /* 0x000fc80008011406 */
[----:B0-----:R-:W-:Y:S08]  /*7ef0*/  @!P0 BRA `(.L_x_41) ;  /* 0x0000000000848947 */ /* 0x001ff00003800000 */
[----:B------:R-:W-:-:S03]  /*7f00*/  USHF.R.U32.HI UR6, URZ, 0x10, UR4 ;  /* 0x000000103f067899 */ /* 0x000fc60008011604 */
[----:B------:R-:W-:Y:S01]  /*7f10*/  UMOV UR4, URZ ;  /* 0x0000003f00047c82 */ /* 0x000fe20008000000 */
[----:B------:R-:W-:-:S11]  /*7f20*/  UISETP.NE.AND UP0, UPT, UR6, URZ, UPT ;  /* 0x0000003f0600728c */ /* 0x000fd6000bf05270 */
[----:B------:R-:W-:Y:S02]  /*7f30*/  @!UP0 ULDC UR6, c[0x0][0x9f0] ;  /* 0x00027c0000068ab9 */ /* 0x000fe40000000800 */
[----:B------:R-:W-:Y:S01]  /*7f40*/  IABS R0, UR6 ;  /* 0x0000000600007c13 */ /* 0x000fe20008000000 */
[----:B------:R-:W-:Y:S02]  /*7f50*/  UIADD3 UR7, UR43, -0x1, UR6 ;  /* 0xffffffff2b077890 */ /* 0x000fe4000fffe006 */
[----:B------:R-:W-:Y:S02]  /*7f60*/  IABS R4, UR6 ;  /* 0x0000000600047c13 */ /* 0x000fe40008000000 */
[----:B------:R-:W-:Y:S02]  /*7f70*/  R2UR UR10, R0 ;  /* 0x00000000000a72ca */ /* 0x000fe400000e0000 */
[----:B------:R-:W-:Y:S01]  /*7f80*/  IABS R3, UR7 ;  /* 0x0000000700037c13 */ /* 0x000fe20008000000 */
[----:B------:R-:W-:-:S03]  /*7f90*/  ULOP3.LUT UR7, UR7, UR6, URZ, 0x3c, !UPT ;  /* 0x0000000607077292 */ /* 0x000fc6000f8e3c3f */
[----:B------:R-:W-:-:S07]  /*7fa0*/  R2UR UR9, R3 ;  /* 0x00000000030972ca */ /* 0x000fce00000e0000 */
        /* <DEDUP_REMOVED lines=18> */
[----:B------:R-:W-:Y:S02]  /*80d0*/  UISETP.NE.AND UP0, UPT, UR6, URZ, UPT ;  /* 0x0000003f0600728c */ /* 0x000fe4000bf05270 */
[----:B------:R-:W-:-:S09]  /*80e0*/  @!UP1 UIADD3 UR5, -UR5, URZ, URZ ;  /* 0x0000003f05059290 */ /* 0x000fd2000fffe13f */
[----:B------:R-:W-:-:S07]  /*80f0*/  @!UP0 ULOP3.LUT UR5, URZ, UR6, URZ, 0x33, !UPT ;  /* 0x000000063f058292 */ /* 0x000fce000f8e333f */
[----:B------:R-:W-:-:S05]  /*8100*/  UMOV UR40, UR5 ;  /* 0x0000000500287c82 */ /* 0x000fca0008000000 */
.L_x_41:
[----:B------:R-:W-:Y:S02]  /*8110*/  UIMAD UR47, UR46, UR40, URZ ;  /* 0x000000282e2f72a4 */ /* 0x000fe4000f8e023f */
[----:B------:R-:W-:Y:S02]  /*8120*/  IMAD.U32 R3, RZ, RZ, UR40 ;  /* 0x00000028ff037e24 */ /* 0x000fe4000f8e00ff */
[----:B------:R-:W-:Y:S02]  /*8130*/  IMAD.MOV.U32 R2, RZ, RZ, 0x1 ;  /* 0x00000001ff027424 */ /* 0x000fe400078e00ff */
[----:B------:R-:W-:-:S05]  /*8140*/  IMAD.U32 R0, RZ, RZ, UR47 ;  /* 0x0000002fff007e24 */ /* 0x000fca000f8e00ff */
[----:B------:R-:W-:-:S04]  /*8150*/  VIADDMNMX R0, R0, R3, UR43, PT ;  /* 0x0000002b00007e46 */ /* 0x000fc8000b800103 */
[----:B------:R-:W-:Y:S01]  /*8160*/  R2UR UR48, R0 ;  /* 0x00000000003072ca */ /* 0x000fe200000e0000 */
[----:B------:R-:W-:-:S12]  /*8170*/  IMAD.MOV.U32 R0, RZ, RZ, RZ ;  /* 0x000000ffff007224 */ /* 0x000fd800078e00ff */
[----:B------:R-:W-:-:S06]  /*8180*/  UISETP.GT.AND UP0, UPT, UR48, UR47, UPT ;  /* 0x0000002f3000728c */ /* 0x000fcc000bf04270 */
[----:B------:R-:W-:-:S13]  /*8190*/  PLOP3.LUT P0, PT, PT, PT, UP0, 0x80, 0x0 ;  /* 0x000000000000781c */ /* 0x000fda0003f0f008 */
[----:B------:R-:W-:Y:S05]  /*81a0*/  @!P0 BRA `(.L_x_40) ;  /* 0x0000003000ac8947 */ /* 0x000fea0003800000 */
[----:B------:R-:W0:Y:S01]  /*81b0*/  S2UR UR4, SR_CgaCtaId ;  /* 0x00000000000479c3 */ /* 0x000e220000008800 */
[----:B------:R-:W-:-:S04]  /*81c0*/  MOV R0, 0x400 ;  /* 0x0000040000007802 */ /* 0x000fc80000000f00 */
[----:B------:R-:W-:-:S13]  /*81d0*/  R2UR UR44, R0 ;  /* 0x00000000002c72ca */ /* 0x000fda00000e0000 */
[----:B0-----:R-:W-:-:S04]  /*81e0*/  ULEA UR44, UR4, UR44, 0x18 ;  /* 0x0000002c042c7291 */ /* 0x001fc8000f8ec03f */
[----:B------:R-:W-:-:S04]  /*81f0*/  UIADD3 UR4, UR44, 0x10c00, URZ ;  /* 0x00010c002c047890 */ /* 0x000fc8000fffe03f */
[----:B------:R-:W-:-:S06]  /*8200*/  ULOP3.LUT UP0, URZ, UR4, 0x9f, URZ, 0xc0, !UPT ;  /* 0x0000009f043f7892 */ /* 0x000fcc000f80c03f */
[----:B------:R-:W-:-:S13]  /*8210*/  PLOP3.LUT P0, PT, PT, PT, UP0, 0x80, 0x0 ;  /* 0x000000000000781c */ /* 0x000fda0003f0f008 */
[----:B------:R-:W-:Y:S05]  /*8220*/  @!P0 BRA `(.L_x_42) ;  /* 0x0000000000408947 */ /* 0x000fea0003800000 */
[----:B------:R-:W-:Y:S01]  /*8230*/  MOV R2, 0x0 ;  /* 0x0000000000027802 */ /* 0x000fe20000000f00 */
[----:B------:R-:W-:Y:S01]  /*8240*/  ULDC.64 UR4, c[0x4][0x98] ;  /* 0x0100260000047ab9 */ /* 0x000fe20000000a00 */
[----:B------:R-:W-:Y:S01]  /*8250*/  ULDC.64 UR6, c[0x4][0xa0] ;  /* 0x0100280000067ab9 */ /* 0x000fe20000000a00 */
[----:B------:R-:W-:Y:S02]  /*8260*/  IMAD.U32 R4, RZ, RZ, UR4 ;  /* 0x00000004ff047e24 */ /* 0x000fe4000f8e00ff */
[----:B------:R-:W-:Y:S01]  /*8270*/  IMAD.U32 R5, RZ, RZ, UR5 ;  /* 0x00000005ff057e24 */ /* 0x000fe2000f8e00ff */
[----:B------:R-:W0:Y:S01]  /*8280*/  LDC.64 R2, c[0x4][R2] ;  /* 0x0100000002027b82 */ /* 0x000e220000000a00 */
[----:B------:R-:W-:Y:S01]  /*8290*/  ULDC.64 UR4, c[0x4][0x8] ;  /* 0x0100020000047ab9 */ /* 0x000fe20000000a00 */
[----:B------:R-:W-:Y:S02]  /*82a0*/  IMAD.U32 R6, RZ, RZ, UR6 ;  /* 0x00000006ff067e24 */ /* 0x000fe4000f8e00ff */
[----:B------:R-:W-:-:S02]  /*82b0*/  IMAD.U32 R7, RZ, RZ, UR7 ;  /* 0x00000007ff077e24 */ /* 0x000fc4000f8e00ff */
[----:B------:R-:W-:Y:S02]  /*82c0*/  IMAD.U32 R10, RZ, RZ, UR4 ;  /* 0x00000004ff0a7e24 */ /* 0x000fe4000f8e00ff */
[----:B------:R-:W-:Y:S02]  /*82d0*/  IMAD.U32 R11, RZ, RZ, UR5 ;  /* 0x00000005ff0b7e24 */ /* 0x000fe4000f8e00ff */
[----:B------:R-:W-:Y:S02]  /*82e0*/  IMAD.MOV.U32 R8, RZ, RZ, 0x70 ;  /* 0x00000070ff087424 */ /* 0x000fe400078e00ff */
[----:B------:R-:W-:Y:S02]  /*82f0*/  IMAD.MOV.U32 R12, RZ, RZ, 0x1 ;  /* 0x00000001ff0c7424 */ /* 0x000fe400078e00ff */
[----:B------:R-:W-:-:S07]  /*8300*/  IMAD.MOV.U32 R13, RZ, RZ, RZ ;  /* 0x000000ffff0d7224 */ /* 0x000fce00078e00ff */
[----:B------:R-:W-:-:S07]  /*8310*/  LEPC R20, `(.L_x_42) ;  /* 0x000000001014794e */ /* 0x000fce0000000000 */
[----:B0----5:R-:W-:Y:S05]  /*8320*/  CALL.ABS.NOINC R2 ;  /* 0x0000000002007343 */ /* 0x021fea0003c00000 */
.L_x_42:
[----:B------:R-:W-:-:S06]  /*8330*/  UIADD3 UR4, UR44, 0x6400, URZ ;  /* 0x000064002c047890 */ /* 0x000fcc000fffe03f */
[----:B------:R-:W-:-:S05]  /*8340*/  IMAD.U32 R16, RZ, RZ, UR4 ;  /* 0x00000004ff107e24 */ /* 0x000fca000f8e00ff */
[----:B------:R-:W-:-:S13]  /*8350*/  LOP3.LUT P0, RZ, R16, 0x9f, RZ, 0xc0, !PT ;  /* 0x0000009f10ff7812 */ /* 0x000fda000780c0ff */
        /* <DEDUP_REMOVED lines=17> */
.L_x_43:
[----:B------:R-:W-:-:S04]  /*8470*/  UIADD3 UR4, UR44, 0x400, URZ ;  /* 0x000004002c047890 */ /* 0x000fc8000fffe03f */
[----:B------:R-:W-:-:S06]  /*8480*/  ULOP3.LUT UP0, URZ, UR4, 0x3ff, URZ, 0xc0, !UPT ;  /* 0x000003ff043f7892 */ /* 0x000fcc000f80c03f */
[----:B------:R-:W-:-:S13]  /*8490*/  PLOP3.LUT P0, PT, PT, PT, UP0, 0x80, 0x0 ;  /* 0x000000000000781c */ /* 0x000fda0003f0f008 */
[----:B------:R-:W-:Y:S05]  /*84a0*/  @!P0 BRA `(.L_x_44) ;  /* 0x0000000000408947 */ /* 0x000fea0003800000 */
[----:B------:R-:W-:Y:S01]  /*84b0*/  MOV R2, 0x0 ;  /* 0x0000000000027802 */ /* 0x000fe20000000f00 */
[----:B------:R-:W-:Y:S01]  /*84c0*/  ULDC.64 UR4, c[0x4][0x98] ;  /* 0x0100260000047ab9 */ /* 0x000fe20000000a00 */
[----:B------:R-:W-:Y:S01]  /*84d0*/  ULDC.64 UR6, c[0x4][0xa0] ;  /* 0x0100280000067ab9 */ /* 0x000fe20000000a00 */
[----:B------:R-:W-:Y:S01]  /*84e0*/  IMAD.U32 R4, RZ, RZ, UR4 ;  /* 0x00000004ff047e24 */ /* 0x000fe2000f8e00ff */
[----:B------:R-:W-:Y:S01]  /*84f0*/  MOV R7, UR7 ;  /* 0x0000000700077c02 */ /* 0x000fe20008000f00 */
[----:B------:R-:W-:Y:S01]  /*8500*/  IMAD.U32 R5, RZ, RZ, UR5 ;  /* 0x00000005ff057e24 */ /* 0x000fe2000f8e00ff */
[----:B------:R-:W0:Y:S01]  /*8510*/  LDC.64 R2, c[0x4][R2] ;  /* 0x0100000002027b82 */ /* 0x000e220000000a00 */
[----:B------:R-:W-:Y:S01]  /*8520*/  ULDC.64 UR4, c[0x4][0x18] ;  /* 0x0100060000047ab9 */ /* 0x000fe20000000a00 */
[----:B------:R-:W-:Y:S02]  /*8530*/  IMAD.U32 R6, RZ, RZ, UR6 ;  /* 0x00000006ff067e24 */ /* 0x000fe4000f8e00ff */
[----:B------:R-:W-:-:S02]  /*8540*/  IMAD.U32 R10, RZ, RZ, UR4 ;  /* 0x00000004ff0a7e24 */ /* 0x000fc4000f8e00ff */
[----:B------:R-:W-:Y:S02]  /*8550*/  IMAD.U32 R11, RZ, RZ, UR5 ;  /* 0x00000005ff0b7e24 */ /* 0x000fe4000f8e00ff */
[----:B------:R-:W-:Y:S02]  /*8560*/  IMAD.MOV.U32 R8, RZ, RZ, 0x70 ;  /* 0x00000070ff087424 */ /* 0x000fe400078e00ff */
[----:B------:R-:W-:Y:S02]  /*8570*/  IMAD.MOV.U32 R12, RZ, RZ, 0x1 ;  /* 0x00000001ff0c7424 */ /* 0x000fe400078e00ff */
[----:B------:R-:W-:-:S07]  /*8580*/  IMAD.MOV.U32 R13, RZ, RZ, RZ ;  /* 0x000000ffff0d7224 */ /* 0x000fce00078e00ff */
[----:B------:R-:W-:-:S07]  /*8590*/  LEPC R20, `(.L_x_44) ;  /* 0x000000001014794e */ /* 0x000fce0000000000 */
[----:B0----5:R-:W-:Y:S05]  /*85a0*/  CALL.ABS.NOINC R2 ;  /* 0x0000000002007343 */ /* 0x021fea0003c00000 */
.L_x_44:
        /* <DEDUP_REMOVED lines=18> */
.L_x_45:
[----:B------:R-:W0:Y:S01]  /*86d0*/  LDC.64 R2, c[0x0][0x9f8] ;  /* 0x00027e00ff027b82 */ /* 0x000e220000000a00 */
[----:B------:R-:W-:-:S07]  /*86e0*/  IMAD.MOV.U32 R23, RZ, RZ, R24 ;  /* 0x000000ffff177224 */ /* 0x000fce00078e0018 */
[----:B------:R-:W1:Y:S01]  /*86f0*/  LDC R12, c[0x0][0x430] ;  /* 0x00010c00ff0c7b82 */ /* 0x000e620000000800 */
[----:B0-----:R-:W-:-:S04]  /*8700*/  ISETP.NE.U32.AND P0, PT, R2, RZ, PT ;  /* 0x000000ff0200720c */ /* 0x001fc80003f05070 */
[----:B------:R-:W-:-:S13]  /*8710*/  ISETP.NE.AND.EX P0, PT, R3, RZ, PT, P0 ;  /* 0x000000ff0300720c */ /* 0x000fda0003f05300 */
[----:B------:R-:W0:Y:S02]  /*8720*/  @P0 LDC.64 R2, c[0x0][0x9f8] ;  /* 0x00027e00ff020b82 */ /* 0x000e240000000a00 */
[----:B0-----:R-:W-:-:S05]  /*8730*/  @P0 IMAD.WIDE R2, R24, 0x4, R2 ;  /* 0x0000000418020825 */ /* 0x001fca00078e0202 */
[----:B------:R0:W2:Y:S01]  /*8740*/  @P0 LDG.E R23, desc[UR38][R2.64] ;  /* 0x0000002602170981 */ /* 0x0000a2000c1e1900 */
[----:B-1----:R-:W-:Y:S01]  /*8750*/  ISETP.NE.AND P1, PT, R12, 0x1, PT ;  /* 0x000000010c00780c */ /* 0x002fe20003f25270 */
[C---:B------:R-:W-:Y:S01]  /*8760*/  IMAD.SHL.U32 R27, R19.reuse, 0x40, RZ ;  /* 0x00000040131b7824 */ /* 0x040fe200078e00ff */
[----:B------:R-:W-:Y:S01]  /*8770*/  LOP3.LUT R7, R19, 0x7f, RZ, 0xc0, !PT ;  /* 0x0000007f13077812 */ /* 0x000fe200078ec0ff */
[----:B------:R-:W-:Y:S01]  /*8780*/  IMAD.U32 R6, RZ, RZ, UR48 ;  /* 0x00000030ff067e24 */ /* 0x000fe2000f8e00ff */
[----:B------:R-:W-:Y:S02]  /*8790*/  LOP3.LUT R16, R16, 0xffffffef, RZ, 0xc0, !PT ;  /* 0xffffffef10107812 */ /* 0x000fe400078ec0ff */
[----:B------:R-:W-:Y:S02]  /*87a0*/  LOP3.LUT R27, R27, 0x40, RZ, 0xc0, !PT ;  /* 0x000000401b1b7812 */ /* 0x000fe400078ec0ff */
[----:B------:R-:W-:Y:S02]  /*87b0*/  LEA R6, R6, 0xffffff80, 0x7 ;  /* 0xffffff8006067811 */ /* 0x000fe400078e38ff */
[----:B------:R-:W-:-:S03]  /*87c0*/  SHF.R.U32.HI R25, RZ, 0x1, R7 ;  /* 0x00000001ff197819 */ /* 0x000fc60000011607 */
[----:B------:R-:W1:Y:S01]  /*87d0*/  @P1 LDC R5, c[0x0][0x434] ;  /* 0x00010d00ff051b82 */ /* 0x000e620000000800 */
[----:B------:R-:W-:Y:S02]  /*87e0*/  IADD3 R10, R27, R25, R6 ;  /* 0x000000191b0a7210 */ /* 0x000fe40007ffe006 */
[----:B------:R-:W-:Y:S02]  /*87f0*/  @P1 LOP3.LUT R16, R16, 0x10, RZ, 0xfc, !PT ;  /* 0x0000001010101812 */ /* 0x000fe400078efcff */
[C---:B------:R-:W-:Y:S01]  /*8800*/  ISETP.GE.AND P0, PT, R10.reuse, UR36, PT ;  /* 0x000000240a007c0c */ /* 0x040fe2000bf06270 */
[----:B-----5:R-:W-:Y:S02]  /*8810*/  IMAD.IADD R10, R10, 0x1, R17 ;  /* 0x000000010a0a7824 */ /* 0x020fe400078e0211 */
[----:B0-----:R-:W0:Y:S02]  /*8820*/  @P1 LDC R3, c[0x0][0x438] ;  /* 0x00010e00ff031b82 */ /* 0x001e240000000800 */
[----:B------:R-:W-:-:S08]  /*8830*/  IMAD.MOV.U32 R11, RZ, RZ, R10 ;  /* 0x000000ffff0b7224 */ /* 0x000fd000078e000a */
[----:B------:R-:W3:Y:S01]  /*8840*/  @!P0 LDC.64 R8, c[0x0][0x428] ;  /* 0x00010a00ff088b82 */ /* 0x000ee20000000a00 */
[----:B-1----:R-:W-:-:S07]  /*8850*/  @P1 IMAD.HI.U32 R0, R10, R5, RZ ;  /* 0x000000050a001227 */ /* 0x002fce00078e00ff */
[----:B------:R-:W1:Y:S01]  /*8860*/  @!P0 LDC.64 R4, c[0x0][0x418] ;  /* 0x00010600ff048b82 */ /* 0x000e620000000a00 */
[----:B0-----:R-:W-:-:S04]  /*8870*/  @P1 SHF.R.U32.HI R11, RZ, R3, R0 ;  /* 0x00000003ff0b1219 */ /* 0x001fc80000011600 */
[--C-:B------:R-:W-:Y:S01]  /*8880*/  @!P0 SHF.R.S32.HI R3, RZ, 0x1f, R11.reuse ;  /* 0x0000001fff038819 */ /* 0x100fe2000001140b */
[----:B------:R-:W-:Y:S01]  /*8890*/  @!P0 IMAD.MOV.U32 R2, RZ, RZ, R11 ;  /* 0x000000ffff028224 */ /* 0x000fe200078e000b */
[----:B------:R-:W-:Y:S01]  /*88a0*/  UMOV UR4, 0xffffffff ;  /* 0xffffffff00047882 */ /* 0x000fe20000000000 */
[----:B------:R-:W-:Y:S01]  /*88b0*/  IMAD.SHL.U32 R18, R18, 0x800, RZ ;  /* 0x0000080012127824 */ /* 0x000fe200078e00ff */
[----:B--2---:R-:W-:Y:S01]  /*88c0*/  SHF.R.S32.HI R28, RZ, 0x1f, R23 ;  /* 0x0000001fff1c7819 */ /* 0x004fe20000011417 */
[----:B---3--:R-:W-:-:S04]  /*88d0*/  @!P0 IMAD.WIDE.U32 R2, R23, R8, R2 ;  /* 0x0000000817028225 */ /* 0x008fc800078e0002 */
[----:B------:R-:W-:Y:S01]  /*88e0*/  @!P0 IMAD R0, R28, R8, RZ ;  /* 0x000000081c008224 */ /* 0x000fe200078e02ff */
[----:B-1----:R-:W-:-:S03]  /*88f0*/  @!P0 LEA R4, P1, R2, R4, 0x2 ;  /* 0x0000000402048211 */ /* 0x002fc600078210ff */
[----:B------:R-:W-:-:S04]  /*8900*/  @!P0 IMAD R9, R23, R9, R0 ;  /* 0x0000000917098224 */ /* 0x000fc800078e0200 */
[----:B------:R-:W-:Y:S02]  /*8910*/  @!P0 IMAD.IADD R0, R3, 0x1, R9 ;  /* 0x0000000103008824 */ /* 0x000fe400078e0209 */
[----:B------:R-:W-:Y:S01]  /*8920*/  IMAD.MOV R3, RZ, RZ, -R11 ;  /* 0x000000ffff037224 */ /* 0x000fe200078e0a0b */
[----:B------:R-:W0:Y:S02]  /*8930*/  LDC R9, c[0x0][0x2f4] ;  /* 0x0000bd00ff097b82 */ /* 0x000e240000000800 */
[----:B------:R-:W-:Y:S01]  /*8940*/  @!P0 LEA.HI.X R5, R2, R5, R0, 0x2, P1 ;  /* 0x0000000502058211 */ /* 0x000fe200008f1400 */
[----:B------:R-:W-:Y:S01]  /*8950*/  IMAD.MOV.U32 R0, RZ, RZ, RZ ;  /* 0x000000ffff007224 */ /* 0x000fe200078e00ff */
[----:B------:R-:W-:Y:S01]  /*8960*/  SHF.R.U32.HI R2, RZ, 0x1, R19 ;  /* 0x00000001ff027819 */ /* 0x000fe20000011613 */
[----:B------:R-:W-:-:S04]  /*8970*/  IMAD.SHL.U32 R8, R19, 0x80, RZ ;  /* 0x0000008013087824 */ /* 0x000fc800078e00ff */
[----:B------:R1:W5:Y:S01]  /*8980*/  @!P0 LDG.E R0, desc[UR38][R4.64] ;  /* 0x0000002604008981 */ /* 0x000362000c1e1900 */
[----:B------:R-:W-:-:S04]  /*8990*/  LOP3.LUT R29, R8, 0x400, RZ, 0xc0, !PT ;  /* 0x00000400081d7812 */ /* 0x000fc800078ec0ff */
[----:B------:R-:W-:Y:S01]  /*89a0*/  LOP3.LUT R29, R29, 0x800, R18, 0xf8, !PT ;  /* 0x000008001d1d7812 */ /* 0x000fe200078ef812 */
[----:B-1----:R-:W-:Y:S01]  /*89b0*/  IMAD R4, R12, R3, R10 ;  /* 0x000000030c047224 */ /* 0x002fe200078e020a */
[----:B------:R-:W-:Y:S01]  /*89c0*/  LOP3.LUT R10, R2, 0x20, RZ, 0xc0, !PT ;  /* 0x00000020020a7812 */ /* 0x000fe200078ec0ff */
[----:B------:R-:W-:-:S03]  /*89d0*/  IMAD.SHL.U32 R12, R19, 0x4, RZ ;  /* 0x00000004130c7824 */ /* 0x000fc600078e00ff */
[----:B------:R-:W-:-:S04]  /*89e0*/  LOP3.LUT R3, R10, 0x10, R19, 0xf8, !PT ;  /* 0x000000100a037812 */ /* 0x000fc800078ef813 */
[----:B------:R-:W-:Y:S01]  /*89f0*/  LOP3.LUT R8, R3, 0x380, R8, 0xf8, !PT ;  /* 0x0000038003087812 */ /* 0x000fe200078ef808 */
[----:B------:R-:W-:-:S05]  /*8a00*/  IMAD.SHL.U32 R3, R19, 0x20, RZ ;  /* 0x0000002013037824 */ /* 0x000fca00078e00ff */
[C---:B------:R-:W-:Y:S02]  /*8a10*/  LOP3.LUT R5, R3.reuse, 0x80, RZ, 0xc0, !PT ;  /* 0x0000008003057812 */ /* 0x040fe400078ec0ff */
[----:B------:R-:W-:Y:S01]  /*8a20*/  LOP3.LUT R10, R3, 0x360, RZ, 0xc0, !PT ;  /* 0x00000360030a7812 */ /* 0x000fe200078ec0ff */
[----:B------:R-:W-:Y:S01]  /*8a30*/  IMAD.SHL.U32 R3, R7, 0x10, RZ ;  /* 0x0000001007037824 */ /* 0x000fe200078e00ff */
[----:B------:R-:W-:-:S04]  /*8a40*/  LOP3.LUT R5, R5, 0x10, R2, 0xf8, !PT ;  /* 0x0000001005057812 */ /* 0x000fc800078ef802 */
[----:B------:R-:W-:Y:S01]  /*8a50*/  LOP3.LUT R7, R5, 0x10, R12, 0x78, !PT ;  /* 0x0000001005077812 */ /* 0x000fe200078e780c */
[----:B------:R-:W-:Y:S01]  /*8a60*/  IMAD.SHL.U32 R5, R19, 0x10, RZ ;  /* 0x0000001013057824 */ /* 0x000fe200078e00ff */
[----:B------:R-:W-:Y:S01]  /*8a70*/  LOP3.LUT R10, R10, 0x400, R3, 0xf8, !PT ;  /* 0x000004000a0a7812 */ /* 0x000fe200078ef803 */
[----:B------:R-:W-:Y:S06]  /*8a80*/  BRA.DIV UR4, `(.L_x_46) ;  /* 0x0000002e04c47947 */ /* 0x000fec000b800000 */
.L_x_98:
[----:B------:R-:W-:Y:S01]  /*8a90*/  ULOP3.LUT UR4, UR41, 0x2, URZ, 0xfc, !UPT ;  /* 0x0000000229047892 */ /* 0x000fe2000f8efc3f */
[----:B------:R-:W-:Y:S01]  /*8aa0*/  LOP3.LUT R8, R8, 0x70, R5, 0x78, !PT ;  /* 0x0000007008087812 */ /* 0x000fe200078e7805 */
[----:B------:R-:W-:Y:S01]  /*8ab0*/  IMAD.U32 R22, RZ, RZ, UR42 ;  /* 0x0000002aff167e24 */ /* 0x000fe2000f8e00ff */
[----:B------:R-:W-:Y:S02]  /*8ac0*/  LOP3.LUT R7, R10, R7, RZ, 0xfc, !PT ;  /* 0x000000070a077212 */ /* 0x000fe400078efcff */
[----:B------:R-:W-:Y:S01]  /*8ad0*/  LOP3.LUT R29, R29, R8, RZ, 0xfc, !PT ;  /* 0x000000081d1d7212 */ /* 0x000fe200078efcff */
[----:B------:R-:W-:Y:S01]  /*8ae0*/  IMAD.U32 R11, RZ, RZ, UR4 ;  /* 0x00000004ff0b7e24 */ /* 0x000fe2000f8e00ff */
[----:B------:R-:W-:Y:S01]  /*8af0*/  LOP3.LUT R8, R5, 0x10, RZ, 0xc0, !PT ;  /* 0x0000001005087812 */ /* 0x000fe200078ec0ff */
[----:B------:R1:W-:Y:S01]  /*8b00*/  STL [R1+0x4], R7 ;  /* 0x0000040701007387 */ /* 0x0003e20000100800 */
[----:B------:R-:W-:Y:S02]  /*8b10*/  LOP3.LUT P0, RZ, R19, 0x4, RZ, 0xc0, !PT ;  /* 0x0000000413ff7812 */ /* 0x000fe4000780c0ff */
[----:B------:R-:W-:-:S02]  /*8b20*/  ISETP.NE.AND P1, PT, R11, 0x3, PT ;  /* 0x000000030b00780c */ /* 0x000fc40003f25270 */
[-C--:B0-----:R-:W-:Y:S02]  /*8b30*/  ISETP.GE.AND P4, PT, R8, R9.reuse, PT ;  /* 0x000000090800720c */ /* 0x081fe40003f86270 */
[----:B------:R-:W-:Y:S02]  /*8b40*/  LOP3.LUT R16, R16, 0xfffffffe, RZ, 0xc0, !PT ;  /* 0xfffffffe10107812 */ /* 0x000fe400078ec0ff */
[C---:B------:R-:W-:Y:S01]  /*8b50*/  LOP3.LUT R24, R8.reuse, 0x20, RZ, 0xfc, !PT ;  /* 0x0000002008187812 */ /* 0x040fe200078efcff */
[----:B-1----:R-:W-:Y:S01]  /*8b60*/  IMAD.MOV.U32 R7, RZ, RZ, 0x40 ;  /* 0x00000040ff077424 */ /* 0x002fe200078e00ff */
[----:B------:R-:W-:Y:S02]  /*8b70*/  LOP3.LUT R18, R8, 0x40, RZ, 0xfc, !PT ;  /* 0x0000004008127812 */ /* 0x000fe400078efcff */
[----:B------:R-:W-:Y:S02]  /*8b80*/  ISETP.GE.AND P3, PT, R24, R9, PT ;  /* 0x000000091800720c */ /* 0x000fe40003f66270 */
[----:B------:R-:W-:-:S02]  /*8b90*/  SEL R7, R7, 0xffffffc0, !P0 ;  /* 0xffffffc007077807 */ /* 0x000fc40004000000 */
[----:B------:R-:W-:Y:S02]  /*8ba0*/  @P1 LOP3.LUT R16, R16, 0x1, RZ, 0xfc, !PT ;  /* 0x0000000110101812 */ /* 0x000fe400078efcff */
[----:B------:R-:W-:Y:S01]  /*8bb0*/  ISETP.GE.AND P2, PT, R18, R9, PT ;  /* 0x000000091200720c */ /* 0x000fe20003f46270 */
[----:B------:R0:W-:Y:S01]  /*8bc0*/  STL [R1], R7 ;  /* 0x0000000701007387 */ /* 0x0001e20000100800 */
[----:B------:R-:W-:Y:S02]  /*8bd0*/  LOP3.LUT R16, R16, 0xfffffff7, RZ, 0xc0, !PT ;  /* 0xfffffff710107812 */ /* 0x000fe400078ec0ff */
[----:B------:R-:W-:Y:S02]  /*8be0*/  SHF.R.U32.HI R5, RZ, 0x3, R19 ;  /* 0x00000003ff057819 */ /* 0x000fe40000011613 */
[----:B------:R-:W-:Y:S02]  /*8bf0*/  @P4 LOP3.LUT R16, R16, 0x8, RZ, 0xfc, !PT ;  /* 0x0000000810104812 */ /* 0x000fe400078efcff */
[----:B------:R-:W-:-:S02]  /*8c00*/  SHF.R.S32.HI R22, RZ, 0x1f, R22 ;  /* 0x0000001fff167819 */ /* 0x000fc40000011416 */
[----:B------:R-:W-:Y:S02]  /*8c10*/  LOP3.LUT R16, R16, 0xfffffffb, RZ, 0xc0, !PT ;  /* 0xfffffffb10107812 */ /* 0x000fe400078ec0ff */
[----:B------:R-:W-:Y:S02]  /*8c20*/  LOP3.LUT R5, R5, 0x1, RZ, 0xc0, !PT ;  /* 0x0000000105057812 */ /* 0x000fe400078ec0ff */
[----:B------:R-:W-:-:S04]  /*8c30*/  @P3 LOP3.LUT R16, R16, 0x4, RZ, 0xfc, !PT ;  /* 0x0000000410103812 */ /* 0x000fc800078efcff */
[----:B------:R-:W-:-:S04]  /*8c40*/  LOP3.LUT R16, R16, 0xfffffffd, RZ, 0xc0, !PT ;  /* 0xfffffffd10107812 */ /* 0x000fc800078ec0ff */
[----:B------:R-:W-:Y:S01]  /*8c50*/  @P2 LOP3.LUT R16, R16, 0x2, RZ, 0xfc, !PT ;  /* 0x0000000210102812 */ /* 0x000fe200078efcff */
[----:B0-----:R-:W-:Y:S06]  /*8c60*/  @!P1 BRA `(.L_x_47) ;  /* 0x0000000000049947 */ /* 0x001fec0003800000 */
[----:B------:R-:W-:Y:S01]  /*8c70*/  BPT.TRAP 0x1 ;  /* 0x000000040000795c */ /* 0x000fe20000300000 */
.L_x_47:
[----:B------:R-:W-:Y:S01]  /*8c80*/  IMAD.MOV.U32 R10, RZ, RZ, 0x1 ;  /* 0x00000001ff0a7424 */ /* 0x000fe200078e00ff */
[----:B------:R-:W-:Y:S01]  /*8c90*/  SHF.L.U32 R2, R2, 0x5, RZ ;  /* 0x0000000502027819 */ /* 0x000fe200000006ff */
[----:B------:R-:W-:Y:S01]  /*8ca0*/  IMAD R26, R5, 0x80, R8 ;  /* 0x00000080051a7824 */ /* 0x000fe200078e0208 */
[----:B------:R-:W-:Y:S01]  /*8cb0*/  LOP3.LUT R3, R3, 0x700, RZ, 0xc0, !PT ;  /* 0x0000070003037812 */ /* 0x000fe200078ec0ff */
[----:B------:R-:W-:Y:S01]  /*8cc0*/  IMAD.SHL.U32 R5, R5, 0x10, RZ ;  /* 0x0000001005057824 */ /* 0x000fe200078e00ff */
[----:B------:R-:W-:Y:S02]  /*8cd0*/  SHF.L.U32 R10, R10, 0x1f, RZ ;  /* 0x0000001f0a0a7819 */ /* 0x000fe400000006ff */
[----:B------:R-:W-:Y:S02]  /*8ce0*/  LOP3.LUT R2, R3, 0x60, R2, 0xf8, !PT ;  /* 0x0000006003027812 */ /* 0x000fe400078ef802 */
[----:B------:R-:W0:Y:S02]  /*8cf0*/  SYNCS.PHASECHK.TRANS64.TRYWAIT P0, [UR44+0x17080], R10 ;  /* 0x0170800aff0075a7 */ /* 0x000e24000800016c */
[----:B------:R-:W-:-:S02]  /*8d00*/  LOP3.LUT R26, R2, R26, R5, 0xf6, !PT ;  /* 0x0000001a021a7212 */ /* 0x000fc400078ef605 */
[----:B------:R-:W-:Y:S01]  /*8d10*/  SHF.R.S32.HI R5, RZ, 0x1f, R4 ;  /* 0x0000001fff057819 */ /* 0x000fe20000011404 */
[----:B0-----:R-:W-:Y:S06]  /*8d20*/  @!P0 BRA `(.L_x_48) ;  /* 0x0000002c003c8947 */ /* 0x001fec0003800000 */
.L_x_99:
[----:B------:R-:W-:Y:S01]  /*8d30*/  ULDC.64 UR4, c[0x0][0x328] ;  /* 0x0000ca0000047ab9 */ /* 0x000fe20000000a00 */
[----:B------:R-:W1:Y:S01]  /*8d40*/  S2R R20, SR_TID.X ;  /* 0x0000000000147919 */ /* 0x000e620000002100 */
[----:B0-----:R-:W-:Y:S01]  /*8d50*/  IMAD R3, R5, UR4, RZ ;  /* 0x0000000405037c24 */ /* 0x001fe2000f8e02ff */
[----:B------:R-:W-:Y:S02]  /*8d60*/  R2UR UR6, R22 ;  /* 0x00000000160672ca */ /* 0x000fe400000e0000 */
[----:B------:R-:W-:Y:S01]  /*8d70*/  IADD3 R6, -R25, UR36, -R6 ;  /* 0x0000002419067c10 */ /* 0x000fe2000fffe906 */
[C---:B------:R-:W-:Y:S02]  /*8d80*/  IMAD R7, R4.reuse, UR5, R3 ;  /* 0x0000000504077c24 */ /* 0x040fe4000f8e0203 */
[----:B------:R-:W-:Y:S01]  /*8d90*/  IMAD.WIDE.U32 R2, R4, UR4, RZ ;  /* 0x0000000404027c25 */ /* 0x000fe2000f8e00ff */
[----:B------:R-:W-:Y:S01]  /*8da0*/  ULDC.64 UR4, c[0x0][0x338] ;  /* 0x0000ce0000047ab9 */ /* 0x000fe20000000a00 */
[----:B------:R-:W-:-:S02]  /*8db0*/  ISETP.GE.AND P0, PT, R6, 0x1, PT ;  /* 0x000000010600780c */ /* 0x000fc40003f06270 */
[----:B------:R-:W-:Y:S01]  /*8dc0*/  IMAD.IADD R3, R3, 0x1, R7 ;  /* 0x0000000103037824 */ /* 0x000fe200078e0207 */
[----:B-----5:R-:W-:Y:S01]  /*8dd0*/  SHF.R.S32.HI R7, RZ, 0x1f, R0 ;  /* 0x0000001fff077819 */ /* 0x020fe20000011400 */
[----:B------:R-:W-:-:S04]  /*8de0*/  IMAD.WIDE.U32 R2, R0, UR4, R2 ;  /* 0x0000000400027c25 */ /* 0x000fc8000f8e0002 */
[----:B------:R-:W-:-:S04]  /*8df0*/  IMAD R8, R7, UR4, RZ ;  /* 0x0000000407087c24 */ /* 0x000fc8000f8e02ff */
[----:B------:R-:W-:Y:S01]  /*8e00*/  IMAD R8, R0, UR5, R8 ;  /* 0x0000000500087c24 */ /* 0x000fe2000f8e0208 */
[----:B------:R-:W-:-:S03]  /*8e10*/  ULDC.64 UR4, c[0x0][0x330] ;  /* 0x0000cc0000047ab9 */ /* 0x000fc60000000a00 */
[----:B------:R-:W-:Y:S02]  /*8e20*/  IMAD.IADD R3, R3, 0x1, R8 ;  /* 0x0000000103037824 */ /* 0x000fe400078e0208 */
[----:B------:R-:W-:Y:S01]  /*8e30*/  IMAD.U32 R8, RZ, RZ, UR4 ;  /* 0x00000004ff087e24 */ /* 0x000fe2000f8e00ff */
[----:B------:R-:W-:Y:S01]  /*8e40*/  UIMAD UR4, UR6, UR4, URZ ;  /* 0x00000004060472a4 */ /* 0x000fe2000f8e023f */
[----:B-1----:R-:W-:Y:S02]  /*8e50*/  IMAD.SHL.U32 R20, R20, 0x10, RZ ;  /* 0x0000001014147824 */ /* 0x002fe400078e00ff */
[----:B------:R-:W-:Y:S01]  /*8e60*/  ULDC.64 UR6, c[0x0][0x318] ;  /* 0x0000c60000067ab9 */ /* 0x000fe20000000a00 */
[----:B------:R-:W-:Y:S01]  /*8e70*/  IMAD.WIDE.U32 R2, R8, UR42, R2 ;  /* 0x0000002a08027c25 */ /* 0x000fe2000f8e0002 */
[----:B------:R-:W-:Y:S01]  /*8e80*/  UIMAD UR4, UR42, UR5, UR4 ;  /* 0x000000052a0472a4 */ /* 0x000fe2000f8e0204 */
[----:B------:R-:W-:Y:S02]  /*8e90*/  LOP3.LUT R20, R20, 0x10, RZ, 0xc0, !PT ;  /* 0x0000001014147812 */ /* 0x000fe400078ec0ff */
[----:B------:R-:W-:Y:S01]  /*8ea0*/  IMAD.U32 R9, RZ, RZ, UR7 ;  /* 0x00000007ff097e24 */ /* 0x000fe2000f8e00ff */
[----:B------:R-:W-:-:S04]  /*8eb0*/  IADD3 R8, P1, R2, UR6, RZ ;  /* 0x0000000602087c10 */ /* 0x000fc8000ff3e0ff */
[----:B------:R-:W-:Y:S01]  /*8ec0*/  IADD3.X R9, R9, UR4, R3, P1, !PT ;  /* 0x0000000409097c10 */ /* 0x000fe20008ffe403 */
[----:B------:R-:W-:-:S03]  /*8ed0*/  UMOV UR4, 0xffffffff ;  /* 0xffffffff00047882 */ /* 0x000fc60000000000 */
[----:B------:R-:W-:Y:S05]  /*8ee0*/  BRA.DIV UR4, `(.L_x_49) ;  /* 0x0000002a04e47947 */ /* 0x000fea000b800000 */
[----:B------:R-:W0:Y:S01]  /*8ef0*/  SHFL.IDX PT, R2, R8, RZ, 0x1e1f ;  /* 0x001e1fff08027589 */ /* 0x000e2200000e0000 */
[----:B------:R-:W1:Y:S01]  /*8f00*/  LDC R11, c[0x0][0x2f4] ;  /* 0x0000bd00ff0b7b82 */ /* 0x000e620000000800 */
[----:B------:R-:W-:Y:S02]  /*8f10*/  VIADD R19, R26, UR44 ;  /* 0x0000002c1a137c36 */ /* 0x000fe40008000000 */
[----:B------:R-:W2:Y:S04]  /*8f20*/  SHFL.IDX PT, R3, R9, RZ, 0x1e1f ;  /* 0x001e1fff09037589 */ /* 0x000ea800000e0000 */
[----:B------:R-:W3:Y:S01]  /*8f30*/  SHFL.IDX PT, R9, R9, 0x1, 0x1e1f ;  /* 0x003e1f0009097f89 */ /* 0x000ee200000e0000 */
[C---:B0-----:R-:W-:Y:S02]  /*8f40*/  IADD3 R2, P1, R20.reuse, R2, RZ ;  /* 0x0000000214027210 */ /* 0x041fe40007f3e0ff */
[----:B-1----:R-:W-:-:S02]  /*8f50*/  ISETP.GE.AND P4, PT, R20, R11, PT ;  /* 0x0000000b1400720c */ /* 0x002fc40003f86270 */
[----:B------:R-:W-:Y:S01]  /*8f60*/  ISETP.GE.AND P3, PT, R24, R11, PT ;  /* 0x0000000b1800720c */ /* 0x000fe20003f66270 */
[----:B--2---:R-:W-:Y:S01]  /*8f70*/  IMAD.X R3, RZ, RZ, R3, P1 ;  /* 0x000000ffff037224 */ /* 0x004fe200008e0603 */
[----:B------:R-:W-:-:S13]  /*8f80*/  ISETP.LT.OR P1, PT, R6, 0x1, P4 ;  /* 0x000000010600780c */ /* 0x000fda0002721670 */
[----:B------:R-:W-:Y:S01]  /*8f90*/  LDGSTS.E.BYPASS.LTC128B.128 [R19+0x6400], desc[UR38][R2.64], !P1 ;  /* 0x0640000002137fae */ /* 0x000fe2000c901d66 */
[----:B------:R-:W-:-:S13]  /*8fa0*/  ISETP.LT.OR P1, PT, R6, 0x1, P3 ;  /* 0x000000010600780c */ /* 0x000fda0001f21670 */
[----:B------:R-:W-:Y:S01]  /*8fb0*/  LDGSTS.E.BYPASS.LTC128B.128 [R19+0x7400], desc[UR38][R2.64+0x20], !P1 ;  /* 0x0740002002137fae */ /* 0x000fe2000c901d66 */
[----:B------:R-:W-:-:S04]  /*8fc0*/  ISETP.GE.AND P1, PT, R18, R11, PT ;  /* 0x0000000b1200720c */ /* 0x000fc80003f26270 */
[----:B------:R-:W-:-:S13]  /*8fd0*/  ISETP.LT.OR P2, PT, R6, 0x1, P1 ;  /* 0x000000010600780c */ /* 0x000fda0000f41670 */
[----:B------:R0:W-:Y:S01]  /*8fe0*/  LDGSTS.E.BYPASS.LTC128B.128 [R19+0x8400], desc[UR38][R2.64+0x40], !P2 ;  /* 0x0840004002137fae */ /* 0x0001e2000d101d66 */
[----:B------:R-:W-:-:S03]  /*8ff0*/  ISETP.GE.AND P2, PT, R6, 0x41, PT ;  /* 0x000000410600780c */ /* 0x000fc60003f46270 */
[----:B0--3--:R0:W1:Y:S10]  /*9000*/  SHFL.IDX PT, R2, R8, 0x1, 0x1e1f ;  /* 0x003e1f0008027f89 */ /* 0x00907400000e0000 */
.L_x_105:
[C---:B------:R-:W-:Y:S02]  /*9010*/  ISETP.LT.OR P4, PT, R6.reuse, 0x41, P4 ;  /* 0x000000410600780c */ /* 0x040fe40002781670 */
[C---:B------:R-:W-:Y:S02]  /*9020*/  ISETP.LT.OR P3, PT, R6.reuse, 0x41, P3 ;  /* 0x000000410600780c */ /* 0x040fe40001f61670 */
[----:B------:R-:W-:Y:S02]  /*9030*/  ISETP.LT.OR P1, PT, R6, 0x41, P1 ;  /* 0x000000410600780c */ /* 0x000fe40000f21670 */
[----:B-1----:R-:W-:-:S05]  /*9040*/  IADD3 R2, P5, R20, R2, RZ ;  /* 0x0000000214027210 */ /* 0x002fca0007fbe0ff */
[----:B------:R-:W-:-:S05]  /*9050*/  IMAD.X R3, RZ, RZ, R9, P5 ;  /* 0x000000ffff037224 */ /* 0x000fca00028e0609 */
[----:B------:R-:W-:Y:S01]  /*9060*/  @!PT LDS RZ, [RZ] ;  /* 0x00000000fffff984 */ /* 0x000fe20000000800 */
[----:B------:R-:W-:Y:S01]  /*9070*/  @!PT LDS RZ, [RZ] ;  /* 0x00000000fffff984 */ /* 0x000fe20000000800 */
[----:B------:R-:W-:Y:S01]  /*9080*/  @!PT LDS RZ, [RZ] ;  /* 0x00000000fffff984 */ /* 0x000fe20000000800 */
[----:B------:R1:W-:Y:S04]  /*9090*/  LDGSTS.E.BYPASS.LTC128B.128 [R19+0x6c00], desc[UR38][R2.64], !P4 ;  /* 0x06c0000002137fae */ /* 0x0003e8000e101d66 */
[----:B------:R1:W-:Y:S04]  /*90a0*/  LDGSTS.E.BYPASS.LTC128B.128 [R19+0x7c00], desc[UR38][R2.64+0x20], !P3 ;  /* 0x07c0002002137fae */ /* 0x0003e8000d901d66 */
[----:B------:R1:W-:Y:S01]  /*90b0*/  LDGSTS.E.BYPASS.LTC128B.128 [R19+0x8c00], desc[UR38][R2.64+0x40], !P1 ;  /* 0x08c0004002137fae */ /* 0x0003e2000c901d66 */
[----:B------:R-:W-:Y:S01]  /*90c0*/  NOP ;  /* 0x0000000000007918 */ /* 0x000fe20000000000 */
[----:B------:R-:W-:Y:S02]  /*90d0*/  SYNCS.ARRIVE.TRANS64.RED.A0T1 RZ, [UR44+0x17070], RZ ;  /* 0x017070ffffff79a7 */ /* 0x000fe4000820042c */
[----:B------:R-:W-:Y:S01]  /*90e0*/  ARRIVES.LDGSTSBAR.64.TRANSCNT [UR44+0x17070] ;  /* 0x01707000ff0079b0 */ /* 0x000fe20008000aac */
[----:B------:R-:W-:Y:S01]  /*90f0*/  NOP ;  /* 0x0000000000007918 */ /* 0x000fe20000000000 */
[----:B------:R-:W-:-:S06]  /*9100*/  ULOP3.LUT UR4, UR41, 0x2, URZ, 0xfc, !UPT ;  /* 0x0000000229047892 */ /* 0x000fcc000f8efc3f */
[----:B0-----:R-:W-:-:S05]  /*9110*/  IMAD.U32 R8, RZ, RZ, UR4 ;  /* 0x00000004ff087e24 */ /* 0x001fca000f8e00ff */
[----:B------:R-:W-:-:S13]  /*9120*/  ISETP.NE.AND P6, PT, R8, 0x3, PT ;  /* 0x000000030800780c */ /* 0x000fda0003fc5270 */
[----:B-1----:R-:W-:Y:S05]  /*9130*/  @!P6 BRA `(.L_x_50) ;  /* 0x000000000004e947 */ /* 0x002fea0003800000 */
[----:B------:R-:W-:Y:S01]  /*9140*/  BPT.TRAP 0x1 ;  /* 0x000000040000795c */ /* 0x000fe20000300000 */
.L_x_50:
[----:B------:R-:W-:Y:S01]  /*9150*/  SYNCS.ARRIVE.TRANS64.A1T0 RZ, [UR44+0x17070], RZ ;  /* 0x017070ffffff79a7 */ /* 0x000fe2000810002c */
[----:B------:R-:W-:Y:S05]  /*9160*/  @!P6 BRA `(.L_x_51) ;  /* 0x000000000004e947 */ /* 0x000fea0003800000 */
[----:B------:R-:W-:Y:S01]  /*9170*/  BPT.TRAP 0x1 ;  /* 0x000000040000795c */ /* 0x000fe20000300000 */
.L_x_51:
[----:B------:R-:W0:Y:S02]  /*9180*/  SYNCS.PHASECHK.TRANS64.TRYWAIT P1, [UR44+0x17040], R10 ;  /* 0x0170400aff0075a7 */ /* 0x000e24000802016c */
[----:B0-----:R-:W-:Y:S05]  /*9190*/  @!P1 BRA `(.L_x_52) ;  /* 0x0000002c00009947 */ /* 0x001fea0003800000 */
.L_x_106:
[----:B------:R-:W1:Y:S01]  /*91a0*/  S2R R6, SR_TID.X ;  /* 0x0000000000067919 */ /* 0x000e620000002100 */
[----:B------:R-:W-:Y:S01]  /*91b0*/  ULDC.64 UR4, c[0x0][0x300] ;  /* 0x0000c00000047ab9 */ /* 0x000fe20000000a00 */
[----:B------:R-:W-:Y:S01]  /*91c0*/  R2UR UR6, R22 ;  /* 0x00000000160672ca */ /* 0x000fe200000e0000 */
[----:B------:R-:W-:Y:S01]  /*91d0*/  IMAD R5, R5, UR4, RZ ;  /* 0x0000000405057c24 */ /* 0x000fe2000f8e02ff */
[----:B------:R-:W2:Y:S01]  /*91e0*/  LDC R8, c[0x0][0x2f4] ;  /* 0x0000bd00ff087b82 */ /* 0x000ea20000000800 */
[----:B0-----:R-:W-:-:S04]  /*91f0*/  IMAD.WIDE.U32 R2, R4, UR4, RZ ;  /* 0x0000000404027c25 */ /* 0x001fc8000f8e00ff */
[----:B------:R-:W-:Y:S01]  /*9200*/  IMAD R5, R4, UR5, R5 ;  /* 0x0000000504057c24 */ /* 0x000fe2000f8e0205 */
[----:B------:R-:W-:Y:S02]  /*9210*/  ULDC.64 UR4, c[0x0][0x310] ;  /* 0x0000c40000047ab9 */ /* 0x000fe40000000a00 */
[----:B------:R-:W-:Y:S02]  /*9220*/  IMAD R7, R7, UR4, RZ ;  /* 0x0000000407077c24 */ /* 0x000fe4000f8e02ff */
[----:B------:R-:W-:Y:S02]  /*9230*/  IMAD.IADD R3, R3, 0x1, R5 ;  /* 0x0000000103037824 */ /* 0x000fe400078e0205 */
[C---:B------:R-:W-:Y:S02]  /*9240*/  IMAD R7, R0.reuse, UR5, R7 ;  /* 0x0000000500077c24 */ /* 0x040fe4000f8e0207 */
[----:B------:R-:W-:Y:S01]  /*9250*/  IMAD.WIDE.U32 R2, R0, UR4, R2 ;  /* 0x0000000400027c25 */ /* 0x000fe2000f8e0002 */
[----:B------:R-:W-:-:S03]  /*9260*/  ULDC.64 UR4, c[0x0][0x308] ;  /* 0x0000c20000047ab9 */ /* 0x000fc60000000a00 */
[----:B------:R-:W-:Y:S02]  /*9270*/  IMAD.IADD R3, R3, 0x1, R7 ;  /* 0x0000000103037824 */ /* 0x000fe400078e0207 */
[----:B------:R-:W-:Y:S01]  /*9280*/  IMAD.U32 R5, RZ, RZ, UR4 ;  /* 0x00000004ff057e24 */ /* 0x000fe2000f8e00ff */
[----:B------:R-:W-:-:S03]  /*9290*/  UIMAD UR4, UR6, UR4, URZ ;  /* 0x00000004060472a4 */ /* 0x000fc6000f8e023f */
[----:B------:R-:W-:Y:S01]  /*92a0*/  IMAD.WIDE.U32 R2, R5, UR42, R2 ;  /* 0x0000002a05027c25 */ /* 0x000fe2000f8e0002 */
[----:B------:R-:W-:Y:S01]  /*92b0*/  ULDC.64 UR6, c[0x0][0x2e8] ;  /* 0x0000ba0000067ab9 */ /* 0x000fe20000000a00 */
[----:B------:R-:W-:Y:S01]  /*92c0*/  UIMAD UR4, UR42, UR5, UR4 ;  /* 0x000000052a0472a4 */ /* 0x000fe2000f8e0204 */
[-C--:B--2---:R-:W-:Y:S01]  /*92d0*/  ISETP.GE.AND P3, PT, R18, R8.reuse, PT ;  /* 0x000000081200720c */ /* 0x084fe20003f66270 */
[----:B------:R-:W-:Y:S01]  /*92e0*/  IMAD.U32 R5, RZ, RZ, UR7 ;  /* 0x00000007ff057e24 */ /* 0x000fe2000f8e00ff */
[----:B------:R-:W-:Y:S01]  /*92f0*/  IADD3 R0, P1, R2, UR6, RZ ;  /* 0x0000000602007c10 */ /* 0x000fe2000ff3e0ff */
[----:B-1----:R-:W-:Y:S01]  /*9300*/  IMAD.SHL.U32 R6, R6, 0x10, RZ ;  /* 0x0000001006067824 */ /* 0x002fe200078e00ff */
[----:B------:R-:W-:Y:S02]  /*9310*/  ISETP.GE.AND P4, PT, R24, R8, PT ;  /* 0x000000081800720c */ /* 0x000fe40003f86270 */
[----:B------:R-:W-:Y:S01]  /*9320*/  IADD3.X R4, R5, UR4, R3, P1, !PT ;  /* 0x0000000405047c10 */ /* 0x000fe20008ffe403 */
[----:B------:R-:W-:Y:S01]  /*9330*/  UMOV UR4, 0xffffffff ;  /* 0xffffffff00047882 */ /* 0x000fe20000000000 */
[----:B------:R-:W-:-:S04]  /*9340*/  LOP3.LUT R6, R6, 0x10, RZ, 0xc0, !PT ;  /* 0x0000001006067812 */ /* 0x000fc800078ec0ff */
[----:B------:R-:W-:Y:S01]  /*9350*/  ISETP.GE.AND P5, PT, R6, R8, PT ;  /* 0x000000080600720c */ /* 0x000fe20003fa6270 */
[----:B------:R-:W-:-:S12]  /*9360*/  BRA.DIV UR4, `(.L_x_53) ;  /* 0x0000002a04a47947 */ /* 0x000fd8000b800000 */
[----:B------:R-:W0:Y:S04]  /*9370*/  SHFL.IDX PT, R14, R0, RZ, 0x1e1f ;  /* 0x001e1fff000e7589 */ /* 0x000e2800000e0000 */
[----:B------:R-:W1:Y:S04]  /*9380*/  SHFL.IDX PT, R2, R4, RZ, 0x1e1f ;  /* 0x001e1fff04027589 */ /* 0x000e6800000e0000 */
[----:B------:R2:W3:Y:S01]  /*9390*/  SHFL.IDX PT, R5, R4, 0x1, 0x1e1f ;  /* 0x003e1f0004057f89 */ /* 0x0004e200000e0000 */
[----:B0-----:R-:W-:-:S05]  /*93a0*/  @P0 IADD3 R14, P1, R6, R14, RZ ;  /* 0x0000000e060e0210 */ /* 0x001fca0007f3e0ff */
[----:B-1----:R-:W-:Y:S02]  /*93b0*/  @P0 IMAD.X R3, RZ, RZ, R2, P1 ;  /* 0x000000ffff030224 */ /* 0x002fe400008e0602 */
[----:B------:R-:W-:Y:S02]  /*93c0*/  @P0 IMAD.MOV.U32 R2, RZ, RZ, R14 ;  /* 0x000000ffff020224 */ /* 0x000fe400078e000e */
[----:B------:R2:W0:Y:S04]  /*93d0*/  SHFL.IDX PT, R14, R0, 0x1, 0x1e1f ;  /* 0x003e1f00000e7f89 */ /* 0x00042800000e0000 */
[----:B------:R2:W-:Y:S04]  /*93e0*/  @P0 LDGSTS.E.BYPASS.LTC128B.128 [R19+0x10c00], desc[UR38][R2.64], !P5 ;  /* 0x10c0000002130fae */ /* 0x0005e8000e901d66 */
[----:B------:R2:W-:Y:S04]  /*93f0*/  @P0 LDGSTS.E.BYPASS.LTC128B.128 [R19+0x11c00], desc[UR38][R2.64+0x20], !P4 ;  /* 0x11c0002002130fae */ /* 0x0005e8000e101d66 */
[----:B---3--:R2:W-:Y:S02]  /*9400*/  @P0 LDGSTS.E.BYPASS.LTC128B.128 [R19+0x12c00], desc[UR38][R2.64+0x40], !P3 ;  /* 0x12c0004002130fae */ /* 0x0085e4000d901d66 */
.L_x_112:
[----:B0-2---:R-:W-:-:S05]  /*9410*/  @P2 IADD3 R2, P0, R6, R14, RZ ;  /* 0x0000000e06022210 */ /* 0x005fca0007f1e0ff */
[----:B------:R-:W-:-:S05]  /*9420*/  @P2 IMAD.X R3, RZ, RZ, R5, P0 ;  /* 0x000000ffff032224 */ /* 0x000fca00000e0605 */
[----:B------:R-:W-:Y:S01]  /*9430*/  @!PT LDS RZ, [RZ] ;  /* 0x00000000fffff984 */ /* 0x000fe20000000800 */
[----:B------:R-:W-:Y:S01]  /*9440*/  @!PT LDS RZ, [RZ] ;  /* 0x00000000fffff984 */ /* 0x000fe20000000800 */
[----:B------:R-:W-:Y:S01]  /*9450*/  @!PT LDS RZ, [RZ] ;  /* 0x00000000fffff984 */ /* 0x000fe20000000800 */
[----:B------:R0:W-:Y:S04]  /*9460*/  @P2 LDGSTS.E.BYPASS.LTC128B.128 [R19+0x11400], desc[UR38][R2.64], !P5 ;  /* 0x1140000002132fae */ /* 0x0001e8000e901d66 */
[----:B------:R0:W-:Y:S04]  /*9470*/  @P2 LDGSTS.E.BYPASS.LTC128B.128 [R19+0x12400], desc[UR38][R2.64+0x20], !P4 ;  /* 0x1240002002132fae */ /* 0x0001e8000e101d66 */
[----:B------:R0:W-:Y:S01]  /*9480*/  @P2 LDGSTS.E.BYPASS.LTC128B.128 [R19+0x13400], desc[UR38][R2.64+0x40], !P3 ;  /* 0x1340004002132fae */ /* 0x0001e2000d901d66 */
[----:B------:R-:W-:Y:S01]  /*9490*/  NOP ;  /* 0x0000000000007918 */ /* 0x000fe20000000000 */
[----:B------:R-:W-:Y:S02]  /*94a0*/  SYNCS.ARRIVE.TRANS64.RED.A0T1 RZ, [UR44+0x17030], RZ ;  /* 0x017030ffffff79a7 */ /* 0x000fe4000820042c */
[----:B------:R-:W-:Y:S01]  /*94b0*/  ARRIVES.LDGSTSBAR.64.TRANSCNT [UR44+0x17030] ;  /* 0x01703000ff0079b0 */ /* 0x000fe20008000aac */
[----:B------:R-:W-:Y:S01]  /*94c0*/  NOP ;  /* 0x0000000000007918 */ /* 0x000fe20000000000 */
[----:B------:R-:W-:-:S06]  /*94d0*/  ULOP3.LUT UR4, UR41, 0x2, URZ, 0xfc, !UPT ;  /* 0x0000000229047892 */ /* 0x000fcc000f8efc3f */
[----:B------:R-:W-:-:S05]  /*94e0*/  IMAD.U32 R4, RZ, RZ, UR4 ;  /* 0x00000004ff047e24 */ /* 0x000fca000f8e00ff */
[----:B------:R-:W-:-:S13]  /*94f0*/  ISETP.NE.AND P1, PT, R4, 0x3, PT ;  /* 0x000000030400780c */ /* 0x000fda0003f25270 */
[----:B0-----:R-:W-:Y:S05]  /*9500*/  @!P1 BRA `(.L_x_54) ;  /* 0x0000000000049947 */ /* 0x001fea0003800000 */
[----:B------:R-:W-:Y:S01]  /*9510*/  BPT.TRAP 0x1 ;  /* 0x000000040000795c */ /* 0x000fe20000300000 */
.L_x_54:
[----:B------:R-:W-:Y:S01]  /*9520*/  SYNCS.ARRIVE.TRANS64.A1T0 RZ, [UR44+0x17030], RZ ;  /* 0x017030ffffff79a7 */ /* 0x000fe2000810002c */
[----:B------:R-:W-:Y:S05]  /*9530*/  WARPSYNC.ALL ;  /* 0x0000000000007948 */ /* 0x000fea0003800000 */
[----:B------:R-:W-:Y:S01]  /*9540*/  UIADD3 UR5, UR44, 0xc400, URZ ;  /* 0x0000c4002c057890 */ /* 0x000fe2000fffe03f */
[----:B------:R-:W-:Y:S01]  /*9550*/  R2UR UR4, R22 ;  /* 0x00000000160472ca */ /* 0x000fe200000e0000 */
[----:B------:R-:W-:Y:S02]  /*9560*/  ULDC.64 UR6, c[0x0][0x2d8] ;  /* 0x0000b60000067ab9 */ /* 0x000fe40000000a00 */
[----:B------:R-:W-:Y:S02]  /*9570*/  ULOP3.LUT UP0, URZ, UR5, 0x9f, URZ, 0xc0, !UPT ;  /* 0x0000009f053f7892 */ /* 0x000fe4000f80c03f */
[----:B------:R-:W-:Y:S01]  /*9580*/  UIMAD.WIDE.U32 UR36, UR42, UR6, URZ ;  /* 0x000000062a2472a5 */ /* 0x000fe2000f8e003f */
[----:B------:R-:W-:Y:S03]  /*9590*/  BAR.SYNC.DEFER_BLOCKING 0x8, 0x200 ;  /* 0x0208000000007b1d */ /* 0x000fe60000010000 */
[----:B------:R-:W-:-:S04]  /*95a0*/  PLOP3.LUT P0, PT, PT, PT, UP0, 0x80, 0x0 ;  /* 0x000000000000781c */ /* 0x000fc80003f0f008 */
[----:B------:R-:W-:-:S04]  /*95b0*/  UIMAD UR4, UR4, UR6, URZ ;  /* 0x00000006040472a4 */ /* 0x000fc8000f8e023f */
[----:B------:R-:W-:-:S04]  /*95c0*/  UIMAD UR4, UR42, UR7, UR4 ;  /* 0x000000072a0472a4 */ /* 0x000fc8000f8e0204 */
[----:B------:R-:W-:Y:S01]  /*95d0*/  UIADD3 UR45, UR37, UR4, URZ ;  /* 0x00000004252d7290 */ /* 0x000fe2000fffe03f */
[----:B------:R-:W-:Y:S11]  /*95e0*/  @!P0 BRA `(.L_x_55) ;  /* 0x0000000000408947 */ /* 0x000ff60003800000 */
[----:B------:R-:W-:Y:S01]  /*95f0*/  MOV R2, 0x0 ;  /* 0x0000000000027802 */ /* 0x000fe20000000f00 */
[----:B------:R-:W-:Y:S01]  /*9600*/  ULDC.64 UR6, c[0x4][0x98] ;  /* 0x0100260000067ab9 */ /* 0x000fe20000000a00 */
[----:B------:R-:W-:Y:S01]  /*9610*/  ULDC.64 UR8, c[0x4][0xa0] ;  /* 0x0100280000087ab9 */ /* 0x000fe20000000a00 */
[----:B------:R-:W-:Y:S01]  /*9620*/  ULDC.64 UR4, c[0x4][0x28] ;  /* 0x01000a0000047ab9 */ /* 0x000fe20000000a00 */
[----:B------:R-:W-:Y:S02]  /*9630*/  IMAD.U32 R4, RZ, RZ, UR6 ;  /* 0x00000006ff047e24 */ /* 0x000fe4000f8e00ff */
[----:B------:R-:W0:Y:S01]  /*9640*/  LDC.64 R2, c[0x4][R2] ;  /* 0x0100000002027b82 */ /* 0x000e220000000a00 */
[----:B------:R-:W-:Y:S02]  /*9650*/  IMAD.U32 R5, RZ, RZ, UR7 ;  /* 0x00000007ff057e24 */ /* 0x000fe4000f8e00ff */
        /* <DEDUP_REMOVED lines=8> */
[----:B0-----:R-:W-:Y:S05]  /*96e0*/  CALL.ABS.NOINC R2 ;  /* 0x0000000002007343 */ /* 0x001fea0003c00000 */
.L_x_55:
[----:B------:R-:W0:Y:S01]  /*96f0*/  LDC R8, c[0x0][0x448] ;  /* 0x00011200ff087b82 */ /* 0x000e220000000800 */
[----:B------:R-:W1:Y:S01]  /*9700*/  S2R R20, SR_CTAID.Z ;  /* 0x0000000000147919 */ /* 0x000e620000002700 */
[----:B------:R-:W-:Y:S01]  /*9710*/  ULDC.64 UR4, c[0x0][0x2e0] ;  /* 0x0000b80000047ab9 */ /* 0x000fe20000000a00 */
[----:B------:R-:W-:Y:S01]  /*9720*/  IMAD.IADD R6, R27, 0x1, R25 ;  /* 0x000000011b067824 */ /* 0x000fe200078e0219 */
[----:B------:R-:W-:Y:S01]  /*9730*/  MOV R4, UR36 ;  /* 0x0000002400047c02 */ /* 0x000fe20008000f00 */
[----:B------:R-:W2:Y:S01]  /*9740*/  S2R R21, SR_CTAID.X ;  /* 0x0000000000157919 */ /* 0x000ea20000002500 */
[----:B------:R-:W-:Y:S01]  /*9750*/  IMAD.U32 R5, RZ, RZ, UR37 ;  /* 0x00000025ff057e24 */ /* 0x000fe2000f8e00ff */
[----:B------:R-:W-:Y:S01]  /*9760*/  ULDC.64 UR6, c[0x0][0x2c8] ;  /* 0x0000b20000067ab9 */ /* 0x000fe20000000a00 */
[----:B------:R-:W-:Y:S01]  /*9770*/  ULDC.64 UR8, c[0x0][0x280] ;  /* 0x0000a00000087ab9 */ /* 0x000fe20000000a00 */
[----:B0-----:R-:W-:Y:S02]  /*9780*/  ISETP.NE.AND P0, PT, R8, 0x1, PT ;  /* 0x000000010800780c */ /* 0x001fe40003f05270 */
[----:B-1----:R-:W-:-:S11]  /*9790*/  SHF.R.S32.HI R20, RZ, 0x1f, R20 ;  /* 0x0000001fff147819 */ /* 0x002fd60000011414 */
[----:B------:R-:W0:Y:S01]  /*97a0*/  @P0 LDC R3, c[0x0][0x44c] ;  /* 0x00011300ff030b82 */ /* 0x000e220000000800 */
[----:B------:R-:W-:Y:S02]  /*97b0*/  IMAD R7, R20, UR4, RZ ;  /* 0x0000000414077c24 */ /* 0x000fe4000f8e02ff */
[----:B------:R-:W1:Y:S01]  /*97c0*/  S2R R20, SR_CTAID.Z ;  /* 0x0000000000147919 */ /* 0x000e620000002700 */
[----:B--2---:R-:W-:-:S04]  /*97d0*/  IMAD R6, R21, 0xc0, R6 ;  /* 0x000000c015067824 */ /* 0x004fc800078e0206 */
[----:B------:R-:W2:Y:S01]  /*97e0*/  @P0 LDC R2, c[0x0][0x450] ;  /* 0x00011400ff020b82 */ /* 0x000ea20000000800 */
[----:B------:R-:W-:Y:S02]  /*97f0*/  IMAD.MOV.U32 R0, RZ, RZ, R6 ;  /* 0x000000ffff007224 */ /* 0x000fe400078e0006 */
[----:B0-----:R-:W-:-:S05]  /*9800*/  @P0 IMAD.HI.U32 R3, R6, R3, RZ ;  /* 0x0000000306030227 */ /* 0x001fca00078e00ff */
[----:B--2---:R-:W-:Y:S01]  /*9810*/  @P0 SHF.R.U32.HI R0, RZ, R2, R3 ;  /* 0x00000002ff000219 */ /* 0x004fe20000011603 */
[----:B------:R-:W-:Y:S02]  /*9820*/  IMAD.U32 R3, RZ, RZ, UR45 ;  /* 0x0000002dff037e24 */ /* 0x000fe4000f8e00ff */
[----:B------:R-:W-:Y:S01]  /*9830*/  IMAD.MOV.U32 R2, RZ, RZ, R4 ;  /* 0x000000ffff027224 */ /* 0x000fe200078e0004 */
[----:B------:R-:W-:Y:S01]  /*9840*/  SHF.R.S32.HI R4, RZ, 0x1f, R0 ;  /* 0x0000001fff047819 */ /* 0x000fe20000011400 */
[C---:B-1----:R-:W-:Y:S02]  /*9850*/  IMAD R7, R20.reuse, UR5, R7 ;  /* 0x0000000514077c24 */ /* 0x042fe4000f8e0207 */
[----:B------:R-:W-:Y:S01]  /*9860*/  IMAD.WIDE.U32 R2, R20, UR4, R2 ;  /* 0x0000000414027c25 */ /* 0x000fe2000f8e0002 */
[----:B------:R-:W-:Y:S01]  /*9870*/  ULDC.64 UR4, c[0x0][0x2d0] ;  /* 0x0000b40000047ab9 */ /* 0x000fe20000000a00 */
[----:B------:R-:W0:Y:S02]  /*9880*/  S2R R20, SR_TID.X ;  /* 0x0000000000147919 */ /* 0x000e240000002100 */
[----:B------:R-:W-:-:S02]  /*9890*/  IMAD.IADD R3, R3, 0x1, R7 ;  /* 0x0000000103037824 */ /* 0x000fc400078e0207 */
[----:B------:R-:W-:Y:S02]  /*98a0*/  IMAD R9, R4, UR4, RZ ;  /* 0x0000000404097c24 */ /* 0x000fe4000f8e02ff */
[----:B------:R-:W-:Y:S02]  /*98b0*/  IMAD.MOV R7, RZ, RZ, -R0 ;  /* 0x000000ffff077224 */ /* 0x000fe400078e0a00 */
[C---:B------:R-:W-:Y:S02]  /*98c0*/  IMAD R9, R0.reuse, UR5, R9 ;  /* 0x0000000500097c24 */ /* 0x040fe4000f8e0209 */
[----:B------:R-:W-:-:S04]  /*98d0*/  IMAD.WIDE.U32 R4, R0, UR4, R2 ;  /* 0x0000000400047c25 */ /* 0x000fc8000f8e0002 */
[----:B------:R-:W-:Y:S02]  /*98e0*/  IMAD R0, R8, R7, R6 ;  /* 0x0000000708007224 */ /* 0x000fe400078e0206 */
[----:B------:R-:W-:Y:S02]  /*98f0*/  IMAD.IADD R5, R5, 0x1, R9 ;  /* 0x0000000105057824 */ /* 0x000fe400078e0209 */
[----:B------:R-:W-:Y:S01]  /*9900*/  VIADD R6, R6, 0x80 ;  /* 0x0000008006067836 */ /* 0x000fe20000000000 */
[----:B------:R-:W-:Y:S01]  /*9910*/  SHF.R.S32.HI R7, RZ, 0x1f, R0 ;  /* 0x0000001fff077819 */ /* 0x000fe20000011400 */
[----:B------:R-:W-:-:S04]  /*9920*/  IMAD.WIDE.U32 R4, R0, UR6, R4 ;  /* 0x0000000600047c25 */ /* 0x000fc8000f8e0004 */
[----:B------:R-:W-:-:S04]  /*9930*/  IMAD R7, R7, UR6, RZ ;  /* 0x0000000607077c24 */ /* 0x000fc8000f8e02ff */
[----:B------:R-:W-:Y:S01]  /*9940*/  IMAD R7, R0, UR7, R7 ;  /* 0x0000000700077c24 */ /* 0x000fe2000f8e0207 */
[----:B------:R-:W-:Y:S01]  /*9950*/  IADD3 R0, P1, R4, UR8, RZ ;  /* 0x0000000804007c10 */ /* 0x000fe2000ff3e0ff */
[----:B0-----:R-:W-:-:S03]  /*9960*/  IMAD.SHL.U32 R20, R20, 0x10, RZ ;  /* 0x0000001014147824 */ /* 0x001fc600078e00ff */
[----:B------:R-:W-:Y:S02]  /*9970*/  IADD3.X R4, R5, UR9, R7, P1, !PT ;  /* 0x0000000905047c10 */ /* 0x000fe40008ffe407 */
[----:B------:R-:W0:Y:S01]  /*9980*/  @P0 LDC R5, c[0x0][0x44c] ;  /* 0x00011300ff050b82 */ /* 0x000e220000000800 */
[----:B------:R-:W-:-:S07]  /*9990*/  LOP3.LUT R20, R20, 0x10, RZ, 0xc0, !PT ;  /* 0x0000001014147812 */ /* 0x000fce00078ec0ff */
[----:B------:R-:W1:Y:S01]  /*99a0*/  @P0 LDC R7, c[0x0][0x450] ;  /* 0x00011400ff070b82 */ /* 0x000e620000000800 */
[----:B0-----:R-:W-:-:S04]  /*99b0*/  @P0 IMAD.HI.U32 R9, R6, R5, RZ ;  /* 0x0000000506090227 */ /* 0x001fc800078e00ff */
[----:B------:R-:W-:Y:S01]  /*99c0*/  IMAD.MOV.U32 R5, RZ, RZ, R6 ;  /* 0x000000ffff057224 */ /* 0x000fe200078e0006 */
[----:B-1----:R-:W-:-:S04]  /*99d0*/  @P0 SHF.R.U32.HI R5, RZ, R7, R9 ;  /* 0x00000007ff050219 */ /* 0x002fc80000011609 */
[----:B------:R-:W-:Y:S01]  /*99e0*/  SHF.R.S32.HI R7, RZ, 0x1f, R5 ;  /* 0x0000001fff077819 */ /* 0x000fe20000011405 */
[----:B------:R-:W-:-:S04]  /*99f0*/  IMAD.WIDE.U32 R2, R5, UR4, R2 ;  /* 0x0000000405027c25 */ /* 0x000fc8000f8e0002 */
[----:B------:R-:W-:Y:S01]  /*9a00*/  IMAD R7, R7, UR4, RZ ;  /* 0x0000000407077c24 */ /* 0x000fe2000f8e02ff */
[----:B------:R-:W-:Y:S02]  /*9a10*/  ULDC UR4, c[0x0][0x2b8] ;  /* 0x0000ae0000047ab9 */ /* 0x000fe40000000800 */
[----:B------:R-:W-:Y:S01]  /*9a20*/  ISETP.GE.AND P2, PT, R24, UR4, PT ;  /* 0x0000000418007c0c */ /* 0x000fe2000bf46270 */
[----:B------:R-:W-:Y:S01]  /*9a30*/  IMAD R7, R5, UR5, R7 ;  /* 0x0000000505077c24 */ /* 0x000fe2000f8e0207 */
[----:B------:R-:W-:Y:S01]  /*9a40*/  UMOV UR5, 0xffffffff ;  /* 0xffffffff00057882 */ /* 0x000fe20000000000 */
[----:B------:R-:W-:Y:S01]  /*9a50*/  IMAD.MOV R5, RZ, RZ, -R5 ;  /* 0x000000ffff057224 */ /* 0x000fe200078e0a05 */
[----:B------:R-:W-:Y:S01]  /*9a60*/  ISETP.GE.AND P3, PT, R20, UR4, PT ;  /* 0x0000000414007c0c */ /* 0x000fe2000bf66270 */
[----:B------:R-:W-:Y:S02]  /*9a70*/  IMAD.IADD R3, R3, 0x1, R7 ;  /* 0x0000000103037824 */ /* 0x000fe400078e0207 */
[----:B------:R-:W-:-:S04]  /*9a80*/  IMAD R6, R8, R5, R6 ;  /* 0x0000000508067224 */ /* 0x000fc800078e0206 */
[----:B------:R-:W-:Y:S01]  /*9a90*/  IMAD.WIDE.U32 R2, R6, UR6, R2 ;  /* 0x0000000606027c25 */ /* 0x000fe2000f8e0002 */
[----:B------:R-:W-:-:S05]  /*9aa0*/  SHF.R.S32.HI R5, RZ, 0x1f, R6 ;  /* 0x0000001fff057819 */ /* 0x000fca0000011406 */
[----:B------:R-:W-:-:S04]  /*9ab0*/  IMAD R5, R5, UR6, RZ ;  /* 0x0000000605057c24 */ /* 0x000fc8000f8e02ff */
[----:B------:R-:W-:Y:S01]  /*9ac0*/  IMAD R7, R6, UR7, R5 ;  /* 0x0000000706077c24 */ /* 0x000fe2000f8e0205 */
[----:B------:R-:W-:-:S04]  /*9ad0*/  IADD3 R5, P0, R2, UR8, RZ ;  /* 0x0000000802057c10 */ /* 0x000fc8000ff1e0ff */
[----:B------:R-:W-:Y:S02]  /*9ae0*/  IADD3.X R6, R3, UR9, R7, P0, !PT ;  /* 0x0000000903067c10 */ /* 0x000fe400087fe407 */
[----:B------:R-:W-:Y:S01]  /*9af0*/  ISETP.GE.AND P0, PT, R18, UR4, PT ;  /* 0x0000000412007c0c */ /* 0x000fe2000bf06270 */
[----:B------:R-:W-:-:S12]  /*9b00*/  BRA.DIV UR5, `(.L_x_56) ;  /* 0x0000002605507947 */ /* 0x000fd8000b800000 */
[----:B------:R-:W0:Y:S01]  /*9b10*/  SHFL.IDX PT, R14, R0, RZ, 0x1e1f ;  /* 0x001e1fff000e7589 */ /* 0x000e2200000e0000 */
[----:B------:R-:W-:Y:S01]  /*9b20*/  ULDC UR4, c[0x0][0x288] ;  /* 0x0000a20000047ab9 */ /* 0x000fe20000000800 */
[----:B------:R-:W-:Y:S02]  /*9b30*/  IMAD R7, R21, 0xc0, R25 ;  /* 0x000000c015077824 */ /* 0x000fe400078e0219 */
[----:B------:R-:W1:Y:S01]  /*9b40*/  SHFL.IDX PT, R2, R4, RZ, 0x1e1f ;  /* 0x001e1fff04027589 */ /* 0x000e6200000e0000 */
[----:B------:R-:W-:Y:S02]  /*9b50*/  IMAD R8, R8, UR4, RZ ;  /* 0x0000000408087c24 */ /* 0x000fe4000f8e02ff */
[C---:B------:R-:W-:Y:S01]  /*9b60*/  VIADD R11, R7.reuse, 0x40 ;  /* 0x00000040070b7836 */ /* 0x040fe20000000000 */
[----:B------:R-:W-:Y:S02]  /*9b70*/  SHFL.IDX PT, R9, R4, 0x1, 0x1e1f ;  /* 0x003e1f0004097f89 */ /* 0x000fe400000e0000 */
[----:B------:R-:W-:-:S02]  /*9b80*/  ISETP.GE.AND P1, PT, R7, R8, PT ;  /* 0x000000080700720c */ /* 0x000fc40003f26270 */
[----:B------:R-:W-:Y:S11]  /*9b90*/  SHFL.IDX PT, R6, R6, RZ, 0x1e1f ;  /* 0x001e1fff06067589 */ /* 0x000ff600000e0000 */
[----:B0-----:R-:W-:-:S05]  /*9ba0*/  @!P1 IADD3 R14, P4, R20, R14, RZ ;  /* 0x0000000e140e9210 */ /* 0x001fca0007f9e0ff */
[----:B-1----:R-:W-:Y:S02]  /*9bb0*/  @!P1 IMAD.X R3, RZ, RZ, R2, P4 ;  /* 0x000000ffff039224 */ /* 0x002fe400020e0602 */
[----:B------:R-:W-:Y:S02]  /*9bc0*/  @!P1 IMAD.MOV.U32 R2, RZ, RZ, R14 ;  /* 0x000000ffff029224 */ /* 0x000fe400078e000e */
[----:B------:R-:W0:Y:S04]  /*9bd0*/  SHFL.IDX PT, R14, R0, 0x1, 0x1e1f ;  /* 0x003e1f00000e7f89 */ /* 0x000e2800000e0000 */
[----:B------:R-:W-:Y:S04]  /*9be0*/  @!P1 LDGSTS.E.BYPASS.LTC128B.128 [R19+0xc400], desc[UR38][R2.64], !P3 ;  /* 0x0c40000002139fae */ /* 0x000fe8000d901d66 */
[----:B------:R-:W-:Y:S04]  /*9bf0*/  @!P1 LDGSTS.E.BYPASS.LTC128B.128 [R19+0xdc00], desc[UR38][R2.64+0x20], !P2 ;  /* 0x0dc0002002139fae */ /* 0x000fe8000d101d66 */
[----:B------:R1:W-:Y:S01]  /*9c00*/  @!P1 LDGSTS.E.BYPASS.LTC128B.128 [R19+0xf400], desc[UR38][R2.64+0x40], !P0 ;  /* 0x0f40004002139fae */ /* 0x0003e2000c101d66 */
[----:B------:R-:W-:-:S13]  /*9c10*/  ISETP.GE.AND P1, PT, R11, R8, PT ;  /* 0x000000080b00720c */ /* 0x000fda0003f26270 */
[----:B0-----:R-:W-:-:S05]  /*9c20*/  @!P1 IADD3 R14, P4, R20, R14, RZ ;  /* 0x0000000e140e9210 */ /* 0x001fca0007f9e0ff */
[----:B------:R-:W-:Y:S02]  /*9c30*/  @!P1 IMAD.X R9, RZ, RZ, R9, P4 ;  /* 0x000000ffff099224 */ /* 0x000fe400020e0609 */
[----:B-1----:R-:W-:Y:S02]  /*9c40*/  @!P1 IMAD.MOV.U32 R2, RZ, RZ, R14 ;  /* 0x000000ffff029224 */ /* 0x002fe400078e000e */
[----:B------:R-:W-:Y:S01]  /*9c50*/  @!P1 IMAD.MOV.U32 R3, RZ, RZ, R9 ;  /* 0x000000ffff039224 */ /* 0x000fe200078e0009 */
[----:B------:R0:W1:Y:S04]  /*9c60*/  SHFL.IDX PT, R14, R5, RZ, 0x1e1f ;  /* 0x001e1fff050e7589 */ /* 0x00006800000e0000 */
[----:B------:R0:W-:Y:S04]  /*9c70*/  @!P1 LDGSTS.E.BYPASS.LTC128B.128 [R19+0xcc00], desc[UR38][R2.64], !P3 ;  /* 0x0cc0000002139fae */ /* 0x0001e8000d901d66 */
[----:B------:R0:W-:Y:S04]  /*9c80*/  @!P1 LDGSTS.E.BYPASS.LTC128B.128 [R19+0xe400], desc[UR38][R2.64+0x20], !P2 ;  /* 0x0e40002002139fae */ /* 0x0001e8000d101d66 */
[----:B------:R0:W-:Y:S02]  /*9c90*/  @!P1 LDGSTS.E.BYPASS.LTC128B.128 [R19+0xfc00], desc[UR38][R2.64+0x40], !P0 ;  /* 0x0fc0004002139fae */ /* 0x0001e4000c101d66 */
.L_x_119:
[----:B------:R-:W-:Y:S01]  /*9ca0*/  VIADD R7, R7, 0x80 ;  /* 0x0000008007077836 */ /* 0x000fe20000000000 */
[----:B------:R-:W-:Y:S04]  /*9cb0*/  BSSY B0, `(.L_x_57) ;  /* 0x000000b000007945 */ /* 0x000fe80003800000 */
[----:B------:R-:W-:-:S13]  /*9cc0*/  ISETP.GE.AND P1, PT, R7, R8, PT ;  /* 0x000000080700720c */ /* 0x000fda0003f26270 */
[----:B------:R-:W-:Y:S05]  /*9cd0*/  @P1 BRA `(.L_x_58) ;  /* 0x0000000000201947 */ /* 0x000fea0003800000 */
[----:B01----:R-:W-:-:S05]  /*9ce0*/  IADD3 R2, P1, R20, R14, RZ ;  /* 0x0000000e14027210 */ /* 0x003fca0007f3e0ff */
[----:B------:R-:W-:-:S05]  /*9cf0*/  IMAD.X R3, RZ, RZ, R6, P1 ;  /* 0x000000ffff037224 */ /* 0x000fca00008e0606 */
[----:B------:R-:W-:Y:S01]  /*9d00*/  @!PT LDS RZ, [RZ] ;  /* 0x00000000fffff984 */ /* 0x000fe20000000800 */
[----:B------:R-:W-:Y:S01]  /*9d10*/  @!PT LDS RZ, [RZ] ;  /* 0x00000000fffff984 */ /* 0x000fe20000000800 */
[----:B------:R-:W-:Y:S01]  /*9d20*/  @!PT LDS RZ, [RZ] ;  /* 0x00000000fffff984 */ /* 0x000fe20000000800 */
[----:B------:R2:W-:Y:S04]  /*9d30*/  LDGSTS.E.BYPASS.LTC128B.128 [R19+0xd400], desc[UR38][R2.64], !P3 ;  /* 0x0d40000002137fae */ /* 0x0005e8000d901d66 */
[----:B------:R2:W-:Y:S04]  /*9d40*/  LDGSTS.E.BYPASS.LTC128B.128 [R19+0xec00], desc[UR38][R2.64+0x20], !P2 ;  /* 0x0ec0002002137fae */ /* 0x0005e8000d101d66 */
[----:B------:R2:W-:Y:S02]  /*9d50*/  LDGSTS.E.BYPASS.LTC128B.128 [R19+0x10400], desc[UR38][R2.64+0x40], !P0 ;  /* 0x1040004002137fae */ /* 0x0005e4000c101d66 */
.L_x_58:
[----:B------:R-:W-:Y:S05]  /*9d60*/  BSYNC B0 ;  /* 0x0000000000007941 */ /* 0x000fea0003800000 */
.L_x_57:
[----:B------:R-:W-:Y:S01]  /*9d70*/  NOP ;  /* 0x0000000000007918 */ /* 0x000fe20000000000 */
[----:B------:R-:W-:Y:S01]  /*9d80*/  SYNCS.ARRIVE.TRANS64.RED.A0T1 RZ, [UR44+0x17000], RZ ;  /* 0x017000ffffff79a7 */ /* 0x000fe2000820042c */
[----:B------:R-:W-:Y:S01]  /*9d90*/  IMAD.MOV.U32 R0, RZ, RZ, 0x1 ;  /* 0x00000001ff007424 */ /* 0x000fe200078e00ff */
[----:B------:R-:W-:Y:S04]  /*9da0*/  ARRIVES.LDGSTSBAR.64.TRANSCNT [UR44+0x17000] ;  /* 0x01700000ff0079b0 */ /* 0x000fe80008000aac */
[----:B------:R-:W-:Y:S01]  /*9db0*/  SHF.L.U32 R0, R0, 0x1f, RZ ;  /* 0x0000001f00007819 */ /* 0x000fe200000006ff */
[----:B------:R-:W-:Y:S01]  /*9dc0*/  NOP ;  /* 0x0000000000007918 */ /* 0x000fe20000000000 */
[----:B------:R-:W-:Y:S02]  /*9dd0*/  SYNCS.ARRIVE.TRANS64.A1T0 RZ, [UR44+0x17000], RZ ;  /* 0x017000ffffff79a7 */ /* 0x000fe4000810002c */
[----:B------:R-:W3:Y:S02]  /*9de0*/  SYNCS.PHASECHK.TRANS64.TRYWAIT P0, [UR44+0x17020], R0 ;  /* 0x01702000ff0075a7 */ /* 0x000ee4000800016c */
[----:B---3--:R-:W-:Y:S05]  /*9df0*/  @!P0 BRA `(.L_x_59) ;  /* 0x00000024007c8947 */ /* 0x008fea0003800000 */
.L_x_120:
[----:B------:R-:W-:Y:S01]  /*9e00*/  UIADD3 UR4, UR48, -0x2, URZ ;  /* 0xfffffffe30047890 */ /* 0x000fe2000fffe03f */
[----:B------:R-:W-:-:S03]  /*9e10*/  IMAD.MOV.U32 R20, RZ, RZ, 0x1 ;  /* 0x00000001ff147424 */ /* 0x000fc600078e00ff */
[----:B------:R-:W-:-:S06]  /*9e20*/  UISETP.GE.AND UP0, UPT, UR4, UR47, UPT ;  /* 0x0000002f0400728c */ /* 0x000fcc000bf06270 */
[----:B------:R-:W-:-:S13]  /*9e30*/  PLOP3.LUT P0, PT, PT, PT, UP0, 0x80, 0x0 ;  /* 0x000000000000781c */ /* 0x000fda0003f0f008 */
[----:B------:R-:W-:Y:S05]  /*9e40*/  @!P0 BRA `(.L_x_60) ;  /* 0x00000010001c8947 */ /* 0x000fea0003800000 */
[----:B------:R-:W-:Y:S01]  /*9e50*/  UIADD3 UR4, UR46, 0x1, URZ ;  /* 0x000000012e047890 */ /* 0x000fe2000fffe03f */
[----:B------:R-:W-:Y:S01]  /*9e60*/  IADD3 R17, R27, R17, R25 ;  /* 0x000000111b117210 */ /* 0x000fe20007ffe019 */
[----:B------:R-:W-:Y:S01]  /*9e70*/  IMAD.MOV.U32 R4, RZ, RZ, 0x1 ;  /* 0x00000001ff047424 */ /* 0x000fe200078e00ff */
[----:B0-2---:R-:W-:Y:S01]  /*9e80*/  LOP3.LUT R3, RZ, UR43, RZ, 0x33, !PT ;  /* 0x0000002bff037c12 */ /* 0x005fe2000f8e33ff */
[----:B------:R-:W-:Y:S02]  /*9e90*/  UIMAD UR4, UR4, UR40, URZ ;  /* 0x00000028040472a4 */ /* 0x000fe4000f8e023f */
[----:B------:R-:W-:-:S04]  /*9ea0*/  VIADD R2, R17, 0xfffffe80 ;  /* 0xfffffe8011027836 */ /* 0x000fc80000000000 */
[----:B------:R-:W-:-:S04]  /*9eb0*/  LOP3.LUT R0, RZ, UR4, RZ, 0x33, !PT ;  /* 0x00000004ff007c12 */ /* 0x000fc8000f8e33ff */
[----:B------:R-:W-:Y:S01]  /*9ec0*/  VIMNMX R3, R0, R3, !PT ;  /* 0x0000000300037248 */ /* 0x000fe20007fe0100 */
[----:B------:R-:W-:-:S03]  /*9ed0*/  IMAD.MOV.U32 R0, RZ, RZ, RZ ;  /* 0x000000ffff007224 */ /* 0x000fc600078e00ff */
[C---:B------:R-:W-:Y:S01]  /*9ee0*/  IADD3 R21, -R3.reuse, -0x2, RZ ;  /* 0xfffffffe03157810 */ /* 0x040fe20007ffe1ff */
[----:B------:R-:W-:-:S07]  /*9ef0*/  IMAD R7, R3, -0x80, R2 ;  /* 0xffffff8003077824 */ /* 0x000fce00078e0202 */
.L_x_75:
[----:B0-2---:R-:W0:Y:S01]  /*9f00*/  LDC R2, c[0x0][0x430] ;  /* 0x00010c00ff027b82 */ /* 0x005e220000000800 */
[----:B------:R-:W-:Y:S01]  /*9f10*/  IMAD.MOV.U32 R10, RZ, RZ, R7 ;  /* 0x000000ffff0a7224 */ /* 0x000fe200078e0007 */
[----:B------:R-:W-:Y:S01]  /*9f20*/  ULDC.64 UR4, c[0x0][0x428] ;  /* 0x00010a0000047ab9 */ /* 0x000fe20000000a00 */
[----:B0-----:R-:W-:-:S13]  /*9f30*/  ISETP.NE.AND P0, PT, R2, 0x1, PT ;  /* 0x000000010200780c */ /* 0x001fda0003f05270 */
[----:B------:R-:W0:Y:S08]  /*9f40*/  @P0 LDC R2, c[0x0][0x434] ;  /* 0x00010d00ff020b82 */ /* 0x000e300000000800 */
[----:B------:R-:W2:Y:S01]  /*9f50*/  @P0 LDC R3, c[0x0][0x438] ;  /* 0x00010e00ff030b82 */ /* 0x000ea20000000800 */
[----:B0-----:R-:W-:-:S05]  /*9f60*/  @P0 IMAD.HI.U32 R2, R7, R2, RZ ;  /* 0x0000000207020227 */ /* 0x001fca00078e00ff */
[----:B--2---:R-:W-:Y:S01]  /*9f70*/  @P0 SHF.R.U32.HI R10, RZ, R3, R2 ;  /* 0x00000003ff0a0219 */ /* 0x004fe20000011602 */
[----:B------:R-:W-:-:S03]  /*9f80*/  IMAD R2, R28, UR4, RZ ;  /* 0x000000041c027c24 */ /* 0x000fc6000f8e02ff */
[----:B------:R-:W-:Y:S01]  /*9f90*/  SHF.R.S32.HI R3, RZ, 0x1f, R10 ;  /* 0x0000001fff037819 */ /* 0x000fe2000001140a */
[----:B------:R-:W-:Y:S02]  /*9fa0*/  IMAD R5, R23, UR5, R2 ;  /* 0x0000000517057c24 */ /* 0x000fe4000f8e0202 */
[----:B------:R-:W-:-:S04]  /*9fb0*/  IMAD.MOV.U32 R2, RZ, RZ, R10 ;  /* 0x000000ffff027224 */ /* 0x000fc800078e000a */
[----:B------:R-:W-:Y:S01]  /*9fc0*/  IMAD.WIDE.U32 R2, R23, UR4, R2 ;  /* 0x0000000417027c25 */ /* 0x000fe2000f8e0002 */
[----:B------:R-:W-:-:S03]  /*9fd0*/  ULDC.64 UR4, c[0x0][0x418] ;  /* 0x0001060000047ab9 */ /* 0x000fc60000000a00 */
[----:B------:R-:W-:Y:S01]  /*9fe0*/  IMAD.IADD R3, R5, 0x1, R3 ;  /* 0x0000000105037824 */ /* 0x000fe200078e0203 */
[----:B------:R-:W-:-:S04]  /*9ff0*/  LEA R8, P0, R2, UR4, 0x2 ;  /* 0x0000000402087c11 */ /* 0x000fc8000f8010ff */
[----:B------:R-:W-:-:S05]  /*a000*/  LEA.HI.X R9, R2, UR5, R3, 0x2, P0 ;  /* 0x0000000502097c11 */ /* 0x000fca00080f1403 */
[----:B------:R-:W2:Y:S01]  /*a010*/  LDG.E R8, desc[UR38][R8.64] ;  /* 0x0000002608087981 */ /* 0x000ea2000c1e1900 */
[----:B------:R-:W-:Y:S01]  /*a020*/  ULOP3.LUT UR6, UR41, 0x2, URZ, 0xfc, !UPT ;  /* 0x0000000229067892 */ /* 0x000fe2000f8efc3f */
[----:B------:R-:W-:Y:S02]  /*a030*/  VIADD R5, R0, 0x1 ;  /* 0x0000000100057836 */ /* 0x000fe40000000000 */
[----:B------:R-:W-:-:S03]  /*a040*/  VIADD R21, R21, 0xffffffff ;  /* 0xffffffff15157836 */ /* 0x000fc60000000000 */
[----:B------:R-:W-:Y:S01]  /*a050*/  IMAD.U32 R6, RZ, RZ, UR6 ;  /* 0x00000006ff067e24 */ /* 0x000fe2000f8e00ff */
[----:B------:R-:W-:Y:S02]  /*a060*/  ISETP.NE.AND P1, PT, R5, 0x2, PT ;  /* 0x000000020500780c */ /* 0x000fe40003f25270 */
[----:B------:R-:W-:Y:S02]  /*a070*/  ISETP.GT.AND P0, PT, R21, UR47, PT ;  /* 0x0000002f15007c0c */ /* 0x000fe4000bf04270 */
[----:B------:R-:W-:Y:S02]  /*a080*/  ISETP.NE.AND P2, PT, R6, 0x3, PT ;  /* 0x000000030600780c */ /* 0x000fe40003f45270 */
[----:B------:R-:W-:Y:S02]  /*a090*/  SEL R3, RZ, 0x1, P1 ;  /* 0x00000001ff037807 */ /* 0x000fe40000800000 */
[----:B------:R-:W-:Y:S02]  /*a0a0*/  SEL R5, R5, RZ, P1 ;  /* 0x000000ff05057207 */ /* 0x000fe40000800000 */
[----:B------:R-:W-:-:S02]  /*a0b0*/  LOP3.LUT R20, R4, R3, RZ, 0x3c, !PT ;  /* 0x0000000304147212 */ /* 0x000fc400078e3cff */
[----:B--2---:R-:W-:-:S05]  /*a0c0*/  SHF.R.S32.HI R18, RZ, 0x1f, R8 ;  /* 0x0000001fff127819 */ /* 0x004fca0000011408 */
[----:B------:R-:W-:Y:S05]  /*a0d0*/  @!P2 BRA `(.L_x_61) ;  /* 0x000000000004a947 */ /* 0x000fea0003800000 */
[----:B------:R-:W-:Y:S01]  /*a0e0*/  BPT.TRAP 0x1 ;  /* 0x000000040000795c */ /* 0x000fe20000300000 */
.L_x_61:
[----:B------:R-:W-:Y:S02]  /*a0f0*/  LEA R6, R5, UR44, 0x3 ;  /* 0x0000002c05067c11 */ /* 0x000fe4000f8e18ff */
[----:B------:R-:W-:-:S04]  /*a100*/  SHF.L.U32 R17, R20, 0x1f, RZ ;  /* 0x0000001f14117819 */ /* 0x000fc800000006ff */
[----:B------:R-:W0:Y:S02]  /*a110*/  SYNCS.PHASECHK.TRANS64.TRYWAIT P1, [R6+URZ+0x17080], R17 ;  /* 0x01708011060075a7 */ /* 0x000e24000802017f */
[----:B0-----:R-:W-:Y:S05]  /*a120*/  @!P1 BRA `(.L_x_62) ;  /* 0x0000002000c89947 */ /* 0x001fea0003800000 */
.L_x_121:
[----:B------:R-:W-:Y:S01]  /*a130*/  ULDC UR4, c[0x0][0x430] ;  /* 0x00010c0000047ab9 */ /* 0x000fe20000000800 */
[----:B------:R-:W2:Y:S01]  /*a140*/  S2R R25, SR_TID.X ;  /* 0x0000000000197919 */ /* 0x000ea20000002100 */
[----:B------:R-:W-:Y:S01]  /*a150*/  UIADD3 UR4, -UR4, URZ, URZ ;  /* 0x0000003f04047290 */ /* 0x000fe2000fffe13f */
[----:B------:R-:W-:Y:S01]  /*a160*/  R2UR UR6, R22 ;  /* 0x00000000160672ca */ /* 0x000fe200000e0000 */
[----:B------:R-:W3:Y:S01]  /*a170*/  LDC R12, c[0x0][0x2f4] ;  /* 0x0000bd00ff0c7b82 */ /* 0x000ee20000000800 */
[C---:B------:R-:W-:Y:S02]  /*a180*/  LOP3.LUT P3, RZ, R16.reuse, 0x4, RZ, 0xc0, !PT ;  /* 0x0000000410ff7812 */ /* 0x040fe4000786c0ff */
[----:B------:R-:W-:Y:S01]  /*a190*/  LOP3.LUT P2, RZ, R16, 0x2, RZ, 0xc0, !PT ;  /* 0x0000000210ff7812 */ /* 0x000fe2000784c0ff */
[----:B------:R-:W-:Y:S01]  /*a1a0*/  IMAD R9, R10, UR4, R7 ;  /* 0x000000040a097c24 */ /* 0x000fe2000f8e0207 */
[----:B------:R-:W-:-:S04]  /*a1b0*/  ULDC.64 UR4, c[0x0][0x328] ;  /* 0x0000ca0000047ab9 */ /* 0x000fc80000000a00 */
[----:B------:R-:W-:-:S05]  /*a1c0*/  SHF.R.S32.HI R10, RZ, 0x1f, R9 ;  /* 0x0000001fff0a7819 */ /* 0x000fca0000011409 */
[----:B------:R-:W-:-:S04]  /*a1d0*/  IMAD R2, R10, UR4, RZ ;  /* 0x000000040a027c24 */ /* 0x000fc8000f8e02ff */
[C---:B------:R-:W-:Y:S02]  /*a1e0*/  IMAD R11, R9.reuse, UR5, R2 ;  /* 0x00000005090b7c24 */ /* 0x040fe4000f8e0202 */
[----:B------:R-:W-:Y:S01]  /*a1f0*/  IMAD.WIDE.U32 R2, R9, UR4, RZ ;  /* 0x0000000409027c25 */ /* 0x000fe2000f8e00ff */
[----:B------:R-:W-:-:S03]  /*a200*/  ULDC.64 UR4, c[0x0][0x338] ;  /* 0x0000ce0000047ab9 */ /* 0x000fc60000000a00 */
[----:B------:R-:W-:Y:S02]  /*a210*/  IMAD.IADD R3, R3, 0x1, R11 ;  /* 0x0000000103037824 */ /* 0x000fe400078e020b */
[----:B------:R-:W-:Y:S02]  /*a220*/  IMAD R11, R18, UR4, RZ ;  /* 0x00000004120b7c24 */ /* 0x000fe4000f8e02ff */
[----:B------:R-:W-:-:S04]  /*a230*/  IMAD.WIDE.U32 R2, R8, UR4, R2 ;  /* 0x0000000408027c25 */ /* 0x000fc8000f8e0002 */
[----:B------:R-:W-:Y:S01]  /*a240*/  IMAD R11, R8, UR5, R11 ;  /* 0x00000005080b7c24 */ /* 0x000fe2000f8e020b */
[----:B------:R-:W-:Y:S01]  /*a250*/  ULDC.64 UR4, c[0x0][0x330] ;  /* 0x0000cc0000047ab9 */ /* 0x000fe20000000a00 */
[----:B--2---:R-:W-:Y:S02]  /*a260*/  IMAD.SHL.U32 R25, R25, 0x10, RZ ;  /* 0x0000001019197824 */ /* 0x004fe400078e00ff */
[----:B------:R-:W-:Y:S02]  /*a270*/  IMAD.IADD R3, R3, 0x1, R11 ;  /* 0x0000000103037824 */ /* 0x000fe400078e020b */
[----:B------:R-:W-:Y:S01]  /*a280*/  IMAD.U32 R11, RZ, RZ, UR4 ;  /* 0x00000004ff0b7e24 */ /* 0x000fe2000f8e00ff */
[----:B------:R-:W-:Y:S01]  /*a290*/  UIMAD UR4, UR6, UR4, URZ ;  /* 0x00000004060472a4 */ /* 0x000fe2000f8e023f */
[----:B------:R-:W-:Y:S02]  /*a2a0*/  LOP3.LUT R25, R25, 0x10, RZ, 0xc0, !PT ;  /* 0x0000001019197812 */ /* 0x000fe400078ec0ff */
[----:B------:R-:W-:Y:S01]  /*a2b0*/  IMAD.WIDE.U32 R2, R11, UR42, R2 ;  /* 0x0000002a0b027c25 */ /* 0x000fe2000f8e0002 */
[----:B------:R-:W-:Y:S01]  /*a2c0*/  ULDC.64 UR6, c[0x0][0x318] ;  /* 0x0000c60000067ab9 */ /* 0x000fe20000000a00 */
[----:B------:R-:W-:Y:S01]  /*a2d0*/  UIMAD UR4, UR42, UR5, UR4 ;  /* 0x000000052a0472a4 */ /* 0x000fe2000f8e0204 */
[----:B------:R-:W-:-:S02]  /*a2e0*/  MOV R27, UR7 ;  /* 0x00000007001b7c02 */ /* 0x000fc40008000f00 */
[----:B------:R-:W-:Y:S02]  /*a2f0*/  IADD3 R24, P1, R2, UR6, RZ ;  /* 0x0000000602187c10 */ /* 0x000fe4000ff3e0ff */
[----:B---3--:R-:W-:Y:S02]  /*a300*/  ISETP.GE.AND P4, PT, R25, R12, PT ;  /* 0x0000000c1900720c */ /* 0x008fe40003f86270 */
[----:B------:R-:W-:Y:S01]  /*a310*/  IADD3.X R27, R27, UR4, R3, P1, !PT ;  /* 0x000000041b1b7c10 */ /* 0x000fe20008ffe403 */
[----:B------:R-:W-:-:S03]  /*a320*/  UMOV UR4, 0xffffffff ;  /* 0xffffffff00047882 */ /* 0x000fc60000000000 */
[----:B------:R-:W-:Y:S07]  /*a330*/  BRA.DIV UR4, `(.L_x_63) ;  /* 0x0000002204587947 */ /* 0x000fee000b800000 */
[----:B------:R-:W2:Y:S01]  /*a340*/  S2R R11, SR_TID.X ;  /* 0x00000000000b7919 */ /* 0x000ea20000002100 */
[----:B------:R-:W-:Y:S01]  /*a350*/  IMAD R25, R5, 0x3000, R19 ;  /* 0x0000300005197824 */ /* 0x000fe200078e0213 */
[----:B------:R-:W3:Y:S04]  /*a360*/  SHFL.IDX PT, R2, R24, RZ, 0x1e1f ;  /* 0x001e1fff18027589 */ /* 0x000ee800000e0000 */
[----:B------:R-:W4:Y:S04]  /*a370*/  SHFL.IDX PT, R3, R27, RZ, 0x1e1f ;  /* 0x001e1fff1b037589 */ /* 0x000f2800000e0000 */
[----:B------:R-:W0:Y:S01]  /*a380*/  SHFL.IDX PT, R27, R27, 0x1, 0x1e1f ;  /* 0x003e1f001b1b7f89 */ /* 0x000e2200000e0000 */
[----:B--2---:R-:W-:-:S05]  /*a390*/  IMAD.SHL.U32 R11, R11, 0x10, RZ ;  /* 0x000000100b0b7824 */ /* 0x004fca00078e00ff */
[----:B------:R-:W-:-:S04]  /*a3a0*/  LOP3.LUT R11, R11, 0x10, RZ, 0xc0, !PT ;  /* 0x000000100b0b7812 */ /* 0x000fc800078ec0ff */
[----:B---3--:R-:W-:-:S05]  /*a3b0*/  IADD3 R2, P1, R11, R2, RZ ;  /* 0x000000020b027210 */ /* 0x008fca0007f3e0ff */
[----:B----4-:R-:W-:-:S05]  /*a3c0*/  IMAD.X R3, RZ, RZ, R3, P1 ;  /* 0x000000ffff037224 */ /* 0x010fca00008e0603 */
[----:B------:R-:W-:Y:S04]  /*a3d0*/  LDGSTS.E.BYPASS.LTC128B.128 [R25+0x6400], desc[UR38][R2.64], !P4 ;  /* 0x0640000002197fae */ /* 0x000fe8000e101d66 */
[----:B------:R-:W-:Y:S04]  /*a3e0*/  LDGSTS.E.BYPASS.LTC128B.128 [R25+0x7400], desc[UR38][R2.64+0x20], !P3 ;  /* 0x0740002002197fae */ /* 0x000fe8000d901d66 */
[----:B------:R2:W-:Y:S04]  /*a3f0*/  LDGSTS.E.BYPASS.LTC128B.128 [R25+0x8400], desc[UR38][R2.64+0x40], !P2 ;  /* 0x0840004002197fae */ /* 0x0005e8000d101d66 */
[----:B0-2---:R2:W3:Y:S02]  /*a400*/  SHFL.IDX PT, R2, R24, 0x1, 0x1e1f ;  /* 0x003e1f0018027f89 */ /* 0x0054e400000e0000 */
.L_x_127:
[----:B------:R-:W0:Y:S01]  /*a410*/  S2R R3, SR_TID.X ;  /* 0x0000000000037919 */ /* 0x000e220000002100 */
[----:B------:R-:W-:Y:S01]  /*a420*/  R2UR UR4, R6 ;  /* 0x00000000060472ca */ /* 0x000fe200000e0000 */
[----:B0-----:R-:W-:-:S05]  /*a430*/  IMAD.SHL.U32 R3, R3, 0x10, RZ ;  /* 0x0000001003037824 */ /* 0x001fca00078e00ff */
[----:B------:R-:W-:-:S04]  /*a440*/  LOP3.LUT R3, R3, 0x10, RZ, 0xc0, !PT ;  /* 0x0000001003037812 */ /* 0x000fc800078ec0ff */
[----:B---3--:R-:W-:-:S05]  /*a450*/  IADD3 R2, P1, R3, R2, RZ ;  /* 0x0000000203027210 */ /* 0x008fca0007f3e0ff */
        /* <DEDUP_REMOVED lines=16> */
.L_x_64:
[----:B------:R0:W-:Y:S01]  /*a560*/  SYNCS.ARRIVE.TRANS64.A1T0 RZ, [R6+URZ+0x17070], RZ ;  /* 0x017070ff06ff79a7 */ /* 0x0001e2000810003f */
[----:B------:R-:W-:Y:S05]  /*a570*/  @!P2 BRA `(.L_x_65) ;  /* 0x000000000004a947 */ /* 0x000fea0003800000 */
[----:B------:R-:W-:Y:S01]  /*a580*/  BPT.TRAP 0x1 ;  /* 0x000000040000795c */ /* 0x000fe20000300000 */
.L_x_65:
[----:B------:R-:W3:Y:S02]  /*a590*/  SYNCS.PHASECHK.TRANS64.TRYWAIT P1, [R6+URZ+0x17040], R17 ;  /* 0x01704011060075a7 */ /* 0x000ee4000802017f */
[----:B---3--:R-:W-:Y:S05]  /*a5a0*/  @!P1 BRA `(.L_x_66) ;  /* 0x0000002000589947 */ /* 0x008fea0003800000 */
.L_x_128:
[----:B--2---:R-:W2:Y:S01]  /*a5b0*/  S2R R24, SR_TID.X ;  /* 0x0000000000187919 */ /* 0x004ea20000002100 */
[----:B------:R-:W-:Y:S01]  /*a5c0*/  ULDC.64 UR4, c[0x0][0x300] ;  /* 0x0000c00000047ab9 */ /* 0x000fe20000000a00 */
[----:B------:R-:W-:Y:S01]  /*a5d0*/  R2UR UR6, R22 ;  /* 0x00000000160672ca */ /* 0x000fe200000e0000 */
[----:B------:R-:W-:Y:S01]  /*a5e0*/  IMAD R10, R10, UR4, RZ ;  /* 0x000000040a0a7c24 */ /* 0x000fe2000f8e02ff */
[----:B------:R-:W4:Y:S01]  /*a5f0*/  LDC R12, c[0x0][0x2f4] ;  /* 0x0000bd00ff0c7b82 */ /* 0x000f220000000800 */
[C---:B------:R-:W-:Y:S01]  /*a600*/  IMAD.WIDE.U32 R2, R9.reuse, UR4, RZ ;  /* 0x0000000409027c25 */ /* 0x040fe2000f8e00ff */
[C---:B------:R-:W-:Y:S02]  /*a610*/  LOP3.LUT P3, RZ, R16.reuse, 0x4, RZ, 0xc0, !PT ;  /* 0x0000000410ff7812 */ /* 0x040fe4000786c0ff */
[----:B------:R-:W-:Y:S01]  /*a620*/  LOP3.LUT P2, RZ, R16, 0x2, RZ, 0xc0, !PT ;  /* 0x0000000210ff7812 */ /* 0x000fe2000784c0ff */
[----:B------:R-:W-:Y:S01]  /*a630*/  IMAD R11, R9, UR5, R10 ;  /* 0x00000005090b7c24 */ /* 0x000fe2000f8e020a */
[----:B------:R-:W-:-:S02]  /*a640*/  ULDC.64 UR4, c[0x0][0x310] ;  /* 0x0000c40000047ab9 */ /* 0x000fc40000000a00 */
        /* <DEDUP_REMOVED lines=10> */
[----:B------:R-:W-:Y:S02]  /*a6f0*/  UIMAD UR4, UR42, UR5, UR4 ;  /* 0x000000052a0472a4 */ /* 0x000fe4000f8e0204 */
[----:B------:R-:W-:Y:S01]  /*a700*/  IMAD.U32 R9, RZ, RZ, UR7 ;  /* 0x00000007ff097e24 */ /* 0x000fe2000f8e00ff */
[----:B------:R-:W-:Y:S01]  /*a710*/  IADD3 R8, P1, R2, UR6, RZ ;  /* 0x0000000602087c10 */ /* 0x000fe2000ff3e0ff */
[----:B--2---:R-:W-:-:S03]  /*a720*/  IMAD.SHL.U32 R24, R24, 0x10, RZ ;  /* 0x0000001018187824 */ /* 0x004fc600078e00ff */
[----:B------:R-:W-:Y:S01]  /*a730*/  IADD3.X R10, R9, UR4, R3, P1, !PT ;  /* 0x00000004090a7c10 */ /* 0x000fe20008ffe403 */
[----:B------:R-:W-:Y:S01]  /*a740*/  UMOV UR4, 0xffffffff ;  /* 0xffffffff00047882 */ /* 0x000fe20000000000 */
[----:B------:R-:W-:-:S04]  /*a750*/  LOP3.LUT R24, R24, 0x10, RZ, 0xc0, !PT ;  /* 0x0000001018187812 */ /* 0x000fc800078ec0ff */
[----:B----4-:R-:W-:Y:S01]  /*a760*/  ISETP.GE.AND P4, PT, R24, R12, PT ;  /* 0x0000000c1800720c */ /* 0x010fe20003f86270 */
[----:B------:R-:W-:-:S12]  /*a770*/  BRA.DIV UR4, `(.L_x_67) ;  /* 0x0000001e04f87947 */ /* 0x000fd8000b800000 */
[----:B-1----:R-:W1:Y:S01]  /*a780*/  SHFL.IDX PT, R14, R8, RZ, 0x1e1f ;  /* 0x001e1fff080e7589 */ /* 0x002e6200000e0000 */
[----:B------:R-:W-:-:S03]  /*a790*/  IMAD R9, R5, 0x3000, R26 ;  /* 0x0000300005097824 */ /* 0x000fc600078e021a */
[----:B------:R-:W2:Y:S01]  /*a7a0*/  SHFL.IDX PT, R3, R10, RZ, 0x1e1f ;  /* 0x001e1fff0a037589 */ /* 0x000ea200000e0000 */
[----:B------:R-:W-:-:S03]  /*a7b0*/  VIADD R9, R9, UR44 ;  /* 0x0000002c09097c36 */ /* 0x000fc60008000000 */
[----:B------:R-:W4:Y:S01]  /*a7c0*/  SHFL.IDX PT, R10, R10, 0x1, 0x1e1f ;  /* 0x003e1f000a0a7f89 */ /* 0x000f2200000e0000 */
[----:B-1----:R-:W-:-:S03]  /*a7d0*/  IADD3 R2, P1, R24, R14, RZ ;  /* 0x0000000e18027210 */ /* 0x002fc60007f3e0ff */
[----:B------:R1:W0:Y:S02]  /*a7e0*/  SHFL.IDX PT, R14, R8, 0x1, 0x1e1f ;  /* 0x003e1f00080e7f89 */ /* 0x00022400000e0000 */
[----:B--2---:R-:W-:-:S05]  /*a7f0*/  IMAD.X R3, RZ, RZ, R3, P1 ;  /* 0x000000ffff037224 */ /* 0x004fca00008e0603 */
[----:B------:R1:W-:Y:S04]  /*a800*/  LDGSTS.E.BYPASS.LTC128B.128 [R9+0x10c00], desc[UR38][R2.64], !P4 ;  /* 0x10c0000002097fae */ /* 0x0003e8000e101d66 */
[----:B------:R1:W-:Y:S04]  /*a810*/  LDGSTS.E.BYPASS.LTC128B.128 [R9+0x11c00], desc[UR38][R2.64+0x20], !P3 ;  /* 0x11c0002002097fae */ /* 0x0003e8000d901d66 */
[----:B----4-:R1:W-:Y:S02]  /*a820*/  LDGSTS.E.BYPASS.LTC128B.128 [R9+0x12c00], desc[UR38][R2.64+0x40], !P2 ;  /* 0x12c0004002097fae */ /* 0x0103e4000d101d66 */
.L_x_134:
[----:B01----:R-:W-:Y:S02]  /*a830*/  IADD3 R2, P1, R24, R14, RZ ;  /* 0x0000000e18027210 */ /* 0x003fe40007f3e0ff */
[----:B------:R-:W-:-:S03]  /*a840*/  R2UR UR4, R6 ;  /* 0x00000000060472ca */ /* 0x000fc600000e0000 */
        /* <DEDUP_REMOVED lines=16> */
.L_x_68:
[----:B------:R-:W-:Y:S01]  /*a950*/  IMAD.U32 R2, RZ, RZ, UR41 ;  /* 0x00000029ff027e24 */ /* 0x000fe2000f8e00ff */
[----:B------:R0:W-:Y:S04]  /*a960*/  SYNCS.ARRIVE.TRANS64.A1T0 RZ, [R6+URZ+0x17030], RZ ;  /* 0x017030ff06ff79a7 */ /* 0x0001e8000810003f */
[----:B------:R-:W-:-:S04]  /*a970*/  LOP3.LUT R2, R2, 0x1, RZ, 0xfc, !PT ;  /* 0x0000000102027812 */ /* 0x000fc800078efcff */
[----:B------:R-:W-:-:S13]  /*a980*/  ISETP.NE.AND P1, PT, R2, 0x3, PT ;  /* 0x000000030200780c */ /* 0x000fda0003f25270 */
[----:B0-----:R-:W-:Y:S05]  /*a990*/  @!P1 BRA `(.L_x_69) ;  /* 0x0000000000049947 */ /* 0x001fea0003800000 */
[----:B------:R-:W-:Y:S01]  /*a9a0*/  BPT.TRAP 0x1 ;  /* 0x000000040000795c */ /* 0x000fe20000300000 */
.L_x_69:
[----:B------:R-:W-:Y:S02]  /*a9b0*/  LOP3.LUT R3, R4, 0x1, RZ, 0x3c, !PT ;  /* 0x0000000104037812 */ /* 0x000fe400078e3cff */
[----:B------:R-:W-:Y:S02]  /*a9c0*/  LEA R2, R0, UR44, 0x3 ;  /* 0x0000002c00027c11 */ /* 0x000fe4000f8e18ff */
[----:B------:R-:W-:-:S04]  /*a9d0*/  SHF.L.U32 R3, R3, 0x1f, RZ ;  /* 0x0000001f03037819 */ /* 0x000fc800000006ff */
[----:B------:R-:W0:Y:S02]  /*a9e0*/  SYNCS.PHASECHK.TRANS64.TRYWAIT P2, [R2+URZ+0x17070], R3 ;  /* 0x01707003020075a7 */ /* 0x000e24000804017f */
[----:B0-----:R-:W-:Y:S05]  /*a9f0*/  @!P2 BRA `(.L_x_70) ;  /* 0x0000001c00f0a947 */ /* 0x001fea0003800000 */
.L_x_135:
[----:B------:R-:W-:-:S06]  /*aa00*/  ULOP3.LUT UR4, UR41, 0x2, URZ, 0xfc, !UPT ;  /* 0x0000000229047892 */ /* 0x000fcc000f8efc3f */
[----:B---3--:R-:W-:-:S05]  /*aa10*/  IMAD.U32 R6, RZ, RZ, UR4 ;  /* 0x00000004ff067e24 */ /* 0x008fca000f8e00ff */
[----:B------:R-:W-:-:S13]  /*aa20*/  ISETP.NE.AND P2, PT, R6, 0x3, PT ;  /* 0x000000030600780c */ /* 0x000fda0003f45270 */
[----:B------:R-:W-:Y:S05]  /*aa30*/  @!P2 BRA `(.L_x_71) ;  /* 0x000000000004a947 */ /* 0x000fea0003800000 */
[----:B------:R-:W-:Y:S01]  /*aa40*/  BPT.TRAP 0x1 ;  /* 0x000000040000795c */ /* 0x000fe20000300000 */
.L_x_71:
[----:B0-----:R-:W-:Y:S01]  /*aa50*/  SHF.L.U32 R3, R4, 0x1f, RZ ;  /* 0x0000001f04037819 */ /* 0x001fe200000006ff */
[----:B------:R-:W-:-:S03]  /*aa60*/  IMAD R4, R0, 0x3000, RZ ;  /* 0x0000300000047824 */ /* 0x000fc600078e02ff */
[----:B------:R-:W0:Y:S02]  /*aa70*/  SYNCS.PHASECHK.TRANS64.TRYWAIT P2, [R2+URZ+0x17060], R3 ;  /* 0x01706003020075a7 */ /* 0x000e24000804017f */
[----:B0-----:R-:W-:Y:S05]  /*aa80*/  @!P2 BRA `(.L_x_72) ;  /* 0x0000001c00e0a947 */ /* 0x001fea0003800000 */
.L_x_136:
[----:B------:R-:W2:Y:S04]  /*aa90*/  LDL R0, [R1+0x4] ;  /* 0x0000040001007983 */ /* 0x000ea80000100800 */
[----:B------:R-:W3:Y:S01]  /*aaa0*/  LDL R6, [R1] ;  /* 0x0000000001067983 */ /* 0x000ee20000100800 */
[----:B------:R-:W-:Y:S05]  /*aab0*/  WARPSYNC.ALL ;  /* 0x0000000000007948 */ /* 0x000fea0003800000 */
[----:B0-----:R-:W-:Y:S01]  /*aac0*/  LOP3.LUT R3, R4, R29, RZ, 0xfc, !PT ;  /* 0x0000001d04037212 */ /* 0x001fe200078efcff */
[----:B------:R-:W-:-:S04]  /*aad0*/  ULOP3.LUT UR4, UR41, 0x2, URZ, 0xfc, !UPT ;  /* 0x0000000229047892 */ /* 0x000fc8000f8efc3f */
[----:B------:R-:W-:Y:S01]  /*aae0*/  VIADD R3, R3, UR44 ;  /* 0x0000002c03037c36 */ /* 0x000fe20008000000 */
[----:B--2---:R-:W-:-:S05]  /*aaf0*/  LOP3.LUT R0, R4, R0, RZ, 0xfc, !PT ;  /* 0x0000000004007212 */ /* 0x004fca00078efcff */
[----:B------:R-:W0:Y:S02]  /*ab00*/  LDSM.16.MT88.4 R8, [R0+UR44+0x6400] ;  /* 0x0064002c0008783b */ /* 0x000e240008004200 */
[C-C-:B0-----:R-:W-:Y:S02]  /*ab10*/  PRMT R12, R8.reuse, 0x6420, R9.reuse ;  /* 0x00006420080c7816 */ /* 0x141fe40000000009 */
[----:B------:R-:W-:Y:S02]  /*ab20*/  PRMT R13, R8, 0x7531, R9 ;  /* 0x00007531080d7816 */ /* 0x000fe40000000009 */
[C-C-:B------:R-:W-:Y:S02]  /*ab30*/  PRMT R14, R10.reuse, 0x6420, R11.reuse ;  /* 0x000064200a0e7816 */ /* 0x140fe4000000000b */
[----:B------:R-:W-:-:S05]  /*ab40*/  PRMT R15, R10, 0x7531, R11 ;  /* 0x000075310a0f7816 */ /* 0x000fca000000000b */
[----:B------:R-:W-:Y:S04]  /*ab50*/  STSM.16.M88.4 [R3+0x400], R12 ;  /* 0x0004000c03007844 */ /* 0x000fe80000000200 */
[----:B------:R-:W0:Y:S02]  /*ab60*/  LDSM.16.MT88.4 R8, [R0+UR44+0x7400] ;  /* 0x0074002c0008783b */ /* 0x000e240008004200 */
[C-C-:B0-----:R-:W-:Y:S02]  /*ab70*/  PRMT R12, R8.reuse, 0x6420, R9.reuse ;  /* 0x00006420080c7816 */ /* 0x141fe40000000009 */
[----:B------:R-:W-:Y:S02]  /*ab80*/  PRMT R13, R8, 0x7531, R9 ;  /* 0x00007531080d7816 */ /* 0x000fe40000000009 */
[----:B------:R-:W-:-:S02]  /*ab90*/  PRMT R14, R10, 0x6420, R11 ;  /* 0x000064200a0e7816 */ /* 0x000fc4000000000b */
[----:B------:R-:W-:-:S05]  /*aba0*/  PRMT R15, R10, 0x7531, R11 ;  /* 0x000075310a0f7816 */ /* 0x000fca000000000b */
[----:B------:R-:W-:Y:S04]  /*abb0*/  STSM.16.M88.4 [R3+0x1400], R12 ;  /* 0x0014000c03007844 */ /* 0x000fe80000000200 */
[----:B------:R-:W0:Y:S02]  /*abc0*/  LDSM.16.MT88.4 R8, [R0+UR44+0x8400] ;  /* 0x0084002c0008783b */ /* 0x000e240008004200 */
[C-C-:B0-----:R-:W-:Y:S02]  /*abd0*/  PRMT R12, R8.reuse, 0x6420, R9.reuse ;  /* 0x00006420080c7816 */ /* 0x141fe40000000009 */
[----:B------:R-:W-:Y:S02]  /*abe0*/  PRMT R13, R8, 0x7531, R9 ;  /* 0x00007531080d7816 */ /* 0x000fe40000000009 */
[----:B------:R-:W-:-:S02]  /*abf0*/  PRMT R14, R10, 0x6420, R11 ;  /* 0x000064200a0e7816 */ /* 0x000fc4000000000b */
[----:B------:R-:W-:-:S05]  /*ac00*/  PRMT R15, R10, 0x7531, R11 ;  /* 0x000075310a0f7816 */ /* 0x000fca000000000b */
[----:B------:R3:W-:Y:S04]  /*ac10*/  STSM.16.M88.4 [R3+0x2400], R12 ;  /* 0x0024000c03007844 */ /* 0x0007e80000000200 */
[----:B------:R-:W0:Y:S01]  /*ac20*/  LDSM.16.MT88.4 R8, [R0+UR44+0x6c00] ;  /* 0x006c002c0008783b */ /* 0x000e220008004200 */
[----:B---3--:R-:W-:Y:S01]  /*ac30*/  IADD3 R3, R6, 0x400, R3 ;  /* 0x0000040006037810 */ /* 0x008fe20007ffe003 */
[----:B------:R-:W-:-:S05]  /*ac40*/  IMAD.U32 R6, RZ, RZ, UR4 ;  /* 0x00000004ff067e24 */ /* 0x000fca000f8e00ff */
[----:B------:R-:W-:Y:S02]  /*ac50*/  ISETP.NE.AND P2, PT, R6, 0x3, PT ;  /* 0x000000030600780c */ /* 0x000fe40003f45270 */
[C-C-:B0-----:R-:W-:Y:S02]  /*ac60*/  PRMT R12, R8.reuse, 0x6420, R9.reuse ;  /* 0x00006420080c7816 */ /* 0x141fe40000000009 */
[----:B------:R-:W-:Y:S02]  /*ac70*/  PRMT R13, R8, 0x7531, R9 ;  /* 0x00007531080d7816 */ /* 0x000fe40000000009 */
[C-C-:B------:R-:W-:Y:S02]  /*ac80*/  PRMT R14, R10.reuse, 0x6420, R11.reuse ;  /* 0x000064200a0e7816 */ /* 0x140fe4000000000b */
[----:B------:R-:W-:-:S05]  /*ac90*/  PRMT R15, R10, 0x7531, R11 ;  /* 0x000075310a0f7816 */ /* 0x000fca000000000b */
[----:B------:R-:W-:Y:S04]  /*aca0*/  STSM.16.M88.4 [R3], R12 ;  /* 0x0000000c03007844 */ /* 0x000fe80000000200 */
        /* <DEDUP_REMOVED lines=11> */
[----:B------:R0:W-:Y:S01]  /*ad60*/  STSM.16.M88.4 [R3+0x2000], R12 ;  /* 0x0020000c03007844 */ /* 0x0001e20000000200 */
[----:B------:R-:W-:Y:S01]  /*ad70*/  @!PT LDS RZ, [RZ] ;  /* 0x00000000fffff984 */ /* 0x000fe20000000800 */
[----:B------:R-:W-:Y:S01]  /*ad80*/  @!PT LDS RZ, [RZ] ;  /* 0x00000000fffff984 */ /* 0x000fe20000000800 */
[----:B------:R-:W-:Y:S01]  /*ad90*/  @!PT LDS RZ, [RZ] ;  /* 0x00000000fffff984 */ /* 0x000fe20000000800 */
[----:B------:R-:W-:Y:S01]  /*ada0*/  @!PT LDS RZ, [RZ] ;  /* 0x00000000fffff984 */ /* 0x000fe20000000800 */
[----:B------:R1:W-:Y:S06]  /*adb0*/  MEMBAR.ALL.CTA ;  /* 0x0000000000007992 */ /* 0x0003ec0000008000 */
[----:B-1----:R-:W1:Y:S01]  /*adc0*/  FENCE.VIEW.ASYNC.S ;  /* 0x00000000000073c6 */ /* 0x002e620000000000 */
[----:B------:R-:W-:Y:S05]  /*add0*/  @!P2 BRA `(.L_x_73) ;  /* 0x000000000004a947 */ /* 0x000fea0003800000 */
[----:B------:R-:W-:Y:S01]  /*ade0*/  BPT.TRAP 0x1 ;  /* 0x000000040000795c */ /* 0x000fe20000300000 */
.L_x_73:
[----:B-1----:R1:W-:Y:S01]  /*adf0*/  SYNCS.ARRIVE.TRANS64.A1T0 RZ, [R2+URZ+0x17050], RZ ;  /* 0x017050ff02ff79a7 */ /* 0x0023e2000810003f */
[----:B------:R-:W-:Y:S06]  /*ae00*/  BAR.SYNC.DEFER_BLOCKING 0x2, 0x80 ;  /* 0x0082000000007b1d */ /* 0x000fec0000010000 */
[----:B------:R-:W-:Y:S05]  /*ae10*/  @!P1 BRA `(.L_x_74) ;  /* 0x0000000000049947 */ /* 0x000fea0003800000 */
[----:B------:R-:W-:Y:S01]  /*ae20*/  BPT.TRAP 0x1 ;  /* 0x000000040000795c */ /* 0x000fe20000300000 */
.L_x_74:
[----:B------:R-:W2:Y:S01]  /*ae30*/  S2R R0, SR_CgaCtaId ;  /* 0x0000000000007919 */ /* 0x000ea20000008800 */
[----:B-1----:R-:W-:Y:S02]  /*ae40*/  VIADD R2, R2, 0x17080 ;  /* 0x0001708002027836 */ /* 0x002fe40000000000 */
[----:B------:R-:W-:Y:S02]  /*ae50*/  VIADD R7, R7, 0xffffff80 ;  /* 0xffffff8007077836 */ /* 0x000fe40000000000 */
[----:B------:R-:W-:Y:S01]  /*ae60*/  IMAD.MOV.U32 R4, RZ, RZ, R20 ;  /* 0x000000ffff047224 */ /* 0x000fe200078e0014 */
[----:B--2---:R-:W-:Y:S01]  /*ae70*/  PRMT R2, R0, 0x654, R2 ;  /* 0x0000065400027816 */ /* 0x004fe20000000002 */
[----:B------:R-:W-:-:S03]  /*ae80*/  IMAD.MOV.U32 R0, RZ, RZ, R5 ;  /* 0x000000ffff007224 */ /* 0x000fc600078e0005 */
[----:B------:R2:W-:Y:S01]  /*ae90*/  SYNCS.ARRIVE.TRANS64.RED.A1T0 RZ, [R2+URZ], RZ ;  /* 0x000000ff02ff79a7 */ /* 0x0005e2000810043f */
[----:B------:R-:W-:Y:S05]  /*aea0*/  @P0 BRA `(.L_x_75) ;  /* 0xfffffff000140947 */ /* 0x000fea000383ffff */
[----:B------:R-:W-:Y:S05]  /*aeb0*/  BRA `(.L_x_76) ;  /* 0x0000000000047947 */ /* 0x000fea0003800000 */
.L_x_60:
[----:B0-----:R-:W-:-:S07]  /*aec0*/  IMAD.MOV.U32 R5, RZ, RZ, RZ ;  /* 0x000000ffff057224 */ /* 0x001fce00078e00ff */
.L_x_76:
[----:B------:R-:W-:-:S06]  /*aed0*/  ULOP3.LUT UR4, UR41, 0x1, URZ, 0xfc, !UPT ;  /* 0x0000000129047892 */ /* 0x000fcc000f8efc3f */
[----:B------:R-:W-:-:S05]  /*aee0*/  IMAD.U32 R0, RZ, RZ, UR4 ;  /* 0x00000004ff007e24 */ /* 0x000fca000f8e00ff */
[----:B------:R-:W-:-:S13]  /*aef0*/  ISETP.NE.AND P1, PT, R0, 0x3, PT ;  /* 0x000000030000780c */ /* 0x000fda0003f25270 */
[----:B------:R-:W-:Y:S05]  /*af00*/  @!P1 BRA `(.L_x_77) ;  /* 0x0000000000049947 */ /* 0x000fea0003800000 */
[----:B------:R-:W-:Y:S01]  /*af10*/  BPT.TRAP 0x1 ;  /* 0x000000040000795c */ /* 0x000fe20000300000 */
.L_x_77:
[----:B0-2---:R-:W-:Y:S01]  /*af20*/  LOP3.LUT R3, R20, 0x1, RZ, 0x3c, !PT ;  /* 0x0000000114037812 */ /* 0x005fe200078e3cff */
[----:B------:R-:W-:Y:S01]  /*af30*/  BSSY B0, `(.L_x_78) ;  /* 0x0000005000007945 */ /* 0x000fe20003800000 */
[----:B------:R-:W-:Y:S02]  /*af40*/  LEA R2, R5, UR44, 0x3 ;  /* 0x0000002c05027c11 */ /* 0x000fe4000f8e18ff */
[----:B------:R-:W-:-:S04]  /*af50*/  SHF.L.U32 R3, R3, 0x1f, RZ ;  /* 0x0000001f03037819 */ /* 0x000fc800000006ff */
[----:B------:R-:W0:Y:S02]  /*af60*/  SYNCS.PHASECHK.TRANS64.TRYWAIT P0, [R2+URZ+0x17070], R3 ;  /* 0x01707003020075a7 */ /* 0x000e24000800017f */
[----:B0-----:R-:W-:Y:S05]  /*af70*/  @!P0 BRA `(.L_x_79) ;  /* 0x0000001800b88947 */ /* 0x001fea0003800000 */
.L_x_137:
[----:B------:R-:W-:Y:S05]  /*af80*/  BSYNC B0 ;  /* 0x0000000000007941 */ /* 0x000fea0003800000 */
.L_x_78:
[----:B------:R-:W-:-:S06]  /*af90*/  ULOP3.LUT UR4, UR41, 0x2, URZ, 0xfc, !UPT ;  /* 0x0000000229047892 */ /* 0x000fcc000f8efc3f */
[----:B------:R-:W-:-:S05]  /*afa0*/  IMAD.U32 R0, RZ, RZ, UR4 ;  /* 0x00000004ff007e24 */ /* 0x000fca000f8e00ff */
[----:B------:R-:W-:-:S13]  /*afb0*/  ISETP.NE.AND P0, PT, R0, 0x3, PT ;  /* 0x000000030000780c */ /* 0x000fda0003f05270 */
[----:B------:R-:W-:Y:S05]  /*afc0*/  @!P0 BRA `(.L_x_80) ;  /* 0x0000000000048947 */ /* 0x000fea0003800000 */
[----:B------:R-:W-:Y:S01]  /*afd0*/  BPT.TRAP 0x1 ;  /* 0x000000040000795c */ /* 0x000fe20000300000 */
.L_x_80:
[----:B------:R-:W2:Y:S01]  /*afe0*/  LDL.LU R0, [R1+0x4] ;  /* 0x0000040001007983 */ /* 0x000ea20000300800 */
[----:B0-----:R-:W-:Y:S01]  /*aff0*/  SHF.L.U32 R3, R20, 0x1f, RZ ;  /* 0x0000001f14037819 */ /* 0x001fe200000006ff */
[----:B------:R-:W-:-:S03]  /*b000*/  IMAD R4, R5, 0x3000, RZ ;  /* 0x0000300005047824 */ /* 0x000fc600078e02ff */
[----:B------:R-:W0:Y:S02]  /*b010*/  SYNCS.PHASECHK.TRANS64.TRYWAIT P0, [R2+URZ+0x17060], R3 ;  /* 0x01706003020075a7 */ /* 0x000e24000800017f */
[----:B--2---:R-:W-:Y:S01]  /*b020*/  LOP3.LUT R0, R4, R0, RZ, 0xfc, !PT ;  /* 0x0000000004007212 */ /* 0x004fe200078efcff */
[----:B0-----:R-:W-:Y:S06]  /*b030*/  @!P0 BRA `(.L_x_81) ;  /* 0x00000018009c8947 */ /* 0x001fec0003800000 */
.L_x_138:
[----:B------:R-:W2:Y:S01]  /*b040*/  LDL.LU R6, [R1] ;  /* 0x0000000001067983 */ /* 0x000ea20000300800 */
[----:B------:R-:W-:Y:S05]  /*b050*/  WARPSYNC.ALL ;  /* 0x0000000000007948 */ /* 0x000fea0003800000 */
[----:B------:R-:W3:Y:S01]  /*b060*/  LDSM.16.MT88.4 R8, [R0+UR44+0x6400] ;  /* 0x0064002c0008783b */ /* 0x000ee20008004200 */
[----:B0-----:R-:W-:Y:S01]  /*b070*/  LOP3.LUT R3, R4, R29, RZ, 0xfc, !PT ;  /* 0x0000001d04037212 */ /* 0x001fe200078efcff */
[----:B------:R-:W-:-:S04]  /*b080*/  ULOP3.LUT UR4, UR41, 0x2, URZ, 0xfc, !UPT ;  /* 0x0000000229047892 */ /* 0x000fc8000f8efc3f */
[----:B------:R-:W-:Y:S01]  /*b090*/  VIADD R3, R3, UR44 ;  /* 0x0000002c03037c36 */ /* 0x000fe20008000000 */
[C-C-:B---3--:R-:W-:Y:S02]  /*b0a0*/  PRMT R12, R8.reuse, 0x6420, R9.reuse ;  /* 0x00006420080c7816 */ /* 0x148fe40000000009 */
[----:B------:R-:W-:Y:S02]  /*b0b0*/  PRMT R13, R8, 0x7531, R9 ;  /* 0x00007531080d7816 */ /* 0x000fe40000000009 */
[C-C-:B-1----:R-:W-:Y:S02]  /*b0c0*/  PRMT R14, R10.reuse, 0x6420, R11.reuse ;  /* 0x000064200a0e7816 */ /* 0x142fe4000000000b */
        /* <DEDUP_REMOVED lines=18> */
[----:B------:R-:W-:Y:S02]  /*b1f0*/  PRMT R15, R10, 0x7531, R11 ;  /* 0x000075310a0f7816 */ /* 0x000fe4000000000b */
[----:B--2---:R-:W-:Y:S01]  /*b200*/  IADD3 R3, R6, 0x400, R3 ;  /* 0x0000040006037810 */ /* 0x004fe20007ffe003 */
[----:B------:R-:W-:-:S04]  /*b210*/  IMAD.U32 R6, RZ, RZ, UR4 ;  /* 0x00000004ff067e24 */ /* 0x000fc8000f8e00ff */
[----:B------:R-:W-:Y:S01]  /*b220*/  STSM.16.M88.4 [R3], R12 ;  /* 0x0000000c03007844 */ /* 0x000fe20000000200 */
[----:B------:R-:W-:-:S03]  /*b230*/  ISETP.NE.AND P0, PT, R6, 0x3, PT ;  /* 0x000000030600780c */ /* 0x000fc60003f05270 */
        /* <DEDUP_REMOVED lines=20> */
.L_x_82:
[----:B-1----:R1:W-:Y:S01]  /*b380*/  SYNCS.ARRIVE.TRANS64.A1T0 RZ, [R2+URZ+0x17050], RZ ;  /* 0x017050ff02ff79a7 */ /* 0x0023e2000810003f */
[----:B------:R-:W-:Y:S06]  /*b390*/  BAR.SYNC.DEFER_BLOCKING 0x2, 0x80 ;  /* 0x0082000000007b1d */ /* 0x000fec0000010000 */
[----:B------:R-:W-:Y:S05]  /*b3a0*/  @!P1 BRA `(.L_x_83) ;  /* 0x0000000000049947 */ /* 0x000fea0003800000 */
[----:B------:R-:W-:Y:S01]  /*b3b0*/  BPT.TRAP 0x1 ;  /* 0x000000040000795c */ /* 0x000fe20000300000 */
.L_x_83:
[----:B------:R-:W2:Y:S01]  /*b3c0*/  S2R R0, SR_CgaCtaId ;  /* 0x0000000000007919 */ /* 0x000ea20000008800 */
[----:B-1----:R-:W-:-:S05]  /*b3d0*/  VIADD R2, R2, 0x17080 ;  /* 0x0001708002027836 */ /* 0x002fca0000000000 */
[----:B--2---:R-:W-:Y:S01]  /*b3e0*/  PRMT R2, R0, 0x654, R2 ;  /* 0x0000065400027816 */ /* 0x004fe20000000002 */
[----:B------:R-:W-:-:S03]  /*b3f0*/  VIADD R0, R5, 0x1 ;  /* 0x0000000105007836 */ /* 0x000fc60000000000 */
[----:B------:R1:W-:Y:S02]  /*b400*/  SYNCS.ARRIVE.TRANS64.RED.A1T0 RZ, [R2+URZ], RZ ;  /* 0x000000ff02ff79a7 */ /* 0x0003e4000810043f */
[----:B------:R-:W-:-:S04]  /*b410*/  ISETP.NE.AND P0, PT, R0, 0x2, PT ;  /* 0x000000020000780c */ /* 0x000fc80003f05270 */
[----:B0-----:R-:W-:Y:S01]  /*b420*/  SEL R3, RZ, 0x1, P0 ;  /* 0x00000001ff037807 */ /* 0x001fe20000000000 */
[----:B-1----:R-:W-:Y:S01]  /*b430*/  IMAD.MOV.U32 R2, RZ, RZ, RZ ;  /* 0x000000ffff027224 */ /* 0x002fe200078e00ff */
[----:B------:R-:W-:Y:S02]  /*b440*/  SEL R0, R0, RZ, P0 ;  /* 0x000000ff00007207 */ /* 0x000fe40000000000 */
[----:B------:R-:W-:-:S07]  /*b450*/  LOP3.LUT R20, R20, R3, RZ, 0x3c, !PT ;  /* 0x0000000314147212 */ /* 0x000fce00078e3cff */
.L_x_40:
[----:B------:R-:W0:Y:S01]  /*b460*/  S2R R4, SR_CgaCtaId ;  /* 0x0000000000047919 */ /* 0x000e220000008800 */
[----:B------:R-:W-:Y:S02]  /*b470*/  MOV R3, 0x400 ;  /* 0x0000040000037802 */ /* 0x000fe40000000f00 */
[----:B------:R-:W-:Y:S02]  /*b480*/  SHF.L.U32 R2, R2, 0x1f, RZ ;  /* 0x0000001f02027819 */ /* 0x000fe400000006ff */
[----:B0-----:R-:W-:-:S04]  /*b490*/  LEA R7, R4, R3, 0x18 ;  /* 0x0000000304077211 */ /* 0x001fc800078ec0ff */
[----:B------:R-:W0:Y:S02]  /*b4a0*/  SYNCS.PHASECHK.TRANS64.TRYWAIT P0, [R7+URZ+0x17020], R2 ;  /* 0x01702002070075a7 */ /* 0x000e24000800017f */
[----:B0-----:R-:W-:Y:S05]  /*b4b0*/  @!P0 BRA `(.L_x_84) ;  /* 0x0000001400908947 */ /* 0x001fea0003800000 */
.L_x_139:
[----:B------:R-:W1:Y:S02]  /*b4c0*/  S2R R3, SR_TID.X ;  /* 0x0000000000037919 */ /* 0x000e640000002100 */
[----:B-1----:R-:W-:-:S04]  /*b4d0*/  SHF.R.U32.HI R3, RZ, 0x5, R3 ;  /* 0x00000005ff037819 */ /* 0x002fc80000011603 */
[----:B------:R-:W-:-:S05]  /*b4e0*/  LOP3.LUT R3, R3, 0x3, RZ, 0xc0, !PT ;  /* 0x0000000303037812 */ /* 0x000fca00078ec0ff */
[----:B0-----:R-:W0:Y:S02]  /*b4f0*/  SHFL.IDX PT, R2, R3, RZ, 0x1f ;  /* 0x00001fff03027589 */ /* 0x001e2400000e0000 */
[----:B0-----:R-:W-:-:S13]  /*b500*/  ISETP.NE.AND P0, PT, R2, RZ, PT ;  /* 0x000000ff0200720c */ /* 0x001fda0003f05270 */
[----:B------:R-:W-:Y:S05]  /*b510*/  @P0 BRA `(.L_x_8) ;  /* 0x0000000000a00947 */ /* 0x000fea0003800000 */
[----:B------:R-:W-:-:S13]  /*b520*/  ELECT P0, URZ, PT ;  /* 0x00000000003f782f */ /* 0x000fda0003800000 */
[----:B------:R-:W-:Y:S05]  /*b530*/  @!P0 BRA `(.L_x_8) ;  /* 0x0000000000988947 */ /* 0x000fea0003800000 */
[----:B------:R-:W-:-:S06]  /*b540*/  ULOP3.LUT UR4, UR41, 0x2, URZ, 0xfc, !UPT ;  /* 0x0000000229047892 */ /* 0x000fcc000f8efc3f */
[----:B------:R-:W-:-:S05]  /*b550*/  IMAD.U32 R2, RZ, RZ, UR4 ;  /* 0x00000004ff027e24 */ /* 0x000fca000f8e00ff */
[----:B------:R-:W-:-:S13]  /*b560*/  ISETP.NE.AND P0, PT, R2, 0x3, PT ;  /* 0x000000030200780c */ /* 0x000fda0003f05270 */
[----:B------:R-:W-:Y:S05]  /*b570*/  @!P0 BRA `(.L_x_85) ;  /* 0x0000000000048947 */ /* 0x000fea0003800000 */
[----:B------:R-:W-:Y:S01]  /*b580*/  BPT.TRAP 0x1 ;  /* 0x000000040000795c */ /* 0x000fe20000300000 */
.L_x_85:
[C---:B------:R-:W-:Y:S01]  /*b590*/  LEA R5, R0.reuse, R7, 0x3 ;  /* 0x0000000700057211 */ /* 0x040fe200078e18ff */
[----:B------:R-:W-:Y:S01]  /*b5a0*/  VIADD R0, R0, 0x1 ;  /* 0x0000000100007836 */ /* 0x000fe20000000000 */
[----:B------:R-:W-:-:S04]  /*b5b0*/  SHF.L.U32 R2, R20, 0x1f, RZ ;  /* 0x0000001f14027819 */ /* 0x000fc800000006ff */
[----:B------:R-:W0:Y:S01]  /*b5c0*/  SYNCS.PHASECHK.TRANS64.TRYWAIT P1, [R5+URZ+0x17040], R2 ;  /* 0x01704002050075a7 */ /* 0x000e22000802017f */
[----:B------:R-:W-:-:S04]  /*b5d0*/  ISETP.NE.AND P2, PT, R0, 0x2, PT ;  /* 0x000000020000780c */ /* 0x000fc80003f45270 */
[----:B------:R-:W-:Y:S01]  /*b5e0*/  SEL R3, RZ, 0x1, P2 ;  /* 0x00000001ff037807 */ /* 0x000fe20001000000 */
[----:B0-----:R-:W-:Y:S08]  /*b5f0*/  @!P1 BRA `(.L_x_86) ;  /* 0x0000001400549947 */ /* 0x001ff00003800000 */
.L_x_140:
[----:B------:R-:W-:Y:S02]  /*b600*/  SEL R0, R0, RZ, P2 ;  /* 0x000000ff00007207 */ /* 0x000fe40001000000 */
[----:B------:R-:W-:Y:S01]  /*b610*/  LOP3.LUT R3, R20, R3, RZ, 0x3c, !PT ;  /* 0x0000000314037212 */ /* 0x000fe200078e3cff */
[----:B------:R-:W-:Y:S06]  /*b620*/  @!P0 BRA `(.L_x_87) ;  /* 0x0000000000048947 */ /* 0x000fec0003800000 */
[----:B------:R-:W-:Y:S01]  /*b630*/  BPT.TRAP 0x1 ;  /* 0x000000040000795c */ /* 0x000fe20000300000 */
.L_x_87:
[----:B------:R-:W-:Y:S01]  /*b640*/  IMAD R7, R0, 0x8, R7 ;  /* 0x0000000800077824 */ /* 0x000fe200078e0207 */
[----:B------:R-:W-:-:S04]  /*b650*/  SHF.L.U32 R0, R3, 0x1f, RZ ;  /* 0x0000001f03007819 */ /* 0x000fc800000006ff */
[----:B------:R-:W1:Y:S02]  /*b660*/  SYNCS.PHASECHK.TRANS64.TRYWAIT P1, [R7+URZ+0x17040], R0 ;  /* 0x01704000070075a7 */ /* 0x000e64000802017f */
[----:B-1----:R-:W-:Y:S05]  /*b670*/  @!P1 BRA `(.L_x_88) ;  /* 0x0000001400489947 */ /* 0x002fea0003800000 */
.L_x_141:
[----:B------:R-:W-:Y:S05]  /*b680*/  @!P0 BRA `(.L_x_89) ;  /* 0x0000000000048947 */ /* 0x000fea0003800000 */
[----:B------:R-:W-:Y:S01]  /*b690*/  BPT.TRAP 0x1 ;  /* 0x000000040000795c */ /* 0x000fe20000300000 */
.L_x_89:
[----:B------:R-:W2:Y:S02]  /*b6a0*/  SYNCS.PHASECHK.TRANS64.TRYWAIT P1, [R5+URZ+0x17060], R2 ;  /* 0x01706002050075a7 */ /* 0x000ea4000802017f */
[----:B--2---:R-:W-:Y:S05]  /*b6b0*/  @!P1 BRA `(.L_x_90) ;  /* 0x00000014004c9947 */ /* 0x004fea0003800000 */
.L_x_142:
[----:B------:R-:W-:Y:S05]  /*b6c0*/  @!P0 BRA `(.L_x_91) ;  /* 0x0000000000048947 */ /* 0x000fea0003800000 */
[----:B------:R-:W-:Y:S01]  /*b6d0*/  BPT.TRAP 0x1 ;  /* 0x000000040000795c */ /* 0x000fe20000300000 */
.L_x_91:
[----:B------:R-:W3:Y:S02]  /*b6e0*/  SYNCS.PHASECHK.TRANS64.TRYWAIT P1, [R7+URZ+0x17060], R0 ;  /* 0x01706000070075a7 */ /* 0x000ee4000802017f */
[----:B---3--:R-:W-:Y:S05]  /*b6f0*/  @!P1 BRA `(.L_x_92) ;  /* 0x0000001400509947 */ /* 0x008fea0003800000 */
.L_x_143:
[----:B------:R-:W-:Y:S05]  /*b700*/  @!P0 BRA `(.L_x_93) ;  /* 0x0000000000048947 */ /* 0x000fea0003800000 */
[----:B------:R-:W-:Y:S01]  /*b710*/  BPT.TRAP 0x1 ;  /* 0x000000040000795c */ /* 0x000fe20000300000 */
.L_x_93:
[----:B------:R-:W4:Y:S02]  /*b720*/  SYNCS.PHASECHK.TRANS64.TRYWAIT P1, [R5+URZ+0x17080], R2 ;  /* 0x01708002050075a7 */ /* 0x000f24000802017f */
[----:B----4-:R-:W-:Y:S05]  /*b730*/  @!P1 BRA `(.L_x_94) ;  /* 0x0000001400549947 */ /* 0x010fea0003800000 */
.L_x_144:
[----:B------:R-:W-:Y:S05]  /*b740*/  @!P0 BRA `(.L_x_95) ;  /* 0x0000000000048947 */ /* 0x000fea0003800000 */
[----:B------:R-:W-:Y:S01]  /*b750*/  BPT.TRAP 0x1 ;  /* 0x000000040000795c */ /* 0x000fe20000300000 */
.L_x_95:
[----:B------:R0:W0:Y:S02]  /*b760*/  SYNCS.PHASECHK.TRANS64.TRYWAIT P0, [R7+URZ+0x17080], R0 ;  /* 0x01708000070075a7 */ /* 0x000024000800017f */
[----:B0-----:R-:W-:Y:S05]  /*b770*/  @!P0 NANOSLEEP.SYNCS 0x989680 ;  /* 0x009896800000895d */ /* 0x001fea0003900000 */
[----:B------:R-:W0:Y:S02]  /*b780*/  @!P0 SYNCS.PHASECHK.TRANS64 P0, [R7+URZ+0x17080], R0 ;  /* 0x01708000070085a7 */ /* 0x000e24000800007f */
[----:B0-----:R-:W-:Y:S05]  /*b790*/  @!P0 BRA `(.L_x_95) ;  /* 0xfffffffc00f08947 */ /* 0x001fea000383ffff */
.L_x_8:
[----:B------:R-:W-:Y:S05]  /*b7a0*/  BSYNC B6 ;  /* 0x0000000000067941 */ /* 0x000fea0003800000 */
.L_x_5:
[----:B------:R-:W-:Y:S05]  /*b7b0*/  EXIT ;  /* 0x000000000000794d */ /* 0x000fea0003800000 */
.L_x_12:
[----:B0-----:R-:W-:-:S04]  /*b7c0*/  IMAD.U32 R3, RZ, RZ, UR40 ;  /* 0x00000028ff037e24 */ /* 0x001fc8000f8e00ff */
[----:B------:R0:W1:Y:S03]  /*b7d0*/  SYNCS.PHASECHK.TRANS64.TRYWAIT P0, [R3+URZ+0x17000], R2 ;  /* 0x01700002030075a7 */ /* 0x000066000800017f */
[----:B-1----:R-:W-:Y:S05]  /*b7e0*/  @!P0 NANOSLEEP.SYNCS 0x989680 ;  /* 0x009896800000895d */ /* 0x002fea0003900000 */
[----:B------:R-:W1:Y:S02]  /*b7f0*/  @!P0 SYNCS.PHASECHK.TRANS64 P0, [R3+URZ+0x17000], R2 ;  /* 0x01700002030085a7 */ /* 0x000e64000800007f */
[----:B-1----:R-:W-:Y:S05]  /*b800*/  @!P0 BRA `(.L_x_12) ;  /* 0xfffffffc00ec8947 */ /* 0x002fea000383ffff */
[----:B------:R-:W-:Y:S05]  /*b810*/  BRA `(.L_x_96) ;  /* 0xffffff5c00287947 */ /* 0x000fea000383ffff */
.L_x_16:
[----:B0-----:R-:W-:-:S04]  /*b820*/  IMAD.U32 R3, RZ, RZ, UR40 ;  /* 0x00000028ff037e24 */ /* 0x001fc8000f8e00ff */
[----:B------:R0:W2:Y:S03]  /*b830*/  SYNCS.PHASECHK.TRANS64.TRYWAIT P1, [R3+URZ+0x17030], R2 ;  /* 0x01703002030075a7 */ /* 0x0000a6000802017f */
[----:B--2---:R-:W-:Y:S05]  /*b840*/  @!P1 NANOSLEEP.SYNCS 0x989680 ;  /* 0x009896800000995d */ /* 0x004fea0003900000 */
[----:B------:R-:W2:Y:S02]  /*b850*/  @!P1 SYNCS.PHASECHK.TRANS64 P1, [R3+URZ+0x17030], R2 ;  /* 0x01703002030095a7 */ /* 0x000ea4000802007f */
[----:B--2---:R-:W-:Y:S05]  /*b860*/  @!P1 BRA `(.L_x_16) ;  /* 0xfffffffc00ec9947 */ /* 0x004fea000383ffff */
[----:B------:R-:W-:Y:S05]  /*b870*/  BRA `(.L_x_15) ;  /* 0xffffff5c00447947 */ /* 0x000fea000383ffff */
.L_x_22:
[----:B-1----:R-:W-:-:S04]  /*b880*/  IMAD.U32 R5, RZ, RZ, UR21 ;  /* 0x00000015ff057e24 */ /* 0x002fc8000f8e00ff */
[----:B------:R1:W2:Y:S03]  /*b890*/  SYNCS.PHASECHK.TRANS64.TRYWAIT P1, [R5+URZ+0x17030], R4 ;  /* 0x01703004050075a7 */ /* 0x0002a6000802017f */
[----:B--2---:R-:W-:Y:S05]  /*b8a0*/  @!P1 NANOSLEEP.SYNCS 0x989680 ;  /* 0x009896800000995d */ /* 0x004fea0003900000 */
[----:B------:R-:W2:Y:S02]  /*b8b0*/  @!P1 SYNCS.PHASECHK.TRANS64 P1, [R5+URZ+0x17030], R4 ;  /* 0x01703004050095a7 */ /* 0x000ea4000802007f */
[----:B--2---:R-:W-:Y:S05]  /*b8c0*/  @!P1 BRA `(.L_x_22) ;  /* 0xfffffffc00ec9947 */ /* 0x004fea000383ffff */
[----:B------:R-:W-:Y:S05]  /*b8d0*/  BRA `(.L_x_21) ;  /* 0xffffff7c00d47947 */ /* 0x000fea000383ffff */
.L_x_26:
[----:B-1----:R-:W-:-:S04]  /*b8e0*/  IMAD.U32 R5, RZ, RZ, UR14 ;  /* 0x0000000eff057e24 */ /* 0x002fc8000f8e00ff */
[----:B------:R1:W2:Y:S03]  /*b8f0*/  SYNCS.PHASECHK.TRANS64.TRYWAIT P1, [R5+URZ+0x17050], R4 ;  /* 0x01705004050075a7 */ /* 0x0002a6000802017f */
[----:B--2---:R-:W-:Y:S05]  /*b900*/  @!P1 NANOSLEEP.SYNCS 0x989680 ;  /* 0x009896800000995d */ /* 0x004fea0003900000 */
[----:B------:R-:W2:Y:S02]  /*b910*/  @!P1 SYNCS.PHASECHK.TRANS64 P1, [R5+URZ+0x17050], R4 ;  /* 0x01705004050095a7 */ /* 0x000ea4000802007f */
[----:B--2---:R-:W-:Y:S05]  /*b920*/  @!P1 BRA `(.L_x_26) ;  /* 0xfffffffc00ec9947 */ /* 0x004fea000383ffff */
[----:B------:R-:W-:Y:S05]  /*b930*/  BRA `(.L_x_25) ;  /* 0xffffff8000307947 */ /* 0x000fea000383ffff */
.L_x_33:
[----:B-1----:R-:W-:-:S04]  /*b940*/  IMAD.U32 R3, RZ, RZ, UR16 ;  /* 0x00000010ff037e24 */ /* 0x002fc8000f8e00ff */
[----:B------:R1:W2:Y:S03]  /*b950*/  SYNCS.PHASECHK.TRANS64.TRYWAIT P1, [R3+URZ+0x17050], R2 ;  /* 0x01705002030075a7 */ /* 0x0002a6000802017f */
[----:B--2---:R-:W-:Y:S05]  /*b960*/  @!P1 NANOSLEEP.SYNCS 0x989680 ;  /* 0x009896800000995d */ /* 0x004fea0003900000 */
[----:B------:R-:W2:Y:S02]  /*b970*/  @!P1 SYNCS.PHASECHK.TRANS64 P1, [R3+URZ+0x17050], R2 ;  /* 0x01705002030095a7 */ /* 0x000ea4000802007f */
[----:B--2---:R-:W-:Y:S05]  /*b980*/  @!P1 BRA `(.L_x_33) ;  /* 0xfffffffc00ec9947 */ /* 0x004fea000383ffff */
[----:B------:R-:W-:Y:S05]  /*b990*/  BRA `(.L_x_32) ;  /* 0xffffff9800847947 */ /* 0x000fea000383ffff */
.L_x_46:
[----:B------:R-:W-:Y:S02]  /*b9a0*/  IMAD.MOV.U32 R13, RZ, RZ, R22 ;  /* 0x000000ffff0d7224 */ /* 0x000fe400078e0016 */
[----:B------:R-:W-:Y:S02]  /*b9b0*/  IMAD.MOV.U32 R12, RZ, RZ, RZ ;  /* 0x000000ffff0c7224 */ /* 0x000fe400078e00ff */
[----:B------:R-:W-:Y:S02]  /*b9c0*/  IMAD.MOV.U32 R11, RZ, RZ, 0x1f ;  /* 0x0000001fff0b7424 */ /* 0x000fe400078e00ff */
[----:B------:R-:W-:-:S07]  /*b9d0*/  IMAD.MOV.U32 R15, RZ, RZ, -0x1 ;  /* 0xffffffffff0f7424 */ /* 0x000fce00078e00ff */
[----:B0----5:R-:W-:Y:S05]  /*b9e0*/  WARPSYNC.COLLECTIVE R15, `(.L_x_97) ;  /* 0x000000000f087348 */ /* 0x021fea0003c00000 */
[----:B------:R1:W2:Y:S02]  /*b9f0*/  SHFL.IDX P6, R14, R13, R12, R11 ;  /* 0x0000000c0d0e7389 */ /* 0x0002a400000c000b */
[----:B012--5:R-:W-:Y:S01]  /*ba00*/  ENDCOLLECTIVE ;  /* 0x000000000000791b */ /* 0x027fe20003800000 */
.L_x_97:
[----:B------:R-:W-:Y:S05]  /*ba10*/  BRA `(.L_x_98) ;  /* 0xffffffd0001c7947 */ /* 0x000fea000383ffff */
.L_x_48:
[----:B0-----:R-:W-:-:S04]  /*ba20*/  IMAD.U32 R3, RZ, RZ, UR44 ;  /* 0x0000002cff037e24 */ /* 0x001fc8000f8e00ff */
[----:B------:R0:W1:Y:S03]  /*ba30*/  SYNCS.PHASECHK.TRANS64.TRYWAIT P0, [R3+URZ+0x17080], R10 ;  /* 0x0170800a030075a7 */ /* 0x000066000800017f */
[----:B-1----:R-:W-:Y:S05]  /*ba40*/  @!P0 NANOSLEEP.SYNCS 0x989680 ;  /* 0x009896800000895d */ /* 0x002fea0003900000 */
[----:B------:R-:W1:Y:S02]  /*ba50*/  @!P0 SYNCS.PHASECHK.TRANS64 P0, [R3+URZ+0x17080], R10 ;  /* 0x0170800a030085a7 */ /* 0x000e64000800007f */
[----:B-1----:R-:W-:Y:S05]  /*ba60*/  @!P0 BRA `(.L_x_48) ;  /* 0xfffffffc00ec8947 */ /* 0x002fea000383ffff */
[----:B------:R-:W-:Y:S05]  /*ba70*/  BRA `(.L_x_99) ;  /* 0xffffffd000ac7947 */ /* 0x000fea000383ffff */
.L_x_49:
[----:B------:R-:W-:Y:S01]  /*ba80*/  BSSY B0, `(.L_x_100) ;  /* 0x0000008000007945 */ /* 0x000fe20003800000 */
[----:B------:R-:W-:Y:S02]  /*ba90*/  IMAD.MOV.U32 R13, RZ, RZ, R9 ;  /* 0x000000ffff0d7224 */ /* 0x000fe400078e0009 */
[----:B------:R-:W-:Y:S02]  /*baa0*/  IMAD.MOV.U32 R12, RZ, RZ, RZ ;  /* 0x000000ffff0c7224 */ /* 0x000fe400078e00ff */
[----:B------:R-:W-:Y:S02]  /*bab0*/  IMAD.MOV.U32 R11, RZ, RZ, 0x1e1f ;  /* 0x00001e1fff0b7424 */ /* 0x000fe400078e00ff */
[----:B------:R-:W-:-:S07]  /*bac0*/  IMAD.MOV.U32 R15, RZ, RZ, -0x1 ;  /* 0xffffffffff0f7424 */ /* 0x000fce00078e00ff */
[----:B------:R-:W-:Y:S05]  /*bad0*/  WARPSYNC.COLLECTIVE R15, `(.L_x_101) ;  /* 0x000000000f087348 */ /* 0x000fea0003c00000 */
[----:B------:R0:W1:Y:S02]  /*bae0*/  SHFL.IDX P6, R14, R13, R12, R11 ;  /* 0x0000000c0d0e7389 */ /* 0x00006400000c000b */
[----:B01----:R-:W-:Y:S01]  /*baf0*/  ENDCOLLECTIVE ;  /* 0x000000000000791b */ /* 0x003fe20003800000 */
.L_x_101:
[----:B------:R-:W-:Y:S05]  /*bb00*/  BSYNC B0 ;  /* 0x0000000000007941 */ /* 0x000fea0003800000 */
.L_x_100:
[----:B------:R-:W-:Y:S01]  /*bb10*/  IMAD.MOV.U32 R13, RZ, RZ, R8 ;  /* 0x000000ffff0d7224 */ /* 0x000fe200078e0008 */
[----:B------:R-:W0:Y:S01]  /*bb20*/  LDC R21, c[0x0][0x2f4] ;  /* 0x0000bd00ff157b82 */ /* 0x000e220000000800 */
[----:B------:R-:W-:Y:S02]  /*bb30*/  IMAD.MOV.U32 R12, RZ, RZ, RZ ;  /* 0x000000ffff0c7224 */ /* 0x000fe400078e00ff */
[----:B------:R-:W-:Y:S02]  /*bb40*/  IMAD.MOV.U32 R11, RZ, RZ, 0x1e1f ;  /* 0x00001e1fff0b7424 */ /* 0x000fe400078e00ff */
[----:B------:R-:W-:Y:S02]  /*bb50*/  IMAD.MOV.U32 R15, RZ, RZ, -0x1 ;  /* 0xffffffffff0f7424 */ /* 0x000fe400078e00ff */
[----:B------:R-:W-:Y:S02]  /*bb60*/  IMAD.MOV.U32 R3, RZ, RZ, R14 ;  /* 0x000000ffff037224 */ /* 0x000fe400078e000e */
[----:B------:R-:W-:-:S07]  /*bb70*/  VIADD R19, R26, UR44 ;  /* 0x0000002c1a137c36 */ /* 0x000fce0008000000 */
[----:B0-----:R-:W-:Y:S05]  /*bb80*/  WARPSYNC.COLLECTIVE R15, `(.L_x_102) ;  /* 0x000000000f087348 */ /* 0x001fea0003c00000 */
[----:B------:R1:W2:Y:S02]  /*bb90*/  SHFL.IDX P6, R14, R13, R12, R11 ;  /* 0x0000000c0d0e7389 */ /* 0x0002a400000c000b */
[----:B012---:R-:W-:Y:S01]  /*bba0*/  ENDCOLLECTIVE ;  /* 0x000000000000791b */ /* 0x007fe20003800000 */
.L_x_102:
[----:B------:R-:W-:Y:S01]  /*bbb0*/  IMAD.MOV.U32 R13, RZ, RZ, R9 ;  /* 0x000000ffff0d7224 */ /* 0x000fe200078e0009 */
[-C--:B------:R-:W-:Y:S01]  /*bbc0*/  ISETP.GE.AND P4, PT, R20, R21.reuse, PT ;  /* 0x000000151400720c */ /* 0x080fe20003f86270 */
[----:B------:R-:W-:Y:S01]  /*bbd0*/  IMAD.MOV.U32 R12, RZ, RZ, 0x1 ;  /* 0x00000001ff0c7424 */ /* 0x000fe200078e00ff */
[----:B------:R-:W-:Y:S01]  /*bbe0*/  ISETP.GE.AND P3, PT, R24, R21, PT ;  /* 0x000000151800720c */ /* 0x000fe20003f66270 */
[----:B------:R-:W-:-:S12]  /*bbf0*/  IMAD.MOV.U32 R2, RZ, RZ, R14 ;  /* 0x000000ffff027224 */ /* 0x000fd800078e000e */
[----:B------:R-:W-:Y:S05]  /*bc00*/  WARPSYNC.COLLECTIVE R15, `(.L_x_103) ;  /* 0x000000000f087348 */ /* 0x000fea0003c00000 */
[----:B------:R0:W1:Y:S02]  /*bc10*/  SHFL.IDX P6, R14, R13, R12, R11 ;  /* 0x0000000c0d0e7389 */ /* 0x00006400000c000b */
[----:B01----:R-:W-:Y:S01]  /*bc20*/  ENDCOLLECTIVE ;  /* 0x000000000000791b */ /* 0x003fe20003800000 */
.L_x_103:
[----:B------:R-:W-:-:S05]  /*bc30*/  IADD3 R2, P1, R20, R2, RZ ;  /* 0x0000000214027210 */ /* 0x000fca0007f3e0ff */
[----:B------:R-:W-:Y:S01]  /*bc40*/  IMAD.X R3, RZ, RZ, R3, P1 ;  /* 0x000000ffff037224 */ /* 0x000fe200008e0603 */
[----:B------:R-:W-:Y:S01]  /*bc50*/  ISETP.LT.OR P1, PT, R6, 0x1, P4 ;  /* 0x000000010600780c */ /* 0x000fe20002721670 */
[----:B------:R-:W-:-:S12]  /*bc60*/  IMAD.MOV.U32 R13, RZ, RZ, R8 ;  /* 0x000000ffff0d7224 */ /* 0x000fd800078e0008 */
[----:B------:R-:W-:Y:S01]  /*bc70*/  @!PT LDS RZ, [RZ] ;  /* 0x00000000fffff984 */ /* 0x000fe20000000800 */
[----:B------:R-:W-:Y:S01]  /*bc80*/  @!PT LDS RZ, [RZ] ;  /* 0x00000000fffff984 */ /* 0x000fe20000000800 */
[----:B------:R-:W-:Y:S01]  /*bc90*/  @!PT LDS RZ, [RZ] ;  /* 0x00000000fffff984 */ /* 0x000fe20000000800 */
[----:B------:R0:W-:Y:S01]  /*bca0*/  LDGSTS.E.BYPASS.LTC128B.128 [R19+0x6400], desc[UR38][R2.64], !P1 ;  /* 0x0640000002137fae */ /* 0x0001e2000c901d66 */
[----:B------:R-:W-:Y:S01]  /*bcb0*/  ISETP.LT.OR P1, PT, R6, 0x1, P3 ;  /* 0x000000010600780c */ /* 0x000fe20001f21670 */
[----:B------:R-:W-:-:S12]  /*bcc0*/  IMAD.MOV.U32 R9, RZ, RZ, R14 ;  /* 0x000000ffff097224 */ /* 0x000fd800078e000e */
[----:B0-----:R-:W-:Y:S05]  /*bcd0*/  WARPSYNC.COLLECTIVE R15, `(.L_x_104) ;  /* 0x000000000f087348 */ /* 0x001fea0003c00000 */
[----:B------:R1:W2:Y:S02]  /*bce0*/  SHFL.IDX P6, R14, R13, R12, R11 ;  /* 0x0000000c0d0e7389 */ /* 0x0002a400000c000b */
[----:B012---:R-:W-:Y:S01]  /*bcf0*/  ENDCOLLECTIVE ;  /* 0x000000000000791b */ /* 0x007fe20003800000 */
.L_x_104:
[----:B------:R-:W-:Y:S01]  /*bd00*/  @!PT LDS RZ, [RZ] ;  /* 0x00000000fffff984 */ /* 0x000fe20000000800 */
[----:B------:R-:W-:Y:S01]  /*bd10*/  @!PT LDS RZ, [RZ] ;  /* 0x00000000fffff984 */ /* 0x000fe20000000800 */
[----:B------:R-:W-:Y:S01]  /*bd20*/  @!PT LDS RZ, [RZ] ;  /* 0x00000000fffff984 */ /* 0x000fe20000000800 */
[----:B------:R-:W-:Y:S01]  /*bd30*/  LDGSTS.E.BYPASS.LTC128B.128 [R19+0x7400], desc[UR38][R2.64+0x20], !P1 ;  /* 0x0740002002137fae */ /* 0x000fe2000c901d66 */
[----:B------:R-:W-:-:S04]  /*bd40*/  ISETP.GE.AND P1, PT, R18, R21, PT ;  /* 0x000000151200720c */ /* 0x000fc80003f26270 */
[----:B------:R-:W-:-:S13]  /*bd50*/  ISETP.LT.OR P2, PT, R6, 0x1, P1 ;  /* 0x000000010600780c */ /* 0x000fda0000f41670 */
[----:B------:R0:W-:Y:S01]  /*bd60*/  LDGSTS.E.BYPASS.LTC128B.128 [R19+0x8400], desc[UR38][R2.64+0x40], !P2 ;  /* 0x0840004002137fae */ /* 0x0001e2000d101d66 */
[----:B------:R-:W-:Y:S01]  /*bd70*/  ISETP.GE.AND P2, PT, R6, 0x41, PT ;  /* 0x000000410600780c */ /* 0x000fe20003f46270 */
[----:B0-----:R-:W-:Y:S01]  /*bd80*/  IMAD.MOV.U32 R2, RZ, RZ, R14 ;  /* 0x000000ffff027224 */ /* 0x001fe200078e000e */
[----:B------:R-:W-:Y:S11]  /*bd90*/  BRA `(.L_x_105) ;  /* 0xffffffd0009c7947 */ /* 0x000ff6000383ffff */
.L_x_52:
[----:B0-----:R-:W-:-:S04]  /*bda0*/  IMAD.U32 R3, RZ, RZ, UR44 ;  /* 0x0000002cff037e24 */ /* 0x001fc8000f8e00ff */
[----:B------:R0:W1:Y:S03]  /*bdb0*/  SYNCS.PHASECHK.TRANS64.TRYWAIT P1, [R3+URZ+0x17040], R10 ;  /* 0x0170400a030075a7 */ /* 0x000066000802017f */
[----:B-1----:R-:W-:Y:S05]  /*bdc0*/  @!P1 NANOSLEEP.SYNCS 0x989680 ;  /* 0x009896800000995d */ /* 0x002fea0003900000 */
[----:B------:R-:W1:Y:S02]  /*bdd0*/  @!P1 SYNCS.PHASECHK.TRANS64 P1, [R3+URZ+0x17040], R10 ;  /* 0x0170400a030095a7 */ /* 0x000e64000802007f */
[----:B-1----:R-:W-:Y:S05]  /*bde0*/  @!P1 BRA `(.L_x_52) ;  /* 0xfffffffc00ec9947 */ /* 0x002fea000383ffff */
[----:B------:R-:W-:Y:S05]  /*bdf0*/  BRA `(.L_x_106) ;  /* 0xffffffd000e87947 */ /* 0x000fea000383ffff */
.L_x_53:
[----:B------:R-:W-:Y:S01]  /*be00*/  BSSY B0, `(.L_x_107) ;  /* 0x0000008000007945 */ /* 0x000fe20003800000 */
[----:B------:R-:W-:Y:S01]  /*be10*/  IMAD.MOV.U32 R13, RZ, RZ, R4 ;  /* 0x000000ffff0d7224 */ /* 0x000fe200078e0004 */
[----:B------:R-:W-:Y:S01]  /*be20*/  MOV R11, 0x1e1f ;  /* 0x00001e1f000b7802 */ /* 0x000fe20000000f00 */
[----:B------:R-:W-:Y:S02]  /*be30*/  IMAD.MOV.U32 R12, RZ, RZ, RZ ;  /* 0x000000ffff0c7224 */ /* 0x000fe400078e00ff */
[----:B------:R-:W-:-:S07]  /*be40*/  IMAD.MOV.U32 R15, RZ, RZ, -0x1 ;  /* 0xffffffffff0f7424 */ /* 0x000fce00078e00ff */
[----:B------:R-:W-:Y:S05]  /*be50*/  WARPSYNC.COLLECTIVE R15, `(.L_x_108) ;  /* 0x000000000f087348 */ /* 0x000fea0003c00000 */
[----:B------:R0:W1:Y:S02]  /*be60*/  SHFL.IDX P6, R14, R13, R12, R11 ;  /* 0x0000000c0d0e7389 */ /* 0x00006400000c000b */
[----:B01----:R-:W-:Y:S01]  /*be70*/  ENDCOLLECTIVE ;  /* 0x000000000000791b */ /* 0x003fe20003800000 */
.L_x_108:
[----:B------:R-:W-:Y:S05]  /*be80*/  BSYNC B0 ;  /* 0x0000000000007941 */ /* 0x000fea0003800000 */
.L_x_107:
[----:B------:R-:W-:Y:S02]  /*be90*/  IMAD.MOV.U32 R13, RZ, RZ, R0 ;  /* 0x000000ffff0d7224 */ /* 0x000fe400078e0000 */
[----:B------:R-:W-:Y:S02]  /*bea0*/  IMAD.MOV.U32 R12, RZ, RZ, RZ ;  /* 0x000000ffff0c7224 */ /* 0x000fe400078e00ff */
[----:B------:R-:W-:Y:S02]  /*beb0*/  IMAD.MOV.U32 R11, RZ, RZ, 0x1e1f ;  /* 0x00001e1fff0b7424 */ /* 0x000fe400078e00ff */
[----:B------:R-:W-:Y:S02]  /*bec0*/  IMAD.MOV.U32 R15, RZ, RZ, -0x1 ;  /* 0xffffffffff0f7424 */ /* 0x000fe400078e00ff */
[----:B------:R-:W-:-:S07]  /*bed0*/  IMAD.MOV.U32 R2, RZ, RZ, R14 ;  /* 0x000000ffff027224 */ /* 0x000fce00078e000e */
[----:B------:R-:W-:Y:S05]  /*bee0*/  WARPSYNC.COLLECTIVE R15, `(.L_x_109) ;  /* 0x000000000f087348 */ /* 0x000fea0003c00000 */
[----:B------:R0:W1:Y:S02]  /*bef0*/  SHFL.IDX P6, R14, R13, R12, R11 ;  /* 0x0000000c0d0e7389 */ /* 0x00006400000c000b */
[----:B01----:R-:W-:Y:S01]  /*bf00*/  ENDCOLLECTIVE ;  /* 0x000000000000791b */ /* 0x003fe20003800000 */
.L_x_109:
[----:B------:R-:W-:Y:S02]  /*bf10*/  IMAD.MOV.U32 R13, RZ, RZ, R4 ;  /* 0x000000ffff0d7224 */ /* 0x000fe400078e0004 */
[----:B------:R-:W-:Y:S01]  /*bf20*/  IMAD.MOV.U32 R12, RZ, RZ, 0x1 ;  /* 0x00000001ff0c7424 */ /* 0x000fe200078e00ff */
[----:B------:R-:W-:-:S05]  /*bf30*/  @P0 IADD3 R14, P1, R6, R14, RZ ;  /* 0x0000000e060e0210 */ /* 0x000fca0007f3e0ff */
[----:B------:R-:W-:Y:S02]  /*bf40*/  @P0 IMAD.X R3, RZ, RZ, R2, P1 ;  /* 0x000000ffff030224 */ /* 0x000fe400008e0602 */
[----:B------:R-:W-:-:S07]  /*bf50*/  @P0 IMAD.MOV.U32 R2, RZ, RZ, R14 ;  /* 0x000000ffff020224 */ /* 0x000fce00078e000e */
[----:B------:R-:W-:Y:S05]  /*bf60*/  WARPSYNC.COLLECTIVE R15, `(.L_x_110) ;  /* 0x000000000f087348 */ /* 0x000fea0003c00000 */
[----:B------:R0:W1:Y:S02]  /*bf70*/  SHFL.IDX P6, R14, R13, R12, R11 ;  /* 0x0000000c0d0e7389 */ /* 0x00006400000c000b */
[----:B01----:R-:W-:Y:S01]  /*bf80*/  ENDCOLLECTIVE ;  /* 0x000000000000791b */ /* 0x003fe20003800000 */
.L_x_110:
[----:B------:R-:W-:Y:S01]  /*bf90*/  @!PT LDS RZ, [RZ] ;  /* 0x00000000fffff984 */ /* 0x000fe20000000800 */
[----:B------:R-:W-:Y:S01]  /*bfa0*/  @!PT LDS RZ, [RZ] ;  /* 0x00000000fffff984 */ /* 0x000fe20000000800 */
[----:B------:R-:W-:Y:S01]  /*bfb0*/  @!PT LDS RZ, [RZ] ;  /* 0x00000000fffff984 */ /* 0x000fe20000000800 */
[----:B------:R0:W-:Y:S04]  /*bfc0*/  @P0 LDGSTS.E.BYPASS.LTC128B.128 [R19+0x10c00], desc[UR38][R2.64], !P5 ;  /* 0x10c0000002130fae */ /* 0x0001e8000e901d66 */
[----:B------:R0:W-:Y:S04]  /*bfd0*/  @P0 LDGSTS.E.BYPASS.LTC128B.128 [R19+0x11c00], desc[UR38][R2.64+0x20], !P4 ;  /* 0x11c0002002130fae */ /* 0x0001e8000e101d66 */
[----:B------:R0:W-:Y:S01]  /*bfe0*/  @P0 LDGSTS.E.BYPASS.LTC128B.128 [R19+0x12c00], desc[UR38][R2.64+0x40], !P3 ;  /* 0x12c0004002130fae */ /* 0x0001e2000d901d66 */
[----:B------:R-:W-:Y:S02]  /*bff0*/  IMAD.MOV.U32 R13, RZ, RZ, R0 ;  /* 0x000000ffff0d7224 */ /* 0x000fe400078e0000 */
[----:B------:R-:W-:-:S07]  /*c000*/  IMAD.MOV.U32 R5, RZ, RZ, R14 ;  /* 0x000000ffff057224 */ /* 0x000fce00078e000e */
[----:B0-----:R-:W-:Y:S05]  /*c010*/  WARPSYNC.COLLECTIVE R15, `(.L_x_111) ;  /* 0x000000000f087348 */ /* 0x001fea0003c00000 */
[----:B------:R1:W2:Y:S02]  /*c020*/  SHFL.IDX P6, R14, R13, R12, R11 ;  /* 0x0000000c0d0e7389 */ /* 0x0002a400000c000b */
[----:B012---:R-:W-:Y:S01]  /*c030*/  ENDCOLLECTIVE ;  /* 0x000000000000791b */ /* 0x007fe20003800000 */
.L_x_111:
[----:B------:R-:W-:Y:S05]  /*c040*/  BRA `(.L_x_112) ;  /* 0xffffffd000f07947 */ /* 0x000fea000383ffff */
.L_x_56:
[----:B------:R-:W-:Y:S02]  /*c050*/  IMAD.MOV.U32 R13, RZ, RZ, R4 ;  /* 0x000000ffff0d7224 */ /* 0x000fe400078e0004 */
[----:B------:R-:W-:Y:S02]  /*c060*/  IMAD.MOV.U32 R12, RZ, RZ, RZ ;  /* 0x000000ffff0c7224 */ /* 0x000fe400078e00ff */
[----:B------:R-:W-:Y:S02]  /*c070*/  IMAD.MOV.U32 R11, RZ, RZ, 0x1e1f ;  /* 0x00001e1fff0b7424 */ /* 0x000fe400078e00ff */
[----:B------:R-:W-:Y:S02]  /*c080*/  IMAD.MOV.U32 R15, RZ, RZ, -0x1 ;  /* 0xffffffffff0f7424 */ /* 0x000fe400078e00ff */
[----:B------:R-:W-:-:S07]  /*c090*/  IMAD R7, R21, 0xc0, R25 ;  /* 0x000000c015077824 */ /* 0x000fce00078e0219 */
[----:B------:R-:W-:Y:S05]  /*c0a0*/  WARPSYNC.COLLECTIVE R15, `(.L_x_113) ;  /* 0x000000000f087348 */ /* 0x000fea0003c00000 */
[----:B------:R0:W1:Y:S02]  /*c0b0*/  SHFL.IDX P6, R14, R13, R12, R11 ;  /* 0x0000000c0d0e7389 */ /* 0x00006400000c000b */
[----:B01----:R-:W-:Y:S01]  /*c0c0*/  ENDCOLLECTIVE ;  /* 0x000000000000791b */ /* 0x003fe20003800000 */
.L_x_113:
[----:B------:R-:W-:Y:S02]  /*c0d0*/  IMAD.MOV.U32 R13, RZ, RZ, R0 ;  /* 0x000000ffff0d7224 */ /* 0x000fe400078e0000 */
[----:B------:R-:W-:-:S07]  /*c0e0*/  IMAD.MOV.U32 R2, RZ, RZ, R14 ;  /* 0x000000ffff027224 */ /* 0x000fce00078e000e */
[----:B------:R-:W-:Y:S05]  /*c0f0*/  WARPSYNC.COLLECTIVE R15, `(.L_x_114) ;  /* 0x000000000f087348 */ /* 0x000fea0003c00000 */
[----:B------:R0:W1:Y:S02]  /*c100*/  SHFL.IDX P6, R14, R13, R12, R11 ;  /* 0x0000000c0d0e7389 */ /* 0x00006400000c000b */
[----:B01----:R-:W-:Y:S01]  /*c110*/  ENDCOLLECTIVE ;  /* 0x000000000000791b */ /* 0x003fe20003800000 */
.L_x_114:
[----:B------:R-:W-:Y:S02]  /*c120*/  ULDC UR4, c[0x0][0x288] ;  /* 0x0000a20000047ab9 */ /* 0x000fe40000000800 */
[----:B------:R-:W-:-:S05]  /*c130*/  IMAD R8, R8, UR4, RZ ;  /* 0x0000000408087c24 */ /* 0x000fca000f8e02ff */
[----:B------:R-:W-:Y:S01]  /*c140*/  ISETP.GE.AND P1, PT, R7, R8, PT ;  /* 0x000000080700720c */ /* 0x000fe20003f26270 */
[----:B------:R-:W-:Y:S02]  /*c150*/  IMAD.MOV.U32 R13, RZ, RZ, R4 ;  /* 0x000000ffff0d7224 */ /* 0x000fe400078e0004 */
[----:B------:R-:W-:-:S10]  /*c160*/  IMAD.MOV.U32 R12, RZ, RZ, 0x1 ;  /* 0x00000001ff0c7424 */ /* 0x000fd400078e00ff */
[----:B------:R-:W-:-:S05]  /*c170*/  @!P1 IADD3 R14, P4, R20, R14, RZ ;  /* 0x0000000e140e9210 */ /* 0x000fca0007f9e0ff */
[----:B------:R-:W-:Y:S02]  /*c180*/  @!P1 IMAD.X R3, RZ, RZ, R2, P4 ;  /* 0x000000ffff039224 */ /* 0x000fe400020e0602 */
[----:B------:R-:W-:-:S07]  /*c190*/  @!P1 IMAD.MOV.U32 R2, RZ, RZ, R14 ;  /* 0x000000ffff029224 */ /* 0x000fce00078e000e */
[----:B------:R-:W-:Y:S05]  /*c1a0*/  WARPSYNC.COLLECTIVE R15, `(.L_x_115) ;  /* 0x000000000f087348 */ /* 0x000fea0003c00000 */
[----:B------:R0:W1:Y:S02]  /*c1b0*/  SHFL.IDX P6, R14, R13, R12, R11 ;  /* 0x0000000c0d0e7389 */ /* 0x00006400000c000b */
[----:B01----:R-:W-:Y:S01]  /*c1c0*/  ENDCOLLECTIVE ;  /* 0x000000000000791b */ /* 0x003fe20003800000 */
.L_x_115:
[----:B------:R-:W-:Y:S01]  /*c1d0*/  @!PT LDS RZ, [RZ] ;  /* 0x00000000fffff984 */ /* 0x000fe20000000800 */
[----:B------:R-:W-:Y:S01]  /*c1e0*/  @!PT LDS RZ, [RZ] ;  /* 0x00000000fffff984 */ /* 0x000fe20000000800 */
[----:B------:R-:W-:Y:S01]  /*c1f0*/  @!PT LDS RZ, [RZ] ;  /* 0x00000000fffff984 */ /* 0x000fe20000000800 */
[----:B------:R0:W-:Y:S04]  /*c200*/  @!P1 LDGSTS.E.BYPASS.LTC128B.128 [R19+0xc400], desc[UR38][R2.64], !P3 ;  /* 0x0c40000002139fae */ /* 0x0001e8000d901d66 */
[----:B------:R0:W-:Y:S04]  /*c210*/  @!P1 LDGSTS.E.BYPASS.LTC128B.128 [R19+0xdc00], desc[UR38][R2.64+0x20], !P2 ;  /* 0x0dc0002002139fae */ /* 0x0001e8000d101d66 */
[----:B------:R0:W-:Y:S01]  /*c220*/  @!P1 LDGSTS.E.BYPASS.LTC128B.128 [R19+0xf400], desc[UR38][R2.64+0x40], !P0 ;  /* 0x0f40004002139fae */ /* 0x0001e2000c101d66 */
[----:B------:R-:W-:Y:S02]  /*c230*/  IMAD.MOV.U32 R13, RZ, RZ, R0 ;  /* 0x000000ffff0d7224 */ /* 0x000fe400078e0000 */
[----:B------:R-:W-:-:S07]  /*c240*/  IMAD.MOV.U32 R9, RZ, RZ, R14 ;  /* 0x000000ffff097224 */ /* 0x000fce00078e000e */
[----:B0-----:R-:W-:Y:S05]  /*c250*/  WARPSYNC.COLLECTIVE R15, `(.L_x_116) ;  /* 0x000000000f087348 */ /* 0x001fea0003c00000 */
[----:B------:R1:W2:Y:S02]  /*c260*/  SHFL.IDX P6, R14, R13, R12, R11 ;  /* 0x0000000c0d0e7389 */ /* 0x0002a400000c000b */
[----:B012---:R-:W-:Y:S01]  /*c270*/  ENDCOLLECTIVE ;  /* 0x000000000000791b */ /* 0x007fe20003800000 */
.L_x_116:
[----:B------:R-:W-:-:S05]  /*c280*/  VIADD R3, R7, 0x40 ;  /* 0x0000004007037836 */ /* 0x000fca0000000000 */
[----:B------:R-:W-:Y:S01]  /*c290*/  ISETP.GE.AND P1, PT, R3, R8, PT ;  /* 0x000000080300720c */ /* 0x000fe20003f26270 */
[----:B------:R-:W-:Y:S02]  /*c2a0*/  IMAD.MOV.U32 R13, RZ, RZ, R6 ;  /* 0x000000ffff0d7224 */ /* 0x000fe400078e0006 */
[----:B------:R-:W-:-:S10]  /*c2b0*/  IMAD.MOV.U32 R12, RZ, RZ, RZ ;  /* 0x000000ffff0c7224 */ /* 0x000fd400078e00ff */
[----:B------:R-:W-:-:S05]  /*c2c0*/  @!P1 IADD3 R14, P4, R20, R14, RZ ;  /* 0x0000000e140e9210 */ /* 0x000fca0007f9e0ff */
[----:B------:R-:W-:-:S08]  /*c2d0*/  @!P1 IMAD.MOV.U32 R2, RZ, RZ, R14 ;  /* 0x000000ffff029224 */ /* 0x000fd000078e000e */
[----:B------:R-:W-:Y:S05]  /*c2e0*/  WARPSYNC.COLLECTIVE R15, `(.L_x_117) ;  /* 0x000000000f087348 */ /* 0x000fea0003c00000 */
[----:B------:R0:W1:Y:S02]  /*c2f0*/  SHFL.IDX P6, R14, R13, R12, R11 ;  /* 0x0000000c0d0e7389 */ /* 0x00006400000c000b */
[----:B01----:R-:W-:Y:S01]  /*c300*/  ENDCOLLECTIVE ;  /* 0x000000000000791b */ /* 0x003fe20003800000 */
.L_x_117:
[----:B------:R-:W-:-:S04]  /*c310*/  @!P1 IMAD.X R9, RZ, RZ, R9, P4 ;  /* 0x000000ffff099224 */ /* 0x000fc800020e0609 */
[----:B------:R-:W-:-:S05]  /*c320*/  @!P1 IMAD.MOV.U32 R3, RZ, RZ, R9 ;  /* 0x000000ffff039224 */ /* 0x000fca00078e0009 */
[----:B------:R-:W-:Y:S01]  /*c330*/  @!PT LDS RZ, [RZ] ;  /* 0x00000000fffff984 */ /* 0x000fe20000000800 */
[----:B------:R-:W-:Y:S01]  /*c340*/  @!PT LDS RZ, [RZ] ;  /* 0x00000000fffff984 */ /* 0x000fe20000000800 */
[----:B------:R-:W-:Y:S01]  /*c350*/  @!PT LDS RZ, [RZ] ;  /* 0x00000000fffff984 */ /* 0x000fe20000000800 */
[----:B------:R0:W-:Y:S01]  /*c360*/  @!P1 LDGSTS.E.BYPASS.LTC128B.128 [R19+0xcc00], desc[UR38][R2.64], !P3 ;  /* 0x0cc0000002139fae */ /* 0x0001e2000d901d66 */
[----:B------:R-:W-:-:S03]  /*c370*/  IMAD.MOV.U32 R13, RZ, RZ, R5 ;  /* 0x000000ffff0d7224 */ /* 0x000fc600078e0005 */
[----:B------:R0:W-:Y:S04]  /*c380*/  @!P1 LDGSTS.E.BYPASS.LTC128B.128 [R19+0xe400], desc[UR38][R2.64+0x20], !P2 ;  /* 0x0e40002002139fae */ /* 0x0001e8000d101d66 */
[----:B------:R0:W-:Y:S01]  /*c390*/  @!P1 LDGSTS.E.BYPASS.LTC128B.128 [R19+0xfc00], desc[UR38][R2.64+0x40], !P0 ;  /* 0x0fc0004002139fae */ /* 0x0001e2000c101d66 */
[----:B------:R-:W-:-:S07]  /*c3a0*/  IMAD.MOV.U32 R6, RZ, RZ, R14 ;  /* 0x000000ffff067224 */ /* 0x000fce00078e000e */
[----:B0-----:R-:W-:Y:S05]  /*c3b0*/  WARPSYNC.COLLECTIVE R15, `(.L_x_118) ;  /* 0x000000000f087348 */ /* 0x001fea0003c00000 */
[----:B------:R1:W2:Y:S02]  /*c3c0*/  SHFL.IDX P6, R14, R13, R12, R11 ;  /* 0x0000000c0d0e7389 */ /* 0x0002a400000c000b */
[----:B012---:R-:W-:Y:S01]  /*c3d0*/  ENDCOLLECTIVE ;  /* 0x000000000000791b */ /* 0x007fe20003800000 */
.L_x_118:
[----:B------:R-:W-:Y:S05]  /*c3e0*/  BRA `(.L_x_119) ;  /* 0xffffffd8002c7947 */ /* 0x000fea000383ffff */
.L_x_59:
[----:B0-2---:R-:W-:-:S04]  /*c3f0*/  MOV R3, UR44 ;  /* 0x0000002c00037c02 */ /* 0x005fc80008000f00 */
[----:B------:R0:W2:Y:S03]  /*c400*/  SYNCS.PHASECHK.TRANS64.TRYWAIT P0, [R3+URZ+0x17020], R0 ;  /* 0x01702000030075a7 */ /* 0x0000a6000800017f */
[----:B--2---:R-:W-:Y:S05]  /*c410*/  @!P0 NANOSLEEP.SYNCS 0x989680 ;  /* 0x009896800000895d */ /* 0x004fea0003900000 */
[----:B------:R-:W2:Y:S02]  /*c420*/  @!P0 SYNCS.PHASECHK.TRANS64 P0, [R3+URZ+0x17020], R0 ;  /* 0x01702000030085a7 */ /* 0x000ea4000800007f */
[----:B--2---:R-:W-:Y:S05]  /*c430*/  @!P0 BRA `(.L_x_59) ;  /* 0xfffffffc00ec8947 */ /* 0x004fea000383ffff */
[----:B------:R-:W-:Y:S05]  /*c440*/  BRA `(.L_x_120) ;  /* 0xffffffd8006c7947 */ /* 0x000fea000383ffff */
.L_x_62:
[----:B0-----:R0:W2:Y:S02]  /*c450*/  SYNCS.PHASECHK.TRANS64.TRYWAIT P1, [R6+URZ+0x17080], R17 ;  /* 0x01708011060075a7 */ /* 0x0010a4000802017f */
[----:B--2---:R-:W-:Y:S05]  /*c460*/  @!P1 NANOSLEEP.SYNCS 0x989680 ;  /* 0x009896800000995d */ /* 0x004fea0003900000 */
[----:B------:R-:W2:Y:S02]  /*c470*/  @!P1 SYNCS.PHASECHK.TRANS64 P1, [R6+URZ+0x17080], R17 ;  /* 0x01708011060095a7 */ /* 0x000ea4000802007f */
[----:B--2---:R-:W-:Y:S05]  /*c480*/  @!P1 BRA `(.L_x_62) ;  /* 0xfffffffc00f09947 */ /* 0x004fea000383ffff */
[----:B------:R-:W-:Y:S05]  /*c490*/  BRA `(.L_x_121) ;  /* 0xffffffdc00247947 */ /* 0x000fea000383ffff */
.L_x_63:
[----:B------:R-:W-:Y:S01]  /*c4a0*/  BSSY B0, `(.L_x_122) ;  /* 0x0000008000007945 */ /* 0x000fe20003800000 */
[----:B------:R-:W-:Y:S02]  /*c4b0*/  IMAD.MOV.U32 R13, RZ, RZ, R27 ;  /* 0x000000ffff0d7224 */ /* 0x000fe400078e001b */
[----:B------:R-:W-:Y:S02]  /*c4c0*/  IMAD.MOV.U32 R12, RZ, RZ, RZ ;  /* 0x000000ffff0c7224 */ /* 0x000fe400078e00ff */
[----:B------:R-:W-:Y:S02]  /*c4d0*/  IMAD.MOV.U32 R11, RZ, RZ, 0x1e1f ;  /* 0x00001e1fff0b7424 */ /* 0x000fe400078e00ff */
[----:B------:R-:W-:-:S07]  /*c4e0*/  IMAD.MOV.U32 R15, RZ, RZ, -0x1 ;  /* 0xffffffffff0f7424 */ /* 0x000fce00078e00ff */
[----:B01----:R-:W-:Y:S05]  /*c4f0*/  WARPSYNC.COLLECTIVE R15, `(.L_x_123) ;  /* 0x000000000f087348 */ /* 0x003fea0003c00000 */
[----:B-1----:R1:W2:Y:S02]  /*c500*/  SHFL.IDX P6, R14, R13, R12, R11 ;  /* 0x0000000c0d0e7389 */ /* 0x0022a400000c000b */
[----:B012---:R-:W-:Y:S01]  /*c510*/  ENDCOLLECTIVE ;  /* 0x000000000000791b */ /* 0x007fe20003800000 */
.L_x_123:
[----:B------:R-:W-:Y:S05]  /*c520*/  BSYNC B0 ;  /* 0x0000000000007941 */ /* 0x000fea0003800000 */
.L_x_122:
        /* <DEDUP_REMOVED lines=8> */
.L_x_124:
[----:B------:R-:W-:Y:S02]  /*c5b0*/  IMAD.MOV.U32 R13, RZ, RZ, R27 ;  /* 0x000000ffff0d7224 */ /* 0x000fe400078e001b */
[----:B------:R-:W-:Y:S02]  /*c5c0*/  IMAD.MOV.U32 R12, RZ, RZ, 0x1 ;  /* 0x00000001ff0c7424 */ /* 0x000fe400078e00ff */
[----:B------:R-:W-:-:S07]  /*c5d0*/  IMAD.MOV.U32 R2, RZ, RZ, R14 ;  /* 0x000000ffff027224 */ /* 0x000fce00078e000e */
[----:B------:R-:W-:Y:S05]  /*c5e0*/  WARPSYNC.COLLECTIVE R15, `(.L_x_125) ;  /* 0x000000000f087348 */ /* 0x000fea0003c00000 */
[----:B------:R0:W1:Y:S02]  /*c5f0*/  SHFL.IDX P6, R14, R13, R12, R11 ;  /* 0x0000000c0d0e7389 */ /* 0x00006400000c000b */
[----:B01----:R-:W-:Y:S01]  /*c600*/  ENDCOLLECTIVE ;  /* 0x000000000000791b */ /* 0x003fe20003800000 */
.L_x_125:
[----:B------:R-:W-:Y:S01]  /*c610*/  IADD3 R2, P1, R25, R2, RZ ;  /* 0x0000000219027210 */ /* 0x000fe20007f3e0ff */
[----:B------:R-:W-:-:S04]  /*c620*/  IMAD R25, R5, 0x3000, R19 ;  /* 0x0000300005197824 */ /* 0x000fc800078e0213 */
[----:B------:R-:W-:-:S05]  /*c630*/  IMAD.X R3, RZ, RZ, R3, P1 ;  /* 0x000000ffff037224 */ /* 0x000fca00008e0603 */
[----:B------:R-:W-:Y:S01]  /*c640*/  @!PT LDS RZ, [RZ] ;  /* 0x00000000fffff984 */ /* 0x000fe20000000800 */
[----:B------:R-:W-:Y:S01]  /*c650*/  @!PT LDS RZ, [RZ] ;  /* 0x00000000fffff984 */ /* 0x000fe20000000800 */
[----:B------:R-:W-:Y:S01]  /*c660*/  @!PT LDS RZ, [RZ] ;  /* 0x00000000fffff984 */ /* 0x000fe20000000800 */
[----:B------:R0:W-:Y:S01]  /*c670*/  LDGSTS.E.BYPASS.LTC128B.128 [R25+0x6400], desc[UR38][R2.64], !P4 ;  /* 0x0640000002197fae */ /* 0x0001e2000e101d66 */
[----:B------:R-:W-:-:S03]  /*c680*/  IMAD.MOV.U32 R13, RZ, RZ, R24 ;  /* 0x000000ffff0d7224 */ /* 0x000fc600078e0018 */
[----:B------:R0:W-:Y:S04]  /*c690*/  LDGSTS.E.BYPASS.LTC128B.128 [R25+0x7400], desc[UR38][R2.64+0x20], !P3 ;  /* 0x0740002002197fae */ /* 0x0001e8000d901d66 */
[----:B------:R0:W-:Y:S01]  /*c6a0*/  LDGSTS.E.BYPASS.LTC128B.128 [R25+0x8400], desc[UR38][R2.64+0x40], !P2 ;  /* 0x0840004002197fae */ /* 0x0001e2000d101d66 */
[----:B------:R-:W-:-:S07]  /*c6b0*/  IMAD.MOV.U32 R27, RZ, RZ, R14 ;  /* 0x000000ffff1b7224 */ /* 0x000fce00078e000e */
[----:B0-----:R-:W-:Y:S05]  /*c6c0*/  WARPSYNC.COLLECTIVE R15, `(.L_x_126) ;  /* 0x000000000f087348 */ /* 0x001fea0003c00000 */
[----:B------:R1:W2:Y:S02]  /*c6d0*/  SHFL.IDX P6, R14, R13, R12, R11 ;  /* 0x0000000c0d0e7389 */ /* 0x0002a400000c000b */
[----:B012---:R-:W-:Y:S01]  /*c6e0*/  ENDCOLLECTIVE ;  /* 0x000000000000791b */ /* 0x007fe20003800000 */
.L_x_126:
[----:B------:R-:W-:Y:S01]  /*c6f0*/  IMAD.MOV.U32 R2, RZ, RZ, R14 ;  /* 0x000000ffff027224 */ /* 0x000fe200078e000e */
[----:B------:R-:W-:Y:S06]  /*c700*/  BRA `(.L_x_127) ;  /* 0xffffffdc00407947 */ /* 0x000fec000383ffff */
.L_x_66:
[----:B---3--:R3:W4:Y:S02]  /*c710*/  SYNCS.PHASECHK.TRANS64.TRYWAIT P1, [R6+URZ+0x17040], R17 ;  /* 0x01704011060075a7 */ /* 0x008724000802017f */
[----:B----4-:R-:W-:Y:S05]  /*c720*/  @!P1 NANOSLEEP.SYNCS 0x989680 ;  /* 0x009896800000995d */ /* 0x010fea0003900000 */
[----:B------:R-:W4:Y:S02]  /*c730*/  @!P1 SYNCS.PHASECHK.TRANS64 P1, [R6+URZ+0x17040], R17 ;  /* 0x01704011060095a7 */ /* 0x000f24000802007f */
[----:B----4-:R-:W-:Y:S05]  /*c740*/  @!P1 BRA `(.L_x_66) ;  /* 0xfffffffc00f09947 */ /* 0x010fea000383ffff */
[----:B------:R-:W-:Y:S05]  /*c750*/  BRA `(.L_x_128) ;  /* 0xffffffdc00947947 */ /* 0x000fea000383ffff */
.L_x_67:
[----:B------:R-:W-:Y:S01]  /*c760*/  BSSY B0, `(.L_x_129) ;  /* 0x0000008000007945 */ /* 0x000fe20003800000 */
[----:B------:R-:W-:Y:S02]  /*c770*/  IMAD.MOV.U32 R13, RZ, RZ, R10 ;  /* 0x000000ffff0d7224 */ /* 0x000fe400078e000a */
[----:B------:R-:W-:Y:S02]  /*c780*/  IMAD.MOV.U32 R12, RZ, RZ, RZ ;  /* 0x000000ffff0c7224 */ /* 0x000fe400078e00ff */
[----:B------:R-:W-:Y:S02]  /*c790*/  IMAD.MOV.U32 R11, RZ, RZ, 0x1e1f ;  /* 0x00001e1fff0b7424 */ /* 0x000fe400078e00ff */
[----:B------:R-:W-:-:S07]  /*c7a0*/  IMAD.MOV.U32 R15, RZ, RZ, -0x1 ;  /* 0xffffffffff0f7424 */ /* 0x000fce00078e00ff */
[----:B01-3--:R-:W-:Y:S05]  /*c7b0*/  WARPSYNC.COLLECTIVE R15, `(.L_x_130) ;  /* 0x000000000f087348 */ /* 0x00bfea0003c00000 */
[----:B-1----:R1:W2:Y:S02]  /*c7c0*/  SHFL.IDX P6, R14, R13, R12, R11 ;  /* 0x0000000c0d0e7389 */ /* 0x0022a400000c000b */
[----:B0123--:R-:W-:Y:S01]  /*c7d0*/  ENDCOLLECTIVE ;  /* 0x000000000000791b */ /* 0x00ffe20003800000 */
.L_x_130:
[----:B------:R-:W-:Y:S05]  /*c7e0*/  BSYNC B0 ;  /* 0x0000000000007941 */ /* 0x000fea0003800000 */
.L_x_129:
[----:B------:R-:W-:Y:S02]  /*c7f0*/  IMAD.MOV.U32 R13, RZ, RZ, R8 ;  /* 0x000000ffff0d7224 */ /* 0x000fe400078e0008 */
[----:B------:R-:W-:Y:S02]  /*c800*/  IMAD.MOV.U32 R12, RZ, RZ, RZ ;  /* 0x000000ffff0c7224 */ /* 0x000fe400078e00ff */
[----:B------:R-:W-:Y:S02]  /*c810*/  IMAD.MOV.U32 R11, RZ, RZ, 0x1e1f ;  /* 0x00001e1fff0b7424 */ /* 0x000fe400078e00ff */
[----:B------:R-:W-:Y:S02]  /*c820*/  IMAD.MOV.U32 R15, RZ, RZ, -0x1 ;  /* 0xffffffffff0f7424 */ /* 0x000fe400078e00ff */
[----:B------:R-:W-:Y:S02]  /*c830*/  IMAD.MOV.U32 R3, RZ, RZ, R14 ;  /* 0x000000ffff037224 */ /* 0x000fe400078e000e */
[----:B------:R-:W-:-:S07]  /*c840*/  IMAD R9, R5, 0x3000, R26 ;  /* 0x0000300005097824 */ /* 0x000fce00078e021a */
[----:B------:R-:W-:Y:S05]  /*c850*/  WARPSYNC.COLLECTIVE R15, `(.L_x_131) ;  /* 0x000000000f087348 */ /* 0x000fea0003c00000 */
[----:B------:R0:W1:Y:S02]  /*c860*/  SHFL.IDX P6, R14, R13, R12, R11 ;  /* 0x0000000c0d0e7389 */ /* 0x00006400000c000b */
[----:B01----:R-:W-:Y:S01]  /*c870*/  ENDCOLLECTIVE ;  /* 0x000000000000791b */ /* 0x003fe20003800000 */
.L_x_131:
[----:B------:R-:W-:Y:S02]  /*c880*/  VIADD R9, R9, UR44 ;  /* 0x0000002c09097c36 */ /* 0x000fe40008000000 */
[----:B------:R-:W-:Y:S02]  /*c890*/  IMAD.MOV.U32 R13, RZ, RZ, R10 ;  /* 0x000000ffff0d7224 */ /* 0x000fe400078e000a */
[----:B------:R-:W-:Y:S01]  /*c8a0*/  IMAD.MOV.U32 R12, RZ, RZ, 0x1 ;  /* 0x00000001ff0c7424 */ /* 0x000fe200078e00ff */
[----:B------:R-:W-:-:S13]  /*c8b0*/  IADD3 R2, P1, R24, R14, RZ ;  /* 0x0000000e18027210 */ /* 0x000fda0007f3e0ff */
[----:B------:R-:W-:Y:S05]  /*c8c0*/  WARPSYNC.COLLECTIVE R15, `(.L_x_132) ;  /* 0x000000000f087348 */ /* 0x000fea0003c00000 */
[----:B------:R0:W1:Y:S02]  /*c8d0*/  SHFL.IDX P6, R14, R13, R12, R11 ;  /* 0x0000000c0d0e7389 */ /* 0x00006400000c000b */
[----:B01----:R-:W-:Y:S01]  /*c8e0*/  ENDCOLLECTIVE ;  /* 0x000000000000791b */ /* 0x003fe20003800000 */
.L_x_132:
[----:B------:R-:W-:-:S05]  /*c8f0*/  IMAD.X R3, RZ, RZ, R3, P1 ;  /* 0x000000ffff037224 */ /* 0x000fca00008e0603 */
[----:B------:R-:W-:Y:S01]  /*c900*/  @!PT LDS RZ, [RZ] ;  /* 0x00000000fffff984 */ /* 0x000fe20000000800 */
[----:B------:R-:W-:Y:S01]  /*c910*/  @!PT LDS RZ, [RZ] ;  /* 0x00000000fffff984 */ /* 0x000fe20000000800 */
[----:B------:R-:W-:Y:S01]  /*c920*/  @!PT LDS RZ, [RZ] ;  /* 0x00000000fffff984 */ /* 0x000fe20000000800 */
[----:B------:R0:W-:Y:S04]  /*c930*/  LDGSTS.E.BYPASS.LTC128B.128 [R9+0x10c00], desc[UR38][R2.64], !P4 ;  /* 0x10c0000002097fae */ /* 0x0001e8000e101d66 */
[----:B------:R0:W-:Y:S01]  /*c940*/  LDGSTS.E.BYPASS.LTC128B.128 [R9+0x11c00], desc[UR38][R2.64+0x20], !P3 ;  /* 0x11c0002002097fae */ /* 0x0001e2000d901d66 */
[----:B------:R-:W-:-:S03]  /*c950*/  IMAD.MOV.U32 R13, RZ, RZ, R8 ;  /* 0x000000ffff0d7224 */ /* 0x000fc600078e0008 */
[----:B------:R0:W-:Y:S01]  /*c960*/  LDGSTS.E.BYPASS.LTC128B.128 [R9+0x12c00], desc[UR38][R2.64+0x40], !P2 ;  /* 0x12c0004002097fae */ /* 0x0001e2000d101d66 */
[----:B------:R-:W-:-:S07]  /*c970*/  IMAD.MOV.U32 R10, RZ, RZ, R14 ;  /* 0x000000ffff0a7224 */ /* 0x000fce00078e000e */
[----:B0-----:R-:W-:Y:S05]  /*c980*/  WARPSYNC.COLLECTIVE R15, `(.L_x_133) ;  /* 0x000000000f087348 */ /* 0x001fea0003c00000 */
[----:B------:R1:W2:Y:S02]  /*c990*/  SHFL.IDX P6, R14, R13, R12, R11 ;  /* 0x0000000c0d0e7389 */ /* 0x0002a400000c000b */
[----:B012---:R-:W-:Y:S01]  /*c9a0*/  ENDCOLLECTIVE ;  /* 0x000000000000791b */ /* 0x007fe20003800000 */
.L_x_133:
[----:B------:R-:W-:Y:S05]  /*c9b0*/  BRA `(.L_x_134) ;  /* 0xffffffdc009c7947 */ /* 0x000fea000383ffff */
.L_x_70:
[----:B0-----:R0:W1:Y:S02]  /*c9c0*/  SYNCS.PHASECHK.TRANS64.TRYWAIT P2, [R2+URZ+0x17070], R3 ;  /* 0x01707003020075a7 */ /* 0x001064000804017f */
[----:B-1----:R-:W-:Y:S05]  /*c9d0*/  @!P2 NANOSLEEP.SYNCS 0x989680 ;  /* 0x009896800000a95d */ /* 0x002fea0003900000 */
[----:B------:R-:W1:Y:S02]  /*c9e0*/  @!P2 SYNCS.PHASECHK.TRANS64 P2, [R2+URZ+0x17070], R3 ;  /* 0x017070030200a5a7 */ /* 0x000e64000804007f */
[----:B-1----:R-:W-:Y:S05]  /*c9f0*/  @!P2 BRA `(.L_x_70) ;  /* 0xfffffffc00f0a947 */ /* 0x002fea000383ffff */
[----:B------:R-:W-:Y:S05]  /*ca00*/  BRA `(.L_x_135) ;  /* 0xffffffdc00fc7947 */ /* 0x000fea000383ffff */
.L_x_72:
[----:B0-----:R0:W1:Y:S02]  /*ca10*/  SYNCS.PHASECHK.TRANS64.TRYWAIT P2, [R2+URZ+0x17060], R3 ;  /* 0x01706003020075a7 */ /* 0x001064000804017f */
[----:B-1----:R-:W-:Y:S05]  /*ca20*/  @!P2 NANOSLEEP.SYNCS 0x989680 ;  /* 0x009896800000a95d */ /* 0x002fea0003900000 */
[----:B------:R-:W1:Y:S02]  /*ca30*/  @!P2 SYNCS.PHASECHK.TRANS64 P2, [R2+URZ+0x17060], R3 ;  /* 0x017060030200a5a7 */ /* 0x000e64000804007f */
[----:B-1----:R-:W-:Y:S05]  /*ca40*/  @!P2 BRA `(.L_x_72) ;  /* 0xfffffffc00f0a947 */ /* 0x002fea000383ffff */
[----:B------:R-:W-:Y:S05]  /*ca50*/  BRA `(.L_x_136) ;  /* 0xffffffe0000c7947 */ /* 0x000fea000383ffff */
.L_x_79:
[----:B0-----:R0:W2:Y:S02]  /*ca60*/  SYNCS.PHASECHK.TRANS64.TRYWAIT P0, [R2+URZ+0x17070], R3 ;  /* 0x01707003020075a7 */ /* 0x0010a4000800017f */
[----:B--2---:R-:W-:Y:S05]  /*ca70*/  @!P0 NANOSLEEP.SYNCS 0x989680 ;  /* 0x009896800000895d */ /* 0x004fea0003900000 */
[----:B------:R-:W2:Y:S02]  /*ca80*/  @!P0 SYNCS.PHASECHK.TRANS64 P0, [R2+URZ+0x17070], R3 ;  /* 0x01707003020085a7 */ /* 0x000ea4000800007f */
[----:B--2---:R-:W-:Y:S05]  /*ca90*/  @!P0 BRA `(.L_x_79) ;  /* 0xfffffffc00f08947 */ /* 0x004fea000383ffff */
[----:B------:R-:W-:Y:S05]  /*caa0*/  BRA `(.L_x_137) ;  /* 0xffffffe400347947 */ /* 0x000fea000383ffff */
.L_x_81:
[----:B0-----:R0:W2:Y:S02]  /*cab0*/  SYNCS.PHASECHK.TRANS64.TRYWAIT P0, [R2+URZ+0x17060], R3 ;  /* 0x01706003020075a7 */ /* 0x0010a4000800017f */
[----:B--2---:R-:W-:Y:S05]  /*cac0*/  @!P0 NANOSLEEP.SYNCS 0x989680 ;  /* 0x009896800000895d */ /* 0x004fea0003900000 */
[----:B------:R-:W2:Y:S02]  /*cad0*/  @!P0 SYNCS.PHASECHK.TRANS64 P0, [R2+URZ+0x17060], R3 ;  /* 0x01706003020085a7 */ /* 0x000ea4000800007f */
[----:B--2---:R-:W-:Y:S05]  /*cae0*/  @!P0 BRA `(.L_x_81) ;  /* 0xfffffffc00f08947 */ /* 0x004fea000383ffff */
[----:B------:R-:W-:Y:S05]  /*caf0*/  BRA `(.L_x_138) ;  /* 0xffffffe400507947 */ /* 0x000fea000383ffff */
.L_x_84:
[----:B0-----:R0:W1:Y:S02]  /*cb00*/  SYNCS.PHASECHK.TRANS64.TRYWAIT P0, [R7+URZ+0x17020], R2 ;  /* 0x01702002070075a7 */ /* 0x001064000800017f */
[----:B-1----:R-:W-:Y:S05]  /*cb10*/  @!P0 NANOSLEEP.SYNCS 0x989680 ;  /* 0x009896800000895d */ /* 0x002fea0003900000 */
[----:B------:R-:W1:Y:S02]  /*cb20*/  @!P0 SYNCS.PHASECHK.TRANS64 P0, [R7+URZ+0x17020], R2 ;  /* 0x01702002070085a7 */ /* 0x000e64000800007f */
[----:B-1----:R-:W-:Y:S05]  /*cb30*/  @!P0 BRA `(.L_x_84) ;  /* 0xfffffffc00f08947 */ /* 0x002fea000383ffff */
[----:B------:R-:W-:Y:S05]  /*cb40*/  BRA `(.L_x_139) ;  /* 0xffffffe8005c7947 */ /* 0x000fea000383ffff */
.L_x_86:
[----:B0-----:R0:W1:Y:S02]  /*cb50*/  SYNCS.PHASECHK.TRANS64.TRYWAIT P1, [R5+URZ+0x17040], R2 ;  /* 0x01704002050075a7 */ /* 0x001064000802017f */
[----:B-1----:R-:W-:Y:S05]  /*cb60*/  @!P1 NANOSLEEP.SYNCS 0x989680 ;  /* 0x009896800000995d */ /* 0x002fea0003900000 */
[----:B------:R-:W1:Y:S02]  /*cb70*/  @!P1 SYNCS.PHASECHK.TRANS64 P1, [R5+URZ+0x17040], R2 ;  /* 0x01704002050095a7 */ /* 0x000e64000802007f */
[----:B-1----:R-:W-:Y:S05]  /*cb80*/  @!P1 BRA `(.L_x_86) ;  /* 0xfffffffc00f09947 */ /* 0x002fea000383ffff */
[----:B------:R-:W-:Y:S05]  /*cb90*/  BRA `(.L_x_140) ;  /* 0xffffffe800987947 */ /* 0x000fea000383ffff */
.L_x_88:
[----:B-1----:R1:W2:Y:S02]  /*cba0*/  SYNCS.PHASECHK.TRANS64.TRYWAIT P1, [R7+URZ+0x17040], R0 ;  /* 0x01704000070075a7 */ /* 0x0022a4000802017f */
[----:B--2---:R-:W-:Y:S05]  /*cbb0*/  @!P1 NANOSLEEP.SYNCS 0x989680 ;  /* 0x009896800000995d */ /* 0x004fea0003900000 */
[----:B------:R-:W2:Y:S02]  /*cbc0*/  @!P1 SYNCS.PHASECHK.TRANS64 P1, [R7+URZ+0x17040], R0 ;  /* 0x01704000070095a7 */ /* 0x000ea4000802007f */
[----:B--2---:R-:W-:Y:S05]  /*cbd0*/  @!P1 BRA `(.L_x_88) ;  /* 0xfffffffc00f09947 */ /* 0x004fea000383ffff */
[----:B------:R-:W-:Y:S05]  /*cbe0*/  BRA `(.L_x_141) ;  /* 0xffffffe800a47947 */ /* 0x000fea000383ffff */
.L_x_90:
[----:B--2---:R2:W3:Y:S02]  /*cbf0*/  SYNCS.PHASECHK.TRANS64.TRYWAIT P1, [R5+URZ+0x17060], R2 ;  /* 0x01706002050075a7 */ /* 0x0044e4000802017f */
[----:B---3--:R-:W-:Y:S05]  /*cc00*/  @!P1 NANOSLEEP.SYNCS 0x989680 ;  /* 0x009896800000995d */ /* 0x008fea0003900000 */
[----:B------:R-:W3:Y:S02]  /*cc10*/  @!P1 SYNCS.PHASECHK.TRANS64 P1, [R5+URZ+0x17060], R2 ;  /* 0x01706002050095a7 */ /* 0x000ee4000802007f */
[----:B---3--:R-:W-:Y:S05]  /*cc20*/  @!P1 BRA `(.L_x_90) ;  /* 0xfffffffc00f09947 */ /* 0x008fea000383ffff */
[----:B------:R-:W-:Y:S05]  /*cc30*/  BRA `(.L_x_142) ;  /* 0xffffffe800a07947 */ /* 0x000fea000383ffff */
.L_x_92:
[----:B---3--:R3:W4:Y:S02]  /*cc40*/  SYNCS.PHASECHK.TRANS64.TRYWAIT P1, [R7+URZ+0x17060], R0 ;  /* 0x01706000070075a7 */ /* 0x008724000802017f */
[----:B----4-:R-:W-:Y:S05]  /*cc50*/  @!P1 NANOSLEEP.SYNCS 0x989680 ;  /* 0x009896800000995d */ /* 0x010fea0003900000 */
[----:B------:R-:W4:Y:S02]  /*cc60*/  @!P1 SYNCS.PHASECHK.TRANS64 P1, [R7+URZ+0x17060], R0 ;  /* 0x01706000070095a7 */ /* 0x000f24000802007f */
[----:B----4-:R-:W-:Y:S05]  /*cc70*/  @!P1 BRA `(.L_x_92) ;  /* 0xfffffffc00f09947 */ /* 0x010fea000383ffff */
[----:B------:R-:W-:Y:S05]  /*cc80*/  BRA `(.L_x_143) ;  /* 0xffffffe8009c7947 */ /* 0x000fea000383ffff */
.L_x_94:
[----:B----4-:R4:W0:Y:S02]  /*cc90*/  SYNCS.PHASECHK.TRANS64.TRYWAIT P1, [R5+URZ+0x17080], R2 ;  /* 0x01708002050075a7 */ /* 0x010824000802017f */
[----:B0-----:R-:W-:Y:S05]  /*cca0*/  @!P1 NANOSLEEP.SYNCS 0x989680 ;  /* 0x009896800000995d */ /* 0x001fea0003900000 */
[----:B------:R-:W0:Y:S02]  /*ccb0*/  @!P1 SYNCS.PHASECHK.TRANS64 P1, [R5+URZ+0x17080], R2 ;  /* 0x01708002050095a7 */ /* 0x000e24000802007f */
[----:B0-----:R-:W-:Y:S05]  /*ccc0*/  @!P1 BRA `(.L_x_94) ;  /* 0xfffffffc00f09947 */ /* 0x001fea000383ffff */
[----:B------:R-:W-:Y:S05]  /*ccd0*/  BRA `(.L_x_144) ;  /* 0xffffffe800987947 */ /* 0x000fea000383ffff */
.L_x_145:
[----:B------:R-:W-:-:S00]  /*cce0*/  BRA `(.L_x_145) ;  /* 0xfffffffc00fc7947 */ /* 0x000fc0000383ffff */
[----:B------:R-:W-:-:S00]  /*ccf0*/  NOP ;  /* 0x0000000000007918 */ /* 0x000fc00000000000 */
        /* <DEDUP_REMOVED lines=8> */
.L_x_2537:


//--------------------- .text._ZN7cutlass13device_kernelIN5flash11enable_sm90INS1_16FlashAttnFwdSm90INS1_25CollectiveMainloopFwdSm90ILi2EN4cute5tupleIJNS5_1CILi1EEES8_S8_EEENS6_IJNS7_ILi192EEENS7_ILi128EEENS7_ILi96EEEEEELi96ENS_12float_e4m3_tEfNS_4arch4Sm90ELb0ELb0ELb0ELb1ELb1ELb0ELb0ELb1ELb1ELb1ELb1ELb0EEENS1_21CollectiveEpilogueFwdINS6_IJSA_SC_SB_EEES9_NS_10bfloat16_tESG_Li384ELb1ELb1ELb1ELb1EEENS1_36VarlenDynamicPersistentTileSchedulerILi192ELi128ELi384ELi128ELb1ELb1ELb1ELb0ELb1ELb1EEEEEEEEEvNT_6ParamsE --------------------------
	.section	.text._ZN7cutlass13device_kernelIN5flash11enable_sm90INS1_16FlashAttnFwdSm90INS1_25CollectiveMainloopFwdSm90ILi2EN4cute5tupleIJNS5_1CILi1EEES8_S8_EEENS6_IJNS7_ILi192EEENS7_ILi128EEENS7_ILi96EEEEEELi96ENS_12float_e4m3_tEfNS_4arch4Sm90ELb0ELb0ELb0ELb1ELb1ELb0ELb0ELb1ELb1ELb1ELb1ELb0EEENS1_21CollectiveEpilogueFwdINS6_IJSA_SC_SB_EEES9_NS_10bfloat16_tESG_Li384ELb1ELb1ELb1ELb1EEENS1_36VarlenDynamicPersistentTileSchedulerILi192ELi128ELi384ELi128ELb1ELb1ELb1ELb0ELb1ELb1EEEEEEEEEvNT_6ParamsE,"ax",@progbits
	.align	128
.text._ZN7cutlass13device_kernelIN5flash11enable_sm90INS1_16FlashAttnFwdSm90INS1_25CollectiveMainloopFwdSm90ILi2EN4cute5tupleIJNS5_1CILi1EEES8_S8_EEENS6_IJNS7_ILi192EEENS7_ILi128EEENS7_ILi96EEEEEELi96ENS_12float_e4m3_tEfNS_4arch4Sm90ELb0ELb0ELb0ELb1ELb1ELb0ELb0ELb1ELb1ELb1ELb1ELb0EEENS1_21CollectiveEpilogueFwdINS6_IJSA_SC_SB_EEES9_NS_10bfloat16_tESG_Li384ELb1ELb1ELb1ELb1EEENS1_36VarlenDynamicPersistentTileSchedulerILi192ELi128ELi384ELi128ELb1ELb1ELb1ELb0ELb1ELb1EEEEEEEEEvNT_6ParamsE:
        .type           _ZN7cutlass13device_kernelIN5flash11enable_sm90INS1_16FlashAttnFwdSm90INS1_25CollectiveMainloopFwdSm90ILi2EN4cute5tupleIJNS5_1CILi1EEES8_S8_EEENS6_IJNS7_ILi192EEENS7_ILi128EEENS7_ILi96EEEEEELi96ENS_12float_e4m3_tEfNS_4arch4Sm90ELb0ELb0ELb0ELb1ELb1ELb0ELb0ELb1ELb1ELb1ELb1ELb0EEENS1_21CollectiveEpilogueFwdINS6_IJSA_SC_SB_EEES9_NS_10bfloat16_tESG_Li384ELb1ELb1ELb1ELb1EEENS1_36VarlenDynamicPersistentTileSchedulerILi192ELi128ELi384ELi128ELb1ELb1ELb1ELb0ELb1ELb1EEEEEEEEEvNT_6ParamsE,@function
        .size           _ZN7cutlass13device_kernelIN5flash11enable_sm90INS1_16FlashAttnFwdSm90INS1_25CollectiveMainloopFwdSm90ILi2EN4cute5tupleIJNS5_1CILi1EEES8_S8_EEENS6_IJNS7_ILi192EEENS7_ILi128EEENS7_ILi96EEEEEELi96ENS_12float_e4m3_tEfNS_4arch4Sm90ELb0ELb0ELb0ELb1ELb1ELb0ELb0ELb1ELb1ELb1ELb1ELb0EEENS1_21CollectiveEpilogueFwdINS6_IJSA_SC_SB_EEES9_NS_10bfloat16_tESG_Li384ELb1ELb1ELb1ELb1EEENS1_36VarlenDynamicPersistentTileSchedulerILi192ELi128ELi384ELi128ELb1ELb1ELb1ELb0ELb1ELb1EEEEEEEEEvNT_6ParamsE,(.L_x_2538 - _ZN7cutlass13device_kernelIN5flash11enable_sm90INS1_16FlashAttnFwdSm90INS1_25CollectiveMainloopFwdSm90ILi2EN4cute5tupleIJNS5_1CILi1EEES8_S8_EEENS6_IJNS7_ILi192EEENS7_ILi128EEENS7_ILi96EEEEEELi96ENS_12float_e4m3_tEfNS_4arch4Sm90ELb0ELb0ELb0ELb1ELb1ELb0ELb0ELb1ELb1ELb1ELb1ELb0EEENS1_21CollectiveEpilogueFwdINS6_IJSA_SC_SB_EEES9_NS_10bfloat16_tESG_Li384ELb1ELb1ELb1ELb1EEENS1_36VarlenDynamicPersistentTileSchedulerILi192ELi128ELi384ELi128ELb1ELb1ELb1ELb0ELb1ELb1EEEEEEEEEvNT_6ParamsE)
        .other          _ZN7cutlass13device_kernelIN5flash11enable_sm90INS1_16FlashAttnFwdSm90INS1_25CollectiveMainloopFwdSm90ILi2EN4cute5tupleIJNS5_1CILi1EEES8_S8_EEENS6_IJNS7_ILi192EEENS7_ILi128EEENS7_ILi96EEEEEELi96ENS_12float_e4m3_tEfNS_4arch4Sm90ELb0ELb0ELb0ELb1ELb1ELb0ELb0ELb1ELb1ELb1ELb1ELb0EEENS1_21CollectiveEpilogueFwdINS6_IJSA_SC_SB_EEES9_NS_10bfloat16_tESG_Li384ELb1ELb1ELb1ELb1EEENS1_36VarlenDynamicPersistentTileSchedulerILi192ELi128ELi384ELi128ELb1ELb1ELb1ELb0ELb1ELb1EEEEEEEEEvNT_6ParamsE,@"STO_CUDA_ENTRY STV_DEFAULT"
_ZN7cutlass13device_kernelIN5flash11enable_sm90INS1_16FlashAttnFwdSm90INS1_25CollectiveMainloopFwdSm90ILi2EN4cute5tupleIJNS5_1CILi1EEES8_S8_EEENS6_IJNS7_ILi192EEENS7_ILi128EEENS7_ILi96EEEEEELi96ENS_12float_e4m3_tEfNS_4arch4Sm90ELb0ELb0ELb0ELb1ELb1ELb0ELb0ELb1ELb1ELb1ELb1ELb0EEENS1_21CollectiveEpilogueFwdINS6_IJSA_SC_SB_EEES9_NS_10bfloat16_tESG_Li384ELb1ELb1ELb1ELb1EEENS1_36VarlenDynamicPersistentTileSchedulerILi192ELi128ELi384ELi128ELb1ELb1ELb1ELb0ELb1ELb1EEEEEEEEEvNT_6ParamsE:
        /* <DEDUP_REMOVED lines=10> */
[----:B------:R-:W-:-:S05]  /*00a0*/  SHF.R.U32.HI R2, RZ, 0x7, R3 ;  /* 0x00000007ff027819 */ /* 0x000fca0000011603 */
[----:B------:R0:W1:Y:S04]  /*00b0*/  SHFL.IDX PT, R3, R2, RZ, 0x1f ;  /* 0x00001fff02037589 */ /* 0x00006800000e0000 */
[----:B------:R-:W-:Y:S01]  /*00c0*/  VOTEU.ALL UP0, P0 ;  /* 0x00000000003f7886 */ /* 0x000fe20000000000 */
[----:B------:R-:W-:-:S04]  /*00d0*/  VOTEU.ALL UP1, P0 ;  /* 0x00000000003f7886 */ /* 0x000fc80000020000 */
[----:B------:R-:W2:Y:S01]  /*00e0*/  @!UP0 S2UR UR8, SR_CgaCtaId ;  /* 0x00000000000889c3 */ /* 0x000ea20000008800 */
[----:B------:R-:W-:Y:S01]  /*00f0*/  @!UP0 UMOV UR6, 0x400 ;  /* 0x0000040000068882 */ /* 0x000fe20000000000 */
[----:B------:R-:W-:-:S04]  /*0100*/  @!UP0 UIADD3 UR4, -UR4, 0x100000, URZ ;  /* 0x0010000004048890 */ /* 0x000fc8000fffe13f */
[----:B------:R-:W-:Y:S02]  /*0110*/  @!UP0 USHF.L.U32 UR5, UR4, 0xb, URZ ;  /* 0x0000000b04058899 */ /* 0x000fe4000800063f */
[----:B------:R-:W-:Y:S02]  /*0120*/  @!UP0 USHF.L.U32 UR4, UR4, 0x1, URZ ;  /* 0x0000000104048899 */ /* 0x000fe4000800063f */
[----:B--2---:R-:W-:Y:S02]  /*0130*/  @!UP0 ULEA UR8, UR8, UR6, 0x18 ;  /* 0x0000000608088291 */ /* 0x004fe4000f8ec03f */
        /* <DEDUP_REMOVED lines=25> */
.L_x_146:
        /* <DEDUP_REMOVED lines=22> */
.L_x_147:
        /* <DEDUP_REMOVED lines=18> */
.L_x_148:
        /* <DEDUP_REMOVED lines=22> */
.L_x_149:
[----:B------:R-:W5:Y:S01]  /*06b0*/  SHFL.IDX PT, R4, R0, RZ, 0x1f ;  /* 0x00001fff00047589 */ /* 0x000f6200000e0000 */
[----:B------:R-:W-:Y:S01]  /*06c0*/  R2UR UR9, R3 ;  /* 0x00000000030972ca */ /* 0x000fe200000e0000 */
[----:B------:R-:W-:Y:S01]  /*06d0*/  NOP ;  /* 0x0000000000007918 */ /* 0x000fe20000000000 */
[----:B------:R-:W0:Y:S01]  /*06e0*/  S2R R2, SR_CgaCtaId ;  /* 0x0000000000027919 */ /* 0x000e220000008800 */
[----:B-----5:R-:W-:-:S13]  /*06f0*/  ISETP.NE.AND P0, PT, R4, RZ, PT ;  /* 0x000000ff0400720c */ /* 0x020fda0003f05270 */
[----:B0-----:R-:W-:Y:S05]  /*0700*/  @P0 BRA `(.L_x_150) ;  /* 0x0000000000480947 */ /* 0x001fea0003800000 */
        /* <DEDUP_REMOVED lines=18> */
.L_x_150:
[----:B------:R-:W-:Y:S01]  /*0830*/  UISETP.NE.AND UP0, UPT, UR9, URZ, UPT ;  /* 0x0000003f0900728c */ /* 0x000fe2000bf05270 */
[----:B------:R-:W-:Y:S01]  /*0840*/  NOP ;  /* 0x0000000000007918 */ /* 0x000fe20000000000 */
[----:B------:R-:W-:Y:S01]  /*0850*/  UMOV UR38, 0x1 ;  /* 0x0000000100267882 */ /* 0x000fe20000000000 */
[----:B------:R-:W-:Y:S01]  /*0860*/  ULDC.64 UR50, c[0x0][0x208] ;  /* 0x0000820000327ab9 */ /* 0x000fe20000000a00 */
[----:B------:R-:W-:Y:S01]  /*0870*/  USEL UR38, UR38, 0x2, !UP0 ;  /* 0x0000000226267887 */ /* 0x000fe2000c000000 */
[----:B01234-:R-:W-:Y:S01]  /*0880*/  BAR.SYNC.DEFER_BLOCKING 0x0 ;  /* 0x0000000000007b1d */ /* 0x01ffe20000010000 */
[----:B------:R-:W-:-:S13]  /*0890*/  PLOP3.LUT P0, PT, PT, PT, UP0, 0x80, 0x0 ;  /* 0x000000000000781c */ /* 0x000fda0003f0f008 */
[----:B------:R-:W-:Y:S05]  /*08a0*/  @!P0 BRA `(.L_x_151) ;  /* 0x0000008c00948947 */ /* 0x000fea0003800000 */
.L_x_152:
[----:B------:R-:W-:-:S08]  /*08b0*/  NOP ;  /* 0x0000000000007918 */ /* 0x000fd00000000000 */
[----:B------:R-:W0:Y:S02]  /*08c0*/  USETMAXREG.TRY_ALLOC.CTAPOOL UP0, 0xa0 ;  /* 0x000000a0000079c8 */ /* 0x000e240008000600 */
[----:B0-----:R-:W-:-:S13]  /*08d0*/  PLOP3.LUT P0, PT, PT, PT, UP0, 0x80, 0x0 ;  /* 0x000000000000781c */ /* 0x001fda0003f0f008 */
[----:B------:R-:W-:Y:S05]  /*08e0*/  @!P0 BRA `(.L_x_152) ;  /* 0xfffffffc00f08947 */ /* 0x000fea000383ffff */
[----:B------:R-:W0:Y:S08]  /*08f0*/  S2UR UR5, SR_CgaCtaId ;  /* 0x00000000000579c3 */ /* 0x000e300000008800 */
[----:B------:R-:W-:Y:S06]  /*0900*/  BAR.ARV 0x8, 0x200 ;  /* 0x0208000000007b1d */ /* 0x000fec0000002000 */
[----:B------:R-:W-:-:S02]  /*0910*/  UMOV UR4, 0x400 ;  /* 0x0000040000047882 */ /* 0x000fc40000000000 */
[----:B------:R-:W-:Y:S01]  /*0920*/  BAR.SYNC.DEFER_BLOCKING 0x5, 0x200 ;  /* 0x0148000000007b1d */ /* 0x000fe20000010000 */
[----:B0-----:R-:W-:-:S09]  /*0930*/  ULEA UR4, UR5, UR4, 0x18 ;  /* 0x0000000405047291 */ /* 0x001fd2000f8ec03f */
[----:B------:R-:W0:Y:S01]  /*0940*/  LDS.128 R36, [UR4+0x19cd0] ;  /* 0x019cd004ff247984 */ /* 0x000e220008000c00 */
[----:B------:R-:W-:Y:S01]  /*0950*/  ULDC UR4, c[0x0][0xc3c] ;  /* 0x00030f0000047ab9 */ /* 0x000fe20000000800 */
[----:B------:R-:W-:Y:S06]  /*0960*/  BAR.ARV 0x4, 0x200 ;  /* 0x0108000000007b1d */ /* 0x000fec0000002000 */
[----:B0-----:R-:W-:-:S13]  /*0970*/  ISETP.GE.AND P0, PT, R39, UR4, PT ;  /* 0x0000000427007c0c */ /* 0x001fda000bf06270 */
[----:B------:R-:W-:Y:S05]  /*0980*/  @P0 EXIT ;  /* 0x000000000000094d */ /* 0x000fea0003800000 */
[----:B------:R-:W0:Y:S01]  /*0990*/  S2R R0, SR_TID.X ;  /* 0x0000000000007919 */ /* 0x000e220000002100 */
[----:B------:R-:W-:Y:S01]  /*09a0*/  R2UR UR6, R37 ;  /* 0x00000000250672ca */ /* 0x000fe200000e0000 */
[----:B------:R-:W-:Y:S01]  /*09b0*/  ULOP3.LUT UR48, UR38, 0x1, URZ, 0xfc, !UPT ;  /* 0x0000000126307892 */ /* 0x000fe2000f8efc3f */
[----:B------:R-:W-:Y:S01]  /*09c0*/  R2UR UR5, R38 ;  /* 0x00000000260572ca */ /* 0x000fe200000e0000 */
[----:B------:R-:W-:Y:S01]  /*09d0*/  UMOV UR47, URZ ;  /* 0x0000003f002f7c82 */ /* 0x000fe20008000000 */
[----:B------:R-:W-:Y:S01]  /*09e0*/  UMOV UR36, URZ ;  /* 0x0000003f00247c82 */ /* 0x000fe20008000000 */
[----:B------:R-:W-:Y:S01]  /*09f0*/  UMOV UR37, URZ ;  /* 0x0000003f00257c82 */ /* 0x000fe20008000000 */
[----:B0-----:R-:W-:-:S05]  /*0a00*/  VIADD R12, R0, 0xffffff80 ;  /* 0xffffff80000c7836 */ /* 0x001fca0000000000 */
[----:B------:R-:W-:-:S04]  /*0a10*/  SHF.R.S32.HI R0, RZ, 0x1f, R12 ;  /* 0x0000001fff007819 */ /* 0x000fc8000001140c */
[CC--:B------:R-:W-:Y:S02]  /*0a20*/  LEA.HI R2, R0.reuse, R12.reuse, RZ, 0x7 ;  /* 0x0000000c00027211 */ /* 0x0c0fe400078f38ff */
[-C--:B------:R-:W-:Y:S02]  /*0a30*/  LEA.HI R4, R0, R12.reuse, RZ, 0x5 ;  /* 0x0000000c00047211 */ /* 0x080fe400078f28ff */
[----:B------:R-:W-:Y:S02]  /*0a40*/  LOP3.LUT R3, R2, 0xffffff80, RZ, 0xc0, !PT ;  /* 0xffffff8002037812 */ /* 0x000fe400078ec0ff */
[----:B------:R-:W-:Y:S01]  /*0a50*/  SHF.R.S32.HI R13, RZ, 0x7, R2 ;  /* 0x00000007ff0d7819 */ /* 0x000fe20000011402 */
[----:B------:R-:W-:Y:S02]  /*0a60*/  IMAD.SHL.U32 R5, R4, 0x10, RZ ;  /* 0x0000001004057824 */ /* 0x000fe400078e00ff */
[----:B------:R-:W-:Y:S01]  /*0a70*/  IMAD.IADD R11, R12, 0x1, -R3 ;  /* 0x000000010c0b7824 */ /* 0x000fe200078e0a03 */
[----:B------:R-:W-:-:S02]  /*0a80*/  LEA.HI R3, R0, R12, RZ, 0x4 ;  /* 0x0000000c00037211 */ /* 0x000fc400078f20ff */
[----:B------:R-:W-:Y:S02]  /*0a90*/  LOP3.LUT R5, R5, 0xfffffe00, RZ, 0xc0, !PT ;  /* 0xfffffe0005057812 */ /* 0x000fe400078ec0ff */
[----:B------:R-:W-:Y:S02]  /*0aa0*/  SHF.R.S32.HI R7, RZ, 0x1f, R11 ;  /* 0x0000001fff077819 */ /* 0x000fe4000001140b */
[----:B------:R-:W-:Y:S02]  /*0ab0*/  SHF.R.S32.HI R4, RZ, 0x4, R3 ;  /* 0x00000004ff047819 */ /* 0x000fe40000011403 */
[----:B------:R-:W-:Y:S02]  /*0ac0*/  LEA.HI R8, R7, R11, RZ, 0x2 ;  /* 0x0000000b07087211 */ /* 0x000fe400078f10ff */
[C---:B------:R-:W-:Y:S02]  /*0ad0*/  LOP3.LUT R2, R3.reuse, 0x7fffff0, RZ, 0xc0, !PT ;  /* 0x07fffff003027812 */ /* 0x040fe400078ec0ff */
[----:B------:R-:W-:-:S02]  /*0ae0*/  LEA.HI R3, R3, R4, RZ, 0x1 ;  /* 0x0000000403037211 */ /* 0x000fc400078f08ff */
[----:B------:R-:W-:Y:S01]  /*0af0*/  SHF.R.S32.HI R9, RZ, 0x2, R8 ;  /* 0x00000002ff097819 */ /* 0x000fe20000011408 */
[----:B------:R-:W-:Y:S01]  /*0b00*/  IMAD.IADD R2, R12, 0x1, -R2 ;  /* 0x000000010c027824 */ /* 0x000fe200078e0a02 */
[----:B------:R-:W-:Y:S02]  /*0b10*/  SHF.R.S32.HI R6, RZ, 0x1f, R8 ;  /* 0x0000001fff067819 */ /* 0x000fe40000011408 */
[----:B------:R-:W-:Y:S01]  /*0b20*/  LOP3.LUT R3, R3, 0x1ffffffe, RZ, 0xc0, !PT ;  /* 0x1ffffffe03037812 */ /* 0x000fe200078ec0ff */
[----:B------:R-:W-:Y:S01]  /*0b30*/  IMAD R2, R2, 0x20, R5 ;  /* 0x0000002002027824 */ /* 0x000fe200078e0205 */
[----:B------:R-:W-:Y:S01]  /*0b40*/  LEA.HI R10, R6, R9, RZ, 0x3 ;  /* 0x00000009060a7211 */ /* 0x000fe200078f18ff */
[----:B------:R-:W-:Y:S01]  /*0b50*/  IMAD.HI R6, R13, 0x55555556, RZ ;  /* 0x555555560d067827 */ /* 0x000fe200078e02ff */
[----:B------:R-:W-:Y:S02]  /*0b60*/  LEA.HI R0, R0, R12, RZ, 0x2 ;  /* 0x0000000c00007211 */ /* 0x000fe400078f10ff */
[----:B------:R-:W-:Y:S01]  /*0b70*/  LOP3.LUT R10, R10, 0xfffffff8, RZ, 0xc0, !PT ;  /* 0xfffffff80a0a7812 */ /* 0x000fe200078ec0ff */
[----:B------:R-:W-:Y:S01]  /*0b80*/  IMAD.IADD R3, R4, 0x1, -R3 ;  /* 0x0000000104037824 */ /* 0x000fe200078e0a03 */
[----:B------:R-:W-:-:S02]  /*0b90*/  LOP3.LUT R4, R0, 0xfffffffc, RZ, 0xc0, !PT ;  /* 0xfffffffc00047812 */ /* 0x000fc400078ec0ff */
[----:B------:R-:W-:Y:S01]  /*0ba0*/  LEA.HI R7, R7, R11, RZ, 0x5 ;  /* 0x0000000b07077211 */ /* 0x000fe200078f28ff */
[----:B------:R-:W-:Y:S01]  /*0bb0*/  IMAD R2, R3, 0x8, R2 ;  /* 0x0000000803027824 */ /* 0x000fe200078e0202 */
[----:B------:R-:W-:Y:S01]  /*0bc0*/  LOP3.LUT R8, R8, 0x7ffffffc, RZ, 0xc0, !PT ;  /* 0x7ffffffc08087812 */ /* 0x000fe200078ec0ff */
[----:B------:R-:W-:Y:S01]  /*0bd0*/  IMAD.IADD R10, R9, 0x1, -R10 ;  /* 0x00000001090a7824 */ /* 0x000fe200078e0a0a */
[----:B------:R-:W-:Y:S01]  /*0be0*/  LEA.HI R6, R6, R6, RZ, 0x1 ;  /* 0x0000000606067211 */ /* 0x000fe200078f08ff */
[----:B------:R-:W-:Y:S01]  /*0bf0*/  IMAD.IADD R9, R12, 0x1, -R4 ;  /* 0x000000010c097824 */ /* 0x000fe200078e0a04 */
[----:B------:R-:W-:Y:S01]  /*0c00*/  SHF.R.S32.HI R7, RZ, 0x5, R7 ;  /* 0x00000005ff077819 */ /* 0x000fe20000011407 */
[----:B------:R0:W-:Y:S01]  /*0c10*/  STL [R1+0x34], R2 ;  /* 0x0000340201007387 */ /* 0x0001e20000100800 */
[----:B------:R-:W-:Y:S01]  /*0c20*/  IMAD.IADD R8, R11, 0x1, -R8 ;  /* 0x000000010b087824 */ /* 0x000fe200078e0a08 */
[----:B------:R-:W-:Y:S01]  /*0c30*/  SHF.R.S32.HI R0, RZ, 0x2, R0 ;  /* 0x00000002ff007819 */ /* 0x000fe20000011400 */
[----:B------:R-:W-:Y:S01]  /*0c40*/  IMAD R6, R6, -0x3, R13 ;  /* 0xfffffffd06067824 */ /* 0x000fe200078e020d */
[----:B------:R-:W-:Y:S01]  /*0c50*/  LEA.HI R3, R9, R9, RZ, 0x1 ;  /* 0x0000000909037211 */ /* 0x000fe200078f08ff */
[----:B------:R-:W-:-:S02]  /*0c60*/  IMAD R7, R7, 0x10, R10 ;  /* 0x0000001007077824 */ /* 0x000fc400078e020a */
[----:B------:R-:W-:Y:S01]  /*0c70*/  IMAD.SHL.U32 R4, R8, 0x2, RZ ;  /* 0x0000000208047824 */ /* 0x000fe200078e00ff */
[----:B------:R-:W-:Y:S01]  /*0c80*/  LOP3.LUT R3, R3, 0x1ffffffe, RZ, 0xc0, !PT ;  /* 0x1ffffffe03037812 */ /* 0x000fe200078ec0ff */
[----:B------:R-:W-:Y:S02]  /*0c90*/  IMAD R5, R6, 0x40, R7 ;  /* 0x0000004006057824 */ /* 0x000fe400078e0207 */
[----:B0-----:R-:W-:Y:S02]  /*0ca0*/  IMAD.SHL.U32 R2, R9, 0x8, RZ ;  /* 0x0000000809027824 */ /* 0x001fe400078e00ff */
[----:B------:R-:W-:Y:S01]  /*0cb0*/  VIADD R156, R4, 0x18 ;  /* 0x00000018049c7836 */ /* 0x000fe20000000000 */
[----:B------:R-:W-:Y:S01]  /*0cc0*/  STL [R1+0x2c], R5 ;  /* 0x00002c0501007387 */ /* 0x000fe20000100800 */
[C---:B------:R-:W-:Y:S02]  /*0cd0*/  VIADD R16, R2.reuse, 0x20 ;  /* 0x0000002002107836 */ /* 0x040fe40000000000 */
[----:B------:R-:W-:Y:S01]  /*0ce0*/  VIADD R17, R2, 0x40 ;  /* 0x0000004002117836 */ /* 0x000fe20000000000 */
[----:B------:R-:W-:Y:S01]  /*0cf0*/  STL [R1+0x4], R4 ;  /* 0x0000040401007387 */ /* 0x000fe20000100800 */
[C---:B------:R-:W-:Y:S01]  /*0d00*/  VIADD R153, R4.reuse, 0x30 ;  /* 0x0000003004997836 */ /* 0x040fe20000000000 */
[----:B------:R-:W-:Y:S01]  /*0d10*/  SHF.R.S32.HI R0, RZ, 0x1f, R16 ;  /* 0x0000001fff007819 */ /* 0x000fe20000011410 */
[C---:B------:R-:W-:Y:S01]  /*0d20*/  VIADD R0, R4.reuse, 0x8 ;  /* 0x0000000804007836 */ /* 0x040fe20000000000 */
[----:B------:R-:W-:Y:S01]  /*0d30*/  SHF.R.S32.HI R6, RZ, 0x1f, R17 ;  /* 0x0000001fff067819 */ /* 0x000fe20000011411 */
[----:B------:R-:W-:-:S02]  /*0d40*/  VIADD R22, R4, 0x48 ;  /* 0x0000004804167836 */ /* 0x000fc40000000000 */
[----:B------:R-:W-:Y:S01]  /*0d50*/  IMAD.IADD R3, R9, 0x1, -R3 ;  /* 0x0000000109037824 */ /* 0x000fe200078e0a03 */
[----:B------:R0:W-:Y:S01]  /*0d60*/  STL [R1], R0 ;  /* 0x0000000001007387 */ /* 0x0001e20000100800 */
[----:B------:R-:W-:Y:S01]  /*0d70*/  SHF.R.S32.HI R6, RZ, 0x1f, R0 ;  /* 0x0000001fff067819 */ /* 0x000fe20000011400 */
[C---:B------:R-:W-:Y:S02]  /*0d80*/  VIADD R157, R4.reuse, 0x10 ;  /* 0x00000010049d7836 */ /* 0x040fe40000000000 */
[C---:B------:R-:W-:Y:S02]  /*0d90*/  VIADD R155, R4.reuse, 0x20 ;  /* 0x00000020049b7836 */ /* 0x040fe40000000000 */
[----:B------:R1:W-:Y:S01]  /*0da0*/  STL [R1+0x28], R6 ;  /* 0x0000280601007387 */ /* 0x0003e20000100800 */
[C---:B------:R-:W-:Y:S02]  /*0db0*/  VIADD R154, R4.reuse, 0x28 ;  /* 0x00000028049a7836 */ /* 0x040fe40000000000 */
[C---:B------:R-:W-:Y:S01]  /*0dc0*/  VIADD R152, R4.reuse, 0x38 ;  /* 0x0000003804987836 */ /* 0x040fe20000000000 */
[----:B0-----:R-:W-:Y:S01]  /*0dd0*/  SHF.R.S32.HI R0, RZ, 0x1f, R156 ;  /* 0x0000001fff007819 */ /* 0x001fe2000001149c */
[C---:B------:R-:W-:Y:S01]  /*0de0*/  VIADD R23, R4.reuse, 0x40 ;  /* 0x0000004004177836 */ /* 0x040fe20000000000 */
[----:B------:R-:W-:Y:S01]  /*0df0*/  SHF.R.S32.HI R0, RZ, 0x1f, R153 ;  /* 0x0000001fff007819 */ /* 0x000fe20000011499 */
[C---:B------:R-:W-:Y:S01]  /*0e00*/  VIADD R19, R4.reuse, 0x50 ;  /* 0x0000005004137836 */ /* 0x040fe20000000000 */
[----:B------:R-:W-:Y:S01]  /*0e10*/  SHF.R.S32.HI R0, RZ, 0x1f, R22 ;  /* 0x0000001fff007819 */ /* 0x000fe20000011416 */
[----:B------:R-:W-:Y:S01]  /*0e20*/  IMAD R0, R3, 0x8, R5 ;  /* 0x0000000803007824 */ /* 0x000fe200078e0205 */
[----:B-1----:R-:W-:Y:S01]  /*0e30*/  SHF.R.S32.HI R6, RZ, 0x1f, R155 ;  /* 0x0000001fff067819 */ /* 0x002fe2000001149b */
[----:B------:R-:W-:Y:S01]  /*0e40*/  VIADD R18, R4, 0x58 ;  /* 0x0000005804127836 */ /* 0x000fe20000000000 */
[----:B------:R-:W-:-:S02]  /*0e50*/  SHF.R.S32.HI R4, RZ, 0x1f, R157 ;  /* 0x0000001fff047819 */ /* 0x000fc4000001149d */
[----:B------:R0:W-:Y:S01]  /*0e60*/  STL [R1+0x30], R0 ;  /* 0x0000300001007387 */ /* 0x0001e20000100800 */
[----:B------:R-:W-:Y:S02]  /*0e70*/  SHF.R.S32.HI R4, RZ, 0x1f, R154 ;  /* 0x0000001fff047819 */ /* 0x000fe4000001149a */
[----:B------:R-:W-:Y:S02]  /*0e80*/  SHF.R.S32.HI R6, RZ, 0x1f, R152 ;  /* 0x0000001fff067819 */ /* 0x000fe40000011498 */
[----:B------:R-:W-:Y:S02]  /*0e90*/  SHF.R.S32.HI R4, RZ, 0x1f, R23 ;  /* 0x0000001fff047819 */ /* 0x000fe40000011417 */
[----:B------:R-:W-:Y:S02]  /*0ea0*/  SHF.R.S32.HI R6, RZ, 0x1f, R19 ;  /* 0x0000001fff067819 */ /* 0x000fe40000011413 */
[----:B------:R-:W-:-:S07]  /*0eb0*/  SHF.R.S32.HI R4, RZ, 0x1f, R18 ;  /* 0x0000001fff047819 */ /* 0x000fce0000011412 */
.L_x_194:
[----:B012-4-:R-:W1:Y:S01]  /*0ec0*/  LDC.64 R4, c[0x0][0xc88] ;  /* 0x00032200ff047b82 */ /* 0x017e620000000a00 */
[----:B------:R-:W-:Y:S01]  /*0ed0*/  ULDC.64 UR14, c[0x0][0x998] ;  /* 0x00026600000e7ab9 */ /* 0x000fe20000000a00 */
[----:B------:R-:W-:Y:S01]  /*0ee0*/  ULDC.64 UR12, c[0x0][0x990] ;  /* 0x00026400000c7ab9 */ /* 0x000fe20000000a00 */
[----:B------:R-:W-:Y:S01]  /*0ef0*/  ULDC.64 UR8, c[0x0][0xa28] ;  /* 0x00028a0000087ab9 */ /* 0x000fe20000000a00 */
[----:B------:R-:W-:Y:S01]  /*0f00*/  ULDC.64 UR10, c[0x0][0xa20] ;  /* 0x00028800000a7ab9 */ /* 0x000fe20000000a00 */
[----:B------:R-:W-:Y:S01]  /*0f10*/  ULOP3.LUT UR41, UR5, 0xffff, URZ, 0xc0, !UPT ;  /* 0x0000ffff05297892 */ /* 0x000fe2000f8ec03f */
[----:B------:R-:W-:Y:S01]  /*0f20*/  ULDC UR4, c[0x0][0x424] ;  /* 0x0001090000047ab9 */ /* 0x000fe20000000800 */
[----:B------:R-:W-:Y:S01]  /*0f30*/  ULDC UR7, c[0x0][0x2f0] ;  /* 0x0000bc0000077ab9 */ /* 0x000fe20000000800 */
[----:B-1----:R-:W-:-:S06]  /*0f40*/  IMAD.WIDE R4, R39, 0x4, R4 ;  /* 0x0000000427047825 */ /* 0x002fcc00078e0204 */
[----:B------:R-:W2:Y:S01]  /*0f50*/  LDG.E R4, desc[UR50][R4.64] ;  /* 0x0000003204047981 */ /* 0x000ea2000c1e1900 */
[----:B------:R-:W-:Y:S01]  /*0f60*/  ISETP.NE.U32.AND P1, PT, RZ, UR14, PT ;  /* 0x0000000eff007c0c */ /* 0x000fe2000bf25070 */
[----:B------:R-:W-:Y:S01]  /*0f70*/  UISETP.NE.U32.AND UP0, UPT, UR8, URZ, UPT ;  /* 0x0000003f0800728c */ /* 0x000fe2000bf05070 */
[----:B------:R-:W-:Y:S01]  /*0f80*/  ISETP.NE.U32.AND P0, PT, RZ, UR12, PT ;  /* 0x0000000cff007c0c */ /* 0x000fe2000bf05070 */
[----:B------:R-:W-:Y:S01]  /*0f90*/  UISETP.NE.U32.AND UP1, UPT, UR10, URZ, UPT ;  /* 0x0000003f0a00728c */ /* 0x000fe2000bf25070 */
[----:B------:R-:W-:Y:S01]  /*0fa0*/  ISETP.NE.AND.EX P1, PT, RZ, UR15, PT, P1 ;  /* 0x0000000fff007c0c */ /* 0x000fe2000bf25310 */
[----:B------:R-:W-:Y:S01]  /*0fb0*/  UISETP.NE.AND.EX UP0, UPT, UR9, URZ, UPT, UP0 ;  /* 0x0000003f0900728c */ /* 0x000fe2000bf05300 */
[----:B------:R-:W-:Y:S01]  /*0fc0*/  ISETP.NE.AND.EX P0, PT, RZ, UR13, PT, P0 ;  /* 0x0000000dff007c0c */ /* 0x000fe2000bf05300 */
[----:B------:R-:W-:-:S04]  /*0fd0*/  UISETP.NE.AND.EX UP1, UPT, UR11, URZ, UPT, UP1 ;  /* 0x0000003f0b00728c */ /* 0x000fc8000bf25310 */
[----:B------:R-:W-:Y:S02]  /*0fe0*/  PLOP3.LUT P4, PT, PT, PT, UP0, 0x80, 0x0 ;  /* 0x000000000000781c */ /* 0x000fe40003f8f008 */
[----:B------:R-:W-:-:S04]  /*0ff0*/  PLOP3.LUT P5, PT, PT, PT, UP1, 0x80, 0x0 ;  /* 0x000000000000781c */ /* 0x000fc80003faf018 */
[----:B---3--:R-:W1:Y:S08]  /*1000*/  @P1 LDC.64 R8, c[0x0][0x9b8] ;  /* 0x00026e00ff081b82 */ /* 0x008e700000000a00 */
[----:B------:R-:W0:Y:S08]  /*1010*/  @P0 LDC.64 R6, c[0x0][0x9a8] ;  /* 0x00026a00ff060b82 */ /* 0x000e300000000a00 */
[----:B------:R-:W3:Y:S08]  /*1020*/  @P0 LDC.64 R10, c[0x0][0x9b0] ;  /* 0x00026c00ff0a0b82 */ /* 0x000ef00000000a00 */
[----:B------:R-:W4:Y:S01]  /*1030*/  @P1 LDC.64 R20, c[0x0][0x9c0] ;  /* 0x00027000ff141b82 */ /* 0x000f220000000a00 */
[----:B--2---:R-:W-:-:S13]  /*1040*/  R2UR UR39, R4 ;  /* 0x00000000042772ca */ /* 0x004fda00000e0000 */
[----:B------:R-:W-:Y:S02]  /*1050*/  USHF.R.S32.HI UR40, URZ, 0x1f, UR39 ;  /* 0x0000001f3f287899 */ /* 0x000fe40008011427 */
[----:B------:R-:W-:-:S04]  /*1060*/  @UP0 ULEA UR8, UP2, UR39, UR8, 0x2 ;  /* 0x0000000827080291 */ /* 0x000fc8000f84103f */
[----:B-1----:R-:W-:Y:S01]  /*1070*/  @P1 IMAD R4, R8, UR40, RZ ;  /* 0x0000002808041c24 */ /* 0x002fe2000f8e02ff */
[----:B------:R-:W-:Y:S02]  /*1080*/  @UP0 ULEA.HI.X UR9, UR39, UR9, UR40, 0x2, UP2 ;  /* 0x0000000927090291 */ /* 0x000fe400090f1428 */
[C---:B0----5:R-:W-:Y:S01]  /*1090*/  @P0 IMAD R0, R6.reuse, UR40, RZ ;  /* 0x0000002806000c24 */ /* 0x061fe2000f8e02ff */
[----:B------:R-:W-:Y:S02]  /*10a0*/  @UP1 ULEA UR10, UP0, UR39, UR10, 0x2 ;  /* 0x0000000a270a1291 */ /* 0x000fe4000f80103f */
[----:B------:R-:W-:Y:S02]  /*10b0*/  @P1 IMAD R9, R9, UR39, R4 ;  /* 0x0000002709091c24 */ /* 0x000fe4000f8e0204 */
[----:B------:R-:W-:Y:S01]  /*10c0*/  @P0 IMAD R3, R7, UR39, R0 ;  /* 0x0000002707030c24 */ /* 0x000fe2000f8e0200 */
[----:B------:R-:W-:Y:S02]  /*10d0*/  @UP1 ULEA.HI.X UR11, UR39, UR11, UR40, 0x2, UP0 ;  /* 0x0000000b270b1291 */ /* 0x000fe400080f1428 */
[----:B------:R-:W-:-:S04]  /*10e0*/  @P0 IMAD.WIDE.U32 R4, R6, UR39, RZ ;  /* 0x0000002706040c25 */ /* 0x000fc8000f8e00ff */
[----:B------:R-:W-:-:S04]  /*10f0*/  @P1 IMAD.WIDE.U32 R6, R8, UR39, RZ ;  /* 0x0000002708061c25 */ /* 0x000fc8000f8e00ff */
[----:B------:R-:W-:Y:S02]  /*1100*/  @P0 IMAD.IADD R5, R5, 0x1, R3 ;  /* 0x0000000105050824 */ /* 0x000fe400078e0203 */
[----:B------:R-:W-:Y:S02]  /*1110*/  @P1 IMAD.IADD R7, R7, 0x1, R9 ;  /* 0x0000000107071824 */ /* 0x000fe400078e0209 */
[----:B---3--:R-:W-:-:S04]  /*1120*/  @P0 IMAD.WIDE.U32 R4, R10, UR41, R4 ;  /* 0x000000290a040c25 */ /* 0x008fc8000f8e0004 */
[----:B----4-:R-:W-:Y:S01]  /*1130*/  @P1 IMAD.WIDE.U32 R8, R20, UR41, R6 ;  /* 0x0000002914081c25 */ /* 0x010fe2000f8e0006 */
[----:B------:R-:W-:-:S03]  /*1140*/  @P0 LEA R6, P2, R4, UR12, 0x2 ;  /* 0x0000000c04060c11 */ /* 0x000fc6000f8410ff */
[----:B------:R-:W-:Y:S02]  /*1150*/  IMAD.U32 R12, RZ, RZ, UR8 ;  /* 0x00000008ff0c7e24 */ /* 0x000fe4000f8e00ff */
[----:B------:R-:W-:Y:S02]  /*1160*/  IMAD.U32 R14, RZ, RZ, UR10 ;  /* 0x0000000aff0e7e24 */ /* 0x000fe4000f8e00ff */
[----:B------:R-:W-:Y:S02]  /*1170*/  IMAD.U32 R13, RZ, RZ, UR9 ;  /* 0x00000009ff0d7e24 */ /* 0x000fe4000f8e00ff */
[----:B------:R-:W-:Y:S02]  /*1180*/  IMAD.U32 R15, RZ, RZ, UR11 ;  /* 0x0000000bff0f7e24 */ /* 0x000fe4000f8e00ff */
[----:B------:R-:W-:Y:S01]  /*1190*/  @P0 IMAD R3, R11, UR41, R5 ;  /* 0x000000290b030c24 */ /* 0x000fe2000f8e0205 */
[----:B------:R-:W-:Y:S01]  /*11a0*/  @P1 LEA R10, P3, R8, UR14, 0x2 ;  /* 0x0000000e080a1c11 */ /* 0x000fe2000f8610ff */
[----:B------:R-:W-:Y:S01]  /*11b0*/  @P1 IMAD R5, R21, UR41, R9 ;  /* 0x0000002915051c24 */ /* 0x000fe2000f8e0209 */
[----:B------:R-:W2:Y:S01]  /*11c0*/  @P4 LDG.E R12, desc[UR50][R12.64] ;  /* 0x000000320c0c4981 */ /* 0x000ea2000c1e1900 */
[----:B------:R-:W-:Y:S01]  /*11d0*/  IMAD.MOV.U32 R0, RZ, RZ, 0x3f800000 ;  /* 0x3f800000ff007424 */ /* 0x000fe200078e00ff */
[----:B------:R-:W-:Y:S01]  /*11e0*/  @P0 LEA.HI.X R7, R4, UR13, R3, 0x2, P2 ;  /* 0x0000000d04070c11 */ /* 0x000fe200090f1403 */
[----:B------:R-:W-:Y:S01]  /*11f0*/  IMAD.MOV.U32 R3, RZ, RZ, 0x3f800000 ;  /* 0x3f800000ff037424 */ /* 0x000fe200078e00ff */
[----:B------:R-:W3:Y:S01]  /*1200*/  @P5 LDG.E R14, desc[UR50][R14.64] ;  /* 0x000000320e0e5981 */ /* 0x000ee2000c1e1900 */
[----:B------:R-:W-:Y:S01]  /*1210*/  @P1 LEA.HI.X R11, R8, UR15, R5, 0x2, P3 ;  /* 0x0000000f080b1c11 */ /* 0x000fe200098f1405 */
[----:B------:R-:W-:-:S03]  /*1220*/  ULDC.64 UR8, c[0x0][0x418] ;  /* 0x0001060000087ab9 */ /* 0x000fc60000000a00 */
[----:B------:R0:W5:Y:S04]  /*1230*/  @P0 LDG.E R3, desc[UR50][R6.64] ;  /* 0x0000003206030981 */ /* 0x000168000c1e1900 */
[----:B------:R0:W5:Y:S01]  /*1240*/  @P1 LDG.E R0, desc[UR50][R10.64] ;  /* 0x000000320a001981 */ /* 0x000162000c1e1900 */
[----:B------:R-:W-:Y:S01]  /*1250*/  UISETP.NE.U32.AND UP0, UPT, UR8, URZ, UPT ;  /* 0x0000003f0800728c */ /* 0x000fe2000bf05070 */
[----:B------:R-:W-:Y:S01]  /*1260*/  UMOV UR53, URZ ;  /* 0x0000003f00357c82 */ /* 0x000fe20008000000 */
[----:B------:R-:W-:Y:S02]  /*1270*/  ULOP3.LUT UR8, UR5, 0xff000000, URZ, 0xc0, !UPT ;  /* 0xff00000005087892 */ /* 0x000fe4000f8ec03f */
[----:B------:R-:W-:Y:S01]  /*1280*/  UISETP.NE.AND.EX UP0, UPT, UR9, URZ, UPT, UP0 ;  /* 0x0000003f0900728c */ /* 0x000fe2000bf05300 */
[----:B------:R-:W-:-:S03]  /*1290*/  UMOV UR42, UR6 ;  /* 0x00000006002a7c82 */ /* 0x000fc60008000000 */
[----:B------:R-:W-:-:S04]  /*12a0*/  USEL UR4, UR4, 0x1, UP0 ;  /* 0x0000000104047887 */ /* 0x000fc80008000000 */
[----:B------:R-:W-:Y:S01]  /*12b0*/  UIMAD UR4, UR4, UR7, URZ ;  /* 0x00000007040472a4 */ /* 0x000fe2000f8e023f */
[----:B--2---:R-:W-:-:S06]  /*12c0*/  @P4 R2UR UR53, R12 ;  /* 0x000000000c3542ca */ /* 0x004fcc00000e0000 */
[----:B---3--:R-:W-:Y:S01]  /*12d0*/  @P5 R2UR UR4, R14 ;  /* 0x000000000e0452ca */ /* 0x008fe200000e0000 */
[----:B0-----:R-:W-:-:S14]  /*12e0*/  @P5 BRA `(.L_x_153) ;  /* 0x0000000000345947 */ /* 0x001fdc0003800000 */
[----:B------:R-:W-:Y:S02]  /*12f0*/  ULDC.64 UR6, c[0x0][0xa08] ;  /* 0x0002820000067ab9 */ /* 0x000fe40000000a00 */
[----:B------:R-:W-:-:S04]  /*1300*/  ISETP.NE.U32.AND P0, PT, RZ, UR6, PT ;  /* 0x00000006ff007c0c */ /* 0x000fc8000bf05070 */
[----:B------:R-:W-:-:S13]  /*1310*/  ISETP.NE.AND.EX P0, PT, RZ, UR7, PT, P0 ;  /* 0x00000007ff007c0c */ /* 0x000fda000bf05300 */
[----:B------:R-:W-:Y:S05]  /*1320*/  @!P0 BRA `(.L_x_153) ;  /* 0x0000000000248947 */ /* 0x000fea0003800000 */
[----:B------:R-:W-:Y:S02]  /*1330*/  ULDC.64 UR6, c[0x0][0xa08] ;  /* 0x0002820000067ab9 */ /* 0x000fe40000000a00 */
[----:B------:R-:W-:-:S06]  /*1340*/  UIMAD.WIDE UR6, UR39, 0x4, UR6 ;  /* 0x00000004270678a5 */ /* 0x000fcc000f8e0206 */
[----:B------:R-:W-:Y:S02]  /*1350*/  IMAD.U32 R4, RZ, RZ, UR6 ;  /* 0x00000006ff047e24 */ /* 0x000fe4000f8e00ff */
[----:B------:R-:W-:-:S05]  /*1360*/  IMAD.U32 R5, RZ, RZ, UR7 ;  /* 0x00000007ff057e24 */ /* 0x000fca000f8e00ff */
[----:B------:R-:W2:Y:S04]  /*1370*/  LDG.E R7, desc[UR50][R4.64] ;  /* 0x0000003204077981 */ /* 0x000ea8000c1e1900 */
[----:B------:R-:W3:Y:S01]  /*1380*/  LDG.E R6, desc[UR50][R4.64+0x4] ;  /* 0x0000043204067981 */ /* 0x000ee2000c1e1900 */
[----:B--2---:R-:W-:Y:S02]  /*1390*/  R2UR UR4, R7 ;  /* 0x00000000070472ca */ /* 0x004fe400000e0000 */
[----:B---3--:R-:W-:-:S13]  /*13a0*/  R2UR UR6, R6 ;  /* 0x00000000060672ca */ /* 0x008fda00000e0000 */
[----:B------:R-:W-:-:S12]  /*13b0*/  UIADD3 UR4, -UR4, UR6, URZ ;  /* 0x0000000604047290 */ /* 0x000fd8000fffe13f */
.L_x_153:
[----:B------:R-:W-:Y:S01]  /*13c0*/  UIADD3 UR53, -UR53, UR4, URZ ;  /* 0x0000000435357290 */ /* 0x000fe2000fffe13f */
[----:B-----5:R-:W-:Y:S01]  /*13d0*/  FMUL.FTZ R0, R3, R0 ;  /* 0x0000000003007220 */ /* 0x020fe20000410000 */
[----:B------:R-:W-:Y:S02]  /*13e0*/  ULOP3.LUT UR5, UR5, 0xff0000, URZ, 0xc0, !UPT ;  /* 0x00ff000005057892 */ /* 0x000fe4000f8ec03f */
[----:B------:R-:W-:Y:S02]  /*13f0*/  UISETP.GE.AND UP0, UPT, UR53, 0x1, UPT ;  /* 0x000000013500788c */ /* 0x000fe4000bf06270 */
[----:B------:R-:W-:Y:S02]  /*1400*/  UIADD3 UR6, UR53, 0x7f, URZ ;  /* 0x0000007f35067890 */ /* 0x000fe4000fffe03f */
[----:B------:R-:W-:Y:S02]  /*1410*/  USHF.R.U32.HI UR8, URZ, 0x8, UR8 ;  /* 0x000000083f087899 */ /* 0x000fe40008011608 */
[----:B------:R-:W-:Y:S01]  /*1420*/  PLOP3.LUT P0, PT, PT, PT, UP0, 0x80, 0x0 ;  /* 0x000000000000781c */ /* 0x000fe20003f0f008 */
[----:B------:R-:W-:-:S02]  /*1430*/  USHF.R.S32.HI UR7, URZ, 0x1f, UR6 ;  /* 0x0000001f3f077899 */ /* 0x000fc40008011406 */
[----:B------:R-:W-:Y:S02]  /*1440*/  ULEA.HI UR5, UR5, UR8, URZ, 0x10 ;  /* 0x0000000805057291 */ /* 0x000fe4000f8f803f */
[----:B------:R-:W-:Y:S01]  /*1450*/  ULEA.HI UR7, UR7, UR6, URZ, 0x7 ;  /* 0x0000000607077291 */ /* 0x000fe2000f8f383f */
[----:B------:R-:W-:Y:S01]  /*1460*/  ULDC UR11, c[0x0][0x988] ;  /* 0x00026200000b7ab9 */ /* 0x000fe20000000800 */
[----:B------:R-:W-:Y:S01]  /*1470*/  UMOV UR4, URZ ;  /* 0x0000003f00047c82 */ /* 0x000fe20008000000 */
[----:B------:R-:W-:Y:S02]  /*1480*/  ULOP3.LUT UR43, UR5, 0xff, URZ, 0xc0, !UPT ;  /* 0x000000ff052b7892 */ /* 0x000fe4000f8ec03f */
[----:B------:R-:W-:Y:S02]  /*1490*/  USHF.R.U32.HI UR44, URZ, 0x10, UR5 ;  /* 0x000000103f2c7899 */ /* 0x000fe40008011605 */
[----:B------:R-:W-:Y:S01]  /*14a0*/  USHF.R.S32.HI UR9, URZ, 0x7, UR7 ;  /* 0x000000073f097899 */ /* 0x000fe20008011407 */
[----:B------:R-:W-:Y:S11]  /*14b0*/  @!P0 BRA `(.L_x_154) ;  /* 0x0000000000908947 */ /* 0x000ff60003800000 */
[----:B------:R-:W-:Y:S01]  /*14c0*/  UISETP.NE.AND UP0, UPT, UR44, URZ, UPT ;  /* 0x0000003f2c00728c */ /* 0x000fe2000bf05270 */
[----:B------:R-:W-:-:S03]  /*14d0*/  ULDC UR4, c[0x0][0x9f0] ;  /* 0x00027c0000047ab9 */ /* 0x000fc60000000800 */
[----:B------:R-:W-:-:S03]  /*14e0*/  USEL UR10, UR44, UR4, UP0 ;  /* 0x000000042c0a7287 */ /* 0x000fc60008000000 */
[----:B------:R-:W-:Y:S01]  /*14f0*/  UMOV UR4, URZ ;  /* 0x0000003f00047c82 */ /* 0x000fe20008000000 */
[----:B------:R-:W-:Y:S02]  /*1500*/  UIADD3 UR6, UR9, -0x1, UR10 ;  /* 0xffffffff09067890 */ /* 0x000fe4000fffe00a */
[----:B------:R-:W-:-:S04]  /*1510*/  IMAD.U32 R5, RZ, RZ, UR10 ;  /* 0x0000000aff057e24 */ /* 0x000fc8000f8e00ff */
[----:B------:R-:W-:Y:S01]  /*1520*/  IMAD.U32 R6, RZ, RZ, UR6 ;  /* 0x00000006ff067e24 */ /* 0x000fe2000f8e00ff */
[-C--:B------:R-:W-:Y:S01]  /*1530*/  IABS R3, R5.reuse ;  /* 0x0000000500037213 */ /* 0x080fe20000000000 */
[----:B------:R-:W-:Y:S01]  /*1540*/  ULOP3.LUT UR6, UR6, UR10, URZ, 0x3c, !UPT ;  /* 0x0000000a06067292 */ /* 0x000fe2000f8e3c3f */
[----:B------:R-:W-:Y:S02]  /*1550*/  IABS R7, R5 ;  /* 0x0000000500077213 */ /* 0x000fe40000000000 */
        /* <DEDUP_REMOVED lines=26> */
.L_x_154:
[----:B------:R-:W-:Y:S01]  /*1700*/  UIMAD UR45, UR43, UR4, URZ ;  /* 0x000000042b2d72a4 */ /* 0x000fe2000f8e023f */
[----:B------:R-:W-:Y:S02]  /*1710*/  IMAD.U32 R3, RZ, RZ, UR9 ;  /* 0x00000009ff037e24 */ /* 0x000fe4000f8e00ff */
[----:B------:R-:W-:Y:S01]  /*1720*/  FMUL.FTZ R0, R0, UR11 ;  /* 0x0000000b00007c20 */ /* 0x000fe20008410000 */
[----:B------:R-:W-:Y:S01]  /*1730*/  IMAD.U32 R4, RZ, RZ, UR4 ;  /* 0x00000004ff047e24 */ /* 0x000fe2000f8e00ff */
[----:B------:R-:W-:Y:S02]  /*1740*/  PLOP3.LUT P0, PT, PT, PT, PT, 0x80, 0x0 ;  /* 0x000000000000781c */ /* 0x000fe40003f0f070 */
[----:B------:R-:W-:Y:S02]  /*1750*/  CS2R R24, SRZ ;  /* 0x0000000000187805 */ /* 0x000fe4000001ff00 */
[----:B------:R-:W-:Y:S02]  /*1760*/  CS2R R20, SRZ ;  /* 0x0000000000147805 */ /* 0x000fe4000001ff00 */
[----:B------:R-:W-:-:S02]  /*1770*/  R2UR UR46, R0 ;  /* 0x00000000002e72ca */ /* 0x000fc400000e0000 */
[----:B------:R-:W-:Y:S02]  /*1780*/  CS2R R44, SRZ ;  /* 0x00000000002c7805 */ /* 0x000fe4000001ff00 */
[----:B------:R-:W-:Y:S02]  /*1790*/  VIADDMNMX R3, R4, UR45, R3, PT ;  /* 0x0000002d04037c46 */ /* 0x000fe4000b800103 */
[----:B------:R-:W-:Y:S02]  /*17a0*/  CS2R R42, SRZ ;  /* 0x00000000002a7805 */ /* 0x000fe4000001ff00 */
[----:B------:R-:W-:Y:S01]  /*17b0*/  CS2R R4, SRZ ;  /* 0x0000000000047805 */ /* 0x000fe2000001ff00 */
[----:B------:R-:W-:Y:S01]  /*17c0*/  IMAD.MOV.U32 R95, RZ, RZ, RZ ;  /* 0x000000ffff5f7224 */ /* 0x000fe200078e00ff */
[----:B------:R-:W-:Y:S02]  /*17d0*/  R2UR UR52, R3 ;  /* 0x00000000033472ca */ /* 0x000fe400000e0000 */
[----:B------:R-:W-:-:S02]  /*17e0*/  CS2R R6, SRZ ;  /* 0x0000000000067805 */ /* 0x000fc4000001ff00 */
[----:B------:R-:W-:Y:S02]  /*17f0*/  CS2R R26, SRZ ;  /* 0x00000000001a7805 */ /* 0x000fe4000001ff00 */
[----:B------:R-:W-:Y:S02]  /*1800*/  CS2R R40, SRZ ;  /* 0x0000000000287805 */ /* 0x000fe4000001ff00 */
[----:B------:R-:W-:Y:S02]  /*1810*/  CS2R R98, SRZ ;  /* 0x0000000000627805 */ /* 0x000fe4000001ff00 */
[----:B------:R-:W-:Y:S01]  /*1820*/  CS2R R8, SRZ ;  /* 0x0000000000087805 */ /* 0x000fe2000001ff00 */
[----:B------:R-:W-:Y:S01]  /*1830*/  IMAD.MOV.U32 R97, RZ, RZ, RZ ;  /* 0x000000ffff617224 */ /* 0x000fe200078e00ff */
[----:B------:R-:W-:Y:S01]  /*1840*/  CS2R R30, SRZ ;  /* 0x00000000001e7805 */ /* 0x000fe2000001ff00 */
[----:B------:R-:W-:Y:S01]  /*1850*/  IMAD.MOV.U32 R103, RZ, RZ, RZ ;  /* 0x000000ffff677224 */ /* 0x000fe200078e00ff */
[----:B------:R-:W-:Y:S01]  /*1860*/  CS2R R10, SRZ ;  /* 0x00000000000a7805 */ /* 0x000fe2000001ff00 */
[----:B------:R-:W-:Y:S01]  /*1870*/  IMAD.MOV.U32 R111, RZ, RZ, RZ ;  /* 0x000000ffff6f7224 */ /* 0x000fe200078e00ff */
[----:B------:R-:W-:-:S02]  /*1880*/  CS2R R12, SRZ ;  /* 0x00000000000c7805 */ /* 0x000fc4000001ff00 */
[----:B------:R-:W-:Y:S01]  /*1890*/  CS2R R46, SRZ ;  /* 0x00000000002e7805 */ /* 0x000fe2000001ff00 */
[----:B------:R-:W-:Y:S01]  /*18a0*/  UISETP.GT.AND UP0, UPT, UR52, UR45, UPT ;  /* 0x0000002d3400728c */ /* 0x000fe2000bf04270 */
[----:B------:R-:W-:Y:S01]  /*18b0*/  CS2R R32, SRZ ;  /* 0x0000000000207805 */ /* 0x000fe2000001ff00 */
[----:B------:R-:W-:Y:S01]  /*18c0*/  IMAD.MOV.U32 R28, RZ, RZ, RZ ;  /* 0x000000ffff1c7224 */ /* 0x000fe200078e00ff */
[----:B------:R-:W-:Y:S01]  /*18d0*/  CS2R R34, SRZ ;  /* 0x0000000000227805 */ /* 0x000fe2000001ff00 */
[----:B------:R-:W-:Y:S01]  /*18e0*/  IMAD.MOV.U32 R119, RZ, RZ, RZ ;  /* 0x000000ffff777224 */ /* 0x000fe200078e00ff */
[----:B------:R-:W-:Y:S02]  /*18f0*/  CS2R R48, SRZ ;  /* 0x0000000000307805 */ /* 0x000fe4000001ff00 */
[----:B------:R-:W-:Y:S01]  /*1900*/  PLOP3.LUT P1, PT, PT, PT, UP0, 0x80, 0x0 ;  /* 0x000000000000781c */ /* 0x000fe20003f2f008 */
[----:B------:R-:W-:Y:S01]  /*1910*/  IMAD.MOV.U32 R50, RZ, RZ, RZ ;  /* 0x000000ffff327224 */ /* 0x000fe200078e00ff */
[----:B------:R-:W-:Y:S01]  /*1920*/  CS2R R134, SRZ ;  /* 0x0000000000867805 */ /* 0x000fe2000001ff00 */
[----:B------:R-:W-:-:S02]  /*1930*/  IMAD.MOV.U32 R83, RZ, RZ, RZ ;  /* 0x000000ffff537224 */ /* 0x000fc400078e00ff */
[----:B------:R-:W-:Y:S02]  /*1940*/  IMAD.MOV.U32 R52, RZ, RZ, RZ ;  /* 0x000000ffff347224 */ /* 0x000fe400078e00ff */
[----:B------:R-:W-:Y:S02]  /*1950*/  IMAD.MOV.U32 R54, RZ, RZ, RZ ;  /* 0x000000ffff367224 */ /* 0x000fe400078e00ff */
[----:B------:R-:W-:Y:S02]  /*1960*/  IMAD.MOV.U32 R132, RZ, RZ, RZ ;  /* 0x000000ffff847224 */ /* 0x000fe400078e00ff */
[----:B------:R-:W-:Y:S02]  /*1970*/  IMAD.MOV.U32 R3, RZ, RZ, RZ ;  /* 0x000000ffff037224 */ /* 0x000fe400078e00ff */
[----:B------:R-:W-:Y:S02]  /*1980*/  IMAD.MOV.U32 R56, RZ, RZ, RZ ;  /* 0x000000ffff387224 */ /* 0x000fe400078e00ff */
[----:B------:R-:W-:Y:S01]  /*1990*/  IMAD.MOV.U32 R58, RZ, RZ, RZ ;  /* 0x000000ffff3a7224 */ /* 0x000fe200078e00ff */
[----:B------:R-:W-:Y:S06]  /*19a0*/  @!P1 BRA `(.L_x_155) ;  /* 0x0000004800589947 */ /* 0x000fec0003800000 */
[----:B------:R-:W0:Y:S01]  /*19b0*/  S2R R14, SR_TID.X ;  /* 0x00000000000e7919 */ /* 0x000e220000002100 */
[----:B------:R-:W1:Y:S01]  /*19c0*/  S2UR UR49, SR_CgaCtaId ;  /* 0x00000000003179c3 */ /* 0x000e620000008800 */
[----:B------:R-:W-:Y:S02]  /*19d0*/  UMOV UR54, 0x400 ;  /* 0x0000040000367882 */ /* 0x000fe40000000000 */
[----:B-1----:R-:W-:Y:S01]  /*19e0*/  ULEA UR54, UR49, UR54, 0x18 ;  /* 0x0000003631367291 */ /* 0x002fe2000f8ec03f */
[----:B0-----:R-:W-:-:S05]  /*19f0*/  VIADD R15, R14, 0xffffff80 ;  /* 0xffffff800e0f7836 */ /* 0x001fca0000000000 */
[----:B------:R-:W-:-:S04]  /*1a00*/  SHF.R.S32.HI R14, RZ, 0x1f, R15 ;  /* 0x0000001fff0e7819 */ /* 0x000fc8000001140f */
[----:B------:R-:W-:-:S04]  /*1a10*/  LEA.HI R14, R14, R15, RZ, 0x7 ;  /* 0x0000000f0e0e7211 */ /* 0x000fc800078f38ff */
[----:B------:R-:W-:-:S05]  /*1a20*/  SHF.R.S32.HI R14, RZ, 0x7, R14 ;  /* 0x00000007ff0e7819 */ /* 0x000fca000001140e */
[----:B------:R-:W0:Y:S02]  /*1a30*/  SHFL.IDX PT, R0, R14, RZ, 0x1f ;  /* 0x00001fff0e007589 */ /* 0x000e2400000e0000 */
[----:B0-----:R-:W-:-:S13]  /*1a40*/  R2UR UR6, R0 ;  /* 0x00000000000672ca */ /* 0x001fda00000e0000 */
        /* <DEDUP_REMOVED lines=26> */
.L_x_156:
[----:B------:R-:W-:Y:S01]  /*1bf0*/  ULEA.HI UR4, UR47, UR47, URZ, 0x1 ;  /* 0x0000002f2f047291 */ /* 0x000fe2000f8f083f */
[----:B------:R-:W-:-:S03]  /*1c00*/  IMAD.U32 R3, RZ, RZ, UR48 ;  /* 0x00000030ff037e24 */ /* 0x000fc6000f8e00ff */
[----:B------:R-:W-:Y:S02]  /*1c10*/  ULOP3.LUT UR4, UR4, 0xfffffffe, URZ, 0xc0, !UPT ;  /* 0xfffffffe04047892 */ /* 0x000fe4000f8ec03f */
[----:B------:R-:W-:Y:S02]  /*1c20*/  ISETP.NE.AND P0, PT, R3, 0x3, PT ;  /* 0x000000030300780c */ /* 0x000fe40003f05270 */
[----:B------:R-:W-:-:S06]  /*1c30*/  UIADD3 UR4, UR47, -UR4, URZ ;  /* 0x800000042f047290 */ /* 0x000fcc000fffe03f */
[----:B------:R-:W-:-:S05]  /*1c40*/  IMAD.U32 R0, RZ, RZ, UR4 ;  /* 0x00000004ff007e24 */ /* 0x000fca000f8e00ff */
[----:B------:R-:W-:-:S04]  /*1c50*/  SHF.L.U32 R0, R0, 0x1f, RZ ;  /* 0x0000001f00007819 */ /* 0x000fc800000006ff */
[----:B------:R-:W0:Y:S02]  /*1c60*/  SYNCS.PHASECHK.TRANS64.TRYWAIT P1, [UR54+0x19c00], R0 ;  /* 0x019c0000ff0075a7 */ /* 0x000e240008020176 */
[----:B0-----:R-:W-:Y:S05]  /*1c70*/  @!P1 BRA `(.L_x_157) ;  /* 0x000000d400849947 */ /* 0x001fea0003800000 */
.L_x_293:
[----:B------:R-:W-:Y:S05]  /*1c80*/  @!P0 BRA `(.L_x_158) ;  /* 0x0000000000048947 */ /* 0x000fea0003800000 */
[----:B------:R-:W-:Y:S01]  /*1c90*/  BPT.TRAP 0x1 ;  /* 0x000000040000795c */ /* 0x000fe20000300000 */
.L_x_158:
[----:B------:R-:W-:Y:S02]  /*1ca0*/  IMAD.U32 R4, RZ, RZ, UR37 ;  /* 0x00000025ff047e24 */ /* 0x000fe4000f8e00ff */
[----:B0-----:R-:W-:-:S03]  /*1cb0*/  IMAD.U32 R3, RZ, RZ, UR36 ;  /* 0x00000024ff037e24 */ /* 0x001fc6000f8e00ff */
[----:B------:R-:W-:Y:S02]  /*1cc0*/  LEA R4, R4, UR54, 0x3 ;  /* 0x0000003604047c11 */ /* 0x000fe4000f8e18ff */
[----:B------:R-:W-:-:S04]  /*1cd0*/  SHF.L.U32 R3, R3, 0x1f, RZ ;  /* 0x0000001f03037819 */ /* 0x000fc800000006ff */
[----:B------:R0:W1:Y:S01]  /*1ce0*/  SYNCS.PHASECHK.TRANS64.TRYWAIT P1, [R4+URZ+0x19c30], R3 ;  /* 0x019c3003040075a7 */ /* 0x000062000802017f */
[----:B------:R-:W-:Y:S05]  /*1cf0*/  @!P0 BRA `(.L_x_159) ;  /* 0x0000000000048947 */ /* 0x000fea0003800000 */
[----:B------:R-:W-:Y:S01]  /*1d00*/  BPT.TRAP 0x1 ;  /* 0x000000040000795c */ /* 0x000fe20000300000 */
.L_x_159:
[----:B------:R-:W-:Y:S01]  /*1d10*/  IMAD.MOV.U32 R89, RZ, RZ, RZ ;  /* 0x000000ffff597224 */ /* 0x000fe200078e00ff */
[----:B-1----:R-:W-:Y:S06]  /*1d20*/  @P1 BRA `(.L_x_160) ;  /* 0x0000000000081947 */ /* 0x002fec0003800000 */
[----:B------:R-:W1:Y:S02]  /*1d30*/  SYNCS.PHASECHK.TRANS64.TRYWAIT P1, [R4+URZ+0x19c30], R3 ;  /* 0x019c3003040075a7 */ /* 0x000e64000802017f */
[----:B-1----:R-:W-:Y:S05]  /*1d40*/  @!P1 BRA `(.L_x_161) ;  /* 0x000000d400689947 */ /* 0x002fea0003800000 */
.L_x_160:
[----:B------:R-:W-:Y:S05]  /*1d50*/  WARPSYNC.ALL ;  /* 0x0000000000007948 */ /* 0x000fea0003800000 */
[----:B------:R-:W-:Y:S01]  /*1d60*/  UIADD3 UR54, UR54, 0x13800, URZ ;  /* 0x0001380036367890 */ /* 0x000fe2000fffe03f */
[----:B------:R-:W-:Y:S01]  /*1d70*/  WARPGROUP.ARRIVE ;  /* 0x00000000000079c5 */ /* 0x000fe20000000000 */
[----:B------:R-:W-:Y:S02]  /*1d80*/  ULOP3.LUT UR12, UR55, 0x10000, URZ, 0xfc, !UPT ;  /* 0x00010000370c7892 */ /* 0x000fe4000f8efc3f */
[----:B------:R-:W-:Y:S01]  /*1d90*/  USHF.R.U32.HI UR54, URZ, 0x4, UR54 ;  /* 0x000000043f367899 */ /* 0x000fe20008011636 */
[----:B------:R-:W-:Y:S01]  /*1da0*/  UMOV UR13, 0xc0000010 ;  /* 0xc0000010000d7882 */ /* 0x000fe20000000000 */
[----:B------:R-:W-:-:S02]  /*1db0*/  UMOV UR15, 0xc0000010 ;  /* 0xc0000010000f7882 */ /* 0x000fc40000000000 */
[----:B------:R-:W-:Y:S02]  /*1dc0*/  ULOP3.LUT UR16, UR54, 0x3fff, URZ, 0xc0, !UPT ;  /* 0x00003fff36107892 */ /* 0x000fe4000f8ec03f */
[----:B------:R-:W-:Y:S02]  /*1dd0*/  UIADD3 UR4, UR12, 0x180, URZ ;  /* 0x000001800c047890 */ /* 0x000fe4000fffe03f */
[----:B------:R-:W-:Y:S01]  /*1de0*/  ULOP3.LUT UR16, UR16, 0x10000, URZ, 0xfc, !UPT ;  /* 0x0001000010107892 */ /* 0x000fe2000f8efc3f */
[----:B------:R-:W-:Y:S01]  /*1df0*/  UMOV UR5, 0xc0000010 ;  /* 0xc000001000057882 */ /* 0x000fe20000000000 */
[----:B------:R-:W-:Y:S02]  /*1e00*/  UMOV UR7, 0xc0000010 ;  /* 0xc000001000077882 */ /* 0x000fe40000000000 */
[----:B------:R-:W-:Y:S02]  /*1e10*/  UIMAD UR14, UR37, 0x300, UR16 ;  /* 0x00000300250e78a4 */ /* 0x000fe4000f8e0210 */
[----:B------:R-:W-:-:S02]  /*1e20*/  UIADD3 UR8, UR12, 0x300, URZ ;  /* 0x000003000c087890 */ /* 0x000fc4000fffe03f */
[----:B------:R-:W-:Y:S02]  /*1e30*/  UIADD3 UR6, UR14, 0x100, URZ ;  /* 0x000001000e067890 */ /* 0x000fe4000fffe03f */
[----:B------:R-:W-:Y:S01]  /*1e40*/  UIADD3 UR10, UR14, 0x200, URZ ;  /* 0x000002000e0a7890 */ /* 0x000fe2000fffe03f */
[----:B------:R-:W-:Y:S02]  /*1e50*/  UMOV UR9, 0xc0000010 ;  /* 0xc000001000097882 */ /* 0x000fe40000000000 */
[----:B------:R-:W-:Y:S01]  /*1e60*/  QGMMA.64x128x32.F32.E4M3.E4M3 R24, gdesc[UR12], RZ, !UPT, gsb0 ;  /* 0x01e000000c1879f3 */ /* 0x000fe2000c0008ff */
[----:B------:R-:W-:Y:S02]  /*1e70*/  UMOV UR11, 0xc0000010 ;  /* 0xc0000010000b7882 */ /* 0x000fe40000000000 */
        /* <DEDUP_REMOVED lines=9> */
.L_x_162:
[----:B------:R-:W2:Y:S01]  /*1f10*/  LDL R6, [R1+0x4] ;  /* 0x0000040001067983 */ /* 0x000ea20000100800 */
[----:B01----:R-:W-:Y:S01]  /*1f20*/  IMAD.U32 R3, RZ, RZ, UR53 ;  /* 0x00000035ff037e24 */ /* 0x003fe2000f8e00ff */
[----:B------:R-:W-:Y:S01]  /*1f30*/  P2R R5, PR, RZ, 0x1 ;  /* 0x00000001ff057803 */ /* 0x000fe20000000000 */
[----:B------:R-:W-:Y:S01]  /*1f40*/  IMAD.U32 R0, RZ, RZ, UR52 ;  /* 0x00000034ff007e24 */ /* 0x000fe2000f8e00ff */
[----:B------:R-:W-:Y:S01]  /*1f50*/  R2UR UR6, R4 ;  /* 0x00000000040672ca */ /* 0x000fe200000e0000 */
[----:B------:R-:W-:Y:S01]  /*1f60*/  IMAD.U32 R9, RZ, RZ, UR46 ;  /* 0x0000002eff097e24 */ /* 0x000fe2000f8e00ff */
[----:B------:R-:W-:Y:S01]  /*1f70*/  UIADD3 UR17, UR52, -0x2, URZ ;  /* 0xfffffffe34117890 */ /* 0x000fe2000fffe03f */
[--C-:B------:R-:W-:Y:S02]  /*1f80*/  IMAD.MOV.U32 R88, RZ, RZ, R89.reuse ;  /* 0x000000ffff587224 */ /* 0x100fe400078e0059 */
[--C-:B------:R-:W-:Y:S01]  /*1f90*/  IMAD.MOV.U32 R90, RZ, RZ, R89.reuse ;  /* 0x000000ffff5a7224 */ /* 0x100fe200078e0059 */
[----:B------:R-:W-:Y:S01]  /*1fa0*/  UISETP.GE.AND UP0, UPT, UR17, UR45, UPT ;  /* 0x0000002d1100728c */ /* 0x000fe2000bf06270 */
[----:B------:R-:W-:-:S02]  /*1fb0*/  IMAD.MOV.U32 R92, RZ, RZ, R89 ;  /* 0x000000ffff5c7224 */ /* 0x000fc400078e0059 */
[--C-:B------:R-:W-:Y:S02]  /*1fc0*/  IMAD.MOV.U32 R95, RZ, RZ, R89.reuse ;  /* 0x000000ffff5f7224 */ /* 0x100fe400078e0059 */
[--C-:B------:R-:W-:Y:S02]  /*1fd0*/  IMAD.MOV.U32 R94, RZ, RZ, R89.reuse ;  /* 0x000000ffff5e7224 */ /* 0x100fe400078e0059 */
[----:B------:R-:W-:Y:S01]  /*1fe0*/  UIADD3 UR6, UR6, 0x19c40, URZ ;  /* 0x00019c4006067890 */ /* 0x000fe2000fffe03f */
[--C-:B------:R-:W-:Y:S02]  /*1ff0*/  IMAD.MOV.U32 R97, RZ, RZ, R89.reuse ;  /* 0x000000ffff617224 */ /* 0x100fe400078e0059 */
[--C-:B------:R-:W-:Y:S01]  /*2000*/  IMAD.MOV.U32 R96, RZ, RZ, R89.reuse ;  /* 0x000000ffff607224 */ /* 0x100fe200078e0059 */
[----:B------:R-:W-:Y:S01]  /*2010*/  UPRMT UR6, UR49, 0x654, UR6 ;  /* 0x0000065431067896 */ /* 0x000fe20008000006 */
[--C-:B------:R-:W-:Y:S02]  /*2020*/  IMAD.MOV.U32 R99, RZ, RZ, R89.reuse ;  /* 0x000000ffff637224 */ /* 0x100fe400078e0059 */
[----:B------:R-:W-:-:S02]  /*2030*/  IMAD.MOV.U32 R98, RZ, RZ, R89 ;  /* 0x000000ffff627224 */ /* 0x000fc400078e0059 */
[--C-:B------:R-:W-:Y:S02]  /*2040*/  IMAD.MOV.U32 R101, RZ, RZ, R89.reuse ;  /* 0x000000ffff657224 */ /* 0x100fe400078e0059 */
[--C-:B------:R-:W-:Y:S02]  /*2050*/  IMAD.MOV.U32 R100, RZ, RZ, R89.reuse ;  /* 0x000000ffff647224 */ /* 0x100fe400078e0059 */
[----:B------:R-:W-:Y:S01]  /*2060*/  SYNCS.ARRIVE.TRANS64.RED.A1T0 RZ, [UR6], RZ ;  /* 0x000000ffffff79a7 */ /* 0x000fe20008100406 */
[--C-:B------:R-:W-:Y:S02]  /*2070*/  IMAD.MOV.U32 R103, RZ, RZ, R89.reuse ;  /* 0x000000ffff677224 */ /* 0x100fe400078e0059 */
[--C-:B------:R-:W-:Y:S02]  /*2080*/  IMAD.MOV.U32 R102, RZ, RZ, R89.reuse ;  /* 0x000000ffff667224 */ /* 0x100fe400078e0059 */
[--C-:B------:R-:W-:Y:S02]  /*2090*/  IMAD.MOV.U32 R105, RZ, RZ, R89.reuse ;  /* 0x000000ffff697224 */ /* 0x100fe400078e0059 */
[----:B------:R-:W-:-:S02]  /*20a0*/  IMAD.MOV.U32 R104, RZ, RZ, R89 ;  /* 0x000000ffff687224 */ /* 0x000fc400078e0059 */
[--C-:B------:R-:W-:Y:S02]  /*20b0*/  IMAD.MOV.U32 R107, RZ, RZ, R89.reuse ;  /* 0x000000ffff6b7224 */ /* 0x100fe400078e0059 */
[--C-:B------:R-:W-:Y:S02]  /*20c0*/  IMAD.MOV.U32 R106, RZ, RZ, R89.reuse ;  /* 0x000000ffff6a7224 */ /* 0x100fe400078e0059 */
        /* <DEDUP_REMOVED lines=27> */
[----:B------:R-:W-:Y:S01]  /*2280*/  IMAD.MOV.U32 R134, RZ, RZ, R89 ;  /* 0x000000ffff867224 */ /* 0x000fe200078e0059 */
[----:B--2---:R-:W-:-:S05]  /*2290*/  IADD3 R3, R3, 0x80, -R6 ;  /* 0x0000008003037810 */ /* 0x004fca0007ffe806 */
[----:B------:R-:W-:-:S05]  /*22a0*/  IMAD R3, R0, -0x80, R3 ;  /* 0xffffff8000037824 */ /* 0x000fca00078e0203 */
[C---:B------:R-:W-:Y:S02]  /*22b0*/  ISETP.GT.AND P4, PT, R3.reuse, RZ, PT ;  /* 0x000000ff0300720c */ /* 0x040fe40003f84270 */
[C---:B------:R-:W-:Y:S02]  /*22c0*/  ISETP.GT.AND P3, PT, R3.reuse, 0x1, PT ;  /* 0x000000010300780c */ /* 0x040fe40003f64270 */
[----:B------:R-:W-:Y:S02]  /*22d0*/  ISETP.GT.AND P1, PT, R3, 0x8, PT ;  /* 0x000000080300780c */ /* 0x000fe40003f24270 */
[----:B------:R-:W-:Y:S02]  /*22e0*/  FSEL R26, R26, -INF , P4 ;  /* 0xff8000001a1a7808 */ /* 0x000fe40002000000 */
[----:B------:R-:W-:Y:S02]  /*22f0*/  FSEL R27, R27, -INF , P3 ;  /* 0xff8000001b1b7808 */ /* 0x000fe40001800000 */
[----:B------:R-:W-:-:S02]  /*2300*/  ISETP.GT.AND P2, PT, R3, 0x9, PT ;  /* 0x000000090300780c */ /* 0x000fc40003f44270 */
[----:B------:R-:W-:Y:S02]  /*2310*/  FSEL R30, R30, -INF , P1 ;  /* 0xff8000001e1e7808 */ /* 0x000fe40000800000 */
[----:B------:R-:W-:Y:S02]  /*2320*/  FMNMX.FTZ R7, R26, R27, !PT ;  /* 0x0000001b1a077209 */ /* 0x000fe40007810000 */
[----:B------:R-:W-:Y:S02]  /*2330*/  ISETP.GT.AND P6, PT, R3, 0x10, PT ;  /* 0x000000100300780c */ /* 0x000fe40003fc4270 */
[----:B------:R-:W-:Y:S02]  /*2340*/  FSEL R31, R31, -INF , P2 ;  /* 0xff8000001f1f7808 */ /* 0x000fe40001000000 */
[----:B------:R-:W-:Y:S02]  /*2350*/  FMNMX.FTZ R0, R30, R7, !PT ;  /* 0x000000071e007209 */ /* 0x000fe40007810000 */
[----:B------:R-:W-:-:S02]  /*2360*/  ISETP.GT.AND P5, PT, R3, 0x11, PT ;  /* 0x000000110300780c */ /* 0x000fc40003fa4270 */
[----:B------:R-:W-:Y:S02]  /*2370*/  FSEL R34, R34, -INF , P6 ;  /* 0xff80000022227808 */ /* 0x000fe40003000000 */
[----:B------:R-:W-:Y:S02]  /*2380*/  FMNMX.FTZ R7, R31, R0, !PT ;  /* 0x000000001f077209 */ /* 0x000fe40007810000 */
[----:B------:R-:W-:Y:S02]  /*2390*/  FSEL R24, R24, -INF , P4 ;  /* 0xff80000018187808 */ /* 0x000fe40002000000 */
[----:B------:R-:W-:Y:S02]  /*23a0*/  ISETP.GT.AND P4, PT, R3, 0x18, PT ;  /* 0x000000180300780c */ /* 0x000fe40003f84270 */
[----:B------:R-:W-:Y:S02]  /*23b0*/  FSEL R35, R35, -INF , P5 ;  /* 0xff80000023237808 */ /* 0x000fe40002800000 */
[----:B------:R-:W-:-:S02]  /*23c0*/  FMNMX.FTZ R0, R34, R7, !PT ;  /* 0x0000000722007209 */ /* 0x000fc40007810000 */
[----:B------:R-:W-:Y:S02]  /*23d0*/  FSEL R25, R25, -INF , P3 ;  /* 0xff80000019197808 */ /* 0x000fe40001800000 */
[----:B------:R-:W-:Y:S02]  /*23e0*/  ISETP.GT.AND P3, PT, R3, 0x19, PT ;  /* 0x000000190300780c */ /* 0x000fe40003f64270 */
[----:B------:R-:W-:Y:S02]  /*23f0*/  FSEL R38, R38, -INF , P4 ;  /* 0xff80000026267808 */ /* 0x000fe40002000000 */
[----:B------:R-:W-:Y:S02]  /*2400*/  FMNMX.FTZ R7, R35, R0, !PT ;  /* 0x0000000023077209 */ /* 0x000fe40007810000 */
[----:B------:R-:W-:Y:S02]  /*2410*/  FSEL R28, R28, -INF , P1 ;  /* 0xff8000001c1c7808 */ /* 0x000fe40000800000 */
        /* <DEDUP_REMOVED lines=78> */
[----:B------:R-:W-:-:S02]  /*2900*/  FSEL R91, R79, -INF , P2 ;  /* 0xff8000004f5b7808 */ /* 0x000fc40001000000 */
[----:B------:R-:W-:Y:S02]  /*2910*/  FMNMX.FTZ R0, R93, R0, !PT ;  /* 0x000000005d007209 */ /* 0x000fe40007810000 */
[----:B------:R-:W-:Y:S02]  /*2920*/  ISETP.GT.AND P3, PT, R3, 0x70, PT ;  /* 0x000000700300780c */ /* 0x000fe40003f64270 */
[----:B------:R-:W-:Y:S02]  /*2930*/  FSEL R60, R60, -INF , P4 ;  /* 0xff8000003c3c7808 */ /* 0x000fe40002000000 */
[----:B------:R-:W-:Y:S02]  /*2940*/  FSEL R79, R82, -INF , P3 ;  /* 0xff800000524f7808 */ /* 0x000fe40001800000 */
[----:B------:R-:W-:Y:S02]  /*2950*/  FMNMX.FTZ R0, R91, R0, !PT ;  /* 0x000000005b007209 */ /* 0x000fe40007810000 */
[----:B------:R-:W-:-:S02]  /*2960*/  ISETP.GT.AND P4, PT, R3, 0x71, PT ;  /* 0x000000710300780c */ /* 0x000fc40003f84270 */
[----:B------:R-:W-:Y:S02]  /*2970*/  FMNMX.FTZ R0, R79, R0, !PT ;  /* 0x000000004f007209 */ /* 0x000fe40007810000 */
[----:B------:R-:W-:Y:S02]  /*2980*/  FSEL R83, R83, -INF , P4 ;  /* 0xff80000053537808 */ /* 0x000fe40002000000 */
[----:B------:R-:W-:Y:S02]  /*2990*/  ISETP.GT.AND P5, PT, R3, 0x78, PT ;  /* 0x000000780300780c */ /* 0x000fe40003fa4270 */
[----:B------:R-:W-:Y:S02]  /*29a0*/  FMNMX.FTZ R7, R83, R0, !PT ;  /* 0x0000000053077209 */ /* 0x000fe40007810000 */
[----:B------:R-:W-:Y:S02]  /*29b0*/  FSEL R86, R86, -INF , P5 ;  /* 0xff80000056567808 */ /* 0x000fe40002800000 */
[----:B------:R-:W-:-:S02]  /*29c0*/  ISETP.GT.AND P6, PT, R3, 0x79, PT ;  /* 0x000000790300780c */ /* 0x000fc40003fc4270 */
[----:B------:R-:W-:Y:S02]  /*29d0*/  FMNMX.FTZ R0, R86, R7, !PT ;  /* 0x0000000756007209 */ /* 0x000fe40007810000 */
[----:B------:R-:W-:Y:S02]  /*29e0*/  FSEL R87, R87, -INF , P6 ;  /* 0xff80000057577808 */ /* 0x000fe40003000000 */
[----:B------:R-:W-:Y:S02]  /*29f0*/  P2R R10, PR, RZ, 0x4 ;  /* 0x00000004ff0a7803 */ /* 0x000fe40000000000 */
[----:B------:R-:W-:Y:S02]  /*2a00*/  FMNMX.FTZ R6, R87, R0, !PT ;  /* 0x0000000057067209 */ /* 0x000fe40007810000 */
[----:B------:R-:W-:Y:S02]  /*2a10*/  P2R R12, PR, RZ, 0x1 ;  /* 0x00000001ff0c7803 */ /* 0x000fe40000000000 */
[----:B------:R-:W-:Y:S01]  /*2a20*/  P2R R11, PR, RZ, 0x2 ;  /* 0x00000002ff0b7803 */ /* 0x000fe20000000000 */
[----:B------:R-:W0:Y:S01]  /*2a30*/  SHFL.BFLY PT, R7, R6, 0x2, 0x1f ;  /* 0x0c401f0006077f89 */ /* 0x000e2200000e0000 */
[----:B------:R-:W-:-:S02]  /*2a40*/  ISETP.GT.AND P2, PT, R3, 0x58, PT ;  /* 0x000000580300780c */ /* 0x000fc40003f44270 */
[C---:B------:R-:W-:Y:S02]  /*2a50*/  ISETP.GT.AND P1, PT, R3.reuse, 0x59, PT ;  /* 0x000000590300780c */ /* 0x040fe40003f24270 */
[----:B------:R-:W-:Y:S02]  /*2a60*/  ISETP.GT.AND P0, PT, R3, 0x60, PT ;  /* 0x000000600300780c */ /* 0x000fe40003f04270 */
[----:B------:R-:W-:Y:S02]  /*2a70*/  FMNMX.FTZ R3, R24, R25, !PT ;  /* 0x0000001918037209 */ /* 0x000fe40007810000 */
[----:B------:R-:W-:Y:S02]  /*2a80*/  FSEL R68, R68, -INF , P2 ;  /* 0xff80000044447808 */ /* 0x000fe40001000000 */
[----:B------:R-:W-:Y:S02]  /*2a90*/  ISETP.NE.AND P2, PT, R10, RZ, PT ;  /* 0x000000ff0a00720c */ /* 0x000fe40003f45270 */
[----:B------:R-:W-:-:S02]  /*2aa0*/  FMNMX.FTZ R10, R28, R3, !PT ;  /* 0x000000031c0a7209 */ /* 0x000fc40007810000 */
[----:B------:R-:W-:Y:S02]  /*2ab0*/  FSEL R72, R72, -INF , P0 ;  /* 0xff80000048487808 */ /* 0x000fe40000000000 */
[----:B------:R-:W-:Y:S02]  /*2ac0*/  FMNMX.FTZ R3, R29, R10, !PT ;  /* 0x0000000a1d037209 */ /* 0x000fe40007810000 */
[----:B------:R-:W-:Y:S02]  /*2ad0*/  ISETP.NE.AND P0, PT, R12, RZ, PT ;  /* 0x000000ff0c00720c */ /* 0x000fe40003f05270 */
[----:B------:R-:W-:Y:S02]  /*2ae0*/  FMNMX.FTZ R10, R32, R3, !PT ;  /* 0x00000003200a7209 */ /* 0x000fe40007810000 */
[----:B------:R-:W-:Y:S02]  /*2af0*/  P2R R8, PR, RZ, 0x8 ;  /* 0x00000008ff087803 */ /* 0x000fe40000000000 */
[----:B0-----:R-:W-:-:S02]  /*2b00*/  FMNMX.FTZ R7, R6, R7, !PT ;  /* 0x0000000706077209 */ /* 0x001fc40007810000 */
[----:B------:R-:W-:Y:S02]  /*2b10*/  FMNMX.FTZ R3, R33, R10, !PT ;  /* 0x0000000a21037209 */ /* 0x000fe40007810000 */
[----:B------:R-:W-:Y:S01]  /*2b20*/  FSEL R73, R73, -INF , P0 ;  /* 0xff80000049497808 */ /* 0x000fe20000000000 */
[----:B------:R-:W0:Y:S01]  /*2b30*/  SHFL.BFLY PT, R0, R7, 0x1, 0x1f ;  /* 0x0c201f0007007f89 */ /* 0x000e2200000e0000 */
[----:B------:R-:W-:Y:S02]  /*2b40*/  FMNMX.FTZ R12, R36, R3, !PT ;  /* 0x00000003240c7209 */ /* 0x000fe40007810000 */
[----:B------:R-:W-:Y:S02]  /*2b50*/  ISETP.NE.AND P0, PT, R5, RZ, PT ;  /* 0x000000ff0500720c */ /* 0x000fe40003f05270 */
[----:B------:R-:W-:Y:S02]  /*2b60*/  FMNMX.FTZ R3, R37, R12, !PT ;  /* 0x0000000c25037209 */ /* 0x000fe40007810000 */
[----:B------:R-:W-:-:S02]  /*2b70*/  FSEL R69, R69, -INF , P1 ;  /* 0xff80000045457808 */ /* 0x000fc40000800000 */
[----:B------:R-:W-:Y:S02]  /*2b80*/  FMNMX.FTZ R12, R40, R3, !PT ;  /* 0x00000003280c7209 */ /* 0x000fe40007810000 */
[----:B------:R-:W-:Y:S02]  /*2b90*/  ISETP.NE.AND P1, PT, R11, RZ, PT ;  /* 0x000000ff0b00720c */ /* 0x000fe40003f25270 */
[----:B------:R-:W-:Y:S02]  /*2ba0*/  FMNMX.FTZ R3, R41, R12, !PT ;  /* 0x0000000c29037209 */ /* 0x000fe40007810000 */
[----:B------:R-:W-:Y:S02]  /*2bb0*/  FSEL R76, R76, -INF , P1 ;  /* 0xff8000004c4c7808 */ /* 0x000fe40000800000 */
[----:B------:R-:W-:Y:S02]  /*2bc0*/  FMNMX.FTZ R14, R44, R3, !PT ;  /* 0x000000032c0e7209 */ /* 0x000fe40007810000 */
[----:B------:R-:W-:-:S02]  /*2bd0*/  FSEL R77, R77, -INF , P2 ;  /* 0xff8000004d4d7808 */ /* 0x000fc40001000000 */
[----:B------:R-:W-:Y:S02]  /*2be0*/  FMNMX.FTZ R3, R45, R14, !PT ;  /* 0x0000000e2d037209 */ /* 0x000fe40007810000 */
[----:B------:R-:W-:Y:S02]  /*2bf0*/  FSEL R81, R81, -INF , P4 ;  /* 0xff80000051517808 */ /* 0x000fe40002000000 */
[----:B0-----:R-:W-:Y:S02]  /*2c00*/  FMNMX.FTZ R0, R7, R0, !PT ;  /* 0x0000000007007209 */ /* 0x001fe40007810000 */
[----:B------:R-:W-:Y:S02]  /*2c10*/  FMNMX.FTZ R14, R48, R3, !PT ;  /* 0x00000003300e7209 */ /* 0x000fe40007810000 */
[C---:B------:R-:W-:Y:S01]  /*2c20*/  FSETP.NEU.FTZ.AND P3, PT, R0.reuse, -INF , PT ;  /* 0xff8000000000780b */ /* 0x040fe20003f7d000 */
[----:B------:R-:W-:-:S01]  /*2c30*/  FFMA.FTZ R78, R0, R9, -8 ;  /* 0xc1000000004e7423 */ /* 0x000fc20000010009 */
[----:B------:R-:W-:-:S02]  /*2c40*/  FMNMX.FTZ R3, R49, R14, !PT ;  /* 0x0000000e31037209 */ /* 0x000fc40007810000 */
[----:B------:R-:W-:Y:S02]  /*2c50*/  FSEL R84, R84, -INF , P5 ;  /* 0xff80000054547808 */ /* 0x000fe40002800000 */
[----:B------:R-:W-:Y:S02]  /*2c60*/  FMNMX.FTZ R20, R52, R3, !PT ;  /* 0x0000000334147209 */ /* 0x000fe40007810000 */
[----:B------:R-:W-:Y:S02]  /*2c70*/  FSEL R78, R78, RZ, P3 ;  /* 0x000000ff4e4e7208 */ /* 0x000fe40001800000 */
[----:B------:R-:W-:Y:S02]  /*2c80*/  FMNMX.FTZ R3, R53, R20, !PT ;  /* 0x0000001435037209 */ /* 0x000fe40007810000 */
[----:B------:R-:W-:Y:S01]  /*2c90*/  ISETP.NE.AND P3, PT, R8, RZ, PT ;  /* 0x000000ff0800720c */ /* 0x000fe20003f65270 */
[--C-:B------:R-:W-:Y:S01]  /*2ca0*/  FFMA.FTZ R5, R26, UR46, -R78.reuse ;  /* 0x0000002e1a057c23 */ /* 0x100fe2000801084e */
[----:B------:R-:W-:Y:S01]  /*2cb0*/  FMNMX.FTZ R26, R56, R3, !PT ;  /* 0x00000003381a7209 */ /* 0x000fe20007810000 */
[--C-:B------:R-:W-:Y:S01]  /*2cc0*/  FFMA.FTZ R7, R30, UR46, -R78.reuse ;  /* 0x0000002e1e077c23 */ /* 0x100fe2000801084e */
[----:B------:R-:W-:-:S01]  /*2cd0*/  FFMA.FTZ R9, R34, UR46, -R78 ;  /* 0x0000002e22097c23 */ /* 0x000fc2000801084e */
[----:B------:R-:W-:Y:S01]  /*2ce0*/  FSEL R80, R80, -INF , P3 ;  /* 0xff80000050507808 */ /* 0x000fe20001800000 */
[----:B------:R-:W-:-:S01]  /*2cf0*/  FFMA.FTZ R11, R38, UR46, -R78 ;  /* 0x0000002e260b7c23 */ /* 0x000fc2000801084e */
[----:B------:R-:W-:Y:S01]  /*2d00*/  FMNMX.FTZ R3, R57, R26, !PT ;  /* 0x0000001a39037209 */ /* 0x000fe20007810000 */
[----:B------:R-:W-:-:S01]  /*2d10*/  FFMA.FTZ R15, R50, UR46, -R78 ;  /* 0x0000002e320f7c23 */ /* 0x000fc2000801084e */
[----:B------:R-:W-:Y:S01]  /*2d20*/  FSEL R85, R85, -INF , P6 ;  /* 0xff80000055557808 */ /* 0x000fe20003000000 */
[----:B------:R-:W-:-:S01]  /*2d30*/  FFMA.FTZ R8, R31, UR46, -R78 ;  /* 0x0000002e1f087c23 */ /* 0x000fc2000801084e */
[----:B------:R-:W-:Y:S01]  /*2d40*/  FMNMX.FTZ R26, R60, R3, !PT ;  /* 0x000000033c1a7209 */ /* 0x000fe20007810000 */
[----:B------:R-:W-:-:S01]  /*2d50*/  FFMA.FTZ R31, R58, UR46, -R78 ;  /* 0x0000002e3a1f7c23 */ /* 0x000fc2000801084e */
[--C-:B------:R-:W-:Y:S01]  /*2d60*/  FFMA.FTZ R12, R39, UR46, -R78.reuse ;  /* 0x0000002e270c7c23 */ /* 0x100fe2000801084e */
[----:B------:R-:W-:-:S01]  /*2d70*/  FFMA.FTZ R39, R62, UR46, -R78 ;  /* 0x0000002e3e277c23 */ /* 0x000fc2000801084e */
[----:B------:R-:W-:Y:S01]  /*2d80*/  FMNMX.FTZ R3, R61, R26, !PT ;  /* 0x0000001a3d037209 */ /* 0x000fe20007810000 */
[----:B------:R-:W-:-:S02]  /*2d90*/  IMAD.U32 R62, RZ, RZ, UR46 ;  /* 0x0000002eff3e7e24 */ /* 0x000fc4000f8e00ff */
[--C-:B------:R-:W-:Y:S01]  /*2da0*/  FFMA.FTZ R20, R46, UR46, -R78.reuse ;  /* 0x0000002e2e147c23 */ /* 0x100fe2000801084e */
[----:B------:R-:W-:-:S01]  /*2db0*/  FFMA.FTZ R46, R63, UR46, -R78 ;  /* 0x0000002e3f2e7c23 */ /* 0x000fc2000801084e */
[----:B------:R-:W-:Y:S01]  /*2dc0*/  FMNMX.FTZ R26, R64, R3, !PT ;  /* 0x00000003401a7209 */ /* 0x000fe20007810000 */
[----:B------:R-:W-:-:S01]  /*2dd0*/  FFMA.FTZ R6, R27, UR46, -R78 ;  /* 0x0000002e1b067c23 */ /* 0x000fc2000801084e */
[--C-:B------:R-:W-:Y:S01]  /*2de0*/  FFMA.FTZ R10, R35, UR46, -R78.reuse ;  /* 0x0000002e230a7c23 */ /* 0x100fe2000801084e */
[----:B------:R-:W-:-:S01]  /*2df0*/  FFMA.FTZ R35, R66, UR46, -R78 ;  /* 0x0000002e42237c23 */ /* 0x000fc2000801084e */
[----:B------:R-:W-:Y:S01]  /*2e00*/  FMNMX.FTZ R3, R65, R26, !PT ;  /* 0x0000001a41037209 */ /* 0x000fe20007810000 */
[----:B------:R-:W-:Y:S01]  /*2e10*/  MUFU.EX2 R5, R5 ;  /* 0x0000000500057308 */ /* 0x000fe20000000800 */
[----:B------:R-:W-:-:S01]  /*2e20*/  FFMA.FTZ R13, R42, UR46, -R78 ;  /* 0x0000002e2a0d7c23 */ /* 0x000fc2000801084e */
[--C-:B------:R-:W-:Y:S01]  /*2e30*/  FFMA.FTZ R42, R70, UR46, -R78.reuse ;  /* 0x0000002e462a7c23 */ /* 0x100fe2000801084e */
[----:B------:R-:W-:Y:S01]  /*2e40*/  FMNMX.FTZ R30, R68, R3, !PT ;  /* 0x00000003441e7209 */ /* 0x000fe20007810000 */
[--C-:B------:R-:W-:Y:S01]  /*2e50*/  FFMA.FTZ R26, R51, UR46, -R78.reuse ;  /* 0x0000002e331a7c23 */ /* 0x100fe2000801084e */
[----:B------:R-:W-:-:S01]  /*2e60*/  FFMA.FTZ R51, R71, UR46, -R78 ;  /* 0x0000002e47337c23 */ /* 0x000fc2000801084e */
[--C-:B------:R-:W-:Y:S01]  /*2e70*/  FFMA.FTZ R14, R43, UR46, -R78.reuse ;  /* 0x0000002e2b0e7c23 */ /* 0x100fe2000801084e */
        /* <DEDUP_REMOVED lines=11> */
[----:B------:R-:W-:Y:S01]  /*2f30*/  FFMA.FTZ R55, R79, UR46, -R78 ;  /* 0x0000002e4f377c23 */ /* 0x000fe2000801084e */
[----:B------:R-:W-:Y:S01]  /*2f40*/  FMNMX.FTZ R34, R76, R3, !PT ;  /* 0x000000034c227209 */ /* 0x000fe20007810000 */
[----:B------:R-:W-:-:S02]  /*2f50*/  IMAD.MOV.U32 R91, RZ, RZ, R89 ;  /* 0x000000ffff5b7224 */ /* 0x000fc400078e0059 */
[----:B------:R-:W-:Y:S01]  /*2f60*/  IMAD.MOV.U32 R93, RZ, RZ, R89 ;  /* 0x000000ffff5d7224 */ /* 0x000fe200078e0059 */
[----:B------:R-:W-:Y:S01]  /*2f70*/  FMNMX.FTZ R3, R77, R34, !PT ;  /* 0x000000224d037209 */ /* 0x000fe20007810000 */
[----:B------:R-:W0:Y:S03]  /*2f80*/  MUFU.EX2 R8, R8 ;  /* 0x0000000800087308 */ /* 0x000e260000000800 */
[----:B------:R-:W-:-:S04]  /*2f90*/  FMNMX.FTZ R34, R80, R3, !PT ;  /* 0x0000000350227209 */ /* 0x000fc80007810000 */
[----:B------:R-:W-:Y:S01]  /*2fa0*/  FMNMX.FTZ R3, R81, R34, !PT ;  /* 0x0000002251037209 */ /* 0x000fe20007810000 */
[----:B------:R-:W-:Y:S01]  /*2fb0*/  MUFU.EX2 R9, R9 ;  /* 0x0000000900097308 */ /* 0x000fe20000000800 */
[----:B------:R-:W-:-:S01]  /*2fc0*/  FFMA.FTZ R34, R59, UR46, -R78 ;  /* 0x0000002e3b227c23 */ /* 0x000fc2000801084e */
[----:B------:R-:W-:Y:S01]  /*2fd0*/  FFMA.FTZ R59, R86, UR46, -R78 ;  /* 0x0000002e563b7c23 */ /* 0x000fe2000801084e */
[----:B------:R-:W-:-:S04]  /*2fe0*/  FMNMX.FTZ R38, R84, R3, !PT ;  /* 0x0000000354267209 */ /* 0x000fc80007810000 */
[----:B------:R-:W-:Y:S01]  /*2ff0*/  FMNMX.FTZ R3, R85, R38, !PT ;  /* 0x0000002655037209 */ /* 0x000fe20007810000 */
[----:B------:R-:W-:-:S01]  /*3000*/  FFMA.FTZ R38, R67, UR46, -R78 ;  /* 0x0000002e43267c23 */ /* 0x000fc2000801084e */
[----:B------:R-:W-:Y:S01]  /*3010*/  MUFU.EX2 R10, R10 ;  /* 0x0000000a000a7308 */ /* 0x000fe20000000800 */
[----:B0-----:R-:W-:Y:S02]  /*3020*/  F2FP.SATFINITE.E4M3.F32.PACK_AB_MERGE_C R137, R8, R7, RZ ;  /* 0x000000070889723e */ /* 0x001fe400048070ff */
[----:B------:R-:W0:Y:S02]  /*3030*/  SHFL.BFLY PT, R50, R3, 0x2, 0x1f ;  /* 0x0c401f0003327f89 */ /* 0x000e2400000e0000 */
[----:B------:R-:W-:-:S03]  /*3040*/  F2FP.SATFINITE.E4M3.F32.PACK_AB_MERGE_C R137, R6, R5, R137 ;  /* 0x000000050689723e */ /* 0x000fc60004807089 */
[----:B------:R-:W-:Y:S08]  /*3050*/  MUFU.EX2 R11, R11 ;  /* 0x0000000b000b7308 */ /* 0x000ff00000000800 */
[----:B------:R-:W1:Y:S08]  /*3060*/  MUFU.EX2 R12, R12 ;  /* 0x0000000c000c7308 */ /* 0x000e700000000800 */
[----:B------:R-:W-:Y:S01]  /*3070*/  MUFU.EX2 R13, R13 ;  /* 0x0000000d000d7308 */ /* 0x000fe20000000800 */
[----:B0-----:R-:W-:Y:S01]  /*3080*/  FMNMX.FTZ R58, R3, R50, !PT ;  /* 0x00000032033a7209 */ /* 0x001fe20007810000 */
[----:B------:R-:W-:-:S04]  /*3090*/  FFMA.FTZ R50, R74, UR46, -R78 ;  /* 0x0000002e4a327c23 */ /* 0x000fc8000801084e */
[----:B------:R-:W0:Y:S02]  /*30a0*/  SHFL.BFLY PT, R3, R58, 0x1, 0x1f ;  /* 0x0c201f003a037f89 */ /* 0x000e2400000e0000 */
[----:B------:R-:W-:Y:S01]  /*30b0*/  MUFU.EX2 R14, R14 ;  /* 0x0000000e000e7308 */ /* 0x000fe20000000800 */
[----:B-1----:R-:W-:-:S04]  /*30c0*/  F2FP.SATFINITE.E4M3.F32.PACK_AB_MERGE_C R139, R12, R11, RZ ;  /* 0x0000000b0c8b723e */ /* 0x002fc800048070ff */
[----:B------:R-:W-:-:S03]  /*30d0*/  F2FP.SATFINITE.E4M3.F32.PACK_AB_MERGE_C R139, R10, R9, R139 ;  /* 0x000000090a8b723e */ /* 0x000fc6000480708b */
[----:B------:R-:W-:Y:S08]  /*30e0*/  MUFU.EX2 R20, R20 ;  /* 0x0000001400147308 */ /* 0x000ff00000000800 */
[----:B------:R-:W1:Y:S01]  /*30f0*/  MUFU.EX2 R21, R21 ;  /* 0x0000001500157308 */ /* 0x000e620000000800 */
[----:B0-----:R-:W-:-:S07]  /*3100*/  FMNMX.FTZ R3, R58, R3, !PT ;  /* 0x000000033a037209 */ /* 0x001fce0007810000 */
[----:B------:R-:W-:Y:S01]  /*3110*/  MUFU.EX2 R15, R15 ;  /* 0x0000000f000f7308 */ /* 0x000fe20000000800 */
[----:B------:R-:W-:-:S01]  /*3120*/  FFMA.FTZ R58, R83, UR46, -R78 ;  /* 0x0000002e533a7c23 */ /* 0x000fc2000801084e */
[C---:B------:R-:W-:Y:S01]  /*3130*/  FSETP.NEU.FTZ.AND P1, PT, R3.reuse, -INF , PT ;  /* 0xff8000000300780b */ /* 0x040fe20003f3d000 */
[----:B------:R-:W-:-:S01]  /*3140*/  FFMA.FTZ R63, R3, R62, -8 ;  /* 0xc1000000033f7423 */ /* 0x000fc2000001003e */
[----:B------:R-:W-:-:S04]  /*3150*/  FFMA.FTZ R62, R87, UR46, -R78 ;  /* 0x0000002e573e7c23 */ /* 0x000fc8000801084e */
[----:B------:R-:W-:Y:S01]  /*3160*/  MUFU.EX2 R26, R26 ;  /* 0x0000001a001a7308 */ /* 0x000fe20000000800 */
[----:B------:R-:W-:Y:S02]  /*3170*/  FSEL R63, R63, RZ, P1 ;  /* 0x000000ff3f3f7208 */ /* 0x000fe40000800000 */
[----:B-1----:R-:W-:Y:S02]  /*3180*/  F2FP.SATFINITE.E4M3.F32.PACK_AB_MERGE_C R141, R21, R20, RZ ;  /* 0x00000014158d723e */ /* 0x002fe400048070ff */
[----:B------:R-:W-:Y:S01]  /*3190*/  PLOP3.LUT P1, PT, PT, PT, UP0, 0x80, 0x0 ;  /* 0x000000000000781c */ /* 0x000fe20003f2f008 */
[--C-:B------:R-:W-:Y:S01]  /*31a0*/  FFMA.FTZ R24, R24, UR46, -R63.reuse ;  /* 0x0000002e18187c23 */ /* 0x100fe2000801083f */
[----:B------:R-:W-:-:S01]  /*31b0*/  FFMA.FTZ R25, R25, UR46, -R63 ;  /* 0x0000002e19197c23 */ /* 0x000fc2000801083f */
[--C-:B------:R-:W-:Y:S01]  /*31c0*/  FFMA.FTZ R66, R28, UR46, -R63.reuse ;  /* 0x0000002e1c427c23 */ /* 0x100fe2000801083f */
[----:B------:R-:W-:-:S01]  /*31d0*/  FFMA.FTZ R67, R29, UR46, -R63 ;  /* 0x0000002e1d437c23 */ /* 0x000fc2000801083f */
[--C-:B------:R-:W-:Y:S01]  /*31e0*/  FFMA.FTZ R28, R32, UR46, -R63.reuse ;  /* 0x0000002e201c7c23 */ /* 0x100fe2000801083f */
[----:B------:R-:W-:-:S01]  /*31f0*/  FFMA.FTZ R29, R33, UR46, -R63 ;  /* 0x0000002e211d7c23 */ /* 0x000fc2000801083f */
[----:B------:R-:W-:Y:S01]  /*3200*/  MUFU.EX2 R24, R24 ;  /* 0x0000001800187308 */ /* 0x000fe20000000800 */
[----:B------:R-:W-:-:S01]  /*3210*/  FFMA.FTZ R70, R36, UR46, -R63 ;  /* 0x0000002e24467c23 */ /* 0x000fc2000801083f */
[--C-:B------:R-:W-:Y:S01]  /*3220*/  FFMA.FTZ R33, R41, UR46, -R63.reuse ;  /* 0x0000002e29217c23 */ /* 0x100fe2000801083f */
[----:B------:R-:W-:-:S01]  /*3230*/  FFMA.FTZ R41, R44, UR46, -R63 ;  /* 0x0000002e2c297c23 */ /* 0x000fc2000801083f */
[--C-:B------:R-:W-:Y:S01]  /*3240*/  FFMA.FTZ R36, R48, UR46, -R63.reuse ;  /* 0x0000002e30247c23 */ /* 0x100fe2000801083f */
[----:B------:R-:W-:-:S01]  /*3250*/  FFMA.FTZ R44, R45, UR46, -R63 ;  /* 0x0000002e2d2c7c23 */ /* 0x000fc2000801083f */
[--C-:B------:R-:W-:Y:S01]  /*3260*/  FFMA.FTZ R48, R52, UR46, -R63.reuse ;  /* 0x0000002e34307c23 */ /* 0x100fe2000801083f */
[----:B------:R-:W-:-:S01]  /*3270*/  FFMA.FTZ R45, R57, UR46, -R63 ;  /* 0x0000002e392d7c23 */ /* 0x000fc2000801083f */
[----:B------:R-:W0:Y:S01]  /*3280*/  MUFU.EX2 R25, R25 ;  /* 0x0000001900197308 */ /* 0x000e220000000800 */
[----:B------:R-:W-:-:S01]  /*3290*/  FADD.FTZ R52, R5, R6 ;  /* 0x0000000605347221 */ /* 0x000fc20000010000 */
[--C-:B------:R-:W-:Y:S01]  /*32a0*/  FFMA.FTZ R71, R37, UR46, -R63.reuse ;  /* 0x0000002e25477c23 */ /* 0x100fe2000801083f */
[----:B------:R-:W-:-:S01]  /*32b0*/  FFMA.FTZ R32, R40, UR46, -R63 ;  /* 0x0000002e28207c23 */ /* 0x000fc2000801083f */
[--C-:B------:R-:W-:Y:S01]  /*32c0*/  FFMA.FTZ R37, R49, UR46, -R63.reuse ;  /* 0x0000002e31257c23 */ /* 0x100fe2000801083f */
[----:B------:R-:W-:-:S01]  /*32d0*/  FFMA.FTZ R40, R56, UR46, -R63 ;  /* 0x0000002e38287c23 */ /* 0x000fc2000801083f */
[--C-:B------:R-:W-:Y:S01]  /*32e0*/  FFMA.FTZ R49, R53, UR46, -R63.reuse ;  /* 0x0000002e35317c23 */ /* 0x100fe2000801083f */
[----:B------:R-:W-:-:S01]  /*32f0*/  FFMA.FTZ R56, R61, UR46, -R63 ;  /* 0x0000002e3d387c23 */ /* 0x000fc2000801083f */
[----:B------:R-:W1:Y:S01]  /*3300*/  MUFU.EX2 R66, R66 ;  /* 0x0000004200427308 */ /* 0x000e620000000800 */
[----:B------:R-:W-:-:S01]  /*3310*/  FFMA.FTZ R53, R60, UR46, -R63 ;  /* 0x0000002e3c357c23 */ /* 0x000fc2000801083f */
[----:B------:R-:W-:Y:S01]  /*3320*/  FADD.FTZ R61, R7, R52 ;  /* 0x00000034073d7221 */ /* 0x000fe20000010000 */
[----:B------:R-:W-:-:S01]  /*3330*/  FFMA.FTZ R52, R64, UR46, -R63 ;  /* 0x0000002e40347c23 */ /* 0x000fc2000801083f */
[--C-:B------:R-:W-:Y:S01]  /*3340*/  FFMA.FTZ R4, R72, UR46, -R63.reuse ;  /* 0x0000002e48047c23 */ /* 0x100fe2000801083f */
[----:B------:R-:W-:-:S01]  /*3350*/  FFMA.FTZ R73, R73, UR46, -R63 ;  /* 0x0000002e49497c23 */ /* 0x000fc2000801083f */
[----:B------:R-:W-:Y:S01]  /*3360*/  FADD.FTZ R64, R8, R61 ;  /* 0x0000003d08407221 */ /* 0x000fe20000010000 */
[----:B------:R-:W-:-:S01]  /*3370*/  FFMA.FTZ R76, R76, UR46, -R63 ;  /* 0x0000002e4c4c7c23 */ /* 0x000fc2000801083f */
[----:B------:R-:W2:Y:S01]  /*3380*/  MUFU.EX2 R67, R67 ;  /* 0x0000004300437308 */ /* 0x000ea20000000800 */
[----:B0-----:R-:W-:-:S01]  /*3390*/  FADD.FTZ R57, R24, R25 ;  /* 0x0000001918397221 */ /* 0x001fc20000010000 */
[----:B------:R-:W-:Y:S01]  /*33a0*/  FADD.FTZ R61, R9, R64 ;  /* 0x00000040093d7221 */ /* 0x000fe20000010000 */
[----:B------:R-:W-:-:S01]  /*33b0*/  FFMA.FTZ R77, R77, UR46, -R63 ;  /* 0x0000002e4d4d7c23 */ /* 0x000fc2000801083f */
[--C-:B------:R-:W-:Y:S01]  /*33c0*/  FFMA.FTZ R80, R80, UR46, -R63.reuse ;  /* 0x0000002e50507c23 */ /* 0x100fe2000801083f */
[----:B------:R-:W-:-:S01]  /*33d0*/  FFMA.FTZ R81, R81, UR46, -R63 ;  /* 0x0000002e51517c23 */ /* 0x000fc2000801083f */
[----:B------:R-:W-:Y:S01]  /*33e0*/  FADD.FTZ R64, R10, R61 ;  /* 0x0000003d0a407221 */ /* 0x000fe20000010000 */
[----:B------:R-:W-:-:S01]  /*33f0*/  FFMA.FTZ R84, R84, UR46, -R63 ;  /* 0x0000002e54547c23 */ /* 0x000fc2000801083f */
[----:B------:R-:W0:Y:S01]  /*3400*/  MUFU.EX2 R28, R28 ;  /* 0x0000001c001c7308 */ /* 0x000e220000000800 */
[----:B-1----:R-:W-:-:S01]  /*3410*/  FADD.FTZ R60, R66, R57 ;  /* 0x00000039423c7221 */ /* 0x002fc20000010000 */
[----:B------:R-:W-:-:S06]  /*3420*/  F2FP.SATFINITE.E4M3.F32.PACK_AB_MERGE_C R141, R14, R13, R141 ;  /* 0x0000000d0e8d723e */ /* 0x000fcc000480708d */
[----:B------:R-:W1:Y:S01]  /*3430*/  MUFU.EX2 R29, R29 ;  /* 0x0000001d001d7308 */ /* 0x000e620000000800 */
[----:B--2---:R-:W-:-:S01]  /*3440*/  FADD.FTZ R57, R67, R60 ;  /* 0x0000003c43397221 */ /* 0x004fc20000010000 */
[----:B------:R-:W-:-:S04]  /*3450*/  F2FP.SATFINITE.E4M3.F32.PACK_AB_MERGE_C R136, R67, R66, RZ ;  /* 0x000000424388723e */ /* 0x000fc800048070ff */
[----:B------:R-:W-:Y:S02]  /*3460*/  F2FP.SATFINITE.E4M3.F32.PACK_AB_MERGE_C R136, R25, R24, R136 ;  /* 0x000000181988723e */ /* 0x000fe40004807088 */
[----:B------:R-:W2:Y:S01]  /*3470*/  MUFU.EX2 R70, R70 ;  /* 0x0000004600467308 */ /* 0x000ea20000000800 */
[----:B0-----:R-:W-:-:S01]  /*3480*/  FADD.FTZ R60, R28, R57 ;  /* 0x000000391c3c7221 */ /* 0x001fc20000010000 */
[----:B------:R-:W-:Y:S01]  /*3490*/  FFMA.FTZ R57, R65, UR46, -R63 ;  /* 0x0000002e41397c23 */ /* 0x000fe2000801083f */
[----:B------:R-:W-:-:S05]  /*34a0*/  FADD.FTZ R65, R11, R64 ;  /* 0x000000400b417221 */ /* 0x000fca0000010000 */
[----:B------:R-:W0:Y:S01]  /*34b0*/  MUFU.EX2 R71, R71 ;  /* 0x0000004700477308 */ /* 0x000e220000000800 */
[----:B-1----:R-:W-:-:S01]  /*34c0*/  FADD.FTZ R61, R29, R60 ;  /* 0x0000003c1d3d7221 */ /* 0x002fc20000010000 */
[----:B------:R-:W-:Y:S01]  /*34d0*/  FFMA.FTZ R60, R68, UR46, -R63 ;  /* 0x0000002e443c7c23 */ /* 0x000fe2000801083f */
[----:B------:R-:W-:-:S05]  /*34e0*/  FADD.FTZ R68, R12, R65 ;  /* 0x000000410c447221 */ /* 0x000fca0000010000 */
[----:B------:R-:W1:Y:S01]  /*34f0*/  MUFU.EX2 R32, R32 ;  /* 0x0000002000207308 */ /* 0x000e620000000800 */
[----:B--2---:R-:W-:-:S01]  /*3500*/  FADD.FTZ R64, R70, R61 ;  /* 0x0000003d46407221 */ /* 0x004fc20000010000 */
[----:B------:R-:W-:Y:S01]  /*3510*/  FFMA.FTZ R61, R69, UR46, -R63 ;  /* 0x0000002e453d7c23 */ /* 0x000fe2000801083f */
[----:B------:R-:W-:-:S01]  /*3520*/  FADD.FTZ R69, R13, R68 ;  /* 0x000000440d457221 */ /* 0x000fc20000010000 */
[----:B------:R-:W-:-:S03]  /*3530*/  FFMA.FTZ R63, R85, UR46, -R63 ;  /* 0x0000002e553f7c23 */ /* 0x000fc6000801083f */
[----:B------:R-:W-:Y:S01]  /*3540*/  FADD.FTZ R69, R14, R69 ;  /* 0x000000450e457221 */ /* 0x000fe20000010000 */
[----:B------:R-:W2:Y:S01]  /*3550*/  MUFU.EX2 R33, R33 ;  /* 0x0000002100217308 */ /* 0x000ea20000000800 */
[----:B0-----:R-:W-:-:S01]  /*3560*/  FADD.FTZ R65, R71, R64 ;  /* 0x0000004047417221 */ /* 0x001fc20000010000 */
[----:B------:R-:W-:Y:S01]  /*3570*/  F2FP.SATFINITE.E4M3.F32.PACK_AB_MERGE_C R70, R71, R70, RZ ;  /* 0x000000464746723e */ /* 0x000fe200048070ff */
[----:B------:R-:W-:-:S03]  /*3580*/  FADD.FTZ R68, R20, R69 ;  /* 0x0000004514447221 */ /* 0x000fc60000010000 */
[----:B------:R-:W-:Y:S01]  /*3590*/  F2FP.SATFINITE.E4M3.F32.PACK_AB_MERGE_C R138, R29, R28, R70 ;  /* 0x0000001c1d8a723e */ /* 0x000fe20004807046 */
[----:B------:R-:W-:-:S01]  /*35a0*/  FADD.FTZ R68, R21, R68 ;  /* 0x0000004415447221 */ /* 0x000fc20000010000 */
[----:B------:R-:W0:Y:S01]  /*35b0*/  MUFU.EX2 R41, R41 ;  /* 0x0000002900297308 */ /* 0x000e220000000800 */
[----:B-1----:R-:W-:-:S02]  /*35c0*/  FADD.FTZ R64, R32, R65 ;  /* 0x0000004120407221 */ /* 0x002fc40000010000 */
[----:B------:R-:W-:-:S04]  /*35d0*/  FADD.FTZ R69, R15, R68 ;  /* 0x000000440f457221 */ /* 0x000fc80000010000 */
[----:B------:R-:W-:Y:S01]  /*35e0*/  FADD.FTZ R8, R26, R69 ;  /* 0x000000451a087221 */ /* 0x000fe20000010000 */
[----:B------:R-:W1:Y:S01]  /*35f0*/  MUFU.EX2 R44, R44 ;  /* 0x0000002c002c7308 */ /* 0x000e620000000800 */
[----:B--2---:R-:W-:-:S07]  /*3600*/  FADD.FTZ R64, R33, R64 ;  /* 0x0000004021407221 */ /* 0x004fce0000010000 */
[----:B------:R-:W2:Y:S01]  /*3610*/  MUFU.EX2 R36, R36 ;  /* 0x0000002400247308 */ /* 0x000ea20000000800 */
[----:B0-----:R-:W-:-:S07]  /*3620*/  FADD.FTZ R65, R41, R64 ;  /* 0x0000004029417221 */ /* 0x001fce0000010000 */
[----:B------:R-:W0:Y:S01]  /*3630*/  MUFU.EX2 R37, R37 ;  /* 0x0000002500257308 */ /* 0x000e220000000800 */
[----:B-1----:R-:W-:-:S01]  /*3640*/  FADD.FTZ R65, R44, R65 ;  /* 0x000000412c417221 */ /* 0x002fc20000010000 */
[----:B------:R-:W-:-:S04]  /*3650*/  F2FP.SATFINITE.E4M3.F32.PACK_AB_MERGE_C R41, R44, R41, RZ ;  /* 0x000000292c29723e */ /* 0x000fc800048070ff */
[----:B------:R-:W-:Y:S02]  /*3660*/  F2FP.SATFINITE.E4M3.F32.PACK_AB_MERGE_C R140, R33, R32, R41 ;  /* 0x00000020218c723e */ /* 0x000fe40004807029 */
        /* <DEDUP_REMOVED lines=9> */
[C---:B0-----:R-:W-:Y:S01]  /*3700*/  F2FP.SATFINITE.E4M3.F32.PACK_AB_MERGE_C R143, R30.reuse, R27, RZ ;  /* 0x0000001b1e8f723e */ /* 0x041fe200048070ff */
[----:B------:R-:W-:-:S03]  /*3710*/  FADD.FTZ R30, R30, R65 ;  /* 0x000000411e1e7221 */ /* 0x000fc60000010000 */
[----:B------:R-:W-:-:S03]  /*3720*/  F2FP.SATFINITE.E4M3.F32.PACK_AB_MERGE_C R143, R26, R15, R143 ;  /* 0x0000000f1a8f723e */ /* 0x000fc6000480708f */
        /* <DEDUP_REMOVED lines=17> */
[C---:B--2---:R-:W-:Y:S01]  /*3840*/  F2FP.SATFINITE.E4M3.F32.PACK_AB_MERGE_C R145, R46.reuse, R39, RZ ;  /* 0x000000272e91723e */ /* 0x044fe200048070ff */
[----:B------:R-:W-:-:S03]  /*3850*/  FADD.FTZ R46, R46, R11 ;  /* 0x0000000b2e2e7221 */ /* 0x000fc60000010000 */
[----:B------:R-:W-:-:S03]  /*3860*/  F2FP.SATFINITE.E4M3.F32.PACK_AB_MERGE_C R145, R34, R31, R145 ;  /* 0x0000001f2291723e */ /* 0x000fc60004807091 */
[----:B------:R-:W2:Y:S01]  /*3870*/  MUFU.EX2 R52, R52 ;  /* 0x0000003400347308 */ /* 0x000ea20000000800 */
[----:B0-----:R-:W-:-:S01]  /*3880*/  FADD.FTZ R5, R56, R5 ;  /* 0x0000000538057221 */ /* 0x001fc20000010000 */
[----:B------:R-:W-:-:S04]  /*3890*/  F2FP.SATFINITE.E4M3.F32.PACK_AB_MERGE_C R53, R56, R53, RZ ;  /* 0x000000353835723e */ /* 0x000fc800048070ff */
[----:B------:R-:W-:Y:S02]  /*38a0*/  F2FP.SATFINITE.E4M3.F32.PACK_AB_MERGE_C R144, R45, R40, R53 ;  /* 0x000000282d90723e */ /* 0x000fe40004807035 */
        /* <DEDUP_REMOVED lines=13> */
[C---:B-1----:R-:W-:Y:S01]  /*3980*/  F2FP.SATFINITE.E4M3.F32.PACK_AB_MERGE_C R147, R51.reuse, R42, RZ ;  /* 0x0000002a3393723e */ /* 0x042fe200048070ff */
[----:B------:R-:W-:-:S03]  /*3990*/  FADD.FTZ R51, R51, R8 ;  /* 0x0000000833337221 */ /* 0x000fc60000010000 */
[----:B------:R-:W-:-:S03]  /*39a0*/  F2FP.SATFINITE.E4M3.F32.PACK_AB_MERGE_C R147, R38, R35, R147 ;  /* 0x000000232693723e */ /* 0x000fc60004807093 */
        /* <DEDUP_REMOVED lines=8> */
[----:B------:R-:W-:Y:S01]  /*3a30*/  MUFU.EX2 R43, R43 ;  /* 0x0000002b002b7308 */ /* 0x000fe20000000800 */
[----:B--2---:R-:W-:-:S07]  /*3a40*/  FADD.FTZ R8, R47, R8 ;  /* 0x000000082f087221 */ /* 0x004fce0000010000 */
[----:B------:R-:W1:Y:S01]  /*3a50*/  MUFU.EX2 R54, R54 ;  /* 0x0000003600367308 */ /* 0x000e620000000800 */
[----:B0-----:R-:W-:-:S07]  /*3a60*/  FADD.FTZ R5, R7, R6 ;  /* 0x0000000607057221 */ /* 0x001fce0000010000 */
[----:B------:R-:W0:Y:S08]  /*3a70*/  MUFU.EX2 R76, R76 ;  /* 0x0000004c004c7308 */ /* 0x000e300000000800 */
[----:B------:R-:W2:Y:S01]  /*3a80*/  MUFU.EX2 R77, R77 ;  /* 0x0000004d004d7308 */ /* 0x000ea20000000800 */
[----:B-1----:R-:W-:Y:S01]  /*3a90*/  F2FP.SATFINITE.E4M3.F32.PACK_AB_MERGE_C R149, R54, R43, RZ ;  /* 0x0000002b3695723e */ /* 0x002fe200048070ff */
[----:B------:R-:W-:-:S03]  /*3aa0*/  FADD.FTZ R43, R43, R8 ;  /* 0x000000082b2b7221 */ /* 0x000fc60000010000 */
[----:B------:R-:W-:Y:S01]  /*3ab0*/  F2FP.SATFINITE.E4M3.F32.PACK_AB_MERGE_C R149, R47, R50, R149 ;  /* 0x000000322f95723e */ /* 0x000fe20004807095 */
[----:B------:R-:W-:-:S02]  /*3ac0*/  FADD.FTZ R54, R54, R43 ;  /* 0x0000002b36367221 */ /* 0x000fc40000010000 */
[----:B------:R-:W-:Y:S01]  /*3ad0*/  MUFU.EX2 R59, R59 ;  /* 0x0000003b003b7308 */ /* 0x000fe20000000800 */
[----:B0-----:R-:W-:-:S07]  /*3ae0*/  FADD.FTZ R6, R76, R5 ;  /* 0x000000054c067221 */ /* 0x001fce0000010000 */
[----:B------:R-:W0:Y:S01]  /*3af0*/  MUFU.EX2 R62, R62 ;  /* 0x0000003e003e7308 */ /* 0x000e220000000800 */
[C---:B--2---:R-:W-:Y:S01]  /*3b00*/  F2FP.SATFINITE.E4M3.F32.PACK_AB_MERGE_C R76, R77.reuse, R76, RZ ;  /* 0x0000004c4d4c723e */ /* 0x044fe200048070ff */
        /* <DEDUP_REMOVED lines=9> */
[----:B------:R-:W-:Y:S01]  /*3ba0*/  MUFU.EX2 R84, R84 ;  /* 0x0000005400547308 */ /* 0x000fe20000000800 */
[C---:B0-----:R-:W-:Y:S01]  /*3bb0*/  F2FP.SATFINITE.E4M3.F32.PACK_AB_MERGE_C R151, R58.reuse, R55, R8 ;  /* 0x000000373a97723e */ /* 0x041fe20004807008 */
[----:B------:R-:W-:-:S04]  /*3bc0*/  FADD.FTZ R58, R58, R5 ;  /* 0x000000053a3a7221 */ /* 0x000fc80000010000 */
[----:B------:R-:W-:Y:S02]  /*3bd0*/  FADD.FTZ R59, R59, R58 ;  /* 0x0000003a3b3b7221 */ /* 0x000fe40000010000 */
[----:B------:R-:W0:Y:S01]  /*3be0*/  MUFU.EX2 R63, R63 ;  /* 0x0000003f003f7308 */ /* 0x000e220000000800 */
[----:B-1----:R-:W-:-:S01]  /*3bf0*/  FADD.FTZ R5, R81, R6 ;  /* 0x0000000651057221 */ /* 0x002fc20000010000 */
[----:B------:R-:W-:Y:S01]  /*3c00*/  FADD.FTZ R4, R62, R59 ;  /* 0x0000003b3e047221 */ /* 0x000fe20000010000 */
[----:B0-----:R-:W-:Y:S02]  /*3c10*/  F2FP.SATFINITE.E4M3.F32.PACK_AB_MERGE_C R6, R63, R84, RZ ;  /* 0x000000543f06723e */ /* 0x001fe400048070ff */
[----:B------:R-:W-:Y:S02]  /*3c20*/  FADD.FTZ R84, R84, R5 ;  /* 0x0000000554547221 */ /* 0x000fe40000010000 */
[----:B------:R-:W-:Y:S02]  /*3c30*/  F2FP.SATFINITE.E4M3.F32.PACK_AB_MERGE_C R150, R81, R80, R6 ;  /* 0x000000505196723e */ /* 0x000fe40004807006 */
[----:B------:R-:W-:Y:S01]  /*3c40*/  FADD.FTZ R5, R63, R84 ;  /* 0x000000543f057221 */ /* 0x000fe20000010000 */
        /* <DEDUP_REMOVED lines=27> */
[----:B------:R-:W-:Y:S01]  /*3e00*/  UMOV UR20, UR36 ;  /* 0x0000002400147c82 */ /* 0x000fe20008000000 */
[----:B------:R-:W-:-:S05]  /*3e10*/  UMOV UR21, UR37 ;  /* 0x0000002500157c82 */ /* 0x000fca0008000000 */
.L_x_174:
[----:B------:R-:W-:-:S04]  /*3e20*/  UISETP.NE.AND UP0, UPT, UR21, 0x1, UPT ;  /* 0x000000011500788c */ /* 0x000fc8000bf05270 */
[----:B------:R-:W-:-:S04]  /*3e30*/  USEL UR36, URZ, 0x1, UP0 ;  /* 0x000000013f247887 */ /* 0x000fc80008000000 */
[----:B------:R-:W-:Y:S01]  /*3e40*/  ULOP3.LUT UR36, UR20, UR36, URZ, 0x3c, !UPT ;  /* 0x0000002414247292 */ /* 0x000fe2000f8e3c3f */
[----:B------:R-:W-:Y:S11]  /*3e50*/  @!P0 BRA `(.L_x_164) ;  /* 0x0000000000048947 */ /* 0x000ff60003800000 */
[----:B------:R-:W-:Y:S01]  /*3e60*/  BPT.TRAP 0x1 ;  /* 0x000000040000795c */ /* 0x000fe20000300000 */
.L_x_164:
[----:B------:R-:W0:Y:S01]  /*3e70*/  S2UR UR18, SR_CgaCtaId ;  /* 0x00000000001279c3 */ /* 0x000e220000008800 */
[----:B------:R-:W-:Y:S01]  /*3e80*/  UIADD3 UR37, UR21, 0x1, URZ ;  /* 0x0000000115257890 */ /* 0x000fe2000fffe03f */
[----:B------:R-:W-:Y:S01]  /*3e90*/  IMAD.U32 R0, RZ, RZ, UR36 ;  /* 0x00000024ff007e24 */ /* 0x000fe2000f8e00ff */
[----:B------:R-:W-:Y:S02]  /*3ea0*/  UMOV UR6, 0x400 ;  /* 0x0000040000067882 */ /* 0x000fe40000000000 */
[----:B------:R-:W-:Y:S02]  /*3eb0*/  UISETP.NE.AND UP0, UPT, UR37, 0x2, UPT ;  /* 0x000000022500788c */ /* 0x000fe4000bf05270 */
[----:B------:R-:W-:Y:S02]  /*3ec0*/  SHF.L.U32 R0, R0, 0x1f, RZ ;  /* 0x0000001f00007819 */ /* 0x000fe400000006ff */
[----:B------:R-:W-:Y:S02]  /*3ed0*/  USEL UR37, UR37, URZ, UP0 ;  /* 0x0000003f25257287 */ /* 0x000fe40008000000 */
[----:B0-----:R-:W-:-:S04]  /*3ee0*/  ULEA UR22, UR18, UR6, 0x18 ;  /* 0x0000000612167291 */ /* 0x001fc8000f8ec03f */
[----:B------:R-:W-:-:S09]  /*3ef0*/  ULEA UR19, UR37, UR22, 0x3 ;  /* 0x0000001625137291 */ /* 0x000fd2000f8e183f */
[----:B------:R0:W1:Y:S01]  /*3f00*/  SYNCS.PHASECHK.TRANS64.TRYWAIT P1, [UR19+0x19c30], R0 ;  /* 0x019c3000ff0075a7 */ /* 0x0000620008020153 */
[----:B------:R-:W-:Y:S05]  /*3f10*/  @!P0 BRA `(.L_x_165) ;  /* 0x0000000000048947 */ /* 0x000fea0003800000 */
[----:B------:R-:W-:Y:S01]  /*3f20*/  BPT.TRAP 0x1 ;  /* 0x000000040000795c */ /* 0x000fe20000300000 */
.L_x_165:
[----:B-1----:R-:W-:Y:S05]  /*3f30*/  @P1 BRA `(.L_x_166) ;  /* 0x0000000000081947 */ /* 0x002fea0003800000 */
[----:B------:R-:W1:Y:S02]  /*3f40*/  SYNCS.PHASECHK.TRANS64.TRYWAIT P1, [UR19+0x19c30], R0 ;  /* 0x019c3000ff0075a7 */ /* 0x000e640008020153 */
[----:B-1----:R-:W-:Y:S05]  /*3f50*/  @!P1 BRA `(.L_x_167) ;  /* 0x000000b000f89947 */ /* 0x002fea0003800000 */
.L_x_166:
[----:B------:R-:W-:Y:S01]  /*3f60*/  UIMAD UR14, UR37, 0x300, UR16 ;  /* 0x00000300250e78a4 */ /* 0x000fe2000f8e0210 */
[----:B------:R-:W-:Y:S01]  /*3f70*/  WARPGROUP.ARRIVE ;  /* 0x00000000000079c5 */ /* 0x000fe20000000000 */
[----:B------:R-:W-:Y:S01]  /*3f80*/  UMOV UR15, 0xc0000010 ;  /* 0xc0000010000f7882 */ /* 0x000fe20000000000 */
[----:B------:R-:W-:Y:S01]  /*3f90*/  UMOV UR7, 0xc0000010 ;  /* 0xc000001000077882 */ /* 0x000fe20000000000 */
[----:B------:R-:W-:Y:S02]  /*3fa0*/  UIADD3 UR6, UR14, 0x100, URZ ;  /* 0x000001000e067890 */ /* 0x000fe4000fffe03f */
[----:B------:R-:W-:Y:S01]  /*3fb0*/  UIADD3 UR10, UR14, 0x200, URZ ;  /* 0x000002000e0a7890 */ /* 0x000fe2000fffe03f */
[----:B------:R-:W-:Y:S02]  /*3fc0*/  UMOV UR11, 0xc0000010 ;  /* 0xc0000010000b7882 */ /* 0x000fe40000000000 */
[----:B------:R-:W-:Y:S03]  /*3fd0*/  QGMMA.64x128x32.F32.E4M3.E4M3 R24, gdesc[UR12], RZ, !UPT, gsb0 ;  /* 0x01e000000c1879f3 */ /* 0x000fe6000c0008ff */
[----:B------:R-:W-:-:S02]  /*3fe0*/  WARPGROUP.DEPBAR.LE gsb0, 0x0 ;  /* 0x00008000000079c5 */ /* 0x000fc40000010000 */
        /* <DEDUP_REMOVED lines=8> */
.L_x_168:
[----:B------:R-:W-:Y:S01]  /*4070*/  ULEA UR11, UR21, UR22, 0x3 ;  /* 0x00000016150b7291 */ /* 0x000fe2000f8e183f */
[----:B01----:R-:W-:-:S05]  /*4080*/  IMAD.U32 R0, RZ, RZ, UR20 ;  /* 0x00000014ff007e24 */ /* 0x003fca000f8e00ff */
[----:B------:R-:W-:-:S04]  /*4090*/  SHF.L.U32 R0, R0, 0x1f, RZ ;  /* 0x0000001f00007819 */ /* 0x000fc800000006ff */
[----:B------:R0:W1:Y:S01]  /*40a0*/  SYNCS.PHASECHK.TRANS64.TRYWAIT P1, [UR11+0x19c50], R0 ;  /* 0x019c5000ff0075a7 */ /* 0x000062000802014b */
[----:B------:R-:W-:Y:S05]  /*40b0*/  @!P0 BRA `(.L_x_169) ;  /* 0x0000000000048947 */ /* 0x000fea0003800000 */
[----:B------:R-:W-:Y:S01]  /*40c0*/  BPT.TRAP 0x1 ;  /* 0x000000040000795c */ /* 0x000fe20000300000 */
.L_x_169:
[----:B-1----:R-:W-:Y:S05]  /*40d0*/  @P1 BRA `(.L_x_170) ;  /* 0x0000000000081947 */ /* 0x002fea0003800000 */
[----:B------:R-:W1:Y:S02]  /*40e0*/  SYNCS.PHASECHK.TRANS64.TRYWAIT P1, [UR11+0x19c50], R0 ;  /* 0x019c5000ff0075a7 */ /* 0x000e64000802014b */
[----:B-1----:R-:W-:Y:S05]  /*40f0*/  @!P1 BRA `(.L_x_171) ;  /* 0x000000b000a89947 */ /* 0x002fea0003800000 */
.L_x_170:
        /* <DEDUP_REMOVED lines=23> */
[----:B------:R-:W-:Y:S03]  /*4270*/  QGMMA.64x96x32.F32.E4M3.E4M3 R88, R148, gdesc[UR4], R88, gsb0 ;  /* 0x0160000494587df3 */ /* 0x000fe60008000858 */
[----:B------:R-:W-:Y:S02]  /*4280*/  WARPGROUP.DEPBAR.LE gsb0, 0x0 ;  /* 0x00008000000079c5 */ /* 0x000fe40000010000 */
[----:B------:R-:W-:Y:S05]  /*4290*/  @!P0 BRA `(.L_x_172) ;  /* 0x0000000000048947 */ /* 0x000fea0003800000 */
[----:B------:R-:W-:Y:S01]  /*42a0*/  BPT.TRAP 0x1 ;  /* 0x000000040000795c */ /* 0x000fe20000300000 */
.L_x_172:
[----:B01----:R-:W-:Y:S01]  /*42b0*/  FMNMX.FTZ R0, R24, R7, !PT ;  /* 0x0000000718007209 */ /* 0x003fe20007810000 */
[----:B------:R-:W-:-:S03]  /*42c0*/  UIADD3 UR19, UR19, 0x19c40, URZ ;  /* 0x00019c4013137890 */ /* 0x000fc6000fffe03f */
[----:B------:R-:W-:Y:S01]  /*42d0*/  FMNMX.FTZ R3, R25, R0, !PT ;  /* 0x0000000019037209 */ /* 0x000fe20007810000 */
[----:B------:R-:W-:-:S03]  /*42e0*/  UPRMT UR19, UR18, 0x654, UR19 ;  /* 0x0000065412137896 */ /* 0x000fc60008000013 */
[----:B------:R-:W-:-:S04]  /*42f0*/  FMNMX.FTZ R0, R28, R3, !PT ;  /* 0x000000031c007209 */ /* 0x000fc80007810000 */
[----:B------:R-:W-:Y:S02]  /*4300*/  FMNMX.FTZ R3, R29, R0, !PT ;  /* 0x000000001d037209 */ /* 0x000fe40007810000 */
[----:B------:R-:W-:Y:S02]  /*4310*/  SYNCS.ARRIVE.TRANS64.RED.A1T0 RZ, [UR19], RZ ;  /* 0x000000ffffff79a7 */ /* 0x000fe40008100413 */
[----:B------:R-:W-:-:S04]  /*4320*/  FMNMX.FTZ R0, R32, R3, !PT ;  /* 0x0000000320007209 */ /* 0x000fc80007810000 */
        /* <DEDUP_REMOVED lines=26> */
[----:B------:R-:W-:Y:S02]  /*44d0*/  FMNMX.FTZ R8, R85, R0, !PT ;  /* 0x0000000055087209 */ /* 0x000fe40007810000 */
[----:B------:R-:W-:-:S03]  /*44e0*/  FMNMX.FTZ R0, R26, R6, !PT ;  /* 0x000000061a007209 */ /* 0x000fc60007810000 */
[----:B------:R-:W0:Y:S01]  /*44f0*/  SHFL.BFLY PT, R3, R8, 0x2, 0x1f ;  /* 0x0c401f0008037f89 */ /* 0x000e2200000e0000 */
[----:B------:R-:W-:-:S04]  /*4500*/  FMNMX.FTZ R9, R27, R0, !PT ;  /* 0x000000001b097209 */ /* 0x000fc80007810000 */
[----:B------:R-:W-:-:S04]  /*4510*/  FMNMX.FTZ R0, R30, R9, !PT ;  /* 0x000000091e007209 */ /* 0x000fc80007810000 */
[----:B------:R-:W-:-:S04]  /*4520*/  FMNMX.FTZ R9, R31, R0, !PT ;  /* 0x000000001f097209 */ /* 0x000fc80007810000 */
[----:B------:R-:W-:-:S04]  /*4530*/  FMNMX.FTZ R0, R34, R9, !PT ;  /* 0x0000000922007209 */ /* 0x000fc80007810000 */
[----:B------:R-:W-:-:S04]  /*4540*/  FMNMX.FTZ R9, R35, R0, !PT ;  /* 0x0000000023097209 */ /* 0x000fc80007810000 */
[----:B------:R-:W-:Y:S02]  /*4550*/  FMNMX.FTZ R0, R38, R9, !PT ;  /* 0x0000000926007209 */ /* 0x000fe40007810000 */
[----:B0-----:R-:W-:Y:S01]  /*4560*/  FMNMX.FTZ R10, R8, R3, !PT ;  /* 0x00000003080a7209 */ /* 0x001fe20007810000 */
[----:B------:R-:W-:Y:S01]  /*4570*/  IMAD.U32 R8, RZ, RZ, UR46 ;  /* 0x0000002eff087e24 */ /* 0x000fe2000f8e00ff */
        /* <DEDUP_REMOVED lines=8> */
[----:B0-----:R-:W-:Y:S02]  /*4600*/  FMNMX.FTZ R3, R10, R3, !PT ;  /* 0x000000030a037209 */ /* 0x001fe40007810000 */
[----:B------:R-:W-:-:S03]  /*4610*/  FMNMX.FTZ R0, R54, R9, !PT ;  /* 0x0000000936007209 */ /* 0x000fc60007810000 */
[----:B------:R-:W-:Y:S01]  /*4620*/  FADD.FTZ R7, -R3, R7 ;  /* 0x0000000703077221 */ /* 0x000fe20000010100 */
[----:B------:R-:W-:Y:S01]  /*4630*/  FMNMX.FTZ R9, R55, R0, !PT ;  /* 0x0000000037097209 */ /* 0x000fe20007810000 */
[----:B------:R-:W-:Y:S02]  /*4640*/  FFMA.FTZ R8, R3, R8, -8 ;  /* 0xc100000003087423 */ /* 0x000fe40000010008 */
[----:B------:R-:W-:Y:S01]  /*4650*/  FMUL.FTZ R7, R7, UR46 ;  /* 0x0000002e07077c20 */ /* 0x000fe20008410000 */
[----:B------:R-:W-:Y:S01]  /*4660*/  FMNMX.FTZ R0, R58, R9, !PT ;  /* 0x000000093a007209 */ /* 0x000fe20007810000 */
[----:B------:R-:W-:-:S01]  /*4670*/  FFMA.FTZ R24, R24, UR46, -R8 ;  /* 0x0000002e18187c23 */ /* 0x000fc20008010808 */
[--C-:B------:R-:W-:Y:S01]  /*4680*/  FFMA.FTZ R25, R25, UR46, -R8.reuse ;  /* 0x0000002e19197c23 */ /* 0x100fe20008010808 */
[----:B------:R-:W-:-:S01]  /*4690*/  FFMA.FTZ R28, R28, UR46, -R8 ;  /* 0x0000002e1c1c7c23 */ /* 0x000fc20008010808 */
[----:B------:R-:W-:Y:S01]  /*46a0*/  FMNMX.FTZ R9, R59, R0, !PT ;  /* 0x000000003b097209 */ /* 0x000fe20007810000 */
[----:B------:R-:W-:-:S01]  /*46b0*/  FFMA.FTZ R29, R29, UR46, -R8 ;  /* 0x0000002e1d1d7c23 */ /* 0x000fc20008010808 */
[----:B------:R-:W-:Y:S01]  /*46c0*/  MUFU.EX2 R12, R25 ;  /* 0x00000019000c7308 */ /* 0x000fe20000000800 */
[----:B------:R-:W-:-:S01]  /*46d0*/  FFMA.FTZ R32, R32, UR46, -R8 ;  /* 0x0000002e20207c23 */ /* 0x000fc20008010808 */
        /* <DEDUP_REMOVED lines=39> */
[----:B------:R-:W-:Y:S01]  /*4950*/  MUFU.EX2 R33, R33 ;  /* 0x0000002100217308 */ /* 0x000fe20000000800 */
[----:B------:R-:W-:Y:S01]  /*4960*/  FMNMX.FTZ R0, R82, R9, !PT ;  /* 0x0000000952007209 */ /* 0x000fe20007810000 */
[----:B------:R-:W-:-:S03]  /*4970*/  FFMA.FTZ R8, R85, UR46, -R8 ;  /* 0x0000002e55087c23 */ /* 0x000fc60008010808 */
[----:B------:R-:W-:-:S03]  /*4980*/  FMNMX.FTZ R9, R83, R0, !PT ;  /* 0x0000000053097209 */ /* 0x000fc60007810000 */
[----:B------:R-:W-:Y:S01]  /*4990*/  MUFU.EX2 R36, R36 ;  /* 0x0000002400247308 */ /* 0x000fe20000000800 */
[----:B------:R-:W-:-:S04]  /*49a0*/  FMNMX.FTZ R0, R86, R9, !PT ;  /* 0x0000000956007209 */ /* 0x000fc80007810000 */
[----:B------:R-:W-:-:S03]  /*49b0*/  FMNMX.FTZ R9, R87, R0, !PT ;  /* 0x0000000057097209 */ /* 0x000fc60007810000 */
[----:B------:R-:W-:Y:S02]  /*49c0*/  MUFU.EX2 R37, R37 ;  /* 0x0000002500257308 */ /* 0x000fe40000000800 */
[----:B------:R-:W0:Y:S06]  /*49d0*/  SHFL.BFLY PT, R0, R9, 0x2, 0x1f ;  /* 0x0c401f0009007f89 */ /* 0x000e2c00000e0000 */
[----:B------:R-:W-:Y:S08]  /*49e0*/  MUFU.EX2 R40, R40 ;  /* 0x0000002800287308 */ /* 0x000ff00000000800 */
[----:B------:R-:W-:Y:S08]  /*49f0*/  MUFU.EX2 R41, R41 ;  /* 0x0000002900297308 */ /* 0x000ff00000000800 */
[----:B------:R-:W-:Y:S01]  /*4a00*/  MUFU.EX2 R44, R44 ;  /* 0x0000002c002c7308 */ /* 0x000fe20000000800 */
[----:B0-----:R-:W-:-:S05]  /*4a10*/  FMNMX.FTZ R10, R9, R0, !PT ;  /* 0x00000000090a7209 */ /* 0x001fca0007810000 */
[----:B------:R-:W0:Y:S02]  /*4a20*/  SHFL.BFLY PT, R11, R10, 0x1, 0x1f ;  /* 0x0c201f000a0b7f89 */ /* 0x000e2400000e0000 */
[----:B------:R-:W-:Y:S08]  /*4a30*/  MUFU.EX2 R45, R45 ;  /* 0x0000002d002d7308 */ /* 0x000ff00000000800 */
[----:B------:R-:W-:Y:S08]  /*4a40*/  MUFU.EX2 R48, R48 ;  /* 0x0000003000307308 */ /* 0x000ff00000000800 */
[----:B------:R-:W-:Y:S01]  /*4a50*/  MUFU.EX2 R49, R49 ;  /* 0x0000003100317308 */ /* 0x000fe20000000800 */
[----:B0-----:R-:W-:Y:S01]  /*4a60*/  FMNMX.FTZ R0, R10, R11, !PT ;  /* 0x0000000b0a007209 */ /* 0x001fe20007810000 */
[----:B------:R-:W-:-:S06]  /*4a70*/  IMAD.U32 R11, RZ, RZ, UR46 ;  /* 0x0000002eff0b7e24 */ /* 0x000fcc000f8e00ff */
[----:B------:R-:W-:Y:S01]  /*4a80*/  MUFU.EX2 R10, R7 ;  /* 0x00000007000a7308 */ /* 0x000fe20000000800 */
[----:B------:R-:W-:-:S04]  /*4a90*/  FADD.FTZ R6, -R0, R6 ;  /* 0x0000000600067221 */ /* 0x000fc80000010100 */
[----:B------:R-:W-:-:S03]  /*4aa0*/  FMUL.FTZ R6, R6, UR46 ;  /* 0x0000002e06067c20 */ /* 0x000fc60008410000 */
[----:B------:R-:W0:Y:S08]  /*4ab0*/  MUFU.EX2 R7, R24 ;  /* 0x0000001800077308 */ /* 0x000e300000000800 */
[----:B------:R1:W-:Y:S08]  /*4ac0*/  MUFU.EX2 R9, R6 ;  /* 0x0000000600097308 */ /* 0x0003f00000000800 */
[----:B------:R-:W-:Y:S01]  /*4ad0*/  MUFU.EX2 R52, R52 ;  /* 0x0000003400347308 */ /* 0x000fe20000000800 */
[----:B-1----:R-:W-:-:S01]  /*4ae0*/  FFMA.FTZ R6, R0, R11, -8 ;  /* 0xc100000000067423 */ /* 0x002fc2000001000b */
[----:B0-----:R-:W-:-:S03]  /*4af0*/  FFMA.FTZ R5, R10, R5, R7 ;  /* 0x000000050a057223 */ /* 0x001fc60000010007 */
[--C-:B------:R-:W-:Y:S01]  /*4b00*/  FFMA.FTZ R26, R26, UR46, -R6.reuse ;  /* 0x0000002e1a1a7c23 */ /* 0x100fe20008010806 */
[----:B------:R-:W-:-:S01]  /*4b10*/  FFMA.FTZ R27, R27, UR46, -R6 ;  /* 0x0000002e1b1b7c23 */ /* 0x000fc20008010806 */
[--C-:B------:R-:W-:Y:S01]  /*4b20*/  FFMA.FTZ R30, R30, UR46, -R6.reuse ;  /* 0x0000002e1e1e7c23 */ /* 0x100fe20008010806 */
[----:B------:R-:W-:-:S01]  /*4b30*/  FFMA.FTZ R31, R31, UR46, -R6 ;  /* 0x0000002e1f1f7c23 */ /* 0x000fc20008010806 */
[--C-:B------:R-:W-:Y:S01]  /*4b40*/  FFMA.FTZ R34, R34, UR46, -R6.reuse ;  /* 0x0000002e22227c23 */ /* 0x100fe20008010806 */
[----:B------:R-:W-:-:S01]  /*4b50*/  FFMA.FTZ R35, R35, UR46, -R6 ;  /* 0x0000002e23237c23 */ /* 0x000fc20008010806 */
[----:B------:R-:W0:Y:S01]  /*4b60*/  MUFU.EX2 R26, R26 ;  /* 0x0000001a001a7308 */ /* 0x000e220000000800 */
[----:B------:R-:W-:-:S01]  /*4b70*/  FFMA.FTZ R38, R38, UR46, -R6 ;  /* 0x0000002e26267c23 */ /* 0x000fc20008010806 */
[----:B------:R-:W-:Y:S01]  /*4b80*/  FADD.FTZ R5, R12, R5 ;  /* 0x000000050c057221 */ /* 0x000fe20000010000 */
[----:B------:R-:W-:-:S01]  /*4b90*/  FFMA.FTZ R39, R39, UR46, -R6 ;  /* 0x0000002e27277c23 */ /* 0x000fc20008010806 */
[--C-:B------:R-:W-:Y:S01]  /*4ba0*/  FFMA.FTZ R42, R42, UR46, -R6.reuse ;  /* 0x0000002e2a2a7c23 */ /* 0x100fe20008010806 */
[----:B------:R-:W-:-:S01]  /*4bb0*/  FFMA.FTZ R43, R43, UR46, -R6 ;  /* 0x0000002e2b2b7c23 */ /* 0x000fc20008010806 */
[--C-:B------:R-:W-:Y:S01]  /*4bc0*/  FFMA.FTZ R46, R46, UR46, -R6.reuse ;  /* 0x0000002e2e2e7c23 */ /* 0x100fe20008010806 */
        /* <DEDUP_REMOVED lines=19> */
[----:B------:R-:W-:Y:S01]  /*4d00*/  FADD.FTZ R4, R28, R5 ;  /* 0x000000051c047221 */ /* 0x000fe20000010000 */
[----:B------:R-:W-:-:S01]  /*4d10*/  FFMA.FTZ R75, R75, UR46, -R6 ;  /* 0x0000002e4b4b7c23 */ /* 0x000fc20008010806 */
[--C-:B------:R-:W-:Y:S01]  /*4d20*/  FFMA.FTZ R78, R78, UR46, -R6.reuse ;  /* 0x0000002e4e4e7c23 */ /* 0x100fe20008010806 */
[----:B------:R-:W-:-:S01]  /*4d30*/  FFMA.FTZ R79, R79, UR46, -R6 ;  /* 0x0000002e4f4f7c23 */ /* 0x000fc20008010806 */
[----:B------:R-:W-:Y:S01]  /*4d40*/  FADD.FTZ R5, R29, R4 ;  /* 0x000000041d057221 */ /* 0x000fe20000010000 */
[----:B------:R-:W-:-:S01]  /*4d50*/  FFMA.FTZ R82, R82, UR46, -R6 ;  /* 0x0000002e52527c23 */ /* 0x000fc20008010806 */
[----:B------:R-:W1:Y:S01]  /*4d60*/  MUFU.EX2 R34, R34 ;  /* 0x0000002200227308 */ /* 0x000e620000000800 */
[----:B------:R-:W-:-:S01]  /*4d70*/  FFMA.FTZ R83, R83, UR46, -R6 ;  /* 0x0000002e53537c23 */ /* 0x000fc20008010806 */
[----:B------:R-:W-:Y:S01]  /*4d80*/  FADD.FTZ R4, R32, R5 ;  /* 0x0000000520047221 */ /* 0x000fe20000010000 */
[----:B------:R-:W-:-:S01]  /*4d90*/  FFMA.FTZ R86, R86, UR46, -R6 ;  /* 0x0000002e56567c23 */ /* 0x000fc20008010806 */
[----:B------:R-:W-:-:S02]  /*4da0*/  FFMA.FTZ R6, R87, UR46, -R6 ;  /* 0x0000002e57067c23 */ /* 0x000fc40008010806 */
[----:B------:R-:W-:-:S02]  /*4db0*/  FADD.FTZ R5, R33, R4 ;  /* 0x0000000421057221 */ /* 0x000fc40000010000 */
[----:B------:R-:W3:Y:S02]  /*4dc0*/  MUFU.EX2 R35, R35 ;  /* 0x0000002300237308 */ /* 0x000ee40000000800 */
[----:B------:R-:W-:-:S04]  /*4dd0*/  FADD.FTZ R4, R36, R5 ;  /* 0x0000000524047221 */ /* 0x000fc80000010000 */
[----:B------:R-:W-:Y:S02]  /*4de0*/  FADD.FTZ R5, R37, R4 ;  /* 0x0000000425057221 */ /* 0x000fe40000010000 */
[----:B------:R2:W-:Y:S02]  /*4df0*/  MUFU.EX2 R11, R8 ;  /* 0x00000008000b7308 */ /* 0x0005e40000000800 */
[----:B------:R-:W-:-:S04]  /*4e00*/  FADD.FTZ R4, R40, R5 ;  /* 0x0000000528047221 */ /* 0x000fc80000010000 */
[----:B------:R-:W-:Y:S02]  /*4e10*/  FADD.FTZ R5, R41, R4 ;  /* 0x0000000429057221 */ /* 0x000fe40000010000 */
[----:B------:R-:W4:Y:S01]  /*4e20*/  MUFU.EX2 R38, R38 ;  /* 0x0000002600267308 */ /* 0x000f220000000800 */
[----:B--2---:R-:W-:-:S01]  /*4e30*/  FADD.FTZ R8, R30, R13 ;  /* 0x0000000d1e087221 */ /* 0x004fc20000010000 */
[----:B------:R-:W-:-:S03]  /*4e40*/  FADD.FTZ R4, R44, R5 ;  /* 0x000000052c047221 */ /* 0x000fc60000010000 */
[----:B0-----:R-:W-:Y:S01]  /*4e50*/  FADD.FTZ R13, R31, R8 ;  /* 0x000000081f0d7221 */ /* 0x001fe20000010000 */
[----:B------:R-:W-:-:S02]  /*4e60*/  FADD.FTZ R5, R45, R4 ;  /* 0x000000042d057221 */ /* 0x000fc40000010000 */
[----:B------:R-:W0:Y:S01]  /*4e70*/  MUFU.EX2 R39, R39 ;  /* 0x0000002700277308 */ /* 0x000e220000000800 */
[----:B-1----:R-:W-:-:S01]  /*4e80*/  FADD.FTZ R8, R34, R13 ;  /* 0x0000000d22087221 */ /* 0x002fc20000010000 */
[----:B------:R-:W-:-:S03]  /*4e90*/  FADD.FTZ R4, R48, R5 ;  /* 0x0000000530047221 */ /* 0x000fc60000010000 */
[----:B---3--:R-:W-:Y:S01]  /*4ea0*/  FADD.FTZ R13, R35, R8 ;  /* 0x00000008230d7221 */ /* 0x008fe20000010000 */
[----:B------:R-:W-:-:S02]  /*4eb0*/  FADD.FTZ R5, R49, R4 ;  /* 0x0000000431057221 */ /* 0x000fc40000010000 */
[----:B------:R-:W1:Y:S01]  /*4ec0*/  MUFU.EX2 R42, R42 ;  /* 0x0000002a002a7308 */ /* 0x000e620000000800 */
[----:B----4-:R-:W-:-:S01]  /*4ed0*/  FADD.FTZ R8, R38, R13 ;  /* 0x0000000d26087221 */ /* 0x010fc20000010000 */
[----:B------:R-:W-:-:S06]  /*4ee0*/  FADD.FTZ R4, R52, R5 ;  /* 0x0000000534047221 */ /* 0x000fcc0000010000 */
        /* <DEDUP_REMOVED lines=77> */
[----:B--2---:R-:W-:-:S04]  /*53c0*/  FADD.FTZ R4, R84, R5 ;  /* 0x0000000554047221 */ /* 0x004fc80000010000 */
[----:B------:R-:W-:Y:S01]  /*53d0*/  FADD.FTZ R5, R11, R4 ;  /* 0x000000040b057221 */ /* 0x000fe20000010000 */
[----:B0-----:R-:W-:-:S04]  /*53e0*/  FADD.FTZ R8, R86, R15 ;  /* 0x0000000f56087221 */ /* 0x001fc80000010000 */
[----:B-1----:R-:W-:Y:S01]  /*53f0*/  FADD.FTZ R4, R13, R8 ;  /* 0x000000080d047221 */ /* 0x002fe20000010000 */
[----:B------:R-:W-:Y:S06]  /*5400*/  @!P0 BRA `(.L_x_173) ;  /* 0x0000000000048947 */ /* 0x000fec0003800000 */
[----:B------:R-:W-:Y:S01]  /*5410*/  BPT.TRAP 0x1 ;  /* 0x000000040000795c */ /* 0x000fe20000300000 */
.L_x_173:
        /* <DEDUP_REMOVED lines=8> */
[----:B------:R-:W-:Y:S01]  /*54a0*/  UMOV UR20, UR36 ;  /* 0x0000002400147c82 */ /* 0x000fe20008000000 */
[----:B------:R-:W-:Y:S01]  /*54b0*/  F2FP.SATFINITE.E4M3.F32.PACK_AB_MERGE_C R38, R39, R38, RZ ;  /* 0x000000262726723e */ /* 0x000fe200048070ff */
[----:B------:R-:W-:Y:S01]  /*54c0*/  UMOV UR21, UR37 ;  /* 0x0000002500157c82 */ /* 0x000fe20008000000 */
[----:B------:R-:W-:Y:S01]  /*54d0*/  F2FP.SATFINITE.E4M3.F32.PACK_AB_MERGE_C R44, R45, R44, RZ ;  /* 0x0000002c2d2c723e */ /* 0x000fe200048070ff */
[----:B------:R-:W-:Y:S01]  /*54e0*/  FMUL.FTZ R88, R88, R10 ;  /* 0x0000000a58587220 */ /* 0x000fe20000410000 */
[----:B------:R-:W-:Y:S01]  /*54f0*/  F2FP.SATFINITE.E4M3.F32.PACK_AB_MERGE_C R46, R47, R46, RZ ;  /* 0x0000002e2f2e723e */ /* 0x000fe200048070ff */
[----:B------:R-:W-:Y:S01]  /*5500*/  FMUL.FTZ R89, R89, R10 ;  /* 0x0000000a59597220 */ /* 0x000fe20000410000 */
[----:B------:R-:W-:Y:S01]  /*5510*/  F2FP.SATFINITE.E4M3.F32.PACK_AB_MERGE_C R52, R53, R52, RZ ;  /* 0x000000343534723e */ /* 0x000fe200048070ff */
[----:B------:R-:W-:Y:S01]  /*5520*/  SYNCS.ARRIVE.TRANS64.RED.A1T0 RZ, [UR6], RZ ;  /* 0x000000ffffff79a7 */ /* 0x000fe20008100406 */
[----:B------:R-:W-:Y:S01]  /*5530*/  F2FP.SATFINITE.E4M3.F32.PACK_AB_MERGE_C R54, R55, R54, RZ ;  /* 0x000000363736723e */ /* 0x000fe200048070ff */
[----:B------:R-:W-:Y:S01]  /*5540*/  FMUL.FTZ R92, R92, R10 ;  /* 0x0000000a5c5c7220 */ /* 0x000fe20000410000 */
        /* <DEDUP_REMOVED lines=15> */
[-C--:B------:R-:W-:Y:S01]  /*5640*/  FMUL.FTZ R108, R108, R10.reuse ;  /* 0x0000000a6c6c7220 */ /* 0x080fe20000410000 */
[----:B------:R-:W-:Y:S01]  /*5650*/  F2FP.SATFINITE.E4M3.F32.PACK_AB_MERGE_C R136, R12, R7, R28 ;  /* 0x000000070c88723e */ /* 0x000fe2000480701c */
[----:B------:R-:W-:Y:S01]  /*5660*/  FMUL.FTZ R109, R109, R10 ;  /* 0x0000000a6d6d7220 */ /* 0x000fe20000410000 */
        /* <DEDUP_REMOVED lines=25> */
[-C--:B------:R-:W-:Y:S01]  /*5800*/  FMUL.FTZ R90, R90, R9.reuse ;  /* 0x000000095a5a7220 */ /* 0x080fe20000410000 */
[----:B------:R-:W-:Y:S01]  /*5810*/  F2FP.SATFINITE.E4M3.F32.PACK_AB_MERGE_C R150, R81, R80, R11 ;  /* 0x000000505196723e */ /* 0x000fe2000480700b */
[-C--:B------:R-:W-:Y:S01]  /*5820*/  FMUL.FTZ R91, R91, R9.reuse ;  /* 0x000000095b5b7220 */ /* 0x080fe20000410000 */
[----:B------:R-:W-:Y:S01]  /*5830*/  F2FP.SATFINITE.E4M3.F32.PACK_AB_MERGE_C R151, R83, R82, R13 ;  /* 0x000000525397723e */ /* 0x000fe2000480700d */
        /* <DEDUP_REMOVED lines=22> */
[----:B------:R-:W-:-:S02]  /*59a0*/  IMAD.MOV.U32 R6, RZ, RZ, R0 ;  /* 0x000000ffff067224 */ /* 0x000fc400078e0000 */
[----:B------:R-:W-:Y:S01]  /*59b0*/  IMAD.MOV.U32 R7, RZ, RZ, R3 ;  /* 0x000000ffff077224 */ /* 0x000fe200078e0003 */
[----:B------:R-:W-:Y:S06]  /*59c0*/  @P1 BRA `(.L_x_174) ;  /* 0xffffffe400141947 */ /* 0x000fec000383ffff */
.L_x_163:
[----:B------:R-:W-:Y:S06]  /*59d0*/  BAR.ARV 0x8, 0x200 ;  /* 0x0208000000007b1d */ /* 0x000fec0000002000 */
[----:B------:R-:W-:Y:S05]  /*59e0*/  @!P0 BRA `(.L_x_175) ;  /* 0x0000000000048947 */ /* 0x000fea0003800000 */
[----:B------:R-:W-:Y:S01]  /*59f0*/  BPT.TRAP 0x1 ;  /* 0x000000040000795c */ /* 0x000fe20000300000 */
.L_x_175:
[----:B------:R-:W0:Y:S01]  /*5a00*/  S2UR UR8, SR_CgaCtaId ;  /* 0x00000000000879c3 */ /* 0x000e220000008800 */
[----:B------:R-:W-:Y:S01]  /*5a10*/  UMOV UR4, 0x400 ;  /* 0x0000040000047882 */ /* 0x000fe20000000000 */
[----:B------:R-:W-:-:S05]  /*5a20*/  IMAD.U32 R6, RZ, RZ, UR36 ;  /* 0x00000024ff067e24 */ /* 0x000fca000f8e00ff */
[----:B------:R-:W-:Y:S01]  /*5a30*/  SHF.L.U32 R6, R6, 0x1f, RZ ;  /* 0x0000001f06067819 */ /* 0x000fe200000006ff */
[----:B0-----:R-:W-:-:S04]  /*5a40*/  ULEA UR4, UR8, UR4, 0x18 ;  /* 0x0000000408047291 */ /* 0x001fc8000f8ec03f */
[----:B------:R-:W-:-:S09]  /*5a50*/  ULEA UR5, UR37, UR4, 0x3 ;  /* 0x0000000425057291 */ /* 0x000fd2000f8e183f */
[----:B------:R0:W1:Y:S01]  /*5a60*/  SYNCS.PHASECHK.TRANS64.TRYWAIT P1, [UR5+0x19c50], R6 ;  /* 0x019c5006ff0075a7 */ /* 0x0000620008020145 */
[----:B------:R-:W-:Y:S05]  /*5a70*/  @!P0 BRA `(.L_x_176) ;  /* 0x0000000000048947 */ /* 0x000fea0003800000 */
[----:B------:R-:W-:Y:S01]  /*5a80*/  BPT.TRAP 0x1 ;  /* 0x000000040000795c */ /* 0x000fe20000300000 */
.L_x_176:
[----:B-1----:R-:W-:Y:S05]  /*5a90*/  @P1 BRA `(.L_x_177) ;  /* 0x0000000000081947 */ /* 0x002fea0003800000 */
[----:B------:R-:W1:Y:S02]  /*5aa0*/  SYNCS.PHASECHK.TRANS64.TRYWAIT P1, [UR5+0x19c50], R6 ;  /* 0x019c5006ff0075a7 */ /* 0x000e640008020145 */
[----:B-1----:R-:W-:Y:S05]  /*5ab0*/  @!P1 BRA `(.L_x_178) ;  /* 0x0000009800509947 */ /* 0x002fea0003800000 */
.L_x_177:
[----:B------:R-:W-:Y:S01]  /*5ac0*/  UIADD3 UR4, UR4, 0x3000, URZ ;  /* 0x0000300004047890 */ /* 0x000fe2000fffe03f */
[----:B------:R-:W-:Y:S01]  /*5ad0*/  WARPGROUP.ARRIVE ;  /* 0x00000000000079c5 */ /* 0x000fe20000000000 */
[----:B------:R-:W-:Y:S01]  /*5ae0*/  ULDC.64 UR10, c[0x0][0x9a0] ;  /* 0x00026800000a7ab9 */ /* 0x000fe20000000a00 */
[----:B------:R-:W-:Y:S01]  /*5af0*/  UMOV UR7, 0x40000040 ;  /* 0x4000004000077882 */ /* 0x000fe20000000000 */
[----:B------:R-:W-:Y:S01]  /*5b00*/  USHF.R.U32.HI UR4, URZ, 0x4, UR4 ;  /* 0x000000043f047899 */ /* 0x000fe20008011604 */
[----:B------:R-:W-:-:S03]  /*5b10*/  ISETP.NE.U32.AND P1, PT, RZ, UR10, PT ;  /* 0x0000000aff007c0c */ /* 0x000fc6000bf25070 */
[----:B------:R-:W-:Y:S01]  /*5b20*/  ULOP3.LUT UR4, UR4, 0x3fff, URZ, 0xc0, !UPT ;  /* 0x00003fff04047892 */ /* 0x000fe2000f8ec03f */
[----:B------:R-:W-:-:S03]  /*5b30*/  ISETP.NE.AND.EX P1, PT, RZ, UR11, PT, P1 ;  /* 0x0000000bff007c0c */ /* 0x000fc6000bf25310 */
[----:B------:R-:W-:-:S04]  /*5b40*/  ULOP3.LUT UR4, UR4, 0x10000, URZ, 0xfc, !UPT ;  /* 0x0001000004047892 */ /* 0x000fc8000f8efc3f */
[----:B------:R-:W-:-:S06]  /*5b50*/  UIMAD UR4, UR37, 0x300, UR4 ;  /* 0x00000300250478a4 */ /* 0x000fcc000f8e0204 */
[----:B------:R-:W2:Y:S01]  /*5b60*/  @P1 LDC.64 R10, c[0x0][0x9c8] ;  /* 0x00027200ff0a1b82 */ /* 0x000ea20000000a00 */
[----:B------:R-:W-:Y:S02]  /*5b70*/  UMOV UR6, UR4 ;  /* 0x0000000400067c82 */ /* 0x000fe40008000000 */
[----:B------:R-:W-:Y:S05]  /*5b80*/  QGMMA.64x96x32.F32.E4M3.E4M3 R88, R136, gdesc[UR4], R88, gsb0 ;  /* 0x0160000488587df3 */ /* 0x000fea0008000858 */
[----:B01----:R-:W0:Y:S01]  /*5b90*/  @P1 LDC.64 R6, c[0x0][0x9d0] ;  /* 0x00027400ff061b82 */ /* 0x003e220000000a00 */
[----:B--2---:R-:W-:-:S04]  /*5ba0*/  @P1 IMAD R8, R10, UR40, RZ ;  /* 0x000000280a081c24 */ /* 0x004fc8000f8e02ff */
[----:B------:R-:W-:Y:S02]  /*5bb0*/  @P1 IMAD R11, R11, UR39, R8 ;  /* 0x000000270b0b1c24 */ /* 0x000fe4000f8e0208 */
[----:B------:R-:W-:-:S04]  /*5bc0*/  @P1 IMAD.WIDE.U32 R8, R10, UR39, RZ ;  /* 0x000000270a081c25 */ /* 0x000fc8000f8e00ff */
[----:B------:R-:W-:Y:S02]  /*5bd0*/  @P1 IMAD.IADD R9, R9, 0x1, R11 ;  /* 0x0000000109091824 */ /* 0x000fe400078e020b */
[----:B0-----:R-:W-:-:S04]  /*5be0*/  @P1 IMAD.WIDE.U32 R8, R6, UR41, R8 ;  /* 0x0000002906081c25 */ /* 0x001fc8000f8e0008 */
[----:B------:R-:W-:Y:S01]  /*5bf0*/  @P1 IMAD R7, R7, UR41, R9 ;  /* 0x0000002907071c24 */ /* 0x000fe2000f8e0209 */
[----:B------:R-:W-:-:S04]  /*5c00*/  @P1 LEA R6, P2, R8, UR10, 0x2 ;  /* 0x0000000a08061c11 */ /* 0x000fc8000f8410ff */
[----:B------:R-:W-:Y:S01]  /*5c10*/  @P1 LEA.HI.X R7, R8, UR11, R7, 0x2, P2 ;  /* 0x0000000b08071c11 */ /* 0x000fe200090f1407 */
[----:B------:R-:W-:-:S06]  /*5c20*/  IMAD.MOV.U32 R8, RZ, RZ, 0x3f800000 ;  /* 0x3f800000ff087424 */ /* 0x000fcc00078e00ff */
[----:B------:R0:W2:Y:S01]  /*5c30*/  @P1 LDG.E R8, desc[UR50][R6.64] ;  /* 0x0000003206081981 */ /* 0x0000a2000c1e1900 */
[----:B------:R-:W-:Y:S01]  /*5c40*/  UIADD3 UR6, UR4, 0x2, URZ ;  /* 0x0000000204067890 */ /* 0x000fe2000fffe03f */
[----:B------:R-:W-:Y:S01]  /*5c50*/  UMOV UR7, 0x40000040 ;  /* 0x4000004000077882 */ /* 0x000fe20000000000 */
[----:B------:R-:W-:Y:S02]  /*5c60*/  WARPGROUP.DEPBAR.LE gsb0, 0x0 ;  /* 0x00008000000079c5 */ /* 0x000fe40000010000 */
[----:B------:R-:W-:-:S06]  /*5c70*/  WARPGROUP.ARRIVE ;  /* 0x00000000000079c5 */ /* 0x000fcc0000000000 */
[----:B------:R-:W-:Y:S01]  /*5c80*/  QGMMA.64x96x32.F32.E4M3.E4M3 R88, R140, gdesc[UR4], R88, gsb0 ;  /* 0x016000048c587df3 */ /* 0x000fe20008000858 */
[----:B------:R-:W-:Y:S01]  /*5c90*/  UIADD3 UR6, UR4, 0x4, URZ ;  /* 0x0000000404067890 */ /* 0x000fe2000fffe03f */
[----:B------:R-:W-:Y:S01]  /*5ca0*/  UMOV UR7, 0x40000040 ;  /* 0x4000004000077882 */ /* 0x000fe20000000000 */
        /* <DEDUP_REMOVED lines=8> */
[----:B-1----:R-:W-:-:S01]  /*5d30*/  FADD.FTZ R10, R10, R5 ;  /* 0x000000050a0a7221 */ /* 0x002fc20000010000 */
[----:B---3--:R-:W-:-:S04]  /*5d40*/  FADD.FTZ R9, R9, R4 ;  /* 0x0000000409097221 */ /* 0x008fc80000010000 */
[----:B0-----:R-:W0:Y:S04]  /*5d50*/  SHFL.BFLY PT, R7, R10, 0x1, 0x1f ;  /* 0x0c201f000a077f89 */ /* 0x001e2800000e0000 */
[----:B------:R-:W1:Y:S01]  /*5d60*/  SHFL.BFLY PT, R6, R9, 0x1, 0x1f ;  /* 0x0c201f0009067f89 */ /* 0x000e6200000e0000 */
[----:B------:R-:W-:Y:S02]  /*5d70*/  IMAD.MOV.U32 R5, RZ, RZ, RZ ;  /* 0x000000ffff057224 */ /* 0x000fe400078e00ff */
[----:B0-----:R-:W-:Y:S01]  /*5d80*/  FADD.FTZ R7, R10, R7 ;  /* 0x000000070a077221 */ /* 0x001fe20000010000 */
[----:B-1----:R-:W-:-:S04]  /*5d90*/  FADD.FTZ R12, R9, R6 ;  /* 0x00000006090c7221 */ /* 0x002fc80000010000 */
[C---:B------:R-:W-:Y:S01]  /*5da0*/  FSETP.NE.FTZ.AND P1, PT, R7.reuse, RZ, PT ;  /* 0x000000ff0700720b */ /* 0x040fe20003f35000 */
[----:B------:R-:W-:Y:S01]  /*5db0*/  FMUL.FTZ R11, R7, 0.00390625 ;  /* 0x3b800000070b7820 */ /* 0x000fe20000410000 */
[----:B------:R-:W-:-:S04]  /*5dc0*/  FMUL.FTZ R10, R12, 0.00390625 ;  /* 0x3b8000000c0a7820 */ /* 0x000fc80000410000 */
        /* <DEDUP_REMOVED lines=26> */
.L_x_179:
[----:B------:R-:W-:Y:S01]  /*5f70*/  UIADD3 UR4, UR5, 0x19c60, URZ ;  /* 0x00019c6005047890 */ /* 0x000fe2000fffe03f */
[-C--:B------:R-:W-:Y:S01]  /*5f80*/  FMUL.FTZ R24, R88, R56.reuse ;  /* 0x0000003858187220 */ /* 0x080fe20000410000 */
[----:B------:R-:W-:Y:S01]  /*5f90*/  UIADD3 UR37, UR37, 0x1, URZ ;  /* 0x0000000125257890 */ /* 0x000fe2000fffe03f */
[-C--:B------:R-:W-:Y:S01]  /*5fa0*/  FMUL.FTZ R4, R93, R56.reuse ;  /* 0x000000385d047220 */ /* 0x080fe20000410000 */
[----:B------:R-:W-:Y:S01]  /*5fb0*/  UPRMT UR4, UR8, 0x654, UR4 ;  /* 0x0000065408047896 */ /* 0x000fe20008000004 */
[-C--:B------:R-:W-:Y:S01]  /*5fc0*/  FMUL.FTZ R26, R96, R56.reuse ;  /* 0x00000038601a7220 */ /* 0x080fe20000410000 */
[----:B------:R-:W-:Y:S01]  /*5fd0*/  UISETP.NE.AND UP0, UPT, UR37, 0x2, UPT ;  /* 0x000000022500788c */ /* 0x000fe2000bf05270 */
        /* <DEDUP_REMOVED lines=39> */
[----:B------:R-:W-:Y:S01]  /*6250*/  USEL UR4, URZ, 0x1, UP0 ;  /* 0x000000013f047887 */ /* 0x000fe20008000000 */
[-C--:B------:R-:W-:Y:S01]  /*6260*/  FMUL.FTZ R46, R118, R58.reuse ;  /* 0x0000003a762e7220 */ /* 0x080fe20000410000 */
[-C--:B------:R-:W-:Y:S01]  /*6270*/  FMUL.FTZ R50, R115, R58.reuse ;  /* 0x0000003a73327220 */ /* 0x080fe20000410000 */
[-C--:B------:R-:W-:Y:S01]  /*6280*/  FMUL.FTZ R83, R126, R58.reuse ;  /* 0x0000003a7e537220 */ /* 0x080fe20000410000 */
[-C--:B------:R-:W-:Y:S01]  /*6290*/  FMUL.FTZ R54, R123, R58.reuse ;  /* 0x0000003a7b367220 */ /* 0x080fe20000410000 */
[----:B------:R-:W-:Y:S01]  /*62a0*/  FMUL.FTZ R134, R134, R58 ;  /* 0x0000003a86867220 */ /* 0x000fe20000410000 */
[----:B------:R-:W-:Y:S01]  /*62b0*/  FMUL.FTZ R56, R129, R56 ;  /* 0x0000003881387220 */ /* 0x000fe20000410000 */
[----:B------:R-:W-:Y:S01]  /*62c0*/  PLOP3.LUT P0, PT, PT, PT, PT, 0x8, 0x0 ;  /* 0x000000000000781c */ /* 0x000fe20003f0e170 */
[----:B------:R-:W-:Y:S01]  /*62d0*/  FMUL.FTZ R58, R131, R58 ;  /* 0x0000003a833a7220 */ /* 0x000fe20000410000 */
[----:B------:R-:W-:-:S02]  /*62e0*/  UIADD3 UR47, UR47, 0x1, URZ ;  /* 0x000000012f2f7890 */ /* 0x000fc4000fffe03f */
[----:B------:R-:W-:Y:S02]  /*62f0*/  USEL UR37, UR37, URZ, UP0 ;  /* 0x0000003f25257287 */ /* 0x000fe40008000000 */
[----:B------:R-:W-:-:S12]  /*6300*/  ULOP3.LUT UR36, UR36, UR4, URZ, 0x3c, !UPT ;  /* 0x0000000424247292 */ /* 0x000fd8000f8e3c3f */
.L_x_155:
[----:B------:R-:W0:Y:S01]  /*6310*/  S2R R15, SR_CgaCtaId ;  /* 0x00000000000f7919 */ /* 0x000e220000008800 */
[----:B------:R-:W-:Y:S01]  /*6320*/  MOV R0, 0x400 ;  /* 0x0000040000007802 */ /* 0x000fe20000000f00 */
[----:B------:R-:W-:Y:S01]  /*6330*/  UISETP.NE.AND UP0, UPT, UR44, URZ, UPT ;  /* 0x0000003f2c00728c */ /* 0x000fe2000bf05270 */
[----:B------:R-:W-:Y:S01]  /*6340*/  BSSY B0, `(.L_x_180) ;  /* 0x0000337000007945 */ /* 0x000fe20003800000 */
[----:B------:R-:W-:Y:S09]  /*6350*/  BAR.SYNC.DEFER_BLOCKING 0x5, 0x200 ;  /* 0x0148000000007b1d */ /* 0x000ff20000010000 */
[----:B------:R-:W-:Y:S01]  /*6360*/  @!UP0 ULDC UR44, c[0x0][0xad4] ;  /* 0x0002b500002c8ab9 */ /* 0x000fe20000000800 */
[----:B0-----:R-:W-:-:S05]  /*6370*/  LEA R0, R15, R0, 0x18 ;  /* 0x000000000f007211 */ /* 0x001fca00078ec0ff */
[----:B------:R-:W0:Y:S02]  /*6380*/  LDS.128 R36, [R0+0x19cd0] ;  /* 0x019cd00000247984 */ /* 0x000e240000000c00 */
[----:B0-----:R-:W-:Y:S02]  /*6390*/  R2UR UR6, R37 ;  /* 0x00000000250672ca */ /* 0x001fe400000e0000 */
[----:B------:R-:W-:Y:S01]  /*63a0*/  R2UR UR5, R38 ;  /* 0x00000000260572ca */ /* 0x000fe200000e0000 */
[----:B------:R-:W-:Y:S06]  /*63b0*/  BAR.ARV 0x4, 0x200 ;  /* 0x0108000000007b1d */ /* 0x000fec0000002000 */
[----:B------:R-:W-:Y:S08]  /*63c0*/  @P0 BRA `(.L_x_181) ;  /* 0x0000002400e00947 */ /* 0x000ff00003800000 */
[----:B------:R-:W0:Y:S01]  /*63d0*/  S2R R29, SR_TID.X ;  /* 0x00000000001d7919 */ /* 0x000e220000002100 */
[----:B------:R-:W-:Y:S01]  /*63e0*/  ULDC.64 UR8, c[0x4][0x38] ;  /* 0x01000e0000087ab9 */ /* 0x000fe20000000a00 */
[----:B------:R-:W2:Y:S01]  /*63f0*/  LDL R38, [R1+0x34] ;  /* 0x0000340001267983 */ /* 0x000ea20000100800 */
[----:B------:R-:W-:Y:S01]  /*6400*/  USHF.L.U32 UR4, UR39, 0x2, URZ ;  /* 0x0000000227047899 */ /* 0x000fe2000800063f */
[----:B------:R-:W-:Y:S02]  /*6410*/  ULDC.64 UR10, c[0x0][0xc00] ;  /* 0x00030000000a7ab9 */ /* 0x000fe40000000a00 */
[----:B------:R-:W3:Y:S01]  /*6420*/  LDL R86, [R1+0x30] ;  /* 0x0000300001567983 */ /* 0x000ee20000100800 */
[----:B0-----:R-:W-:-:S05]  /*6430*/  IMAD.SHL.U32 R14, R29, 0x4, RZ ;  /* 0x000000041d0e7824 */ /* 0x001fca00078e00ff */
[----:B------:R-:W-:Y:S01]  /*6440*/  LOP3.LUT R14, R14, 0xc, RZ, 0xc0, !PT ;  /* 0x0000000c0e0e7812 */ /* 0x000fe200078ec0ff */
[----:B------:R-:W-:Y:S03]  /*6450*/  BAR.SYNC.DEFER_BLOCKING 0x1, 0x180 ;  /* 0x0046000000007b1d */ /* 0x000fe60000010000 */
[----:B------:R-:W-:-:S05]  /*6460*/  IADD3 R14, P0, R14, UR8, RZ ;  /* 0x000000080e0e7c10 */ /* 0x000fca000ff1e0ff */
[----:B------:R-:W-:-:S05]  /*6470*/  IMAD.X R15, RZ, RZ, UR9, P0 ;  /* 0x00000009ff0f7e24 */ /* 0x000fca00080e06ff */
[----:B------:R0:W4:Y:S01]  /*6480*/  LDG.E.CONSTANT R14, desc[UR50][R14.64] ;  /* 0x000000320e0e7981 */ /* 0x000122000c1e9900 */
[----:B------:R-:W-:-:S04]  /*6490*/  LOP3.LUT P0, R29, R29, 0x3, RZ, 0xc0, !PT ;  /* 0x000000031d1d7812 */ /* 0x000fc8000780c0ff */
[----:B------:R-:W-:-:S04]  /*64a0*/  ISETP.EQ.OR P0, PT, R29, 0x3, !P0 ;  /* 0x000000031d00780c */ /* 0x000fc80004702670 */
[----:B------:R-:W-:Y:S02]  /*64b0*/  SEL R51, R24, R5, P0 ;  /* 0x0000000518337207 */ /* 0x000fe40000000000 */
[----:B------:R-:W-:Y:S02]  /*64c0*/  SEL R24, R5, R24, P0 ;  /* 0x0000001805187207 */ /* 0x000fe40000000000 */
[----:B------:R-:W1:Y:S01]  /*64d0*/  S2R R5, SR_SWINHI ;  /* 0x0000000000057919 */ /* 0x000e620000002f00 */
[----:B------:R-:W-:Y:S02]  /*64e0*/  SEL R63, R31, R28, P0 ;  /* 0x0000001c1f3f7207 */ /* 0x000fe40000000000 */
[----:B------:R-:W-:Y:S02]  /*64f0*/  SEL R31, R28, R31, P0 ;  /* 0x0000001f1c1f7207 */ /* 0x000fe40000000000 */
[----:B------:R-:W-:Y:S02]  /*6500*/  SEL R65, R11, R32, P0 ;  /* 0x000000200b417207 */ /* 0x000fe40000000000 */
[----:B------:R-:W-:-:S02]  /*6510*/  SEL R59, R7, R10, P0 ;  /* 0x0000000a073b7207 */ /* 0x000fc40000000000 */
[----:B0-----:R-:W-:Y:S02]  /*6520*/  SEL R15, R10, R7, P0 ;  /* 0x000000070a0f7207 */ /* 0x001fe40000000000 */
[----:B------:R-:W-:Y:S02]  /*6530*/  SEL R32, R32, R11, P0 ;  /* 0x0000000b20207207 */ /* 0x000fe40000000000 */
[----:B------:R-:W-:Y:S02]  /*6540*/  SEL R73, R132, R3, P0 ;  /* 0x0000000384497207 */ /* 0x000fe40000000000 */
[----:B------:R-:W-:Y:S02]  /*6550*/  SEL R36, R3, R132, P0 ;  /* 0x0000008403247207 */ /* 0x000fe40000000000 */
[----:B------:R-:W-:Y:S02]  /*6560*/  SEL R75, R43, R6, P0 ;  /* 0x000000062b4b7207 */ /* 0x000fe40000000000 */
[----:B------:R-:W-:-:S02]  /*6570*/  SEL R43, R6, R43, P0 ;  /* 0x0000002b062b7207 */ /* 0x000fc40000000000 */
[----:B------:R-:W-:Y:S02]  /*6580*/  MOV R28, R0 ;  /* 0x00000000001c7202 */ /* 0x000fe40000000f00 */
[----:B-1----:R-:W-:Y:S02]  /*6590*/  MOV R29, R5 ;  /* 0x00000005001d7202 */ /* 0x002fe40000000f00 */
        /* <DEDUP_REMOVED lines=35> */
[----:B------:R-:W-:Y:S01]  /*67d0*/  SEL R49, R58, R49, P0 ;  /* 0x000000313a317207 */ /* 0x000fe20000000000 */
[----:B------:R-:W-:Y:S02]  /*67e0*/  USHF.L.U64.HI UR12, UR39, 0x2, UR40 ;  /* 0x00000002270c7899 */ /* 0x000fe40008010228 */
[----:B------:R-:W-:-:S04]  /*67f0*/  UIADD3 UR7, UP0, UR4, UR10, URZ ;  /* 0x0000000a04077290 */ /* 0x000fc8000ff1e03f */
[----:B------:R-:W-:Y:S02]  /*6800*/  UIADD3.X UR8, UR12, UR11, URZ, UP0, !UPT ;  /* 0x0000000b0c087290 */ /* 0x000fe400087fe43f */
[----:B------:R-:W-:Y:S02]  /*6810*/  IMAD.U32 R80, RZ, RZ, UR7 ;  /* 0x00000007ff507e24 */ /* 0x000fe4000f8e00ff */
[----:B--2---:R-:W-:-:S03]  /*6820*/  IMAD.WIDE R10, R38, 0x2, R28 ;  /* 0x00000002260a7825 */ /* 0x004fc600078e021c */
[C---:B------:R-:W-:Y:S02]  /*6830*/  LOP3.LUT R3, R10.reuse, 0x180, RZ, 0xc0, !PT ;  /* 0x000001800a037812 */ /* 0x040fe400078ec0ff */
[----:B------:R-:W-:Y:S02]  /*6840*/  IADD3 R6, P5, R10, 0x20, RZ ;  /* 0x000000200a067810 */ /* 0x000fe40007fbe0ff */
[----:B------:R-:W-:Y:S02]  /*6850*/  SHF.R.U64 R3, R3, 0x3, RZ ;  /* 0x0000000303037819 */ /* 0x000fe400000012ff */
[----:B------:R-:W-:Y:S02]  /*6860*/  LOP3.LUT R4, R6, 0x180, RZ, 0xc0, !PT ;  /* 0x0000018006047812 */ /* 0x000fe400078ec0ff */
[C---:B------:R-:W-:Y:S02]  /*6870*/  IADD3 R101, P3, R10.reuse, 0x3020, RZ ;  /* 0x000030200a657810 */ /* 0x040fe40007f7e0ff */
[----:B------:R-:W-:-:S02]  /*6880*/  IADD3 R8, P4, R10, 0x3000, RZ ;  /* 0x000030000a087810 */ /* 0x000fc40007f9e0ff */
[C---:B------:R-:W-:Y:S02]  /*6890*/  IADD3 R103, P2, R10.reuse, 0x6000, RZ ;  /* 0x000060000a677810 */ /* 0x040fe40007f5e0ff */
[----:B------:R-:W-:Y:S02]  /*68a0*/  IADD3 R105, P1, R10, 0x6020, RZ ;  /* 0x000060200a697810 */ /* 0x000fe40007f3e0ff */
[----:B------:R-:W-:Y:S02]  /*68b0*/  LOP3.LUT R10, R3, R10, RZ, 0x3c, !PT ;  /* 0x0000000a030a7212 */ /* 0x000fe400078e3cff */
[----:B------:R-:W-:Y:S02]  /*68c0*/  SHF.R.U64 R3, R4, 0x3, RZ ;  /* 0x0000000304037819 */ /* 0x000fe400000012ff */
[----:B------:R-:W-:Y:S02]  /*68d0*/  LOP3.LUT R4, R101, 0x180, RZ, 0xc0, !PT ;  /* 0x0000018065047812 */ /* 0x000fe400078ec0ff */
[----:B------:R-:W-:-:S02]  /*68e0*/  LOP3.LUT R50, R105, 0x180, RZ, 0xc0, !PT ;  /* 0x0000018069327812 */ /* 0x000fc400078ec0ff */
[----:B------:R-:W-:Y:S02]  /*68f0*/  LOP3.LUT R12, R3, R6, RZ, 0x3c, !PT ;  /* 0x00000006030c7212 */ /* 0x000fe400078e3cff */
[----:B------:R-:W-:Y:S02]  /*6900*/  LOP3.LUT R3, R8, 0x180, RZ, 0xc0, !PT ;  /* 0x0000018008037812 */ /* 0x000fe400078ec0ff */
[----:B------:R-:W-:Y:S02]  /*6910*/  LOP3.LUT R38, R103, 0x180, RZ, 0xc0, !PT ;  /* 0x0000018067267812 */ /* 0x000fe400078ec0ff */
[----:B------:R-:W-:Y:S02]  /*6920*/  SHF.R.U64 R4, R4, 0x3, RZ ;  /* 0x0000000304047819 */ /* 0x000fe400000012ff */
[----:B------:R-:W-:Y:S01]  /*6930*/  SHF.R.U64 R50, R50, 0x3, RZ ;  /* 0x0000000332327819 */ /* 0x000fe200000012ff */
[----:B------:R-:W-:Y:S01]  /*6940*/  IMAD.X R13, RZ, RZ, R11, P5 ;  /* 0x000000ffff0d7224 */ /* 0x000fe200028e060b */
[----:B------:R-:W-:-:S02]  /*6950*/  SHF.R.U64 R3, R3, 0x3, RZ ;  /* 0x0000000303037819 */ /* 0x000fc400000012ff */
[----:B------:R-:W-:Y:S02]  /*6960*/  SHF.R.U64 R38, R38, 0x3, RZ ;  /* 0x0000000326267819 */ /* 0x000fe400000012ff */
[----:B------:R-:W-:Y:S02]  /*6970*/  LOP3.LUT R6, R4, R101, RZ, 0x3c, !PT ;  /* 0x0000006504067212 */ /* 0x000fe400078e3cff */
[----:B------:R-:W-:Y:S01]  /*6980*/  LOP3.LUT R4, R50, R105, RZ, 0x3c, !PT ;  /* 0x0000006932047212 */ /* 0x000fe200078e3cff */
[--C-:B------:R-:W-:Y:S01]  /*6990*/  IMAD.X R83, RZ, RZ, R11.reuse, P2 ;  /* 0x000000ffff537224 */ /* 0x100fe200010e060b */
[----:B----4-:R-:W-:Y:S01]  /*69a0*/  LOP3.LUT R50, R14, 0x2, RZ, 0x3c, !PT ;  /* 0x000000020e327812 */ /* 0x010fe200078e3cff */
[--C-:B------:R-:W-:Y:S01]  /*69b0*/  IMAD.X R9, RZ, RZ, R11.reuse, P4 ;  /* 0x000000ffff097224 */ /* 0x100fe200020e060b */
[----:B------:R-:W-:Y:S01]  /*69c0*/  LOP3.LUT R8, R3, R8, RZ, 0x3c, !PT ;  /* 0x0000000803087212 */ /* 0x000fe200078e3cff */
[--C-:B------:R-:W-:Y:S01]  /*69d0*/  IMAD.X R7, RZ, RZ, R11.reuse, P3 ;  /* 0x000000ffff077224 */ /* 0x100fe200018e060b */
[----:B------:R-:W-:Y:S01]  /*69e0*/  LOP3.LUT R82, R38, R103, RZ, 0x3c, !PT ;  /* 0x0000006726527212 */ /* 0x000fe200078e3cff */
[----:B------:R-:W-:Y:S01]  /*69f0*/  IMAD.X R5, RZ, RZ, R11, P1 ;  /* 0x000000ffff057224 */ /* 0x000fe200008e060b */
[----:B------:R-:W-:Y:S01]  /*6a00*/  MOV R10, R10 ;  /* 0x0000000a000a7202 */ /* 0x000fe20000000f00 */
[----:B------:R-:W-:Y:S01]  /*6a10*/  SHFL.IDX PT, R54, R59, R14, 0x1c1f ;  /* 0x001c1f0e3b367589 */ /* 0x000fe200000e0000 */
[----:B------:R-:W-:-:S03]  /*6a20*/  MOV R11, R12 ;  /* 0x0000000c000b7202 */ /* 0x000fc60000000f00 */
[----:B------:R-:W-:Y:S01]  /*6a30*/  SHFL.IDX PT, R13, R57, R14, 0x1c1f ;  /* 0x001c1f0e390d7589 */ /* 0x000fe200000e0000 */
[----:B------:R-:W-:-:S03]  /*6a40*/  MOV R82, R82 ;  /* 0x0000005200527202 */ /* 0x000fc60000000f00 */
[----:B------:R-:W-:Y:S01]  /*6a50*/  SHFL.IDX PT, R57, R79, R14, 0x1c1f ;  /* 0x001c1f0e4f397589 */ /* 0x000fe200000e0000 */
[----:B------:R-:W-:-:S03]  /*6a60*/  MOV R3, R8 ;  /* 0x0000000800037202 */ /* 0x000fc60000000f00 */
[----:B------:R-:W-:Y:S01]  /*6a70*/  SHFL.IDX PT, R59, R97, R14, 0x1c1f ;  /* 0x001c1f0e613b7589 */ /* 0x000fe200000e0000 */
[----:B------:R-:W-:-:S03]  /*6a80*/  MOV R38, R6 ;  /* 0x0000000600267202 */ /* 0x000fc60000000f00 */
[----:B------:R-:W0:Y:S01]  /*6a90*/  SHFL.IDX PT, R76, R135, R50, 0x1c1f ;  /* 0x001c1f32874c7589 */ /* 0x000e2200000e0000 */
[----:B------:R-:W-:-:S03]  /*6aa0*/  MOV R83, R4 ;  /* 0x0000000400537202 */ /* 0x000fc60000000f00 */
        /* <DEDUP_REMOVED lines=9> */
[----:B------:R-:W1:Y:S04]  /*6b40*/  SHFL.IDX PT, R24, R24, R50, 0x1c1f ;  /* 0x001c1f3218187589 */ /* 0x000e6800000e0000 */
[----:B------:R-:W2:Y:S04]  /*6b50*/  SHFL.IDX PT, R58, R43, R50, 0x1c1f ;  /* 0x001c1f322b3a7589 */ /* 0x000ea800000e0000 */
[----:B------:R-:W4:Y:S04]  /*6b60*/  SHFL.IDX PT, R44, R44, R50, 0x1c1f ;  /* 0x001c1f322c2c7589 */ /* 0x000f2800000e0000 */
[----:B------:R-:W3:Y:S04]  /*6b70*/  SHFL.IDX PT, R68, R42, R50, 0x1c1f ;  /* 0x001c1f322a447589 */ /* 0x000ee800000e0000 */
[----:B------:R-:W-:Y:S04]  /*6b80*/  SHFL.IDX PT, R55, R55, R14, 0x1c1f ;  /* 0x001c1f0e37377589 */ /* 0x000fe800000e0000 */
[----:B------:R-:W-:Y:S04]  /*6b90*/  SHFL.IDX PT, R81, R81, R14, 0x1c1f ;  /* 0x001c1f0e51517589 */ /* 0x000fe800000e0000 */
[----:B------:R-:W-:Y:S04]  /*6ba0*/  SHFL.IDX PT, R66, R89, R14, 0x1c1f ;  /* 0x001c1f0e59427589 */ /* 0x000fe800000e0000 */
[----:B------:R-:W-:Y:S04]  /*6bb0*/  SHFL.IDX PT, R56, R27, R50, 0x1c1f ;  /* 0x001c1f321b387589 */ /* 0x000fe800000e0000 */
[----:B------:R-:W3:Y:S04]  /*6bc0*/  SHFL.IDX PT, R26, R26, R50, 0x1c1f ;  /* 0x001c1f321a1a7589 */ /* 0x000ee800000e0000 */
[----:B------:R-:W-:Y:S04]  /*6bd0*/  SHFL.IDX PT, R71, R33, R50, 0x1c1f ;  /* 0x001c1f3221477589 */ /* 0x000fe800000e0000 */
[----:B------:R-:W3:Y:S04]  /*6be0*/  SHFL.IDX PT, R60, R40, R50, 0x1c1f ;  /* 0x001c1f32283c7589 */ /* 0x000ee800000e0000 */
[----:B------:R-:W3:Y:S04]  /*6bf0*/  SHFL.IDX PT, R67, R45, R50, 0x1c1f ;  /* 0x001c1f322d437589 */ /* 0x000ee800000e0000 */
        /* <DEDUP_REMOVED lines=10> */
[----:B------:R-:W3:Y:S04]  /*6ca0*/  SHFL.IDX PT, R15, R15, R50, 0x1c1f ;  /* 0x001c1f320f0f7589 */ /* 0x000ee800000e0000 */
[----:B------:R-:W3:Y:S04]  /*6cb0*/  SHFL.IDX PT, R79, R35, R50, 0x1c1f ;  /* 0x001c1f32234f7589 */ /* 0x000ee800000e0000 */
[----:B------:R-:W-:Y:S04]  /*6cc0*/  SHFL.IDX PT, R14, R34, R50, 0x1c1f ;  /* 0x001c1f32220e7589 */ /* 0x000fe800000e0000 */
[----:B------:R-:W3:Y:S04]  /*6cd0*/  SHFL.IDX PT, R27, R46, R50, 0x1c1f ;  /* 0x001c1f322e1b7589 */ /* 0x000ee800000e0000 */
[----:B------:R-:W3:Y:S04]  /*6ce0*/  SHFL.IDX PT, R25, R36, R50, 0x1c1f ;  /* 0x001c1f3224197589 */ /* 0x000ee800000e0000 */
[----:B------:R0:W-:Y:S04]  /*6cf0*/  SHFL.IDX PT, R63, R31, R50, 0x1c1f ;  /* 0x001c1f321f3f7589 */ /* 0x0001e800000e0000 */
[----:B------:R-:W3:Y:S04]  /*6d00*/  SHFL.IDX PT, R72, R41, R50, 0x1c1f ;  /* 0x001c1f3229487589 */ /* 0x000ee800000e0000 */
[----:B------:R-:W3:Y:S04]  /*6d10*/  SHFL.IDX PT, R30, R30, R50, 0x1c1f ;  /* 0x001c1f321e1e7589 */ /* 0x000ee800000e0000 */
[----:B------:R-:W3:Y:S04]  /*6d20*/  SHFL.IDX PT, R73, R47, R50, 0x1c1f ;  /* 0x001c1f322f497589 */ /* 0x000ee800000e0000 */
[----:B------:R-:W3:Y:S04]  /*6d30*/  SHFL.IDX PT, R32, R32, R50, 0x1c1f ;  /* 0x001c1f3220207589 */ /* 0x000ee800000e0000 */
[----:B------:R2:W3:Y:S04]  /*6d40*/  SHFL.IDX PT, R89, R48, R50, 0x1c1f ;  /* 0x001c1f3230597589 */ /* 0x0004e800000e0000 */
[----:B------:R4:W3:Y:S01]  /*6d50*/  SHFL.IDX PT, R91, R49, R50, 0x1c1f ;  /* 0x001c1f32315b7589 */ /* 0x0008e200000e0000 */
[----:B0-----:R-:W-:-:S02]  /*6d60*/  SEL R31, R59, R76, P0 ;  /* 0x0000004c3b1f7207 */ /* 0x001fc40000000000 */
[----:B------:R-:W-:Y:S02]  /*6d70*/  SEL R33, R76, R59, P0 ;  /* 0x0000003b4c217207 */ /* 0x000fe40000000000 */
[----:B-1----:R-:W-:Y:S02]  /*6d80*/  SEL R34, R51, R24, P0 ;  /* 0x0000001833227207 */ /* 0x002fe40000000000 */
[----:B--2---:R-:W-:Y:S02]  /*6d90*/  SEL R48, R57, R64, P0 ;  /* 0x0000004039307207 */ /* 0x004fe40000000000 */
[----:B------:R-:W-:Y:S02]  /*6da0*/  SEL R36, R24, R51, P0 ;  /* 0x0000003318247207 */ /* 0x000fe40000000000 */
[----:B----4-:R-:W-:Y:S02]  /*6db0*/  SEL R50, R64, R57, P0 ;  /* 0x0000003940327207 */ /* 0x010fe40000000000 */
[----:B------:R-:W-:-:S02]  /*6dc0*/  SEL R35, R53, R52, P0 ;  /* 0x0000003435237207 */ /* 0x000fc40000000000 */
[----:B------:R-:W-:Y:S02]  /*6dd0*/  SEL R37, R52, R53, P0 ;  /* 0x0000003534257207 */ /* 0x000fe40000000000 */
[----:B------:R-:W-:Y:S02]  /*6de0*/  SEL R40, R75, R58, P0 ;  /* 0x0000003a4b287207 */ /* 0x000fe40000000000 */
[----:B------:R-:W-:Y:S02]  /*6df0*/  SEL R42, R58, R75, P0 ;  /* 0x0000004b3a2a7207 */ /* 0x000fe40000000000 */
[----:B------:R-:W-:Y:S02]  /*6e00*/  SEL R41, R77, R44, P0 ;  /* 0x0000002c4d297207 */ /* 0x000fe40000000000 */
[----:B------:R-:W-:Y:S02]  /*6e10*/  SEL R43, R44, R77, P0 ;  /* 0x0000004d2c2b7207 */ /* 0x000fe40000000000 */
[----:B---3--:R-:W-:-:S02]  /*6e20*/  SEL R57, R87, R68, P0 ;  /* 0x0000004457397207 */ /* 0x008fc40000000000 */
        /* <DEDUP_REMOVED lines=21> */
[----:B------:R-:W-:Y:S02]  /*6f80*/  F2FP.BF16.F32.PACK_AB R12, R35, R34 ;  /* 0x00000022230c723e */ /* 0x000fe400000010ff */
[----:B------:R-:W-:Y:S02]  /*6f90*/  F2FP.BF16.F32.PACK_AB R13, R41, R40 ;  /* 0x00000028290d723e */ /* 0x000fe400000010ff */
[----:B------:R-:W-:-:S02]  /*6fa0*/  F2FP.BF16.F32.PACK_AB R14, R37, R36 ;  /* 0x00000024250e723e */ /* 0x000fc400000010ff */
[----:B------:R-:W-:Y:S02]  /*6fb0*/  F2FP.BF16.F32.PACK_AB R15, R43, R42 ;  /* 0x0000002a2b0f723e */ /* 0x000fe400000010ff */
[----:B------:R-:W-:Y:S02]  /*6fc0*/  SEL R56, R85, R72, P0 ;  /* 0x0000004855387207 */ /* 0x000fe40000000000 */
[----:B------:R-:W-:Y:S02]  /*6fd0*/  SEL R58, R72, R85, P0 ;  /* 0x00000055483a7207 */ /* 0x000fe40000000000 */
[----:B------:R-:W-:Y:S02]  /*6fe0*/  SEL R60, R62, R63, P0 ;  /* 0x0000003f3e3c7207 */ /* 0x000fe40000000000 */
[----:B------:R-:W-:Y:S02]  /*6ff0*/  F2FP.BF16.F32.PACK_AB R24, R45, R44 ;  /* 0x0000002c2d18723e */ /* 0x000fe400000010ff */
[----:B------:R-:W-:-:S02]  /*7000*/  F2FP.BF16.F32.PACK_AB R25, R49, R48 ;  /* 0x000000303119723e */ /* 0x000fc400000010ff */
[----:B------:R-:W-:Y:S02]  /*7010*/  F2FP.BF16.F32.PACK_AB R26, R47, R46 ;  /* 0x0000002e2f1a723e */ /* 0x000fe400000010ff */
[----:B------:R-:W-:Y:S02]  /*7020*/  F2FP.BF16.F32.PACK_AB R27, R51, R50 ;  /* 0x00000032331b723e */ /* 0x000fe400000010ff */
[----:B------:R-:W-:Y:S02]  /*7030*/  SEL R53, R9, R30, P0 ;  /* 0x0000001e09357207 */ /* 0x000fe40000000000 */
[----:B------:R-:W-:Y:S02]  /*7040*/  SEL R55, R30, R9, P0 ;  /* 0x000000091e377207 */ /* 0x000fe40000000000 */
[----:B------:R-:W-:Y:S02]  /*7050*/  SEL R62, R63, R62, P0 ;  /* 0x0000003e3f3e7207 */ /* 0x000fe40000000000 */
[----:B------:R-:W-:-:S02]  /*7060*/  SEL R72, R74, R73, P0 ;  /* 0x000000494a487207 */ /* 0x000fc40000000000 */
[----:B------:R-:W-:Y:S02]  /*7070*/  SEL R61, R7, R32, P0 ;  /* 0x00000020073d7207 */ /* 0x000fe40000000000 */
[----:B------:R-:W-:Y:S02]  /*7080*/  SEL R63, R32, R7, P0 ;  /* 0x00000007203f7207 */ /* 0x000fe40000000000 */
[----:B------:R-:W-:Y:S01]  /*7090*/  SEL R74, R73, R74, P0 ;  /* 0x0000004a494a7207 */ /* 0x000fe20000000000 */
[----:B------:R0:W-:Y:S01]  /*70a0*/  STSM.16.M88.4 [R10], R12 ;  /* 0x0000000c0a007844 */ /* 0x0001e20000000200 */
[----:B------:R-:W-:Y:S02]  /*70b0*/  SEL R73, R8, R89, P0 ;  /* 0x0000005908497207 */ /* 0x000fe40000000000 */
[----:B------:R-:W-:Y:S01]  /*70c0*/  SEL R75, R89, R8, P0 ;  /* 0x00000008594b7207 */ /* 0x000fe20000000000 */
[----:B------:R1:W-:Y:S01]  /*70d0*/  STSM.16.M88.4 [R11], R24 ;  /* 0x000000180b007844 */ /* 0x0003e20000000200 */
[----:B------:R-:W-:-:S02]  /*70e0*/  SEL R30, R6, R91, P0 ;  /* 0x0000005b061e7207 */ /* 0x000fc40000000000 */
[----:B------:R-:W-:Y:S02]  /*70f0*/  SEL R32, R91, R6, P0 ;  /* 0x000000065b207207 */ /* 0x000fe40000000000 */
[----:B------:R-:W-:Y:S02]  /*7100*/  F2FP.BF16.F32.PACK_AB R4, R53, R52 ;  /* 0x000000343504723e */ /* 0x000fe400000010ff */
[----:B------:R-:W-:Y:S02]  /*7110*/  F2FP.BF16.F32.PACK_AB R5, R57, R56 ;  /* 0x000000383905723e */ /* 0x000fe400000010ff */
[----:B------:R-:W-:Y:S02]  /*7120*/  F2FP.BF16.F32.PACK_AB R6, R55, R54 ;  /* 0x000000363706723e */ /* 0x000fe400000010ff */
[----:B------:R-:W-:Y:S02]  /*7130*/  F2FP.BF16.F32.PACK_AB R7, R59, R58 ;  /* 0x0000003a3b07723e */ /* 0x000fe400000010ff */
[----:B------:R-:W-:-:S02]  /*7140*/  F2FP.BF16.F32.PACK_AB R8, R61, R60 ;  /* 0x0000003c3d08723e */ /* 0x000fc400000010ff */
[----:B------:R-:W-:Y:S02]  /*7150*/  F2FP.BF16.F32.PACK_AB R9, R65, R64 ;  /* 0x000000404109723e */ /* 0x000fe400000010ff */
[----:B0-----:R-:W-:Y:S02]  /*7160*/  F2FP.BF16.F32.PACK_AB R10, R63, R62 ;  /* 0x0000003e3f0a723e */ /* 0x001fe400000010ff */
[----:B-1----:R-:W-:Y:S02]  /*7170*/  F2FP.BF16.F32.PACK_AB R11, R67, R66 ;  /* 0x00000042430b723e */ /* 0x002fe400000010ff */
[----:B------:R-:W-:Y:S02]  /*7180*/  F2FP.BF16.F32.PACK_AB R12, R69, R68 ;  /* 0x00000044450c723e */ /* 0x000fe400000010ff */
[----:B------:R-:W-:Y:S02]  /*7190*/  F2FP.BF16.F32.PACK_AB R13, R73, R72 ;  /* 0x00000048490d723e */ /* 0x000fe400000010ff */
[----:B------:R-:W-:-:S02]  /*71a0*/  F2FP.BF16.F32.PACK_AB R14, R71, R70 ;  /* 0x00000046470e723e */ /* 0x000fc400000010ff */
[----:B------:R-:W-:Y:S02]  /*71b0*/  F2FP.BF16.F32.PACK_AB R15, R75, R74 ;  /* 0x0000004a4b0f723e */ /* 0x000fe400000010ff */
[----:B------:R-:W-:Y:S02]  /*71c0*/  F2FP.BF16.F32.PACK_AB R24, R77, R76 ;  /* 0x0000004c4d18723e */ /* 0x000fe400000010ff */
[----:B------:R-:W-:Y:S02]  /*71d0*/  F2FP.BF16.F32.PACK_AB R25, R31, R30 ;  /* 0x0000001e1f19723e */ /* 0x000fe400000010ff */
[----:B------:R-:W-:Y:S02]  /*71e0*/  F2FP.BF16.F32.PACK_AB R26, R79, R78 ;  /* 0x0000004e4f1a723e */ /* 0x000fe400000010ff */
[----:B------:R-:W-:Y:S01]  /*71f0*/  F2FP.BF16.F32.PACK_AB R27, R33, R32 ;  /* 0x00000020211b723e */ /* 0x000fe200000010ff */
[----:B------:R-:W-:Y:S04]  /*7200*/  STSM.16.M88.4 [R3], R4 ;  /* 0x0000000403007844 */ /* 0x000fe80000000200 */
[----:B------:R0:W-:Y:S04]  /*7210*/  STSM.16.M88.4 [R38], R8 ;  /* 0x0000000826007844 */ /* 0x0001e80000000200 */
[----:B------:R1:W-:Y:S04]  /*7220*/  STSM.16.M88.4 [R82], R12 ;  /* 0x0000000c52007844 */ /* 0x0003e80000000200 */
[----:B------:R2:W-:Y:S01]  /*7230*/  STSM.16.M88.4 [R83], R24 ;  /* 0x0000001853007844 */ /* 0x0005e20000000200 */
[----:B------:R-:W-:Y:S01]  /*7240*/  BAR.SYNC.DEFER_BLOCKING 0x1, 0x180 ;  /* 0x0046000000007b1d */ /* 0x000fe20000010000 */
[----:B------:R-:W-:-:S04]  /*7250*/  ISETP.NE.U32.AND P0, PT, RZ, UR10, PT ;  /* 0x0000000aff007c0c */ /* 0x000fc8000bf05070 */
[----:B------:R-:W-:Y:S01]  /*7260*/  ISETP.NE.AND.EX P0, PT, RZ, UR11, PT, P0 ;  /* 0x0000000bff007c0c */ /* 0x000fe2000bf05300 */
[----:B------:R-:W-:Y:S02]  /*7270*/  IMAD.U32 R81, RZ, RZ, UR8 ;  /* 0x00000008ff517e24 */ /* 0x000fe4000f8e00ff */
[----:B0-----:R-:W0:Y:S01]  /*7280*/  LDC R38, c[0x0][0xbe8] ;  /* 0x0002fa00ff267b82 */ /* 0x001e220000000800 */
[----:B------:R-:W-:-:S09]  /*7290*/  ULDC.64 UR8, c[0x0][0xc08] ;  /* 0x0003020000087ab9 */ /* 0x000fd20000000a00 */
[----:B------:R-:W3:Y:S01]  /*72a0*/  @P0 LDG.E R84, desc[UR50][R80.64] ;  /* 0x0000003250540981 */ /* 0x000ee2000c1e1900 */
[----:B------:R-:W-:-:S04]  /*72b0*/  UISETP.NE.U32.AND UP0, UPT, UR8, URZ, UPT ;  /* 0x0000003f0800728c */ /* 0x000fc8000bf05070 */
[----:B------:R-:W-:Y:S01]  /*72c0*/  UISETP.NE.AND.EX UP0, UPT, UR9, URZ, UPT, UP0 ;  /* 0x0000003f0900728c */ /* 0x000fe2000bf05300 */
[----:B0-----:R-:W-:Y:S01]  /*72d0*/  ISETP.NE.AND P1, PT, R38, 0x1, PT ;  /* 0x000000012600780c */ /* 0x001fe20003f25270 */
[----:B------:R-:W-:-:S09]  /*72e0*/  UMOV UR16, 0x9b8 ;  /* 0x000009b800107882 */ /* 0x000fd20000000000 */
[----:B------:R-:W-:-:S03]  /*72f0*/  @UP0 UIADD3 UR8, UP1, UR4, UR8, URZ ;  /* 0x0000000804080290 */ /* 0x000fc6000ff3e03f */
[----:B------:R-:W0:Y:S01]  /*7300*/  @P1 LDC R6, c[0x0][0xbec] ;  /* 0x0002fb00ff061b82 */ /* 0x000e220000000800 */
[----:B------:R-:W-:Y:S02]  /*7310*/  @UP0 UIADD3.X UR9, UR12, UR9, URZ, UP1, !UPT ;  /* 0x000000090c090290 */ /* 0x000fe40008ffe43f */
[----:B------:R-:W-:-:S05]  /*7320*/  UISETP.GT.AND UP1, UPT, UR44, 0x1, UPT ;  /* 0x000000012c00788c */ /* 0x000fca000bf24270 */
[----:B------:R-:W4:Y:S01]  /*7330*/  @P1 LDC R9, c[0x0][0xbf0] ;  /* 0x0002fc00ff091b82 */ /* 0x000f220000000800 */
[----:B------:R-:W-:Y:S01]  /*7340*/  USEL UR16, UR16, 0x978, UP1 ;  /* 0x0000097810107887 */ /* 0x000fe20008800000 */
[----:B------:R-:W-:Y:S01]  /*7350*/  PLOP3.LUT P4, PT, PT, PT, UP0, 0x80, 0x0 ;  /* 0x000000000000781c */ /* 0x000fe20003f8f008 */
[----:B------:R-:W-:Y:S01]  /*7360*/  UISETP.NE.U32.AND UP0, UPT, UR10, URZ, UPT ;  /* 0x0000003f0a00728c */ /* 0x000fe2000bf05070 */
[----:B------:R-:W-:Y:S01]  /*7370*/  IMAD.U32 R11, RZ, RZ, UR42 ;  /* 0x0000002aff0b7e24 */ /* 0x000fe2000f8e00ff */
[----:B------:R-:W-:Y:S01]  /*7380*/  ULDC UR4, c[0x0][0xa88] ;  /* 0x0002a20000047ab9 */ /* 0x000fe20000000800 */
[----:B------:R-:W-:Y:S01]  /*7390*/  IMAD.U32 R4, RZ, RZ, UR8 ;  /* 0x00000008ff047e24 */ /* 0x000fe2000f8e00ff */
[----:B------:R-:W-:Y:S01]  /*73a0*/  UISETP.NE.AND.EX UP0, UPT, UR11, URZ, UPT, UP0 ;  /* 0x0000003f0b00728c */ /* 0x000fe2000bf05300 */
[----:B------:R-:W-:Y:S01]  /*73b0*/  IMAD.U32 R3, RZ, RZ, UR4 ;  /* 0x00000004ff037e24 */ /* 0x000fe2000f8e00ff */
[----:B------:R-:W-:Y:S01]  /*73c0*/  UMOV UR4, URZ ;  /* 0x0000003f00047c82 */ /* 0x000fe20008000000 */
[----:B------:R-:W-:Y:S01]  /*73d0*/  IMAD.U32 R5, RZ, RZ, UR9 ;  /* 0x00000009ff057e24 */ /* 0x000fe2000f8e00ff */
[----:B------:R-:W-:Y:S01]  /*73e0*/  USEL UR7, UR43, URZ, UP1 ;  /* 0x0000003f2b077287 */ /* 0x000fe20008800000 */
[----:B------:R-:W-:Y:S01]  /*73f0*/  IMAD R11, R11, 0xc0, R86 ;  /* 0x000000c00b0b7824 */ /* 0x000fe200078e0256 */
[----:B------:R-:W-:Y:S01]  /*7400*/  ULDC.64 UR10, c[0x0][UR16+0x218] ;  /* 0x00008600100a7abb */ /* 0x000fe20008000a00 */
[----:B------:R-:W-:Y:S01]  /*7410*/  ULDC.64 UR14, c[0x0][UR16+0x228] ;  /* 0x00008a00100e7abb */ /* 0x000fe20008000a00 */
[----:B------:R-:W-:Y:S01]  /*7420*/  USEL UR39, UR39, URZ, !UP0 ;  /* 0x0000003f27277287 */ /* 0x000fe2000c000000 */
[----:B------:R0:W5:Y:S01]  /*7430*/  @P4 LDG.E R3, desc[UR50][R4.64] ;  /* 0x0000003204034981 */ /* 0x000162000c1e1900 */
[----:B------:R-:W-:Y:S01]  /*7440*/  ULDC.64 UR12, c[0x0][UR16+0x220] ;  /* 0x00008800100c7abb */ /* 0x000fe20008000a00 */
[----:B------:R-:W-:-:S02]  /*7450*/  UIMAD.WIDE.U32 UR8, UR10, UR41, URZ ;  /* 0x000000290a0872a5 */ /* 0x000fc4000f8e003f */
[----:B------:R-:W-:Y:S02]  /*7460*/  UIMAD.WIDE.U32 UR18, UR14, UR7, URZ ;  /* 0x000000070e1272a5 */ /* 0x000fe4000f8e003f */
[----:B------:R-:W-:Y:S02]  /*7470*/  UIMAD UR10, UR11, UR41, URZ ;  /* 0x000000290b0a72a4 */ /* 0x000fe4000f8e023f */
[----:B------:R-:W-:Y:S01]  /*7480*/  UIMAD UR14, UR15, UR7, URZ ;  /* 0x000000070f0e72a4 */ /* 0x000fe2000f8e023f */
[----:B0-----:R-:W-:Y:S01]  /*7490*/  @P1 IMAD.HI.U32 R4, R11, R6, RZ ;  /* 0x000000060b041227 */ /* 0x001fe200078e00ff */
[----:B------:R-:W-:Y:S02]  /*74a0*/  USEL UR40, UR40, URZ, !UP0 ;  /* 0x0000003f28287287 */ /* 0x000fe4000c000000 */
[----:B------:R-:W-:Y:S01]  /*74b0*/  UIMAD UR7, UR13, UR39, URZ ;  /* 0x000000270d0772a4 */ /* 0x000fe2000f8e023f */
[----:B------:R-:W-:Y:S01]  /*74c0*/  IMAD.MOV.U32 R7, RZ, RZ, R11 ;  /* 0x000000ffff077224 */ /* 0x000fe200078e000b */
[----:B------:R-:W-:Y:S01]  /*74d0*/  UIADD3 UR9, UR9, UR10, URZ ;  /* 0x0000000a09097290 */ /* 0x000fe2000fffe03f */
[----:B----4-:R-:W-:Y:S01]  /*74e0*/  @P1 SHF.R.U32.HI R7, RZ, R9, R4 ;  /* 0x00000009ff071219 */ /* 0x010fe20000011604 */
[----:B------:R-:W-:-:S02]  /*74f0*/  UIMAD.WIDE.U32 UR10, UR12, UR39, URZ ;  /* 0x000000270c0a72a5 */ /* 0x000fc4000f8e003f */
[----:B------:R-:W-:Y:S02]  /*7500*/  UIMAD UR7, UR12, UR40, UR7 ;  /* 0x000000280c0772a4 */ /* 0x000fe4000f8e0207 */
[----:B------:R-:W-:Y:S01]  /*7510*/  UIADD3 UR14, UR19, UR14, URZ ;  /* 0x0000000e130e7290 */ /* 0x000fe2000fffe03f */
[----:B------:R-:W-:Y:S01]  /*7520*/  IMAD.U32 R4, RZ, RZ, UR18 ;  /* 0x00000012ff047e24 */ /* 0x000fe2000f8e00ff */
[----:B------:R-:W-:Y:S01]  /*7530*/  UIADD3 UR7, UR11, UR7, URZ ;  /* 0x000000070b077290 */ /* 0x000fe2000fffe03f */
[--C-:B------:R-:W-:Y:S02]  /*7540*/  IMAD.MOV R9, RZ, RZ, -R7.reuse ;  /* 0x000000ffff097224 */ /* 0x100fe400078e0a07 */
[----:B------:R-:W-:Y:S01]  /*7550*/  IMAD.U32 R5, RZ, RZ, UR19 ;  /* 0x00000013ff057e24 */ /* 0x000fe2000f8e00ff */
[----:B------:R-:W-:Y:S01]  /*7560*/  SHF.R.S32.HI R5, RZ, 0x1f, R7 ;  /* 0x0000001fff057819 */ /* 0x000fe20000011407 */
[----:B------:R-:W-:Y:S02]  /*7570*/  IMAD R9, R38, R9, R11 ;  /* 0x0000000926097224 */ /* 0x000fe400078e020b */
[----:B------:R-:W-:-:S03]  /*7580*/  IMAD.U32 R8, RZ, RZ, UR14 ;  /* 0x0000000eff087e24 */ /* 0x000fc6000f8e00ff */
[----:B------:R-:W-:Y:S01]  /*7590*/  SHF.R.S32.HI R6, RZ, 0x1f, R9 ;  /* 0x0000001fff067819 */ /* 0x000fe20000011409 */
[----:B-1----:R-:W-:Y:S01]  /*75a0*/  IMAD.U32 R12, RZ, RZ, UR42 ;  /* 0x0000002aff0c7e24 */ /* 0x002fe2000f8e00ff */
[----:B---3--:R-:W-:-:S13]  /*75b0*/  @P0 R2UR UR4, R84 ;  /* 0x00000000540402ca */ /* 0x008fda00000e0000 */
[----:B------:R-:W-:Y:S02]  /*75c0*/  UIADD3 UR8, UP0, UP2, UR10, UR8, UR4 ;  /* 0x000000080a087290 */ /* 0x000fe4000fa1e004 */
[----:B------:R-:W-:Y:S01]  /*75d0*/  USHF.R.S32.HI UR12, URZ, 0x1f, UR4 ;  /* 0x0000001f3f0c7899 */ /* 0x000fe20008011404 */
[----:B------:R-:W-:Y:S01]  /*75e0*/  ULDC.64 UR10, c[0x0][0xba8] ;  /* 0x0002ea00000a7ab9 */ /* 0x000fe20000000a00 */
[----:B------:R-:W-:Y:S02]  /*75f0*/  @!UP1 ULDC UR10, c[0x0][0xb50] ;  /* 0x0002d400000a9ab9 */ /* 0x000fe40000000800 */
[----:B------:R-:W-:Y:S01]  /*7600*/  UIADD3.X UR7, UR7, UR9, UR12, UP0, UP2 ;  /* 0x0000000907077290 */ /* 0x000fe200087e440c */
[----:B------:R-:W-:Y:S01]  /*7610*/  IADD3 R4, P2, P3, R7, UR8, R4 ;  /* 0x0000000807047c10 */ /* 0x000fe2000fb5e004 */
[----:B------:R-:W-:Y:S01]  /*7620*/  @!UP1 ULDC UR11, c[0x0][0xb54] ;  /* 0x0002d500000b9ab9 */ /* 0x000fe20000000800 */
[----:B------:R-:W-:Y:S02]  /*7630*/  ULDC.64 UR8, c[0x0][UR16+0x210] ;  /* 0x0000840010087abb */ /* 0x000fe40008000a00 */
[----:B------:R-:W-:Y:S01]  /*7640*/  IMAD R7, R9, UR9, RZ ;  /* 0x0000000909077c24 */ /* 0x000fe2000f8e02ff */
[----:B------:R-:W-:-:S03]  /*7650*/  IADD3.X R5, R5, UR7, R8, P2, P3 ;  /* 0x0000000705057c10 */ /* 0x000fc600097e6408 */
[----:B------:R-:W-:Y:S02]  /*7660*/  IMAD R7, R6, UR8, R7 ;  /* 0x0000000806077c24 */ /* 0x000fe4000f8e0207 */
[----:B------:R-:W-:-:S04]  /*7670*/  IMAD.WIDE.U32 R4, R9, UR8, R4 ;  /* 0x0000000809047c25 */ /* 0x000fc8000f8e0004 */
[----:B------:R-:W-:Y:S01]  /*7680*/  IMAD.IADD R5, R5, 0x1, R7 ;  /* 0x0000000105057824 */ /* 0x000fe200078e0207 */
[----:B------:R-:W-:-:S04]  /*7690*/  LEA R9, P2, R4, UR10, 0x2 ;  /* 0x0000000a04097c11 */ /* 0x000fc8000f8410ff */
[----:B------:R-:W-:Y:S01]  /*76a0*/  LEA.HI.X R10, R4, UR11, R5, 0x2, P2 ;  /* 0x0000000b040a7c11 */ /* 0x000fe200090f1405 */
[----:B--2---:R-:W-:Y:S08]  /*76b0*/  @P4 BRA `(.L_x_182) ;  /* 0x0000000000104947 */ /* 0x004ff00003800000 */
[----:B------:R-:W-:Y:S05]  /*76c0*/  @!P0 BRA `(.L_x_182) ;  /* 0x00000000000c8947 */ /* 0x000fea0003800000 */
[----:B------:R-:W2:Y:S04]  /*76d0*/  LDG.E R4, desc[UR50][R80.64] ;  /* 0x0000003250047981 */ /* 0x000ea8000c1e1900 */
[----:B-----5:R-:W2:Y:S02]  /*76e0*/  LDG.E R3, desc[UR50][R80.64+0x4] ;  /* 0x0000043250037981 */ /* 0x020ea4000c1e1900 */
[----:B--2---:R-:W-:-:S07]  /*76f0*/  IMAD.IADD R3, R3, 0x1, -R4 ;  /* 0x0000000103037824 */ /* 0x004fce00078e0a04 */
.L_x_182:
[----:B------:R-:W2:Y:S01]  /*7700*/  LDL R13, [R1+0x2c] ;  /* 0x00002c00010d7983 */ /* 0x000ea20000100800 */
[----:B------:R-:W0:Y:S03]  /*7710*/  S2R R4, SR_TID.X ;  /* 0x0000000000047919 */ /* 0x000e260000002100 */
[----:B------:R-:W-:Y:S04]  /*7720*/  SHFL.IDX PT, R5, R10, RZ, 0x1c1f ;  /* 0x001c1fff0a057589 */ /* 0x000fe800000e0000 */
[----:B------:R-:W-:Y:S04]  /*7730*/  SHFL.IDX PT, R6, R9, 0x1, 0x1c1f ;  /* 0x003c1f0009067f89 */ /* 0x000fe800000e0000 */
[----:B------:R-:W-:Y:S01]  /*7740*/  SHFL.IDX PT, R7, R10, 0x1, 0x1c1f ;  /* 0x003c1f000a077f89 */ /* 0x000fe200000e0000 */
[----:B0-----:R-:W-:-:S05]  /*7750*/  VIADD R14, R4, 0xffffff80 ;  /* 0xffffff80040e7836 */ /* 0x001fca0000000000 */
[----:B------:R-:W-:-:S04]  /*7760*/  SHF.R.S32.HI R8, RZ, 0x1f, R14 ;  /* 0x0000001fff087819 */ /* 0x000fc8000001140e */
[----:B------:R-:W-:-:S04]  /*7770*/  LEA.HI R8, R8, R14, RZ, 0x7 ;  /* 0x0000000e08087211 */ /* 0x000fc800078f38ff */
[----:B------:R-:W-:Y:S01]  /*7780*/  LOP3.LUT R8, R8, 0xffffff80, RZ, 0xc0, !PT ;  /* 0xffffff8008087812 */ /* 0x000fe200078ec0ff */
[----:B------:R-:W0:Y:S04]  /*7790*/  SHFL.IDX PT, R4, R9, RZ, 0x1c1f ;  /* 0x001c1fff09047589 */ /* 0x000e2800000e0000 */
[----:B------:R-:W-:Y:S02]  /*77a0*/  IMAD.IADD R8, R14, 0x1, -R8 ;  /* 0x000000010e087824 */ /* 0x000fe400078e0a08 */
[----:B-----5:R-:W-:-:S03]  /*77b0*/  IMAD R3, R3, R38, RZ ;  /* 0x0000002603037224 */ /* 0x020fc600078e02ff */
[----:B------:R-:W-:Y:S02]  /*77c0*/  LOP3.LUT P0, RZ, R8, 0x3, RZ, 0xc0, !PT ;  /* 0x0000000308ff7812 */ /* 0x000fe4000780c0ff */
[----:B------:R-:W-:Y:S01]  /*77d0*/  PLOP3.LUT P3, PT, PT, PT, UP1, 0x80, 0x0 ;  /* 0x000000000000781c */ /* 0x000fe20003f6f018 */
[----:B--2---:R-:W-:-:S04]  /*77e0*/  IMAD R12, R12, 0xc0, R13 ;  /* 0x000000c00c0c7824 */ /* 0x004fc800078e020d */
[C---:B------:R-:W-:Y:S01]  /*77f0*/  VIADD R8, R12.reuse, 0x8 ;  /* 0x000000080c087836 */ /* 0x040fe20000000000 */
[----:B------:R-:W-:-:S04]  /*7800*/  ISETP.GE.OR P2, PT, R12, R3, P0 ;  /* 0x000000030c00720c */ /* 0x000fc80000746670 */
[----:B------:R-:W-:-:S09]  /*7810*/  ISETP.GE.OR P0, PT, R8, R3, P0 ;  /* 0x000000030800720c */ /* 0x000fd20000706670 */
[----:B0-----:R0:W-:Y:S01]  /*7820*/  @!P2 ST.E desc[UR50][R4.64], R20 ;  /* 0x000000140400a985 */ /* 0x0011e2000c101932 */
[----:B------:R-:W-:-:S03]  /*7830*/  ISETP.GE.AND P2, PT, R12, R3, PT ;  /* 0x000000030c00720c */ /* 0x000fc60003f46270 */
[----:B------:R0:W-:Y:S01]  /*7840*/  @!P0 ST.E desc[UR50][R6.64], R21 ;  /* 0x0000001506008985 */ /* 0x0001e2000c101932 */
[----:B------:R-:W-:Y:S01]  /*7850*/  ISETP.GE.AND P0, PT, R8, R3, PT ;  /* 0x000000030800720c */ /* 0x000fe20003f06270 */
[----:B------:R-:W-:-:S12]  /*7860*/  @P3 BRA `(.L_x_183) ;  /* 0x0000000800283947 */ /* 0x000fd80003800000 */
[----:B------:R-:W1:Y:S01]  /*7870*/  S2R R13, SR_TID.X ;  /* 0x00000000000d7919 */ /* 0x000e620000002100 */
[----:B0-----:R-:W0:Y:S01]  /*7880*/  @P1 LDC R21, c[0x0][0xbec] ;  /* 0x0002fb00ff151b82 */ /* 0x001e220000000800 */
[----:B------:R-:W-:Y:S02]  /*7890*/  ULDC.64 UR10, c[0x0][0xaa0] ;  /* 0x0002a800000a7ab9 */ /* 0x000fe40000000a00 */
[----:B------:R-:W-:-:S05]  /*78a0*/  UIMAD UR7, UR12, UR10, URZ ;  /* 0x0000000a0c0772a4 */ /* 0x000fca000f8e023f */
[----:B------:R-:W2:Y:S01]  /*78b0*/  @P1 LDC R41, c[0x0][0xbf0] ;  /* 0x0002fc00ff291b82 */ /* 0x000ea20000000800 */
[----:B------:R-:W-:Y:S02]  /*78c0*/  UIMAD.WIDE.U32 UR8, UR4, UR10, URZ ;  /* 0x0000000a040872a5 */ /* 0x000fe4000f8e003f */
[----:B------:R-:W-:Y:S01]  /*78d0*/  UIMAD UR7, UR4, UR11, UR7 ;  /* 0x0000000b040772a4 */ /* 0x000fe2000f8e0207 */
[----:B------:R-:W-:Y:S01]  /*78e0*/  IMAD.U32 R37, RZ, RZ, UR42 ;  /* 0x0000002aff257e24 */ /* 0x000fe2000f8e00ff */
[----:B------:R-:W-:Y:S01]  /*78f0*/  ULDC.64 UR12, c[0x0][0xaf0] ;  /* 0x0002bc00000c7ab9 */ /* 0x000fe20000000a00 */
[----:B------:R-:W-:Y:S01]  /*7900*/  ULDC.64 UR10, c[0x0][0xae8] ;  /* 0x0002ba00000a7ab9 */ /* 0x000fe20000000a00 */
[----:B-1----:R-:W-:-:S05]  /*7910*/  VIADD R81, R13, 0xffffff80 ;  /* 0xffffff800d517836 */ /* 0x002fca0000000000 */
[--C-:B------:R-:W-:Y:S02]  /*7920*/  SHF.R.S32.HI R20, RZ, 0x1f, R81.reuse ;  /* 0x0000001fff147819 */ /* 0x100fe40000011451 */
[----:B------:R-:W-:Y:S02]  /*7930*/  SHF.R.S32.HI R80, RZ, 0x1f, R81 ;  /* 0x0000001fff507819 */ /* 0x000fe40000011451 */
[-C--:B------:R-:W-:Y:S02]  /*7940*/  LEA.HI R20, R20, R81.reuse, RZ, 0x2 ;  /* 0x0000005114147211 */ /* 0x080fe400078f10ff */
[----:B------:R-:W-:Y:S02]  /*7950*/  LEA.HI R80, R80, R81, RZ, 0x2 ;  /* 0x0000005150507211 */ /* 0x000fe400078f10ff */
[----:B------:R-:W-:Y:S02]  /*7960*/  LOP3.LUT R20, R20, 0xfffffffc, RZ, 0xc0, !PT ;  /* 0xfffffffc14147812 */ /* 0x000fe400078ec0ff */
[----:B------:R-:W-:-:S03]  /*7970*/  SHF.R.S32.HI R80, RZ, 0x2, R80 ;  /* 0x00000002ff507819 */ /* 0x000fc60000011450 */
[----:B------:R-:W-:Y:S02]  /*7980*/  IMAD.IADD R20, R81, 0x1, -R20 ;  /* 0x0000000151147824 */ /* 0x000fe400078e0a14 */
[----:B------:R-:W-:Y:S02]  /*7990*/  IMAD R5, R80, 0x20, R2 ;  /* 0x0000002050057824 */ /* 0x000fe400078e0202 */
[----:B------:R-:W-:Y:S01]  /*79a0*/  IMAD R20, R20, 0x60, R80 ;  /* 0x0000006014147824 */ /* 0x000fe200078e0250 */
[----:B------:R-:W-:Y:S01]  /*79b0*/  UIADD3 UR9, UR9, UR7, URZ ;  /* 0x0000000709097290 */ /* 0x000fe2000fffe03f */
[----:B------:R-:W-:Y:S01]  /*79c0*/  IMAD.WIDE R28, R5, 0x2, R28 ;  /* 0x00000002051c7825 */ /* 0x000fe200078e021c */
[----:B------:R-:W-:-:S03]  /*79d0*/  USHF.R.S32.HI UR4, URZ, 0x1f, UR39 ;  /* 0x0000001f3f047899 */ /* 0x000fc60008011427 */
[----:B------:R-:W-:Y:S01]  /*79e0*/  IMAD R40, R37, 0xc0, R20 ;  /* 0x000000c025287824 */ /* 0x000fe200078e0214 */
[C---:B------:R-:W-:Y:S01]  /*79f0*/  IADD3 R9, P0, R28.reuse, 0x1800, RZ ;  /* 0x000018001c097810 */ /* 0x040fe20007f1e0ff */
[----:B------:R-:W-:Y:S01]  /*7a00*/  UIMAD.WIDE.U32 UR8, UR41, UR10, UR8 ;  /* 0x0000000a290872a5 */ /* 0x000fe2000f8e0008 */
[C---:B------:R-:W-:Y:S02]  /*7a10*/  IADD3 R13, P2, R28.reuse, 0x3000, RZ ;  /* 0x000030001c0d7810 */ /* 0x040fe40007f5e0ff */
[C---:B------:R-:W-:Y:S02]  /*7a20*/  IADD3 R25, P3, R28.reuse, 0x4800, RZ ;  /* 0x000048001c197810 */ /* 0x040fe40007f7e0ff */
[----:B------:R-:W-:Y:S01]  /*7a30*/  IADD3 R31, P4, R28, 0x6000, RZ ;  /* 0x000060001c1f7810 */ /* 0x000fe20007f9e0ff */
[----:B0-----:R-:W-:Y:S01]  /*7a40*/  @P1 IMAD.HI.U32 R20, R40, R21, RZ ;  /* 0x0000001528141227 */ /* 0x001fe200078e00ff */
[----:B------:R-:W-:Y:S01]  /*7a50*/  IADD3 R7, P5, R28, 0x7800, RZ ;  /* 0x000078001c077810 */ /* 0x000fe20007fbe0ff */
[----:B------:R-:W-:Y:S01]  /*7a60*/  UIMAD UR4, UR4, UR12, URZ ;  /* 0x0000000c040472a4 */ /* 0x000fe2000f8e023f */
[----:B------:R-:W-:Y:S01]  /*7a70*/  LOP3.LUT R8, R9, 0x180, RZ, 0xc0, !PT ;  /* 0x0000018009087812 */ /* 0x000fe200078ec0ff */
[----:B------:R-:W-:Y:S01]  /*7a80*/  UIMAD UR9, UR41, UR11, UR9 ;  /* 0x0000000b290972a4 */ /* 0x000fe2000f8e0209 */
[----:B------:R-:W-:-:S02]  /*7a90*/  LOP3.LUT R12, R13, 0x180, RZ, 0xc0, !PT ;  /* 0x000001800d0c7812 */ /* 0x000fc400078ec0ff */
[----:B------:R-:W-:Y:S01]  /*7aa0*/  LOP3.LUT R5, R28, 0x180, RZ, 0xc0, !PT ;  /* 0x000001801c057812 */ /* 0x000fe200078ec0ff */
[----:B------:R-:W-:Y:S01]  /*7ab0*/  IMAD.MOV.U32 R37, RZ, RZ, R40 ;  /* 0x000000ffff257224 */ /* 0x000fe200078e0028 */
[----:B------:R-:W-:Y:S01]  /*7ac0*/  LOP3.LUT R24, R25, 0x180, RZ, 0xc0, !PT ;  /* 0x0000018019187812 */ /* 0x000fe200078ec0ff */
[----:B------:R-:W-:Y:S01]  /*7ad0*/  IMAD.X R33, RZ, RZ, R29, P5 ;  /* 0x000000ffff217224 */ /* 0x000fe200028e061d */
[----:B------:R-:W-:Y:S02]  /*7ae0*/  LOP3.LUT R30, R31, 0x180, RZ, 0xc0, !PT ;  /* 0x000001801f1e7812 */ /* 0x000fe400078ec0ff */
[----:B------:R-:W-:Y:S01]  /*7af0*/  LOP3.LUT R6, R7, 0x180, RZ, 0xc0, !PT ;  /* 0x0000018007067812 */ /* 0x000fe200078ec0ff */
[----:B------:R-:W-:Y:S01]  /*7b00*/  UIMAD UR4, UR39, UR13, UR4 ;  /* 0x0000000d270472a4 */ /* 0x000fe2000f8e0204 */
[----:B--2---:R-:W-:Y:S01]  /*7b10*/  @P1 SHF.R.U32.HI R37, RZ, R41, R20 ;  /* 0x00000029ff251219 */ /* 0x004fe20000011614 */
[----:B------:R-:W-:Y:S01]  /*7b20*/  UIMAD.WIDE.U32 UR8, UR39, UR12, UR8 ;  /* 0x0000000c270872a5 */ /* 0x000fe2000f8e0008 */
[----:B------:R-:W-:Y:S01]  /*7b30*/  SHF.R.U64 R8, R8, 0x3, RZ ;  /* 0x0000000308087819 */ /* 0x000fe200000012ff */
[----:B------:R-:W-:Y:S01]  /*7b40*/  ULDC.64 UR10, c[0x0][0xae0] ;  /* 0x0002b800000a7ab9 */ /* 0x000fe20000000a00 */
[----:B------:R-:W-:-:S02]  /*7b50*/  SHF.R.U64 R12, R12, 0x3, RZ ;  /* 0x000000030c0c7819 */ /* 0x000fc400000012ff */
[----:B------:R-:W-:Y:S02]  /*7b60*/  SHF.R.U64 R24, R24, 0x3, RZ ;  /* 0x0000000318187819 */ /* 0x000fe400000012ff */
[----:B------:R-:W-:Y:S02]  /*7b70*/  SHF.R.U64 R30, R30, 0x3, RZ ;  /* 0x000000031e1e7819 */ /* 0x000fe400000012ff */
[----:B------:R-:W-:Y:S02]  /*7b80*/  SHF.R.U64 R5, R5, 0x3, RZ ;  /* 0x0000000305057819 */ /* 0x000fe400000012ff */
[----:B------:R-:W-:Y:S01]  /*7b90*/  SHF.R.U64 R6, R6, 0x3, RZ ;  /* 0x0000000306067819 */ /* 0x000fe200000012ff */
[----:B------:R-:W-:Y:S01]  /*7ba0*/  UIADD3 UR4, UR9, UR4, URZ ;  /* 0x0000000409047290 */ /* 0x000fe2000fffe03f */
[--C-:B------:R-:W-:Y:S01]  /*7bb0*/  SHF.R.S32.HI R36, RZ, 0x1f, R37.reuse ;  /* 0x0000001fff247819 */ /* 0x100fe20000011425 */
[----:B------:R-:W-:Y:S01]  /*7bc0*/  IMAD.MOV R41, RZ, RZ, -R37 ;  /* 0x000000ffff297224 */ /* 0x000fe200078e0a25 */
[----:B------:R-:W-:Y:S01]  /*7bd0*/  LOP3.LUT R8, R8, R9, RZ, 0x3c, !PT ;  /* 0x0000000908087212 */ /* 0x000fe200078e3cff */
[--C-:B------:R-:W-:Y:S01]  /*7be0*/  IMAD.X R9, RZ, RZ, R29.reuse, P0 ;  /* 0x000000ffff097224 */ /* 0x100fe200000e061d */
[----:B------:R-:W-:Y:S01]  /*7bf0*/  LOP3.LUT R12, R12, R13, RZ, 0x3c, !PT ;  /* 0x0000000d0c0c7212 */ /* 0x000fe200078e3cff */
[--C-:B------:R-:W-:Y:S01]  /*7c00*/  IMAD.X R13, RZ, RZ, R29.reuse, P2 ;  /* 0x000000ffff0d7224 */ /* 0x100fe200010e061d */
[----:B------:R-:W-:Y:S01]  /*7c10*/  LOP3.LUT R24, R24, R25, RZ, 0x3c, !PT ;  /* 0x0000001918187212 */ /* 0x000fe200078e3cff */
[--C-:B------:R-:W-:Y:S01]  /*7c20*/  IMAD.X R25, RZ, RZ, R29.reuse, P3 ;  /* 0x000000ffff197224 */ /* 0x100fe200018e061d */
[----:B------:R-:W-:Y:S01]  /*7c30*/  LOP3.LUT R30, R30, R31, RZ, 0x3c, !PT ;  /* 0x0000001f1e1e7212 */ /* 0x000fe200078e3cff */
[--C-:B------:R-:W-:Y:S01]  /*7c40*/  IMAD.X R31, RZ, RZ, R29.reuse, P4 ;  /* 0x000000ffff1f7224 */ /* 0x100fe200020e061d */
[----:B------:R-:W-:Y:S01]  /*7c50*/  LOP3.LUT R4, R5, R28, RZ, 0x3c, !PT ;  /* 0x0000001c05047212 */ /* 0x000fe200078e3cff */
[----:B------:R-:W-:Y:S01]  /*7c60*/  IMAD.MOV.U32 R5, RZ, RZ, R29 ;  /* 0x000000ffff057224 */ /* 0x000fe200078e001d */
[----:B------:R-:W-:Y:S01]  /*7c70*/  LOP3.LUT R32, R6, R7, RZ, 0x3c, !PT ;  /* 0x0000000706207212 */ /* 0x000fe200078e3cff */
[----:B------:R-:W-:Y:S01]  /*7c80*/  IMAD R36, R36, UR10, RZ ;  /* 0x0000000a24247c24 */ /* 0x000fe2000f8e02ff */
[----:B------:R-:W5:Y:S01]  /*7c90*/  LD.E.128 R8, desc[UR50][R8.64] ;  /* 0x0000003208087980 */ /* 0x000f62000c101d00 */
[----:B------:R-:W-:-:S02]  /*7ca0*/  IMAD R41, R38, R41, R40 ;  /* 0x0000002926297224 */ /* 0x000fc400078e0228 */
[----:B------:R-:W-:Y:S01]  /*7cb0*/  IMAD.U32 R21, RZ, RZ, UR9 ;  /* 0x00000009ff157e24 */ /* 0x000fe2000f8e00ff */
[----:B------:R-:W5:Y:S01]  /*7cc0*/  LD.E.128 R4, desc[UR50][R4.64] ;  /* 0x0000003204047980 */ /* 0x000f62000c101d00 */
[----:B------:R-:W-:Y:S01]  /*7cd0*/  IMAD.U32 R20, RZ, RZ, UR8 ;  /* 0x00000008ff147e24 */ /* 0x000fe2000f8e00ff */
[----:B------:R-:W-:Y:S01]  /*7ce0*/  ULDC.64 UR8, c[0x0][0xad8] ;  /* 0x0002b60000087ab9 */ /* 0x000fe20000000a00 */
[----:B------:R-:W-:Y:S01]  /*7cf0*/  IMAD.U32 R21, RZ, RZ, UR4 ;  /* 0x00000004ff157e24 */ /* 0x000fe2000f8e00ff */
[----:B------:R-:W5:Y:S01]  /*7d00*/  LD.E.128 R12, desc[UR50][R12.64] ;  /* 0x000000320c0c7980 */ /* 0x000f62000c101d00 */
[C---:B------:R-:W-:Y:S01]  /*7d10*/  IMAD R43, R37.reuse, UR11, R36 ;  /* 0x0000000b252b7c24 */ /* 0x040fe2000f8e0224 */
[----:B------:R-:W-:Y:S02]  /*7d20*/  SHF.R.S32.HI R36, RZ, 0x1f, R41 ;  /* 0x0000001fff247819 */ /* 0x000fe40000011429 */
[----:B------:R-:W5:Y:S01]  /*7d30*/  LD.E.128 R24, desc[UR50][R24.64] ;  /* 0x0000003218187980 */ /* 0x000f62000c101d00 */
[----:B------:R-:W-:-:S03]  /*7d40*/  IMAD.WIDE.U32 R20, R37, UR10, R20 ;  /* 0x0000000a25147c25 */ /* 0x000fc6000f8e0014 */
[----:B------:R-:W5:Y:S04]  /*7d50*/  LD.E.128 R28, desc[UR50][R30.64] ;  /* 0x000000321e1c7980 */ /* 0x000f68000c101d00 */
[----:B------:R-:W5:Y:S01]  /*7d60*/  LD.E.128 R32, desc[UR50][R32.64] ;  /* 0x0000003220207980 */ /* 0x000f62000c101d00 */
[----:B------:R-:W-:Y:S01]  /*7d70*/  IMAD.U32 R46, RZ, RZ, UR42 ;  /* 0x0000002aff2e7e24 */ /* 0x000fe2000f8e00ff */
[----:B------:R-:W-:Y:S01]  /*7d80*/  @!PT LDS RZ, [RZ] ;  /* 0x00000000fffff984 */ /* 0x000fe20000000800 */
[----:B------:R-:W-:Y:S01]  /*7d90*/  @!PT LDS RZ, [RZ] ;  /* 0x00000000fffff984 */ /* 0x000fe20000000800 */
[----:B------:R-:W-:Y:S01]  /*7da0*/  @!PT LDS RZ, [RZ] ;  /* 0x00000000fffff984 */ /* 0x000fe20000000800 */
[----:B------:R-:W-:Y:S01]  /*7db0*/  @!PT LDS RZ, [RZ] ;  /* 0x00000000fffff984 */ /* 0x000fe20000000800 */
[----:B------:R0:W-:Y:S06]  /*7dc0*/  MEMBAR.ALL.CTA ;  /* 0x0000000000007992 */ /* 0x0001ec0000008000 */
[----:B0-----:R-:W0:Y:S01]  /*7dd0*/  FENCE.VIEW.ASYNC.S ;  /* 0x00000000000073c6 */ /* 0x001e220000000000 */
[----:B------:R-:W-:-:S02]  /*7de0*/  IMAD.IADD R21, R21, 0x1, R43 ;  /* 0x0000000115157824 */ /* 0x000fc400078e022b */
[----:B------:R-:W-:Y:S02]  /*7df0*/  IMAD R36, R36, UR8, RZ ;  /* 0x0000000824247c24 */ /* 0x000fe4000f8e02ff */
[----:B------:R-:W-:Y:S02]  /*7e00*/  IMAD R46, R46, 0xc0, R80 ;  /* 0x000000c02e2e7824 */ /* 0x000fe400078e0250 */
[C---:B------:R-:W-:Y:S02]  /*7e10*/  IMAD R37, R41.reuse, UR9, R36 ;  /* 0x0000000929257c24 */ /* 0x040fe4000f8e0224 */
[----:B------:R-:W-:Y:S01]  /*7e20*/  IMAD.WIDE.U32 R20, R41, UR8, R20 ;  /* 0x0000000829147c25 */ /* 0x000fe2000f8e0014 */
[----:B------:R-:W-:Y:S01]  /*7e30*/  ISETP.GE.AND P0, PT, R46, R3, PT ;  /* 0x000000032e00720c */ /* 0x000fe20003f06270 */
[----:B------:R-:W-:Y:S02]  /*7e40*/  ULDC.64 UR8, c[0x0][0xa80] ;  /* 0x0002a00000087ab9 */ /* 0x000fe40000000a00 */
[----:B------:R-:W-:Y:S01]  /*7e50*/  IMAD.IADD R21, R21, 0x1, R37 ;  /* 0x0000000115157824 */ /* 0x000fe200078e0225 */
[----:B------:R-:W-:Y:S01]  /*7e60*/  LEA R38, P1, R20, UR8, 0x1 ;  /* 0x0000000814267c11 */ /* 0x000fe2000f8208ff */
[----:B------:R-:W-:-:S03]  /*7e70*/  VIADD R0, R0, 0x19c20 ;  /* 0x00019c2000007836 */ /* 0x000fc60000000000 */
[----:B------:R-:W-:Y:S02]  /*7e80*/  LEA.HI.X R44, R20, UR9, R21, 0x1, P1 ;  /* 0x00000009142c7c11 */ /* 0x000fe400088f0c15 */
[----:B------:R-:W-:Y:S01]  /*7e90*/  PRMT R0, RZ, 0x654, R0 ;  /* 0x00000654ff007816 */ /* 0x000fe20000000000 */
[----:B0-----:R0:W1:Y:S01]  /*7ea0*/  SHFL.IDX PT, R36, R38, RZ, 0x1c1f ;  /* 0x001c1fff26247589 */ /* 0x00106200000e0000 */
[----:B------:R-:W-:Y:S02]  /*7eb0*/  BSSY B1, `(.L_x_184) ;  /* 0x0000012000017945 */ /* 0x000fe40003800000 */
[----:B------:R0:W-:Y:S01]  /*7ec0*/  SYNCS.ARRIVE.TRANS64.RED.A1T0 RZ, [R0+URZ], RZ ;  /* 0x000000ff00ff79a7 */ /* 0x0001e2000810043f */
[----:B------:R0:W2:Y:S01]  /*7ed0*/  SHFL.IDX PT, R37, R44, RZ, 0x1c1f ;  /* 0x001c1fff2c257589 */ /* 0x0000a200000e0000 */
[----:B------:R-:W-:Y:S02]  /*7ee0*/  SHF.R.S32.HI R45, RZ, 0x1f, R17 ;  /* 0x0000001fff2d7819 */ /* 0x000fe40000011411 */
[----:B------:R-:W-:Y:S01]  /*7ef0*/  SHF.R.S32.HI R47, RZ, 0x1f, R16 ;  /* 0x0000001fff2f7819 */ /* 0x000fe20000011410 */
[----:B------:R-:W-:Y:S06]  /*7f00*/  @P0 BRA `(.L_x_185) ;  /* 0x0000000000300947 */ /* 0x000fec0003800000 */
[----:B------:R-:W-:Y:S02]  /*7f10*/  ULDC UR4, c[0x0][0xac8] ;  /* 0x0002b20000047ab9 */ /* 0x000fe40000000800 */
[----:B------:R-:W-:Y:S02]  /*7f20*/  ISETP.GE.AND P1, PT, R16, UR4, PT ;  /* 0x0000000410007c0c */ /* 0x000fe4000bf26270 */
[----:B------:R-:W-:Y:S02]  /*7f30*/  ISETP.GE.AND P2, PT, R17, UR4, PT ;  /* 0x0000000411007c0c */ /* 0x000fe4000bf46270 */
[----:B------:R-:W-:-:S09]  /*7f40*/  ISETP.GE.AND P0, PT, R2, UR4, PT ;  /* 0x0000000402007c0c */ /* 0x000fd2000bf06270 */
[-C--:B-1----:R-:W-:Y:S02]  /*7f50*/  @!P1 LEA R40, P3, R16, R36.reuse, 0x1 ;  /* 0x0000002410289211 */ /* 0x082fe400078608ff */
[C---:B------:R-:W-:Y:S02]  /*7f60*/  @!P2 LEA R42, P4, R17.reuse, R36, 0x1 ;  /* 0x00000024112aa211 */ /* 0x040fe400078808ff */
[----:B--2---:R-:W-:Y:S01]  /*7f70*/  @!P0 IMAD.WIDE R20, R2, 0x2, R36 ;  /* 0x0000000202148825 */ /* 0x004fe200078e0224 */
[-C--:B------:R-:W-:Y:S02]  /*7f80*/  @!P1 LEA.HI.X R41, R16, R37.reuse, R47, 0x1, P3 ;  /* 0x0000002510299211 */ /* 0x080fe400018f0c2f */
[----:B------:R-:W-:Y:S02]  /*7f90*/  @!P2 LEA.HI.X R43, R17, R37, R45, 0x1, P4 ;  /* 0x00000025112ba211 */ /* 0x000fe400020f0c2d */
[----:B-----5:R3:W-:Y:S04]  /*7fa0*/  @!P0 ST.E.128 desc[UR50][R20.64], R4 ;  /* 0x0000000414008985 */ /* 0x0207e8000c101d32 */
[----:B------:R3:W-:Y:S04]  /*7fb0*/  @!P1 ST.E.128 desc[UR50][R40.64], R12 ;  /* 0x0000000c28009985 */ /* 0x0007e8000c101d32 */
[----:B------:R3:W-:Y:S02]  /*7fc0*/  @!P2 ST.E.128 desc[UR50][R42.64], R28 ;  /* 0x0000001c2a00a985 */ /* 0x0007e4000c101d32 */
.L_x_185:
[----:B------:R-:W-:Y:S05]  /*7fd0*/  BSYNC B1 ;  /* 0x0000000000017941 */ /* 0x000fea0003800000 */
.L_x_184:
[----:B0-----:R-:W-:Y:S01]  /*7fe0*/  VIADD R0, R46, 0x60 ;  /* 0x000000602e007836 */ /* 0x001fe20000000000 */
[----:B---3-5:R0:W3:Y:S04]  /*7ff0*/  SHFL.IDX PT, R7, R44, 0x1, 0x1c1f ;  /* 0x003c1f002c077f89 */ /* 0x0280e800000e0000 */
[----:B------:R-:W-:Y:S01]  /*8000*/  ISETP.GE.AND P0, PT, R0, R3, PT ;  /* 0x000000030000720c */ /* 0x000fe20003f06270 */
[----:B------:R0:W4:-:S12]  /*8010*/  SHFL.IDX PT, R6, R38, 0x1, 0x1c1f ;  /* 0x003c1f0026067f89 */ /* 0x00011800000e0000 */
[----:B0-----:R-:W-:Y:S05]  /*8020*/  @P0 BRA `(.L_x_186) ;  /* 0x0000001400a00947 */ /* 0x001fea0003800000 */
[----:B------:R-:W-:Y:S02]  /*8030*/  ULDC UR4, c[0x0][0xac8] ;  /* 0x0002b20000047ab9 */ /* 0x000fe40000000800 */
[----:B------:R-:W-:Y:S02]  /*8040*/  ISETP.GE.AND P2, PT, R16, UR4, PT ;  /* 0x0000000410007c0c */ /* 0x000fe4000bf46270 */
[----:B------:R-:W-:-:S11]  /*8050*/  ISETP.GE.AND P1, PT, R2, UR4, PT ;  /* 0x0000000402007c0c */ /* 0x000fd6000bf26270 */
[----:B----4-:R-:W-:Y:S02]  /*8060*/  @!P2 LEA R12, P0, R16, R6, 0x1 ;  /* 0x00000006100ca211 */ /* 0x010fe400078008ff */
[----:B---3--:R-:W-:Y:S02]  /*8070*/  @!P1 IMAD.WIDE R4, R2, 0x2, R6 ;  /* 0x0000000202049825 */ /* 0x008fe400078e0206 */
[----:B------:R-:W-:Y:S02]  /*8080*/  @!P2 LEA.HI.X R13, R16, R7, R47, 0x1, P0 ;  /* 0x00000007100da211 */ /* 0x000fe400000f0c2f */
[----:B------:R-:W-:Y:S01]  /*8090*/  ISETP.GE.AND P0, PT, R17, UR4, PT ;  /* 0x0000000411007c0c */ /* 0x000fe2000bf06270 */
[----:B------:R0:W-:Y:S04]  /*80a0*/  @!P1 ST.E.128 desc[UR50][R4.64], R8 ;  /* 0x0000000804009985 */ /* 0x0001e8000c101d32 */
[----:B------:R0:W-:Y:S08]  /*80b0*/  @!P2 ST.E.128 desc[UR50][R12.64], R24 ;  /* 0x000000180c00a985 */ /* 0x0001f0000c101d32 */
[----:B------:R-:W-:Y:S05]  /*80c0*/  @P0 BRA `(.L_x_186) ;  /* 0x0000001400780947 */ /* 0x000fea0003800000 */
[----:B0-----:R-:W-:-:S04]  /*80d0*/  LEA R4, P0, R17, R6, 0x1 ;  /* 0x0000000611047211 */ /* 0x001fc800078008ff */
[----:B------:R-:W-:-:S05]  /*80e0*/  LEA.HI.X R5, R17, R7, R45, 0x1, P0 ;  /* 0x0000000711057211 */ /* 0x000fca00000f0c2d */
[----:B------:R0:W-:Y:S01]  /*80f0*/  ST.E.128 desc[UR50][R4.64], R32 ;  /* 0x0000002004007985 */ /* 0x0001e2000c101d32 */
[----:B------:R-:W-:Y:S05]  /*8100*/  BRA `(.L_x_186) ;  /* 0x0000001400687947 */ /* 0x000fea0003800000 */
.L_x_183:
[----:B------:R1:W5:Y:S01]  /*8110*/  LDL R84, [R1+0x4] ;  /* 0x0000040001547983 */ /* 0x0003620000100800 */
[----:B------:R-:W-:Y:S01]  /*8120*/  ULDC.64 UR10, c[0x0][0xb08] ;  /* 0x0002c200000a7ab9 */ /* 0x000fe20000000a00 */
[----:B0-----:R-:W0:Y:S02]  /*8130*/  @P1 LDC R4, c[0x0][0xbec] ;  /* 0x0002fb00ff041b82 */ /* 0x001e240000000800 */
[----:B------:R1:W5:Y:S04]  /*8140*/  LDL R83, [R1+0x28] ;  /* 0x0000280001537983 */ /* 0x0003680000100800 */
[----:B------:R1:W5:Y:S01]  /*8150*/  LDL R82, [R1] ;  /* 0x0000000001527983 */ /* 0x0003620000100800 */
[----:B------:R-:W-:Y:S01]  /*8160*/  UIMAD UR7, UR12, UR10, URZ ;  /* 0x0000000a0c0772a4 */ /* 0x000fe2000f8e023f */
[----:B------:R-:W2:Y:S01]  /*8170*/  @P1 LDC R5, c[0x0][0xbf0] ;  /* 0x0002fc00ff051b82 */ /* 0x000ea20000000800 */
[----:B------:R-:W-:Y:S01]  /*8180*/  UIMAD.WIDE.U32 UR8, UR4, UR10, URZ ;  /* 0x0000000a040872a5 */ /* 0x000fe2000f8e003f */
[----:B------:R-:W-:Y:S01]  /*8190*/  IMAD.MOV.U32 R3, RZ, RZ, R11 ;  /* 0x000000ffff037224 */ /* 0x000fe200078e000b */
[----:B------:R-:W-:Y:S01]  /*81a0*/  UIMAD UR7, UR4, UR11, UR7 ;  /* 0x0000000b040772a4 */ /* 0x000fe2000f8e0207 */
[----:B------:R-:W-:Y:S01]  /*81b0*/  BSSY B1, `(.L_x_187) ;  /* 0x0000064000017945 */ /* 0x000fe20003800000 */
[----:B------:R-:W-:Y:S01]  /*81c0*/  USHF.R.S32.HI UR4, URZ, 0x1f, UR39 ;  /* 0x0000001f3f047899 */ /* 0x000fe20008011427 */
[----:B------:R-:W-:Y:S01]  /*81d0*/  SHF.R.S32.HI R24, RZ, 0x1f, R18 ;  /* 0x0000001fff187819 */ /* 0x000fe20000011412 */
[----:B------:R-:W-:Y:S01]  /*81e0*/  UIADD3 UR9, UR9, UR7, URZ ;  /* 0x0000000709097290 */ /* 0x000fe2000fffe03f */
[----:B------:R-:W-:Y:S01]  /*81f0*/  SHF.R.S32.HI R25, RZ, 0x1f, R19 ;  /* 0x0000001fff197819 */ /* 0x000fe20000011413 */
[----:B------:R-:W-:Y:S01]  /*8200*/  ULDC.64 UR10, c[0x0][0xb38] ;  /* 0x0002ce00000a7ab9 */ /* 0x000fe20000000a00 */
[----:B------:R-:W-:Y:S01]  /*8210*/  SHF.R.S32.HI R26, RZ, 0x1f, R22 ;  /* 0x0000001fff1a7819 */ /* 0x000fe20000011416 */
[----:B------:R-:W-:Y:S01]  /*8220*/  UIMAD.WIDE.U32 UR8, UR41, UR10, UR8 ;  /* 0x0000000a290872a5 */ /* 0x000fe2000f8e0008 */
[----:B------:R-:W-:-:S02]  /*8230*/  SHF.R.S32.HI R27, RZ, 0x1f, R23 ;  /* 0x0000001fff1b7819 */ /* 0x000fc40000011417 */
[----:B------:R-:W-:Y:S01]  /*8240*/  SHF.R.S32.HI R20, RZ, 0x1f, R152 ;  /* 0x0000001fff147819 */ /* 0x000fe20000011498 */
[----:B------:R-:W-:Y:S01]  /*8250*/  UIMAD UR9, UR41, UR11, UR9 ;  /* 0x0000000b290972a4 */ /* 0x000fe2000f8e0209 */
[----:B0-----:R-:W-:Y:S01]  /*8260*/  @P1 IMAD.HI.U32 R4, R11, R4, RZ ;  /* 0x000000040b041227 */ /* 0x001fe200078e00ff */
[----:B------:R-:W-:Y:S01]  /*8270*/  SHF.R.S32.HI R21, RZ, 0x1f, R153 ;  /* 0x0000001fff157819 */ /* 0x000fe20000011499 */
[----:B------:R-:W-:Y:S01]  /*8280*/  ULDC.64 UR10, c[0x0][0xb40] ;  /* 0x0002d000000a7ab9 */ /* 0x000fe20000000a00 */
[----:B------:R-:W-:Y:S01]  /*8290*/  SHF.R.S32.HI R28, RZ, 0x1f, R154 ;  /* 0x0000001fff1c7819 */ /* 0x000fe2000001149a */
[----:B------:R-:W-:Y:S01]  /*82a0*/  UIMAD UR4, UR4, UR10, URZ ;  /* 0x0000000a040472a4 */ /* 0x000fe2000f8e023f */
[----:B------:R-:W-:Y:S01]  /*82b0*/  SHF.R.S32.HI R29, RZ, 0x1f, R155 ;  /* 0x0000001fff1d7819 */ /* 0x000fe2000001149b */
[----:B------:R-:W-:Y:S01]  /*82c0*/  UIMAD.WIDE.U32 UR8, UR39, UR10, UR8 ;  /* 0x0000000a270872a5 */ /* 0x000fe2000f8e0008 */
[----:B------:R-:W-:Y:S01]  /*82d0*/  SHF.R.S32.HI R80, RZ, 0x1f, R156 ;  /* 0x0000001fff507819 */ /* 0x000fe2000001149c */
[----:B------:R-:W-:Y:S01]  /*82e0*/  UIMAD UR4, UR39, UR11, UR4 ;  /* 0x0000000b270472a4 */ /* 0x000fe2000f8e0204 */
[----:B--2---:R-:W-:-:S02]  /*82f0*/  @P1 SHF.R.U32.HI R3, RZ, R5, R4 ;  /* 0x00000005ff031219 */ /* 0x004fc40000011604 */
[----:B------:R-:W-:Y:S01]  /*8300*/  ULDC.64 UR10, c[0x0][0xb48] ;  /* 0x0002d200000a7ab9 */ /* 0x000fe20000000a00 */
[----:B------:R-:W-:Y:S01]  /*8310*/  UIADD3 UR9, UR9, UR4, URZ ;  /* 0x0000000409097290 */ /* 0x000fe2000fffe03f */
[--C-:B------:R-:W-:Y:S01]  /*8320*/  SHF.R.S32.HI R4, RZ, 0x1f, R3.reuse ;  /* 0x0000001fff047819 */ /* 0x100fe20000011403 */
[----:B------:R-:W-:Y:S01]  /*8330*/  IMAD.MOV R7, RZ, RZ, -R3 ;  /* 0x000000ffff077224 */ /* 0x000fe200078e0a03 */
[----:B------:R-:W-:Y:S01]  /*8340*/  SHF.R.S32.HI R81, RZ, 0x1f, R157 ;  /* 0x0000001fff517819 */ /* 0x000fe2000001149d */
[----:B------:R-:W-:Y:S02]  /*8350*/  UIMAD.WIDE.U32 UR8, UR43, UR10, UR8 ;  /* 0x0000000a2b0872a5 */ /* 0x000fe4000f8e0008 */
[----:B------:R-:W-:Y:S02]  /*8360*/  IMAD R7, R38, R7, R11 ;  /* 0x0000000726077224 */ /* 0x000fe400078e020b */
[----:B------:R-:W-:Y:S02]  /*8370*/  UIMAD UR43, UR43, UR11, UR9 ;  /* 0x0000000b2b2b72a4 */ /* 0x000fe4000f8e0209 */
[----:B------:R-:W-:Y:S01]  /*8380*/  IMAD.U32 R5, RZ, RZ, UR9 ;  /* 0x00000009ff057e24 */ /* 0x000fe2000f8e00ff */
[----:B------:R-:W-:-:S02]  /*8390*/  ULDC.64 UR10, c[0x0][0xb30] ;  /* 0x0002cc00000a7ab9 */ /* 0x000fc40000000a00 */
[----:B------:R-:W-:Y:S02]  /*83a0*/  IMAD R6, R4, UR10, RZ ;  /* 0x0000000a04067c24 */ /* 0x000fe4000f8e02ff */
[----:B------:R-:W-:Y:S01]  /*83b0*/  IMAD.U32 R4, RZ, RZ, UR8 ;  /* 0x00000008ff047e24 */ /* 0x000fe2000f8e00ff */
[----:B------:R-:W-:Y:S01]  /*83c0*/  ULDC.64 UR8, c[0x0][0xb28] ;  /* 0x0002ca0000087ab9 */ /* 0x000fe20000000a00 */
[----:B------:R-:W-:Y:S02]  /*83d0*/  IMAD.U32 R5, RZ, RZ, UR43 ;  /* 0x0000002bff057e24 */ /* 0x000fe4000f8e00ff */
[C---:B------:R-:W-:Y:S01]  /*83e0*/  IMAD R9, R3.reuse, UR11, R6 ;  /* 0x0000000b03097c24 */ /* 0x040fe2000f8e0206 */
[----:B------:R-:W-:Y:S01]  /*83f0*/  SHF.R.S32.HI R6, RZ, 0x1f, R7 ;  /* 0x0000001fff067819 */ /* 0x000fe20000011407 */
[----:B------:R-:W-:-:S04]  /*8400*/  IMAD.WIDE.U32 R4, R3, UR10, R4 ;  /* 0x0000000a03047c25 */ /* 0x000fc8000f8e0004 */
[----:B------:R-:W-:Y:S02]  /*8410*/  IMAD R6, R6, UR8, RZ ;  /* 0x0000000806067c24 */ /* 0x000fe4000f8e02ff */
[----:B------:R-:W-:Y:S02]  /*8420*/  IMAD.IADD R5, R5, 0x1, R9 ;  /* 0x0000000105057824 */ /* 0x000fe400078e0209 */
[C---:B------:R-:W-:Y:S02]  /*8430*/  IMAD R3, R7.reuse, UR9, R6 ;  /* 0x0000000907037c24 */ /* 0x040fe4000f8e0206 */
[----:B------:R-:W-:Y:S01]  /*8440*/  IMAD.WIDE.U32 R4, R7, UR8, R4 ;  /* 0x0000000807047c25 */ /* 0x000fe2000f8e0004 */
[----:B------:R-:W-:-:S03]  /*8450*/  ULDC.64 UR8, c[0x0][0xb00] ;  /* 0x0002c00000087ab9 */ /* 0x000fc60000000a00 */
[----:B------:R-:W-:Y:S01]  /*8460*/  VIADD R6, R0, 0x19c20 ;  /* 0x00019c2000067836 */ /* 0x000fe20000000000 */
[----:B------:R-:W-:Y:S01]  /*8470*/  LEA R0, P1, R4, UR8, 0x2 ;  /* 0x0000000804007c11 */ /* 0x000fe2000f8210ff */
[----:B------:R-:W-:-:S03]  /*8480*/  IMAD.IADD R3, R5, 0x1, R3 ;  /* 0x0000000105037824 */ /* 0x000fc600078e0203 */
[----:B------:R-:W-:Y:S02]  /*8490*/  PRMT R6, RZ, 0x654, R6 ;  /* 0x00000654ff067816 */ /* 0x000fe40000000006 */
[----:B------:R-:W-:Y:S02]  /*84a0*/  LEA.HI.X R3, R4, UR9, R3, 0x2, P1 ;  /* 0x0000000904037c11 */ /* 0x000fe400088f1403 */
[----:B------:R0:W-:Y:S03]  /*84b0*/  SYNCS.ARRIVE.TRANS64.RED.A1T0 RZ, [R6+URZ], RZ ;  /* 0x000000ff06ff79a7 */ /* 0x0001e6000810043f */
[----:B------:R1:W2:Y:S04]  /*84c0*/  SHFL.IDX PT, R7, R3, RZ, 0x1c1f ;  /* 0x001c1fff03077589 */ /* 0x0002a800000e0000 */
[----:B0-----:R1:W0:Y:S01]  /*84d0*/  SHFL.IDX PT, R6, R0, RZ, 0x1c1f ;  /* 0x001c1fff00067589 */ /* 0x00122200000e0000 */
[----:B------:R-:W-:Y:S05]  /*84e0*/  @P2 BRA `(.L_x_188) ;  /* 0x0000000000c02947 */ /* 0x000fea0003800000 */
[----:B------:R-:W-:Y:S02]  /*84f0*/  ULDC UR4, c[0x0][0xac8] ;  /* 0x0002b20000047ab9 */ /* 0x000fe40000000800 */
[----:B-----5:R-:W-:Y:S02]  /*8500*/  ISETP.GE.AND P1, PT, R84, UR4, PT ;  /* 0x0000000454007c0c */ /* 0x020fe4000bf26270 */
[----:B------:R-:W-:Y:S02]  /*8510*/  ISETP.GE.AND P2, PT, R82, UR4, PT ;  /* 0x0000000452007c0c */ /* 0x000fe4000bf46270 */
[----:B------:R-:W-:Y:S02]  /*8520*/  ISETP.GE.AND P5, PT, R157, UR4, PT ;  /* 0x000000049d007c0c */ /* 0x000fe4000bfa6270 */
[----:B------:R-:W-:-:S07]  /*8530*/  ISETP.GE.AND P4, PT, R156, UR4, PT ;  /* 0x000000049c007c0c */ /* 0x000fce000bf86270 */
[----:B0-2---:R-:W-:Y:S02]  /*8540*/  @!P1 IMAD.WIDE R4, R84, 0x4, R6 ;  /* 0x0000000454049825 */ /* 0x005fe400078e0206 */
[----:B------:R-:W-:-:S03]  /*8550*/  @!P2 LEA R8, P3, R82, R6, 0x2 ;  /* 0x000000065208a211 */ /* 0x000fc600078610ff */
[----:B------:R0:W-:Y:S01]  /*8560*/  @!P1 ST.E.64 desc[UR50][R4.64], R34 ;  /* 0x0000002204009985 */ /* 0x0001e2000c101b32 */
[----:B------:R-:W-:Y:S02]  /*8570*/  ISETP.GE.AND P1, PT, R155, UR4, PT ;  /* 0x000000049b007c0c */ /* 0x000fe4000bf26270 */
[-C--:B------:R-:W-:Y:S02]  /*8580*/  @!P2 LEA.HI.X R9, R82, R7.reuse, R83, 0x2, P3 ;  /* 0x000000075209a211 */ /* 0x080fe400018f1453 */
[CC--:B------:R-:W-:Y:S02]  /*8590*/  @!P5 LEA R10, P3, R157.reuse, R6.reuse, 0x2 ;  /* 0x000000069d0ad211 */ /* 0x0c0fe400078610ff */
[----:B------:R-:W-:Y:S01]  /*85a0*/  @!P4 LEA R12, P6, R156, R6, 0x2 ;  /* 0x000000069c0cc211 */ /* 0x000fe200078c10ff */
[----:B------:R2:W-:Y:S01]  /*85b0*/  @!P2 ST.E.64 desc[UR50][R8.64], R36 ;  /* 0x000000240800a985 */ /* 0x0005e2000c101b32 */
[----:B------:R-:W-:Y:S02]  /*85c0*/  @!P5 LEA.HI.X R11, R157, R7, R81, 0x2, P3 ;  /* 0x000000079d0bd211 */ /* 0x000fe400018f1451 */
[----:B------:R-:W-:-:S02]  /*85d0*/  ISETP.GE.AND P2, PT, R154, UR4, PT ;  /* 0x000000049a007c0c */ /* 0x000fc4000bf46270 */
[----:B------:R-:W-:Y:S01]  /*85e0*/  ISETP.GE.AND P3, PT, R153, UR4, PT ;  /* 0x0000000499007c0c */ /* 0x000fe2000bf66270 */
[----:B------:R3:W-:Y:S01]  /*85f0*/  @!P5 ST.E.64 desc[UR50][R10.64], R44 ;  /* 0x0000002c0a00d985 */ /* 0x0007e2000c101b32 */
[----:B------:R-:W-:Y:S02]  /*8600*/  @!P4 LEA.HI.X R13, R156, R7, R80, 0x2, P6 ;  /* 0x000000079c0dc211 */ /* 0x000fe400030f1450 */
[----:B------:R-:W-:-:S03]  /*8610*/  @!P1 LEA R14, P5, R155, R6, 0x2 ;  /* 0x000000069b0e9211 */ /* 0x000fc600078a10ff */
[----:B------:R4:W-:Y:S01]  /*8620*/  @!P4 ST.E.64 desc[UR50][R12.64], R46 ;  /* 0x0000002e0c00c985 */ /* 0x0009e2000c101b32 */
[-C--:B------:R-:W-:Y:S02]  /*8630*/  @!P1 LEA.HI.X R15, R155, R7.reuse, R29, 0x2, P5 ;  /* 0x000000079b0f9211 */ /* 0x080fe400028f141d */
[----:B------:R-:W-:Y:S02]  /*8640*/  ISETP.GE.AND P4, PT, R152, UR4, PT ;  /* 0x0000000498007c0c */ /* 0x000fe4000bf86270 */
[CC--:B0-----:R-:W-:Y:S01]  /*8650*/  @!P2 LEA R4, P6, R154.reuse, R6.reuse, 0x2 ;  /* 0x000000069a04a211 */ /* 0x0c1fe200078c10ff */
[----:B------:R0:W-:Y:S01]  /*8660*/  @!P1 ST.E.64 desc[UR50][R14.64], R52 ;  /* 0x000000340e009985 */ /* 0x0001e2000c101b32 */
[----:B------:R-:W-:Y:S02]  /*8670*/  ISETP.GE.AND P1, PT, R23, UR4, PT ;  /* 0x0000000417007c0c */ /* 0x000fe4000bf26270 */
[----:B--2---:R-:W-:Y:S02]  /*8680*/  @!P3 LEA R8, P5, R153, R6, 0x2 ;  /* 0x000000069908b211 */ /* 0x004fe400078a10ff */
[----:B------:R-:W-:-:S02]  /*8690*/  @!P2 LEA.HI.X R5, R154, R7, R28, 0x2, P6 ;  /* 0x000000079a05a211 */ /* 0x000fc400030f141c */
[-C--:B------:R-:W-:Y:S02]  /*86a0*/  @!P3 LEA.HI.X R9, R153, R7.reuse, R21, 0x2, P5 ;  /* 0x000000079909b211 */ /* 0x080fe400028f1415 */
[----:B------:R-:W-:Y:S01]  /*86b0*/  ISETP.GE.AND P5, PT, R22, UR4, PT ;  /* 0x0000000416007c0c */ /* 0x000fe2000bfa6270 */
[----:B------:R2:W-:Y:S01]  /*86c0*/  @!P2 ST.E.64 desc[UR50][R4.64], R54 ;  /* 0x000000360400a985 */ /* 0x0005e2000c101b32 */
[----:B---3--:R-:W-:Y:S02]  /*86d0*/  @!P4 LEA R10, P2, R152, R6, 0x2 ;  /* 0x00000006980ac211 */ /* 0x008fe400078410ff */
[----:B------:R-:W-:Y:S01]  /*86e0*/  ISETP.GE.AND P6, PT, R19, UR4, PT ;  /* 0x0000000413007c0c */ /* 0x000fe2000bfc6270 */
[----:B------:R3:W-:Y:S01]  /*86f0*/  @!P3 ST.E.64 desc[UR50][R8.64], R60 ;  /* 0x0000003c0800b985 */ /* 0x0007e2000c101b32 */
[----:B------:R-:W-:Y:S02]  /*8700*/  ISETP.GE.AND P3, PT, R18, UR4, PT ;  /* 0x0000000412007c0c */ /* 0x000fe4000bf66270 */
[----:B------:R-:W-:-:S02]  /*8710*/  @!P4 LEA.HI.X R11, R152, R7, R20, 0x2, P2 ;  /* 0x00000007980bc211 */ /* 0x000fc400010f1414 */
[----:B----4-:R-:W-:-:S03]  /*8720*/  @!P1 LEA R12, P2, R23, R6, 0x2 ;  /* 0x00000006170c9211 */ /* 0x010fc600078410ff */
[----:B------:R3:W-:Y:S01]  /*8730*/  @!P4 ST.E.64 desc[UR50][R10.64], R62 ;  /* 0x0000003e0a00c985 */ /* 0x0007e2000c101b32 */
[----:B------:R-:W-:Y:S02]  /*8740*/  @!P1 LEA.HI.X R13, R23, R7, R27, 0x2, P2 ;  /* 0x00000007170d9211 */ /* 0x000fe400010f141b */
[----:B0-----:R-:W-:-:S03]  /*8750*/  @!P5 LEA R14, P2, R22, R6, 0x2 ;  /* 0x00000006160ed211 */ /* 0x001fc600078410ff */
[----:B------:R3:W-:Y:S01]  /*8760*/  @!P1 ST.E.64 desc[UR50][R12.64], R68 ;  /* 0x000000440c009985 */ /* 0x0007e2000c101b32 */
[CC--:B--2---:R-:W-:Y:S02]  /*8770*/  @!P6 LEA R4, P1, R19.reuse, R6.reuse, 0x2 ;  /* 0x000000061304e211 */ /* 0x0c4fe400078210ff */
[----:B------:R-:W-:Y:S02]  /*8780*/  @!P3 LEA R6, P4, R18, R6, 0x2 ;  /* 0x000000061206b211 */ /* 0x000fe400078810ff */
[-C--:B------:R-:W-:Y:S02]  /*8790*/  @!P5 LEA.HI.X R15, R22, R7.reuse, R26, 0x2, P2 ;  /* 0x00000007160fd211 */ /* 0x080fe400010f141a */
[-C--:B------:R-:W-:Y:S02]  /*87a0*/  @!P6 LEA.HI.X R5, R19, R7.reuse, R25, 0x2, P1 ;  /* 0x000000071305e211 */ /* 0x080fe400008f1419 */
[----:B------:R-:W-:Y:S01]  /*87b0*/  @!P3 LEA.HI.X R7, R18, R7, R24, 0x2, P4 ;  /* 0x000000071207b211 */ /* 0x000fe200020f1418 */
[----:B------:R3:W-:Y:S04]  /*87c0*/  @!P5 ST.E.64 desc[UR50][R14.64], R70 ;  /* 0x000000460e00d985 */ /* 0x0007e8000c101b32 */
[----:B------:R3:W-:Y:S04]  /*87d0*/  @!P6 ST.E.64 desc[UR50][R4.64], R76 ;  /* 0x0000004c0400e985 */ /* 0x0007e8000c101b32 */
[----:B------:R3:W-:Y:S02]  /*87e0*/  @!P3 ST.E.64 desc[UR50][R6.64], R78 ;  /* 0x0000004e0600b985 */ /* 0x0007e4000c101b32 */
.L_x_188:
[----:B------:R-:W-:Y:S05]  /*87f0*/  BSYNC B1 ;  /* 0x0000000000017941 */ /* 0x000fea0003800000 */
.L_x_187:
[----:B--23--:R2:W3:Y:S04]  /*8800*/  SHFL.IDX PT, R7, R3, 0x1, 0x1c1f ;  /* 0x003c1f0003077f89 */ /* 0x00c4e800000e0000 */
[----:B0-----:R2:W0:Y:S01]  /*8810*/  SHFL.IDX PT, R6, R0, 0x1, 0x1c1f ;  /* 0x003c1f0000067f89 */ /* 0x00142200000e0000 */
[----:B------:R-:W-:Y:S05]  /*8820*/  @P0 BRA `(.L_x_186) ;  /* 0x0000000c00a00947 */ /* 0x000fea0003800000 */
[----:B------:R-:W-:Y:S02]  /*8830*/  ULDC UR4, c[0x0][0xac8] ;  /* 0x0002b20000047ab9 */ /* 0x000fe40000000800 */
[----:B-----5:R-:W-:Y:S02]  /*8840*/  ISETP.GE.AND P5, PT, R82, UR4, PT ;  /* 0x0000000452007c0c */ /* 0x020fe4000bfa6270 */
[----:B------:R-:W-:Y:S02]  /*8850*/  ISETP.GE.AND P1, PT, R84, UR4, PT ;  /* 0x0000000454007c0c */ /* 0x000fe4000bf26270 */
[----:B------:R-:W-:Y:S02]  /*8860*/  ISETP.GE.AND P2, PT, R157, UR4, PT ;  /* 0x000000049d007c0c */ /* 0x000fe4000bf46270 */
[----:B------:R-:W-:Y:S02]  /*8870*/  ISETP.GE.AND P4, PT, R156, UR4, PT ;  /* 0x000000049c007c0c */ /* 0x000fe4000bf86270 */
[----:B------:R-:W-:-:S05]  /*8880*/  ISETP.GE.AND P3, PT, R155, UR4, PT ;  /* 0x000000049b007c0c */ /* 0x000fca000bf66270 */
[-C--:B0-----:R-:W-:Y:S02]  /*8890*/  @!P5 LEA R8, P0, R82, R6.reuse, 0x2 ;  /* 0x000000065208d211 */ /* 0x081fe400078010ff */
[----:B---3--:R-:W-:Y:S02]  /*88a0*/  @!P1 IMAD.WIDE R4, R84, 0x4, R6 ;  /* 0x0000000454049825 */ /* 0x008fe400078e0206 */
[----:B------:R-:W-:Y:S02]  /*88b0*/  @!P5 LEA.HI.X R9, R82, R7, R83, 0x2, P0 ;  /* 0x000000075209d211 */ /* 0x000fe400000f1453 */
[----:B------:R-:W-:Y:S01]  /*88c0*/  ISETP.GE.AND P0, PT, R154, UR4, PT ;  /* 0x000000049a007c0c */ /* 0x000fe2000bf06270 */
[----:B------:R0:W-:Y:S01]  /*88d0*/  @!P1 ST.E.64 desc[UR50][R4.64], R40 ;  /* 0x0000002804009985 */ /* 0x0001e2000c101b32 */
[-C--:B------:R-:W-:Y:S02]  /*88e0*/  @!P2 LEA R10, P1, R157, R6.reuse, 0x2 ;  /* 0x000000069d0aa211 */ /* 0x080fe400078210ff */
[-C--:B------:R-:W-:Y:S01]  /*88f0*/  @!P3 LEA R14, P6, R155, R6.reuse, 0x2 ;  /* 0x000000069b0eb211 */ /* 0x080fe200078c10ff */
[----:B------:R3:W-:Y:S01]  /*8900*/  @!P5 ST.E.64 desc[UR50][R8.64], R42 ;  /* 0x0000002a0800d985 */ /* 0x0007e2000c101b32 */
[----:B------:R-:W-:-:S02]  /*8910*/  @!P4 LEA R12, P5, R156, R6, 0x2 ;  /* 0x000000069c0cc211 */ /* 0x000fc400078a10ff */
[-C--:B------:R-:W-:Y:S02]  /*8920*/  @!P2 LEA.HI.X R11, R157, R7.reuse, R81, 0x2, P1 ;  /* 0x000000079d0ba211 */ /* 0x080fe400008f1451 */
[-C--:B------:R-:W-:Y:S02]  /*8930*/  @!P4 LEA.HI.X R13, R156, R7.reuse, R80, 0x2, P5 ;  /* 0x000000079c0dc211 */ /* 0x080fe400028f1450 */
[----:B------:R-:W-:Y:S01]  /*8940*/  ISETP.GE.AND P1, PT, R153, UR4, PT ;  /* 0x0000000499007c0c */ /* 0x000fe2000bf26270 */
[----:B------:R4:W-:Y:S01]  /*8950*/  @!P2 ST.E.64 desc[UR50][R10.64], R48 ;  /* 0x000000300a00a985 */ /* 0x0009e2000c101b32 */
[----:B------:R-:W-:Y:S02]  /*8960*/  @!P3 LEA.HI.X R15, R155, R7, R29, 0x2, P6 ;  /* 0x000000079b0fb211 */ /* 0x000fe400030f141d */
[----:B------:R-:W-:Y:S01]  /*8970*/  ISETP.GE.AND P2, PT, R152, UR4, PT ;  /* 0x0000000498007c0c */ /* 0x000fe2000bf46270 */
[----:B------:R1:W-:Y:S01]  /*8980*/  @!P4 ST.E.64 desc[UR50][R12.64], R50 ;  /* 0x000000320c00c985 */ /* 0x0003e2000c101b32 */
[----:B0-----:R-:W-:-:S02]  /*8990*/  @!P0 LEA R4, P4, R154, R6, 0x2 ;  /* 0x000000069a048211 */ /* 0x001fc400078810ff */
[----:B------:R-:W-:Y:S01]  /*89a0*/  ISETP.GE.AND P5, PT, R23, UR4, PT ;  /* 0x0000000417007c0c */ /* 0x000fe2000bfa6270 */
[----:B------:R0:W-:Y:S01]  /*89b0*/  @!P3 ST.E.64 desc[UR50][R14.64], R56 ;  /* 0x000000380e00b985 */ /* 0x0001e2000c101b32 */
[----:B------:R-:W-:Y:S02]  /*89c0*/  @!P0 LEA.HI.X R5, R154, R7, R28, 0x2, P4 ;  /* 0x000000079a058211 */ /* 0x000fe400020f141c */
[----:B------:R-:W-:Y:S02]  /*89d0*/  ISETP.GE.AND P4, PT, R22, UR4, PT ;  /* 0x0000000416007c0c */ /* 0x000fe4000bf86270 */
[----:B------:R-:W-:Y:S01]  /*89e0*/  ISETP.GE.AND P3, PT, R19, UR4, PT ;  /* 0x0000000413007c0c */ /* 0x000fe2000bf66270 */
[----:B------:R2:W-:Y:S01]  /*89f0*/  @!P0 ST.E.64 desc[UR50][R4.64], R58 ;  /* 0x0000003a04008985 */ /* 0x0005e2000c101b32 */
[----:B---3--:R-:W-:-:S04]  /*8a00*/  @!P1 LEA R8, P6, R153, R6, 0x2 ;  /* 0x0000000699089211 */ /* 0x008fc800078c10ff */
[-C--:B------:R-:W-:Y:S02]  /*8a10*/  @!P1 LEA.HI.X R9, R153, R7.reuse, R21, 0x2, P6 ;  /* 0x0000000799099211 */ /* 0x080fe400030f1415 */
[CC--:B----4-:R-:W-:Y:S02]  /*8a20*/  @!P2 LEA R10, P6, R152.reuse, R6.reuse, 0x2 ;  /* 0x00000006980aa211 */ /* 0x0d0fe400078c10ff */
[-C--:B-1----:R-:W-:Y:S01]  /*8a30*/  @!P5 LEA R12, P0, R23, R6.reuse, 0x2 ;  /* 0x00000006170cd211 */ /* 0x082fe200078010ff */
[----:B------:R2:W-:Y:S01]  /*8a40*/  @!P1 ST.E.64 desc[UR50][R8.64], R64 ;  /* 0x0000004008009985 */ /* 0x0005e2000c101b32 */
[-C--:B------:R-:W-:Y:S02]  /*8a50*/  @!P2 LEA.HI.X R11, R152, R7.reuse, R20, 0x2, P6 ;  /* 0x00000007980ba211 */ /* 0x080fe400030f1414 */
[-C--:B0-----:R-:W-:Y:S02]  /*8a60*/  @!P4 LEA R14, P1, R22, R6.reuse, 0x2 ;  /* 0x00000006160ec211 */ /* 0x081fe400078210ff */
[----:B------:R-:W-:Y:S01]  /*8a70*/  @!P3 LEA R20, P6, R19, R6, 0x2 ;  /* 0x000000061314b211 */ /* 0x000fe200078c10ff */
[----:B------:R2:W-:Y:S01]  /*8a80*/  @!P2 ST.E.64 desc[UR50][R10.64], R66 ;  /* 0x000000420a00a985 */ /* 0x0005e2000c101b32 */
[----:B------:R-:W-:-:S02]  /*8a90*/  @!P5 LEA.HI.X R13, R23, R7, R27, 0x2, P0 ;  /* 0x00000007170dd211 */ /* 0x000fc400000f141b */
[-C--:B------:R-:W-:Y:S02]  /*8aa0*/  @!P4 LEA.HI.X R15, R22, R7.reuse, R26, 0x2, P1 ;  /* 0x00000007160fc211 */ /* 0x080fe400008f141a */
[----:B------:R-:W-:Y:S01]  /*8ab0*/  @!P3 LEA.HI.X R21, R19, R7, R25, 0x2, P6 ;  /* 0x000000071315b211 */ /* 0x000fe200030f1419 */
[----:B------:R2:W-:Y:S01]  /*8ac0*/  @!P5 ST.E.64 desc[UR50][R12.64], R72 ;  /* 0x000000480c00d985 */ /* 0x0005e2000c101b32 */
[----:B------:R-:W-:-:S03]  /*8ad0*/  ISETP.GE.AND P0, PT, R18, UR4, PT ;  /* 0x0000000412007c0c */ /* 0x000fc6000bf06270 */
[----:B------:R2:W-:Y:S04]  /*8ae0*/  @!P4 ST.E.64 desc[UR50][R14.64], R74 ;  /* 0x0000004a0e00c985 */ /* 0x0005e8000c101b32 */
[----:B------:R2:W-:Y:S06]  /*8af0*/  @!P3 ST.E.64 desc[UR50][R20.64], R30 ;  /* 0x0000001e1400b985 */ /* 0x0005ec000c101b32 */
[----:B------:R-:W-:Y:S05]  /*8b00*/  @P0 BRA `(.L_x_186) ;  /* 0x0000000800e80947 */ /* 0x000fea0003800000 */
[----:B--2---:R-:W-:-:S04]  /*8b10*/  LEA R4, P0, R18, R6, 0x2 ;  /* 0x0000000612047211 */ /* 0x004fc800078010ff */
[----:B------:R-:W-:-:S05]  /*8b20*/  LEA.HI.X R5, R18, R7, R24, 0x2, P0 ;  /* 0x0000000712057211 */ /* 0x000fca00000f1418 */
[----:B------:R0:W-:Y:S01]  /*8b30*/  ST.E.64 desc[UR50][R4.64], R32 ;  /* 0x0000002004007985 */ /* 0x0001e2000c101b32 */
[----:B------:R-:W-:Y:S05]  /*8b40*/  BRA `(.L_x_186) ;  /* 0x0000000800d87947 */ /* 0x000fea0003800000 */
.L_x_181:
[----:B------:R-:W-:Y:S02]  /*8b50*/  ULDC.64 UR8, c[0x0][0xc00] ;  /* 0x0003000000087ab9 */ /* 0x000fe40000000a00 */
[----:B------:R-:W-:-:S04]  /*8b60*/  UISETP.NE.U32.AND UP0, UPT, UR8, URZ, UPT ;  /* 0x0000003f0800728c */ /* 0x000fc8000bf05070 */
[----:B------:R-:W-:-:S03]  /*8b70*/  UISETP.NE.AND.EX UP0, UPT, UR9, URZ, UPT, UP0 ;  /* 0x0000003f0900728c */ /* 0x000fc6000bf05300 */
[----:B------:R-:W-:Y:S02]  /*8b80*/  ULDC.64 UR8, c[0x0][0xc00] ;  /* 0x0003000000087ab9 */ /* 0x000fe40000000a00 */
[----:B------:R-:W-:Y:S01]  /*8b90*/  UIMAD.WIDE UR8, UR39, 0x4, UR8 ;  /* 0x00000004270878a5 */ /* 0x000fe2000f8e0208 */
[----:B------:R-:W-:-:S05]  /*8ba0*/  PLOP3.LUT P1, PT, PT, PT, UP0, 0x80, 0x0 ;  /* 0x000000000000781c */ /* 0x000fca0003f2f008 */
[----:B------:R-:W-:Y:S02]  /*8bb0*/  IMAD.U32 R4, RZ, RZ, UR8 ;  /* 0x00000008ff047e24 */ /* 0x000fe4000f8e00ff */
[----:B------:R-:W-:Y:S01]  /*8bc0*/  IMAD.U32 R5, RZ, RZ, UR9 ;  /* 0x00000009ff057e24 */ /* 0x000fe2000f8e00ff */
[----:B------:R-:W-:Y:S02]  /*8bd0*/  ULDC.64 UR8, c[0x0][0xc08] ;  /* 0x0003020000087ab9 */ /* 0x000fe40000000a00 */
[----:B------:R-:W-:-:S03]  /*8be0*/  UISETP.NE.U32.AND UP1, UPT, UR8, URZ, UPT ;  /* 0x0000003f0800728c */ /* 0x000fc6000bf25070 */
[----:B------:R-:W2:Y:S01]  /*8bf0*/  @P1 LDG.E R3, desc[UR50][R4.64] ;  /* 0x0000003204031981 */ /* 0x000ea2000c1e1900 */
[----:B------:R-:W-:Y:S01]  /*8c00*/  UISETP.NE.AND.EX UP1, UPT, UR9, URZ, UPT, UP1 ;  /* 0x0000003f0900728c */ /* 0x000fe2000bf25310 */
[----:B------:R-:W-:Y:S01]  /*8c10*/  ULDC UR4, c[0x0][0xa88] ;  /* 0x0002a20000047ab9 */ /* 0x000fe20000000800 */
[----:B------:R-:W0:Y:S01]  /*8c20*/  S2R R8, SR_TID.X ;  /* 0x0000000000087919 */ /* 0x000e220000002100 */
[----:B------:R-:W-:-:S03]  /*8c30*/  IMAD.U32 R0, RZ, RZ, UR4 ;  /* 0x00000004ff007e24 */ /* 0x000fc6000f8e00ff */
[----:B------:R-:W-:-:S05]  /*8c40*/  PLOP3.LUT P2, PT, PT, PT, UP1, 0x80, 0x0 ;  /* 0x000000000000781c */ /* 0x000fca0003f4f018 */
[----:B------:R-:W-:Y:S02]  /*8c50*/  @UP1 ULDC.64 UR8, c[0x0][0xc08] ;  /* 0x0003020000081ab9 */ /* 0x000fe40000000a00 */
[----:B------:R-:W-:-:S06]  /*8c60*/  @UP1 UIMAD.WIDE UR8, UR39, 0x4, UR8 ;  /* 0x00000004270818a5 */ /* 0x000fcc000f8e0208 */
[----:B------:R-:W-:Y:S02]  /*8c70*/  IMAD.U32 R6, RZ, RZ, UR8 ;  /* 0x00000008ff067e24 */ /* 0x000fe4000f8e00ff */
[----:B------:R-:W-:-:S05]  /*8c80*/  IMAD.U32 R7, RZ, RZ, UR9 ;  /* 0x00000009ff077e24 */ /* 0x000fca000f8e00ff */
[----:B------:R1:W5:Y:S01]  /*8c90*/  @P2 LDG.E R0, desc[UR50][R6.64] ;  /* 0x0000003206002981 */ /* 0x000362000c1e1900 */
[----:B------:R-:W-:Y:S01]  /*8ca0*/  UMOV UR4, URZ ;  /* 0x0000003f00047c82 */ /* 0x000fe20008000000 */
[----:B0-----:R-:W-:-:S05]  /*8cb0*/  VIADD R12, R8, 0xffffff80 ;  /* 0xffffff80080c7836 */ /* 0x001fca0000000000 */
[----:B------:R-:W-:Y:S02]  /*8cc0*/  ISETP.GT.AND P0, PT, R12, 0xbf, PT ;  /* 0x000000bf0c00780c */ /* 0x000fe40003f04270 */
[----:B--2---:R-:W-:-:S13]  /*8cd0*/  @P1 R2UR UR4, R3 ;  /* 0x00000000030412ca */ /* 0x004fda00000e0000 */
[----:B------:R-:W-:Y:S01]  /*8ce0*/  USHF.R.S32.HI UR16, URZ, 0x1f, UR4 ;  /* 0x0000001f3f107899 */ /* 0x000fe20008011404 */
[----:B-1----:R-:W-:Y:S11]  /*8cf0*/  @P2 BRA `(.L_x_189) ;  /* 0x0000000000102947 */ /* 0x002ff60003800000 */
[----:B------:R-:W-:Y:S05]  /*8d00*/  @!P1 BRA `(.L_x_189) ;  /* 0x00000000000c9947 */ /* 0x000fea0003800000 */
[----:B------:R-:W2:Y:S04]  /*8d10*/  LDG.E R3, desc[UR50][R4.64] ;  /* 0x0000003204037981 */ /* 0x000ea8000c1e1900 */
[----:B-----5:R-:W2:Y:S02]  /*8d20*/  LDG.E R0, desc[UR50][R4.64+0x4] ;  /* 0x0000043204007981 */ /* 0x020ea4000c1e1900 */
[----:B--2---:R-:W-:-:S07]  /*8d30*/  IMAD.IADD R0, R0, 0x1, -R3 ;  /* 0x0000000100007824 */ /* 0x004fce00078e0a03 */
.L_x_189:
[----:B------:R-:W-:Y:S01]  /*8d40*/  USEL UR39, UR39, URZ, !UP0 ;  /* 0x0000003f27277287 */ /* 0x000fe2000c000000 */
[----:B------:R-:W-:Y:S01]  /*8d50*/  BSSY B1, `(.L_x_190) ;  /* 0x0000038000017945 */ /* 0x000fe20003800000 */
[----:B------:R-:W-:-:S03]  /*8d60*/  USEL UR40, UR40, URZ, !UP0 ;  /* 0x0000003f28287287 */ /* 0x000fc6000c000000 */
[----:B------:R-:W-:Y:S09]  /*8d70*/  @P0 BRA `(.L_x_191) ;  /* 0x0000000000d40947 */ /* 0x000ff20003800000 */
[----:B------:R-:W0:Y:S01]  /*8d80*/  LDC R9, c[0x0][0xbe8] ;  /* 0x0002fa00ff097b82 */ /* 0x000e220000000800 */
[----:B------:R-:W-:-:S04]  /*8d90*/  IMAD.U32 R3, RZ, RZ, UR42 ;  /* 0x0000002aff037e24 */ /* 0x000fc8000f8e00ff */
[----:B------:R-:W-:-:S04]  /*8da0*/  IMAD R3, R3, 0xc0, R8 ;  /* 0x000000c003037824 */ /* 0x000fc800078e0208 */
[----:B------:R-:W-:Y:S02]  /*8db0*/  VIADD R6, R3, 0xffffff80 ;  /* 0xffffff8003067836 */ /* 0x000fe40000000000 */
[----:B0----5:R-:W-:-:S05]  /*8dc0*/  IMAD R4, R0, R9, RZ ;  /* 0x0000000900047224 */ /* 0x021fca00078e02ff */
[----:B------:R-:W-:-:S13]  /*8dd0*/  ISETP.GE.AND P0, PT, R6, R4, PT ;  /* 0x000000040600720c */ /* 0x000fda0003f06270 */
[----:B------:R-:W-:Y:S05]  /*8de0*/  @P0 BRA `(.L_x_191) ;  /* 0x0000000000b80947 */ /* 0x000fea0003800000 */
[----:B------:R-:W-:Y:S01]  /*8df0*/  ISETP.NE.AND P0, PT, R9, 0x1, PT ;  /* 0x000000010900780c */ /* 0x000fe20003f05270 */
[----:B------:R-:W-:Y:S01]  /*8e00*/  UISETP.GT.AND UP2, UPT, UR44, 0x1, UPT ;  /* 0x000000012c00788c */ /* 0x000fe2000bf44270 */
[----:B------:R-:W-:-:S03]  /*8e10*/  UMOV UR7, 0x9b8 ;  /* 0x000009b800077882 */ /* 0x000fc60000000000 */
[----:B------:R-:W-:Y:S02]  /*8e20*/  USEL UR17, UR7, 0x978, UP2 ;  /* 0x0000097807117887 */ /* 0x000fe40009000000 */
[----:B------:R-:W-:-:S06]  /*8e30*/  USEL UR19, UR43, URZ, UP2 ;  /* 0x0000003f2b137287 */ /* 0x000fcc0009000000 */
[----:B------:R-:W0:Y:S04]  /*8e40*/  @P0 LDC R3, c[0x0][0xbec] ;  /* 0x0002fb00ff030b82 */ /* 0x000e280000000800 */
[----:B------:R-:W-:Y:S01]  /*8e50*/  ULDC.64 UR10, c[0x0][UR17+0x220] ;  /* 0x00008800110a7abb */ /* 0x000fe20008000a00 */
[----:B------:R-:W-:Y:S01]  /*8e60*/  ULDC.64 UR8, c[0x0][UR17+0x218] ;  /* 0x0000860011087abb */ /* 0x000fe20008000a00 */
[----:B------:R-:W-:Y:S01]  /*8e70*/  ULDC.64 UR12, c[0x0][UR17+0x228] ;  /* 0x00008a00110c7abb */ /* 0x000fe20008000a00 */
[----:B------:R-:W-:Y:S01]  /*8e80*/  UIMAD UR7, UR11, UR39, URZ ;  /* 0x000000270b0772a4 */ /* 0x000fe2000f8e023f */
[----:B------:R-:W1:Y:S01]  /*8e90*/  @P0 LDC R5, c[0x0][0xbf0] ;  /* 0x0002fc00ff050b82 */ /* 0x000e620000000800 */
[----:B------:R-:W-:Y:S02]  /*8ea0*/  UIMAD.WIDE.U32 UR14, UR8, UR41, URZ ;  /* 0x00000029080e72a5 */ /* 0x000fe4000f8e003f */
[----:B------:R-:W-:-:S02]  /*8eb0*/  UIMAD UR18, UR9, UR41, URZ ;  /* 0x00000029091272a4 */ /* 0x000fc4000f8e023f */
[----:B------:R-:W-:Y:S02]  /*8ec0*/  UIMAD.WIDE.U32 UR8, UR10, UR39, URZ ;  /* 0x000000270a0872a5 */ /* 0x000fe4000f8e003f */
[----:B------:R-:W-:Y:S02]  /*8ed0*/  UIMAD.WIDE.U32 UR20, UR12, UR19, URZ ;  /* 0x000000130c1472a5 */ /* 0x000fe4000f8e003f */
[----:B------:R-:W-:Y:S02]  /*8ee0*/  UIMAD UR12, UR13, UR19, URZ ;  /* 0x000000130d0c72a4 */ /* 0x000fe4000f8e023f */
[----:B------:R-:W-:Y:S02]  /*8ef0*/  UIMAD UR7, UR10, UR40, UR7 ;  /* 0x000000280a0772a4 */ /* 0x000fe4000f8e0207 */
[----:B------:R-:W-:Y:S02]  /*8f00*/  UIADD3 UR14, UP0, UP1, UR8, UR14, UR4 ;  /* 0x0000000e080e7290 */ /* 0x000fe4000f91e004 */
[----:B------:R-:W-:Y:S01]  /*8f10*/  UIADD3 UR8, UR12, UR21, URZ ;  /* 0x000000150c087290 */ /* 0x000fe2000fffe03f */
[----:B0-----:R-:W-:Y:S01]  /*8f20*/  @P0 IMAD.HI.U32 R4, R6, R3, RZ ;  /* 0x0000000306040227 */ /* 0x001fe200078e00ff */
[----:B------:R-:W-:-:S02]  /*8f30*/  UIADD3 UR11, UR18, UR15, URZ ;  /* 0x0000000f120b7290 */ /* 0x000fc4000fffe03f */
[----:B------:R-:W-:Y:S01]  /*8f40*/  UIADD3 UR7, UR9, UR7, URZ ;  /* 0x0000000709077290 */ /* 0x000fe2000fffe03f */
[----:B------:R-:W-:Y:S02]  /*8f50*/  IMAD.MOV.U32 R3, RZ, RZ, R6 ;  /* 0x000000ffff037224 */ /* 0x000fe400078e0006 */
[----:B------:R-:W-:Y:S01]  /*8f60*/  IMAD.U32 R8, RZ, RZ, UR8 ;  /* 0x00000008ff087e24 */ /* 0x000fe2000f8e00ff */
[----:B------:R-:W-:Y:S01]  /*8f70*/  UIADD3.X UR7, UR7, UR11, UR16, UP0, UP1 ;  /* 0x0000000b07077290 */ /* 0x000fe200087e2410 */
[----:B-1----:R-:W-:Y:S01]  /*8f80*/  @P0 SHF.R.U32.HI R3, RZ, R5, R4 ;  /* 0x00000005ff030219 */ /* 0x002fe20000011604 */
[----:B------:R-:W-:Y:S01]  /*8f90*/  IMAD.U32 R4, RZ, RZ, UR20 ;  /* 0x00000014ff047e24 */ /* 0x000fe2000f8e00ff */
[----:B------:R-:W-:Y:S01]  /*8fa0*/  ULDC.64 UR8, c[0x0][UR17+0x210] ;  /* 0x0000840011087abb */ /* 0x000fe20008000a00 */
[----:B------:R-:W-:Y:S01]  /*8fb0*/  IMAD.U32 R5, RZ, RZ, UR21 ;  /* 0x00000015ff057e24 */ /* 0x000fe2000f8e00ff */
[--C-:B------:R-:W-:Y:S01]  /*8fc0*/  SHF.R.S32.HI R5, RZ, 0x1f, R3.reuse ;  /* 0x0000001fff057819 */ /* 0x100fe20000011403 */
[----:B------:R-:W-:Y:S01]  /*8fd0*/  IMAD.MOV R7, RZ, RZ, -R3 ;  /* 0x000000ffff077224 */ /* 0x000fe200078e0a03 */
[----:B------:R-:W-:Y:S01]  /*8fe0*/  IADD3 R4, P0, P1, R3, UR14, R4 ;  /* 0x0000000e03047c10 */ /* 0x000fe2000f91e004 */
[----:B------:R-:W-:Y:S01]  /*8ff0*/  ULDC.64 UR10, c[0x0][0xba8] ;  /* 0x0002ea00000a7ab9 */ /* 0x000fe20000000a00 */
[----:B------:R-:W-:Y:S01]  /*9000*/  @!UP2 ULDC UR10, c[0x0][0xb50] ;  /* 0x0002d400000aaab9 */ /* 0x000fe20000000800 */
[----:B------:R-:W-:Y:S01]  /*9010*/  IMAD R7, R9, R7, R6 ;  /* 0x0000000709077224 */ /* 0x000fe200078e0206 */
[----:B------:R-:W-:Y:S01]  /*9020*/  IADD3.X R5, R5, UR7, R8, P0, P1 ;  /* 0x0000000705057c10 */ /* 0x000fe200087e2408 */
[----:B------:R-:W-:-:S02]  /*9030*/  @!UP2 ULDC UR11, c[0x0][0xb54] ;  /* 0x0002d500000baab9 */ /* 0x000fc40000000800 */
[C---:B------:R-:W-:Y:S01]  /*9040*/  IMAD R6, R7.reuse, UR9, RZ ;  /* 0x0000000907067c24 */ /* 0x040fe2000f8e02ff */
[----:B------:R-:W-:Y:S01]  /*9050*/  SHF.R.S32.HI R3, RZ, 0x1f, R7 ;  /* 0x0000001fff037819 */ /* 0x000fe20000011407 */
[----:B------:R-:W-:-:S04]  /*9060*/  IMAD.WIDE.U32 R4, R7, UR8, R4 ;  /* 0x0000000807047c25 */ /* 0x000fc8000f8e0004 */
[----:B------:R-:W-:Y:S01]  /*9070*/  IMAD R3, R3, UR8, R6 ;  /* 0x0000000803037c24 */ /* 0x000fe2000f8e0206 */
[----:B------:R-:W-:-:S03]  /*9080*/  LEA R6, P0, R4, UR10, 0x2 ;  /* 0x0000000a04067c11 */ /* 0x000fc6000f8010ff */
[----:B------:R-:W-:-:S05]  /*9090*/  IMAD.IADD R3, R5, 0x1, R3 ;  /* 0x0000000105037824 */ /* 0x000fca00078e0203 */
[----:B------:R-:W-:Y:S01]  /*90a0*/  LEA.HI.X R7, R4, UR11, R3, 0x2, P0 ;  /* 0x0000000b04077c11 */ /* 0x000fe200080f1403 */
[----:B------:R-:W-:-:S05]  /*90b0*/  IMAD.MOV.U32 R3, RZ, RZ, -0x800000 ;  /* 0xff800000ff037424 */ /* 0x000fca00078e00ff */
[----:B------:R0:W-:Y:S02]  /*90c0*/  STG.E desc[UR50][R6.64], R3 ;  /* 0x0000000306007986 */ /* 0x0001e4000c101932 */
.L_x_191:
[----:B------:R-:W-:Y:S05]  /*90d0*/  BSYNC B1 ;  /* 0x0000000000017941 */ /* 0x000fea0003800000 */
.L_x_190:
[----:B------:R-:W-:-:S06]  /*90e0*/  UISETP.GT.AND UP0, UPT, UR44, 0x1, UPT ;  /* 0x000000012c00788c */ /* 0x000fcc000bf04270 */
[----:B------:R-:W-:-:S13]  /*90f0*/  PLOP3.LUT P0, PT, PT, PT, UP0, 0x80, 0x0 ;  /* 0x000000000000781c */ /* 0x000fda0003f0f008 */
[----:B------:R-:W-:Y:S05]  /*9100*/  @P0 BRA `(.L_x_186) ;  /* 0x0000000400680947 */ /* 0x000fea0003800000 */
[----:B------:R-:W1:Y:S01]  /*9110*/  LDC R11, c[0x0][0xbe8] ;  /* 0x0002fa00ff0b7b82 */ /* 0x000e620000000800 */
[--C-:B0-----:R-:W-:Y:S01]  /*9120*/  SHF.R.S32.HI R3, RZ, 0x1f, R12.reuse ;  /* 0x0000001fff037819 */ /* 0x101fe2000001140c */
[----:B------:R-:W-:Y:S01]  /*9130*/  ULDC.64 UR10, c[0x0][0xaa0] ;  /* 0x0002a800000a7ab9 */ /* 0x000fe20000000a00 */
[----:B------:R-:W-:Y:S01]  /*9140*/  SHF.R.S32.HI R10, RZ, 0x1f, R12 ;  /* 0x0000001fff0a7819 */ /* 0x000fe2000001140c */
[----:B------:R-:W-:Y:S01]  /*9150*/  UIMAD UR7, UR16, UR10, URZ ;  /* 0x0000000a100772a4 */ /* 0x000fe2000f8e023f */
[-C--:B------:R-:W-:Y:S01]  /*9160*/  LEA.HI R3, R3, R12.reuse, RZ, 0x2 ;  /* 0x0000000c03037211 */ /* 0x080fe200078f10ff */
[----:B------:R-:W-:Y:S01]  /*9170*/  UIMAD.WIDE.U32 UR8, UR4, UR10, URZ ;  /* 0x0000000a040872a5 */ /* 0x000fe2000f8e003f */
[----:B------:R-:W-:Y:S01]  /*9180*/  LEA.HI R10, R10, R12, RZ, 0x2 ;  /* 0x0000000c0a0a7211 */ /* 0x000fe200078f10ff */
[----:B------:R-:W-:Y:S01]  /*9190*/  UIMAD UR7, UR4, UR11, UR7 ;  /* 0x0000000b040772a4 */ /* 0x000fe2000f8e0207 */
[----:B------:R-:W-:Y:S01]  /*91a0*/  LOP3.LUT R3, R3, 0xfffffffc, RZ, 0xc0, !PT ;  /* 0xfffffffc03037812 */ /* 0x000fe200078ec0ff */
[----:B------:R-:W-:Y:S01]  /*91b0*/  IMAD.U32 R6, RZ, RZ, UR42 ;  /* 0x0000002aff067e24 */ /* 0x000fe2000f8e00ff */
[----:B------:R-:W-:Y:S01]  /*91c0*/  SHF.R.S32.HI R10, RZ, 0x2, R10 ;  /* 0x00000002ff0a7819 */ /* 0x000fe2000001140a */
[----:B------:R-:W-:Y:S01]  /*91d0*/  UIADD3 UR9, UR9, UR7, URZ ;  /* 0x0000000709097290 */ /* 0x000fe2000fffe03f */
[----:B------:R-:W-:Y:S01]  /*91e0*/  IMAD.U32 R8, RZ, RZ, UR42 ;  /* 0x0000002aff087e24 */ /* 0x000fe2000f8e00ff */
[----:B------:R-:W-:Y:S01]  /*91f0*/  ULDC.64 UR10, c[0x0][0xae8] ;  /* 0x0002ba00000a7ab9 */ /* 0x000fe20000000a00 */
[----:B------:R-:W-:Y:S01]  /*9200*/  IMAD.IADD R3, R12, 0x1, -R3 ;  /* 0x000000010c037824 */ /* 0x000fe200078e0a03 */
[----:B------:R-:W-:Y:S01]  /*9210*/  UIMAD.WIDE.U32 UR8, UR41, UR10, UR8 ;  /* 0x0000000a290872a5 */ /* 0x000fe2000f8e0008 */
[----:B------:R-:W-:Y:S01]  /*9220*/  BSSY B1, `(.L_x_192) ;  /* 0x0000037000017945 */ /* 0x000fe20003800000 */
[----:B------:R-:W-:Y:S01]  /*9230*/  SHF.R.S32.HI R20, RZ, 0x1f, R17 ;  /* 0x0000001fff147819 */ /* 0x000fe20000011411 */
[----:B------:R-:W-:Y:S01]  /*9240*/  IMAD R3, R3, 0x60, R10 ;  /* 0x0000006003037824 */ /* 0x000fe200078e020a */
[----:B------:R-:W-:Y:S01]  /*9250*/  UIMAD UR9, UR41, UR11, UR9 ;  /* 0x0000000b290972a4 */ /* 0x000fe2000f8e0209 */
[----:B------:R-:W-:-:S02]  /*9260*/  SHF.R.S32.HI R21, RZ, 0x1f, R16 ;  /* 0x0000001fff157819 */ /* 0x000fc40000011410 */
[----:B------:R-:W-:Y:S01]  /*9270*/  IMAD R6, R6, 0xc0, R3 ;  /* 0x000000c006067824 */ /* 0x000fe200078e0203 */
[----:B-1----:R-:W-:Y:S01]  /*9280*/  ISETP.NE.AND P0, PT, R11, 0x1, PT ;  /* 0x000000010b00780c */ /* 0x002fe20003f05270 */
[----:B------:R-:W-:Y:S02]  /*9290*/  ULDC.64 UR10, c[0x0][0xaf0] ;  /* 0x0002bc00000a7ab9 */ /* 0x000fe40000000a00 */
[----:B------:R-:W-:Y:S01]  /*92a0*/  UIMAD UR40, UR40, UR10, URZ ;  /* 0x0000000a282872a4 */ /* 0x000fe2000f8e023f */
[----:B------:R-:W-:Y:S01]  /*92b0*/  IMAD.MOV.U32 R3, RZ, RZ, R6 ;  /* 0x000000ffff037224 */ /* 0x000fe200078e0006 */
[----:B------:R-:W-:Y:S02]  /*92c0*/  UIMAD.WIDE.U32 UR8, UR39, UR10, UR8 ;  /* 0x0000000a270872a5 */ /* 0x000fe4000f8e0008 */
[----:B------:R-:W-:-:S03]  /*92d0*/  UIMAD UR4, UR39, UR11, UR40 ;  /* 0x0000000b270472a4 */ /* 0x000fc6000f8e0228 */
[----:B------:R-:W-:Y:S01]  /*92e0*/  ULDC.64 UR10, c[0x0][0xae0] ;  /* 0x0002b800000a7ab9 */ /* 0x000fe20000000a00 */
[----:B------:R-:W-:Y:S02]  /*92f0*/  UIADD3 UR4, UR9, UR4, URZ ;  /* 0x0000000409047290 */ /* 0x000fe4000fffe03f */
[----:B------:R-:W0:Y:S08]  /*9300*/  @P0 LDC R5, c[0x0][0xbec] ;  /* 0x0002fb00ff050b82 */ /* 0x000e300000000800 */
[----:B------:R-:W1:Y:S01]  /*9310*/  @P0 LDC R7, c[0x0][0xbf0] ;  /* 0x0002fc00ff070b82 */ /* 0x000e620000000800 */
[----:B0-----:R-:W-:-:S04]  /*9320*/  @P0 IMAD.HI.U32 R4, R6, R5, RZ ;  /* 0x0000000506040227 */ /* 0x001fc800078e00ff */
[----:B------:R-:W-:Y:S02]  /*9330*/  IMAD.U32 R5, RZ, RZ, UR9 ;  /* 0x00000009ff057e24 */ /* 0x000fe4000f8e00ff */
[----:B------:R-:W-:Y:S01]  /*9340*/  IMAD.U32 R5, RZ, RZ, UR4 ;  /* 0x00000004ff057e24 */ /* 0x000fe2000f8e00ff */
[----:B-1----:R-:W-:-:S04]  /*9350*/  @P0 SHF.R.U32.HI R3, RZ, R7, R4 ;  /* 0x00000007ff030219 */ /* 0x002fc80000011604 */
[--C-:B------:R-:W-:Y:S01]  /*9360*/  SHF.R.S32.HI R4, RZ, 0x1f, R3.reuse ;  /* 0x0000001fff047819 */ /* 0x100fe20000011403 */
[----:B------:R-:W-:-:S04]  /*9370*/  IMAD.MOV R7, RZ, RZ, -R3 ;  /* 0x000000ffff077224 */ /* 0x000fc800078e0a03 */
[----:B------:R-:W-:Y:S02]  /*9380*/  IMAD R7, R11, R7, R6 ;  /* 0x000000070b077224 */ /* 0x000fe400078e0206 */
[----:B------:R-:W-:Y:S02]  /*9390*/  IMAD R6, R4, UR10, RZ ;  /* 0x0000000a04067c24 */ /* 0x000fe4000f8e02ff */
[----:B------:R-:W-:Y:S01]  /*93a0*/  IMAD.U32 R4, RZ, RZ, UR8 ;  /* 0x00000008ff047e24 */ /* 0x000fe2000f8e00ff */
[----:B------:R-:W-:Y:S01]  /*93b0*/  ULDC.64 UR8, c[0x0][0xad8] ;  /* 0x0002b60000087ab9 */ /* 0x000fe20000000a00 */
[C---:B------:R-:W-:Y:S01]  /*93c0*/  IMAD R9, R3.reuse, UR11, R6 ;  /* 0x0000000b03097c24 */ /* 0x040fe2000f8e0206 */
[----:B------:R-:W-:Y:S01]  /*93d0*/  SHF.R.S32.HI R6, RZ, 0x1f, R7 ;  /* 0x0000001fff067819 */ /* 0x000fe20000011407 */
[----:B------:R-:W-:-:S04]  /*93e0*/  IMAD.WIDE.U32 R4, R3, UR10, R4 ;  /* 0x0000000a03047c25 */ /* 0x000fc8000f8e0004 */
[----:B------:R-:W-:Y:S02]  /*93f0*/  IMAD R6, R6, UR8, RZ ;  /* 0x0000000806067c24 */ /* 0x000fe4000f8e02ff */
[----:B------:R-:W-:Y:S02]  /*9400*/  IMAD.IADD R5, R5, 0x1, R9 ;  /* 0x0000000105057824 */ /* 0x000fe400078e0209 */
[----:B-----5:R-:W-:Y:S02]  /*9410*/  IMAD R11, R0, R11, RZ ;  /* 0x0000000b000b7224 */ /* 0x020fe400078e02ff */
[----:B------:R-:W-:Y:S02]  /*9420*/  IMAD R0, R8, 0xc0, R10 ;  /* 0x000000c008007824 */ /* 0x000fe400078e020a */
[C---:B------:R-:W-:Y:S02]  /*9430*/  IMAD R3, R7.reuse, UR9, R6 ;  /* 0x0000000907037c24 */ /* 0x040fe4000f8e0206 */
[----:B------:R-:W-:Y:S01]  /*9440*/  IMAD.WIDE.U32 R4, R7, UR8, R4 ;  /* 0x0000000807047c25 */ /* 0x000fe2000f8e0004 */
[----:B------:R-:W-:Y:S01]  /*9450*/  ISETP.GE.AND P0, PT, R0, R11, PT ;  /* 0x0000000b0000720c */ /* 0x000fe20003f06270 */
[----:B------:R-:W-:-:S02]  /*9460*/  ULDC.64 UR8, c[0x0][0xa80] ;  /* 0x0002a00000087ab9 */ /* 0x000fc40000000a00 */
[----:B------:R-:W-:Y:S01]  /*9470*/  IMAD.IADD R3, R5, 0x1, R3 ;  /* 0x0000000105037824 */ /* 0x000fe200078e0203 */
[----:B------:R-:W-:-:S04]  /*9480*/  LEA R6, P1, R4, UR8, 0x1 ;  /* 0x0000000804067c11 */ /* 0x000fc8000f8208ff */
[----:B------:R-:W-:Y:S02]  /*9490*/  LEA.HI.X R3, R4, UR9, R3, 0x1, P1 ;  /* 0x0000000904037c11 */ /* 0x000fe400088f0c03 */
[----:B------:R0:W1:Y:S04]  /*94a0*/  SHFL.IDX PT, R4, R6, RZ, 0x1c1f ;  /* 0x001c1fff06047589 */ /* 0x00006800000e0000 */
[----:B------:R0:W2:Y:S01]  /*94b0*/  SHFL.IDX PT, R5, R3, RZ, 0x1c1f ;  /* 0x001c1fff03057589 */ /* 0x0000a200000e0000 */
[----:B------:R-:W-:Y:S05]  /*94c0*/  @P0 BRA `(.L_x_193) ;  /* 0x0000000000300947 */ /* 0x000fea0003800000 */
        /* <DEDUP_REMOVED lines=9> */
[----:B------:R3:W-:Y:S04]  /*9560*/  @!P2 ST.E.128 desc[UR50][R8.64], RZ ;  /* 0x000000ff0800a985 */ /* 0x0007e8000c101d32 */
[----:B------:R3:W-:Y:S04]  /*9570*/  @!P3 ST.E.128 desc[UR50][R12.64], RZ ;  /* 0x000000ff0c00b985 */ /* 0x0007e8000c101d32 */
[----:B------:R3:W-:Y:S02]  /*9580*/  @!P4 ST.E.128 desc[UR50][R14.64], RZ ;  /* 0x000000ff0e00c985 */ /* 0x0007e4000c101d32 */
.L_x_193:
[----:B------:R-:W-:Y:S05]  /*9590*/  BSYNC B1 ;  /* 0x0000000000017941 */ /* 0x000fea0003800000 */
.L_x_192:
[----:B------:R-:W-:Y:S01]  /*95a0*/  VIADD R0, R0, 0x60 ;  /* 0x0000006000007836 */ /* 0x000fe20000000000 */
[----:B--2---:R2:W4:Y:S04]  /*95b0*/  SHFL.IDX PT, R5, R3, 0x1, 0x1c1f ;  /* 0x003c1f0003057f89 */ /* 0x00452800000e0000 */
[----:B------:R-:W-:Y:S01]  /*95c0*/  ISETP.GE.AND P0, PT, R0, R11, PT ;  /* 0x0000000b0000720c */ /* 0x000fe20003f06270 */
[----:B-1----:R2:W1:-:S12]  /*95d0*/  SHFL.IDX PT, R4, R6, 0x1, 0x1c1f ;  /* 0x003c1f0006047f89 */ /* 0x00245800000e0000 */
[----:B--2---:R-:W-:Y:S05]  /*95e0*/  @P0 BRA `(.L_x_186) ;  /* 0x0000000000300947 */ /* 0x004fea0003800000 */
[----:B------:R-:W-:Y:S02]  /*95f0*/  ULDC UR4, c[0x0][0xac8] ;  /* 0x0002b20000047ab9 */ /* 0x000fe40000000800 */
[----:B------:R-:W-:Y:S02]  /*9600*/  ISETP.GE.AND P3, PT, R16, UR4, PT ;  /* 0x0000000410007c0c */ /* 0x000fe4000bf66270 */
[----:B------:R-:W-:Y:S02]  /*9610*/  ISETP.GE.AND P4, PT, R17, UR4, PT ;  /* 0x0000000411007c0c */ /* 0x000fe4000bf86270 */
[----:B------:R-:W-:-:S09]  /*9620*/  ISETP.GE.AND P2, PT, R2, UR4, PT ;  /* 0x0000000402007c0c */ /* 0x000fd2000bf46270 */
[-C--:B-1-3--:R-:W-:Y:S02]  /*9630*/  @!P3 LEA R8, P0, R16, R4.reuse, 0x1 ;  /* 0x000000041008b211 */ /* 0x08afe400078008ff */
[C---:B------:R-:W-:Y:S02]  /*9640*/  @!P4 LEA R10, P1, R17.reuse, R4, 0x1 ;  /* 0x00000004110ac211 */ /* 0x040fe400078208ff */
[----:B0---4-:R-:W-:Y:S01]  /*9650*/  @!P2 IMAD.WIDE R6, R2, 0x2, R4 ;  /* 0x000000020206a825 */ /* 0x011fe200078e0204 */
[-C--:B------:R-:W-:Y:S02]  /*9660*/  @!P3 LEA.HI.X R9, R16, R5.reuse, R21, 0x1, P0 ;  /* 0x000000051009b211 */ /* 0x080fe400000f0c15 */
[----:B------:R-:W-:Y:S02]  /*9670*/  @!P4 LEA.HI.X R11, R17, R5, R20, 0x1, P1 ;  /* 0x00000005110bc211 */ /* 0x000fe400008f0c14 */
[----:B------:R2:W-:Y:S04]  /*9680*/  @!P2 ST.E.128 desc[UR50][R6.64], RZ ;  /* 0x000000ff0600a985 */ /* 0x0005e8000c101d32 */
[----:B------:R2:W-:Y:S04]  /*9690*/  @!P3 ST.E.128 desc[UR50][R8.64], RZ ;  /* 0x000000ff0800b985 */ /* 0x0005e8000c101d32 */
[----:B------:R2:W-:Y:S02]  /*96a0*/  @!P4 ST.E.128 desc[UR50][R10.64], RZ ;  /* 0x000000ff0a00c985 */ /* 0x0005e4000c101d32 */
.L_x_186:
[----:B------:R-:W-:Y:S05]  /*96b0*/  BSYNC B0 ;  /* 0x0000000000007941 */ /* 0x000fea0003800000 */
.L_x_180:
[----:B------:R-:W-:Y:S02]  /*96c0*/  ULDC UR4, c[0x0][0xc3c] ;  /* 0x00030f0000047ab9 */ /* 0x000fe40000000800 */
[----:B------:R-:W-:-:S13]  /*96d0*/  ISETP.GE.AND P0, PT, R39, UR4, PT ;  /* 0x0000000427007c0c */ /* 0x000fda000bf06270 */
[----:B------:R-:W-:Y:S05]  /*96e0*/  @!P0 BRA `(.L_x_194) ;  /* 0xffffff7400f48947 */ /* 0x000fea000383ffff */
[----:B------:R-:W-:Y:S05]  /*96f0*/  EXIT ;  /* 0x000000000000794d */ /* 0x000fea0003800000 */
.L_x_151:
[----:B------:R-:W-:-:S08]  /*9700*/  NOP ;  /* 0x0000000000007918 */ /* 0x000fd00000000000 */
[----:B------:R-:W0:-:S00]  /*9710*/  USETMAXREG.DEALLOC.CTAPOOL 0x20 ;  /* 0x00000020000079c8 */ /* 0x000e0000080e0500 */
[----:B0-----:R-:W-:Y:S02]  /*9720*/  LOP3.LUT R3, R0, 0x3, RZ, 0xc0, !PT ;  /* 0x0000000300037812 */ /* 0x001fe400078ec0ff */
[----:B------:R-:W-:-:S04]  /*9730*/  LOP3.LUT R28, R28, 0xffffffdf, RZ, 0xc0, !PT ;  /* 0xffffffdf1c1c7812 */ /* 0x000fc800078ec0ff */
[----:B------:R-:W0:Y:S02]  /*9740*/  SHFL.IDX PT, R3, R3, RZ, 0x1f ;  /* 0x00001fff03037589 */ /* 0x000e2400000e0000 */
[----:B0-----:R-:W-:-:S13]  /*9750*/  ISETP.NE.AND P0, PT, R3, RZ, PT ;  /* 0x000000ff0300720c */ /* 0x001fda0003f05270 */
[----:B------:R-:W-:Y:S01]  /*9760*/  @P0 BAR.SYNC.DEFER_BLOCKING 0x5, 0x200 ;  /* 0x0148000000000b1d */ /* 0x000fe20000010000 */
[----:B------:R-:W-:Y:S02]  /*9770*/  @P0 MOV R3, 0x400 ;  /* 0x0000040000030802 */ /* 0x000fe40000000f00 */
[----:B------:R-:W-:Y:S02]  /*9780*/  @P0 LOP3.LUT R28, R28, 0x20, RZ, 0xfc, !PT ;  /* 0x000000201c1c0812 */ /* 0x000fe400078efcff */
[----:B------:R-:W-:-:S05]  /*9790*/  @P0 LEA R2, R2, R3, 0x18 ;  /* 0x0000000302020211 */ /* 0x000fca00078ec0ff */
[----:B------:R-:W0:Y:S02]  /*97a0*/  @P0 LDS.128 R24, [R2+0x19cd0] ;  /* 0x019cd00002180984 */ /* 0x000e240000000c00 */
[----:B0-----:R-:W-:Y:S01]  /*97b0*/  @P0 R2UR UR40, R27 ;  /* 0x000000001b2802ca */ /* 0x001fe200000e0000 */
[----:B------:R-:W-:Y:S06]  /*97c0*/  @P0 BAR.ARV 0x4, 0x200 ;  /* 0x0108000000000b1d */ /* 0x000fec0000002000 */
[----:B------:R-:W-:Y:S08]  /*97d0*/  @P0 BRA `(.L_x_195) ;  /* 0x0000000800b40947 */ /* 0x000ff00003800000 */
[----:B------:R-:W0:Y:S01]  /*97e0*/  S2R R4, SR_TID.X ;  /* 0x0000000000047919 */ /* 0x000e220000002100 */
[----:B------:R-:W-:Y:S01]  /*97f0*/  ULDC UR4, c[0x0][0xc3c] ;  /* 0x00030f0000047ab9 */ /* 0x000fe20000000800 */
[----:B------:R-:W-:Y:S01]  /*9800*/  IMAD.MOV.U32 R6, RZ, RZ, RZ ;  /* 0x000000ffff067224 */ /* 0x000fe200078e00ff */
[----:B------:R-:W1:Y:S01]  /*9810*/  LDC R24, c[0x0][0xc38] ;  /* 0x00030e00ff187b82 */ /* 0x000e620000000800 */
[----:B------:R-:W-:Y:S01]  /*9820*/  IMAD.MOV.U32 R9, RZ, RZ, RZ ;  /* 0x000000ffff097224 */ /* 0x000fe200078e00ff */
[----:B0-----:R-:W-:-:S04]  /*9830*/  LOP3.LUT R7, R4, 0x1f, RZ, 0xc0, !PT ;  /* 0x0000001f04077812 */ /* 0x001fc800078ec0ff */
[----:B------:R-:W-:-:S04]  /*9840*/  ISETP.NE.AND P0, PT, R7, 0x1f, PT ;  /* 0x0000001f0700780c */ /* 0x000fc80003f05270 */
[----:B------:R-:W-:-:S13]  /*9850*/  ISETP.GE.OR P1, PT, R7, UR4, !P0 ;  /* 0x0000000407007c0c */ /* 0x000fda000c726670 */
[----:B------:R-:W0:Y:S08]  /*9860*/  @!P1 LDC.64 R4, c[0x0][0xc80] ;  /* 0x00032000ff049b82 */ /* 0x000e300000000a00 */
[----:B------:R-:W2:Y:S01]  /*9870*/  @!P1 LDC.64 R2, c[0x0][0xc78] ;  /* 0x00031e00ff029b82 */ /* 0x000ea20000000a00 */
[----:B0-----:R-:W-:-:S05]  /*9880*/  @!P1 IMAD.WIDE.U32 R4, R7, 0x4, R4 ;  /* 0x0000000407049825 */ /* 0x001fca00078e0004 */
[----:B------:R-:W3:Y:S01]  /*9890*/  @!P1 LDG.E R6, desc[UR50][R4.64] ;  /* 0x0000003204069981 */ /* 0x000ee2000c1e1900 */
[----:B--2---:R-:W-:-:S05]  /*98a0*/  @!P1 IMAD.WIDE.U32 R2, R7, 0x4, R2 ;  /* 0x0000000407029825 */ /* 0x004fca00078e0002 */
[----:B------:R-:W3:Y:S01]  /*98b0*/  @!P1 LDG.E R9, desc[UR50][R2.64] ;  /* 0x0000003202099981 */ /* 0x000ee2000c1e1900 */
[C---:B------:R-:W-:Y:S02]  /*98c0*/  ISETP.NE.AND P1, PT, R7.reuse, RZ, PT ;  /* 0x000000ff0700720c */ /* 0x040fe40003f25270 */
[C---:B------:R-:W-:Y:S02]  /*98d0*/  ISETP.GE.U32.AND P2, PT, R7.reuse, 0x2, PT ;  /* 0x000000020700780c */ /* 0x040fe40003f46070 */
[C---:B------:R-:W-:Y:S02]  /*98e0*/  ISETP.GE.U32.AND P3, PT, R7.reuse, 0x4, PT ;  /* 0x000000040700780c */ /* 0x040fe40003f66070 */
[C---:B------:R-:W-:Y:S02]  /*98f0*/  ISETP.GE.U32.AND P4, PT, R7.reuse, 0x8, PT ;  /* 0x000000080700780c */ /* 0x040fe40003f86070 */
[----:B------:R-:W-:Y:S01]  /*9900*/  ISETP.GE.U32.AND P5, PT, R7, 0x10, PT ;  /* 0x000000100700780c */ /* 0x000fe20003fa6070 */
[----:B------:R-:W-:Y:S01]  /*9910*/  UMOV UR4, URZ ;  /* 0x0000003f00047c82 */ /* 0x000fe20008000000 */
[----:B---3--:R-:W-:-:S05]  /*9920*/  IMAD R8, R6, R9, RZ ;  /* 0x0000000906087224 */ /* 0x008fca00078e02ff */
[----:B------:R-:W0:Y:S02]  /*9930*/  SHFL.UP PT, R10, R8, 0x1, RZ ;  /* 0x04200000080a7989 */ /* 0x000e2400000e00ff */
[----:B0-----:R-:W-:-:S05]  /*9940*/  SEL R11, R10, RZ, P1 ;  /* 0x000000ff0a0b7207 */ /* 0x001fca0000800000 */
[----:B------:R-:W-:-:S05]  /*9950*/  IMAD.IADD R11, R8, 0x1, R11 ;  /* 0x00000001080b7824 */ /* 0x000fca00078e020b */
        /* <DEDUP_REMOVED lines=9> */
[----:B------:R-:W0:Y:S01]  /*99f0*/  SHFL.UP PT, R4, R2, 0x10, RZ ;  /* 0x0600000002047989 */ /* 0x000e2200000e00ff */
[----:B------:R-:W2:Y:S01]  /*9a00*/  S2R R11, SR_CTAID.X ;  /* 0x00000000000b7919 */ /* 0x000ea20000002500 */
[----:B0-----:R-:W-:-:S05]  /*9a10*/  SEL R5, R4, RZ, P5 ;  /* 0x000000ff04057207 */ /* 0x001fca0002800000 */
[----:B------:R-:W-:-:S05]  /*9a20*/  IMAD.IADD R5, R2, 0x1, R5 ;  /* 0x0000000102057824 */ /* 0x000fca00078e0205 */
[----:B------:R-:W1:Y:S02]  /*9a30*/  SHFL.IDX PT, R13, R5, 0x1f, 0x1f ;  /* 0x03e01f00050d7f89 */ /* 0x000e6400000e0000 */
[----:B-1----:R-:W-:-:S05]  /*9a40*/  IMAD R8, R13, R24, RZ ;  /* 0x000000180d087224 */ /* 0x002fca00078e02ff */
[----:B--2---:R-:W-:Y:S01]  /*9a50*/  ISETP.GT.AND P6, PT, R8, R11, PT ;  /* 0x0000000b0800720c */ /* 0x004fe20003fc4270 */
[----:B------:R-:W-:-:S12]  /*9a60*/  IMAD.MOV.U32 R3, RZ, RZ, R8 ;  /* 0x000000ffff037224 */ /* 0x000fd800078e0008 */
[----:B------:R-:W-:Y:S05]  /*9a70*/  @P6 BRA `(.L_x_196) ;  /* 0x0000000000a06947 */ /* 0x000fea0003800000 */
[----:B------:R-:W-:Y:S01]  /*9a80*/  IMAD.MOV.U32 R8, RZ, RZ, R3 ;  /* 0x000000ffff087224 */ /* 0x000fe200078e0003 */
[----:B------:R-:W-:Y:S01]  /*9a90*/  UMOV UR4, URZ ;  /* 0x0000003f00047c82 */ /* 0x000fe20008000000 */
[----:B------:R-:W-:-:S05]  /*9aa0*/  ULDC UR5, c[0x0][0xc3c] ;  /* 0x00030f0000057ab9 */ /* 0x000fca0000000800 */
.L_x_198:
[----:B------:R-:W-:-:S04]  /*9ab0*/  UIADD3 UR4, UR4, 0x1f, URZ ;  /* 0x0000001f04047890 */ /* 0x000fc8000fffe03f */
[----:B------:R-:W-:-:S06]  /*9ac0*/  UISETP.GE.AND UP0, UPT, UR4, UR5, UPT ;  /* 0x000000050400728c */ /* 0x000fcc000bf06270 */
[----:B------:R-:W-:-:S13]  /*9ad0*/  PLOP3.LUT P6, PT, PT, PT, UP0, 0x40, 0x0 ;  /* 0x000000000000781c */ /* 0x000fda0003fce808 */
[----:B------:R-:W-:Y:S05]  /*9ae0*/  @!P6 BRA `(.L_x_197) ;  /* 0x0000000400c4e947 */ /* 0x000fea0003800000 */
[----:B------:R-:W-:Y:S01]  /*9af0*/  VIADD R9, R7, UR4 ;  /* 0x0000000407097c36 */ /* 0x000fe20008000000 */
[----:B------:R-:W0:Y:S01]  /*9b00*/  LDC R24, c[0x0][0xc38] ;  /* 0x00030e00ff187b82 */ /* 0x000e220000000800 */
[----:B------:R-:W-:-:S03]  /*9b10*/  IMAD.MOV.U32 R6, RZ, RZ, RZ ;  /* 0x000000ffff067224 */ /* 0x000fc600078e00ff */
[----:B------:R-:W-:-:S13]  /*9b20*/  ISETP.GE.OR P6, PT, R9, UR5, !P0 ;  /* 0x0000000509007c0c */ /* 0x000fda000c7c6670 */
[----:B------:R-:W1:Y:S08]  /*9b30*/  @!P6 LDC.64 R4, c[0x0][0xc80] ;  /* 0x00032000ff04eb82 */ /* 0x000e700000000a00 */
[----:B------:R-:W2:Y:S01]  /*9b40*/  @!P6 LDC.64 R2, c[0x0][0xc78] ;  /* 0x00031e00ff02eb82 */ /* 0x000ea20000000a00 */
[----:B-1----:R-:W-:-:S05]  /*9b50*/  @!P6 IMAD.WIDE R4, R9, 0x4, R4 ;  /* 0x000000040904e825 */ /* 0x002fca00078e0204 */
[----:B------:R-:W3:Y:S01]  /*9b60*/  @!P6 LDG.E R6, desc[UR50][R4.64] ;  /* 0x000000320406e981 */ /* 0x000ee2000c1e1900 */
[----:B--2---:R-:W-:-:S04]  /*9b70*/  @!P6 IMAD.WIDE R2, R9, 0x4, R2 ;  /* 0x000000040902e825 */ /* 0x004fc800078e0202 */
[----:B------:R-:W-:-:S06]  /*9b80*/  IMAD.MOV.U32 R9, RZ, RZ, RZ ;  /* 0x000000ffff097224 */ /* 0x000fcc00078e00ff */
[----:B------:R-:W3:Y:S02]  /*9b90*/  @!P6 LDG.E R9, desc[UR50][R2.64] ;  /* 0x000000320209e981 */ /* 0x000ee4000c1e1900 */
[----:B---3--:R-:W-:-:S05]  /*9ba0*/  IMAD R15, R6, R9, RZ ;  /* 0x00000009060f7224 */ /* 0x008fca00078e02ff */
[----:B------:R-:W1:Y:S02]  /*9bb0*/  SHFL.UP PT, R10, R15, 0x1, RZ ;  /* 0x042000000f0a7989 */ /* 0x000e6400000e00ff */
[----:B-1----:R-:W-:-:S05]  /*9bc0*/  SEL R10, R10, RZ, P1 ;  /* 0x000000ff0a0a7207 */ /* 0x002fca0000800000 */
[----:B------:R-:W-:-:S05]  /*9bd0*/  IMAD.IADD R10, R15, 0x1, R10 ;  /* 0x000000010f0a7824 */ /* 0x000fca00078e020a */
        /* <DEDUP_REMOVED lines=12> */
[----:B------:R-:W0:Y:S02]  /*9ca0*/  SHFL.IDX PT, R15, R5, 0x1f, 0x1f ;  /* 0x03e01f00050f7f89 */ /* 0x000e2400000e0000 */
[----:B0-----:R-:W-:-:S04]  /*9cb0*/  IMAD R15, R15, R24, RZ ;  /* 0x000000180f0f7224 */ /* 0x001fc800078e02ff */
[----:B------:R-:W-:-:S05]  /*9cc0*/  IMAD.IADD R8, R15, 0x1, R8 ;  /* 0x000000010f087824 */ /* 0x000fca00078e0208 */
[----:B------:R-:W-:-:S13]  /*9cd0*/  ISETP.GT.AND P6, PT, R8, R11, PT ;  /* 0x0000000b0800720c */ /* 0x000fda0003fc4270 */
[----:B------:R-:W-:Y:S05]  /*9ce0*/  @!P6 BRA `(.L_x_198) ;  /* 0xfffffffc0070e947 */ /* 0x000fea000383ffff */
[----:B------:R-:W-:-:S07]  /*9cf0*/  IMAD.MOV.U32 R3, RZ, RZ, R15 ;  /* 0x000000ffff037224 */ /* 0x000fce00078e000f */
.L_x_196:
[----:B------:R-:W-:-:S04]  /*9d00*/  IMAD.IADD R10, R8, 0x1, -R3 ;  /* 0x00000001080a7824 */ /* 0x000fc800078e0a03 */
[----:B------:R-:W-:-:S05]  /*9d10*/  IMAD R2, R5, R24, R10 ;  /* 0x0000001805027224 */ /* 0x000fca00078e020a */
[----:B------:R-:W-:-:S13]  /*9d20*/  ISETP.GT.AND P0, PT, R2, R11, PT ;  /* 0x0000000b0200720c */ /* 0x000fda0003f04270 */
[----:B------:R-:W-:Y:S02]  /*9d30*/  VOTEU.ANY UR5, UPT, !P0 ;  /* 0x0000000000057886 */ /* 0x000fe400040e0100 */
[----:B------:R-:W-:Y:S02]  /*9d40*/  UPOPC UR40, UR5 ;  /* 0x00000005002872bf */ /* 0x000fe40008000000 */
[----:B------:R-:W-:-:S04]  /*9d50*/  ISETP.NE.AND P0, PT, RZ, UR5, PT ;  /* 0x00000005ff007c0c */ /* 0x000fc8000bf05270 */
[----:B------:R-:W-:Y:S02]  /*9d60*/  IMAD.U32 R13, RZ, RZ, UR40 ;  /* 0x00000028ff0d7e24 */ /* 0x000fe4000f8e00ff */
[----:B------:R-:W-:-:S03]  /*9d70*/  IMAD.U32 R12, RZ, RZ, UR40 ;  /* 0x00000028ff0c7e24 */ /* 0x000fc6000f8e00ff */
[----:B------:R0:W1:Y:S04]  /*9d80*/  SHFL.IDX PT, R6, R6, R13, 0x1f ;  /* 0x00001f0d06067589 */ /* 0x00006800000e0000 */
[----:B------:R2:W3:Y:S01]  /*9d90*/  SHFL.IDX PT, R9, R9, R12, 0x1f ;  /* 0x00001f0c09097589 */ /* 0x0004e200000e0000 */
[----:B0-----:R-:W-:Y:S01]  /*9da0*/  IMAD.MOV.U32 R13, RZ, RZ, RZ ;  /* 0x000000ffff0d7224 */ /* 0x001fe200078e00ff */
[----:B-1----:R-:W-:-:S04]  /*9db0*/  IABS R4, R6 ;  /* 0x0000000600047213 */ /* 0x002fc80000000000 */
[----:B------:R-:W0:Y:S08]  /*9dc0*/  I2F.RP R8, R4 ;  /* 0x0000000400087306 */ /* 0x000e300000209400 */
[----:B0-----:R-:W0:Y:S02]  /*9dd0*/  MUFU.RCP R8, R8 ;  /* 0x0000000800087308 */ /* 0x001e240000001000 */
[----:B0-----:R-:W-:-:S06]  /*9de0*/  VIADD R2, R8, 0xffffffe ;  /* 0x0ffffffe08027836 */ /* 0x001fcc0000000000 */
[----:B------:R-:W0:Y:S02]  /*9df0*/  F2I.FTZ.U32.TRUNC.NTZ R3, R2 ;  /* 0x0000000200037305 */ /* 0x000e24000021f000 */
[----:B0-----:R-:W-:Y:S01]  /*9e00*/  IMAD.MOV R14, RZ, RZ, -R3 ;  /* 0x000000ffff0e7224 */ /* 0x001fe200078e0a03 */
[----:B--23--:R-:W-:Y:S06]  /*9e10*/  @!P0 BRA `(.L_x_199) ;  /* 0x00000000000c8947 */ /* 0x00cfec0003800000 */
[----:B------:R-:W-:-:S06]  /*9e20*/  UIADD3 UR5, UR40, -0x1, URZ ;  /* 0xffffffff28057890 */ /* 0x000fcc000fffe03f */
[----:B------:R-:W-:-:S05]  /*9e30*/  IMAD.U32 R8, RZ, RZ, UR5 ;  /* 0x00000005ff087e24 */ /* 0x000fca000f8e00ff */
[----:B------:R0:W1:Y:S02]  /*9e40*/  SHFL.IDX PT, R13, R5, R8, 0x1f ;  /* 0x00001f08050d7589 */ /* 0x00006400000e0000 */
.L_x_199:
[----:B-1----:R-:W-:Y:S01]  /*9e50*/  IMAD R24, R13, R24, R10 ;  /* 0x000000180d187224 */ /* 0x002fe200078e020a */
[----:B------:R-:W-:Y:S01]  /*9e60*/  IABS R2, R9 ;  /* 0x0000000900027213 */ /* 0x000fe20000000000 */
[----:B0-----:R-:W-:Y:S01]  /*9e70*/  IMAD.MOV.U32 R5, RZ, RZ, R14 ;  /* 0x000000ffff057224 */ /* 0x001fe200078e000e */
[----:B------:R-:W-:Y:S01]  /*9e80*/  IABS R12, R6 ;  /* 0x00000006000c7213 */ /* 0x000fe20000000000 */
[----:B------:R-:W-:Y:S01]  /*9e90*/  IMAD.IADD R25, R11, 0x1, -R24 ;  /* 0x000000010b197824 */ /* 0x000fe200078e0a18 */
[----:B------:R-:W-:Y:S01]  /*9ea0*/  UIADD3 UR40, UR40, UR4, URZ ;  /* 0x0000000428287290 */ /* 0x000fe2000fffe03f */
[----:B------:R-:W-:Y:S02]  /*9eb0*/  IMAD R11, R5, R4, RZ ;  /* 0x00000004050b7224 */ /* 0x000fe400078e02ff */
[----:B------:R-:W-:Y:S01]  /*9ec0*/  IMAD.MOV.U32 R5, RZ, RZ, R2 ;  /* 0x000000ffff057224 */ /* 0x000fe200078e0002 */
[----:B------:R-:W-:Y:S01]  /*9ed0*/  IABS R10, R25 ;  /* 0x00000019000a7213 */ /* 0x000fe20000000000 */
[----:B------:R-:W-:-:S02]  /*9ee0*/  IMAD.MOV.U32 R2, RZ, RZ, RZ ;  /* 0x000000ffff027224 */ /* 0x000fc400078e00ff */
[----:B------:R-:W0:Y:S01]  /*9ef0*/  I2F.RP R8, R5 ;  /* 0x0000000500087306 */ /* 0x000e220000209400 */
[----:B------:R-:W-:Y:S02]  /*9f00*/  IMAD.MOV R12, RZ, RZ, -R12 ;  /* 0x000000ffff0c7224 */ /* 0x000fe400078e0a0c */
[----:B------:R-:W-:-:S04]  /*9f10*/  IMAD.HI.U32 R2, R3, R11, R2 ;  /* 0x0000000b03027227 */ /* 0x000fc800078e0002 */
[----:B------:R-:W-:Y:S02]  /*9f20*/  IMAD.MOV.U32 R3, RZ, RZ, R10 ;  /* 0x000000ffff037224 */ /* 0x000fe400078e000a */
[----:B------:R-:W-:Y:S02]  /*9f30*/  IMAD.MOV.U32 R10, RZ, RZ, R12 ;  /* 0x000000ffff0a7224 */ /* 0x000fe400078e000c */
[----:B------:R-:W-:-:S04]  /*9f40*/  IMAD.HI.U32 R2, R2, R3, RZ ;  /* 0x0000000302027227 */ /* 0x000fc800078e00ff */
[----:B------:R-:W-:Y:S01]  /*9f50*/  IMAD R3, R2, R10, R3 ;  /* 0x0000000a02037224 */ /* 0x000fe200078e0203 */
[----:B0-----:R-:W0:Y:S04]  /*9f60*/  MUFU.RCP R8, R8 ;  /* 0x0000000800087308 */ /* 0x001e280000001000 */
[----:B------:R-:W-:-:S13]  /*9f70*/  ISETP.GT.U32.AND P1, PT, R4, R3, PT ;  /* 0x000000030400720c */ /* 0x000fda0003f24070 */
[----:B------:R-:W-:Y:S02]  /*9f80*/  @!P1 IMAD.IADD R3, R3, 0x1, -R4 ;  /* 0x0000000103039824 */ /* 0x000fe400078e0a04 */
[----:B0-----:R-:W-:Y:S02]  /*9f90*/  VIADD R10, R8, 0xffffffe ;  /* 0x0ffffffe080a7836 */ /* 0x001fe40000000000 */
[----:B------:R-:W-:Y:S01]  /*9fa0*/  @!P1 VIADD R2, R2, 0x1 ;  /* 0x0000000102029836 */ /* 0x000fe20000000000 */
[----:B------:R-:W-:Y:S02]  /*9fb0*/  ISETP.GE.U32.AND P0, PT, R3, R4, PT ;  /* 0x000000040300720c */ /* 0x000fe40003f06070 */
[----:B------:R-:W-:Y:S01]  /*9fc0*/  LOP3.LUT R4, R25, R6, RZ, 0x3c, !PT ;  /* 0x0000000619047212 */ /* 0x000fe200078e3cff */
[----:B------:R0:W1:Y:S01]  /*9fd0*/  F2I.FTZ.U32.TRUNC.NTZ R3, R10 ;  /* 0x0000000a00037305 */ /* 0x000062000021f000 */
[----:B------:R-:W-:Y:S02]  /*9fe0*/  ISETP.NE.AND P1, PT, R6, RZ, PT ;  /* 0x000000ff0600720c */ /* 0x000fe40003f25270 */
[----:B------:R-:W-:-:S02]  /*9ff0*/  ISETP.GE.AND P2, PT, R4, RZ, PT ;  /* 0x000000ff0400720c */ /* 0x000fc40003f46270 */
[----:B0-----:R-:W-:-:S05]  /*a000*/  IABS R10, R9 ;  /* 0x00000009000a7213 */ /* 0x001fca0000000000 */
[----:B------:R-:W-:-:S04]  /*a010*/  @P0 VIADD R2, R2, 0x1 ;  /* 0x0000000102020836 */ /* 0x000fc80000000000 */
[----:B------:R-:W-:Y:S02]  /*a020*/  IMAD.MOV.U32 R8, RZ, RZ, R2 ;  /* 0x000000ffff087224 */ /* 0x000fe400078e0002 */
[----:B-1----:R-:W-:Y:S02]  /*a030*/  IMAD.MOV R2, RZ, RZ, -R3 ;  /* 0x000000ffff027224 */ /* 0x002fe400078e0a03 */
[----:B------:R-:W-:Y:S01]  /*a040*/  @!P2 IMAD.MOV R8, RZ, RZ, -R8 ;  /* 0x000000ffff08a224 */ /* 0x000fe200078e0a08 */
[----:B------:R-:W-:Y:S01]  /*a050*/  @!P1 LOP3.LUT R8, RZ, R6, RZ, 0x33, !PT ;  /* 0x00000006ff089212 */ /* 0x000fe200078e33ff */
[----:B------:R-:W-:Y:S02]  /*a060*/  IMAD R11, R2, R5, RZ ;  /* 0x00000005020b7224 */ /* 0x000fe400078e02ff */
[----:B------:R-:W-:Y:S01]  /*a070*/  IMAD.MOV.U32 R2, RZ, RZ, RZ ;  /* 0x000000ffff027224 */ /* 0x000fe200078e00ff */
[----:B------:R-:W-:Y:S01]  /*a080*/  IABS R4, R8 ;  /* 0x0000000800047213 */ /* 0x000fe20000000000 */
[----:B------:R-:W-:-:S02]  /*a090*/  IMAD.MOV R10, RZ, RZ, -R10 ;  /* 0x000000ffff0a7224 */ /* 0x000fc400078e0a0a */
[----:B------:R-:W-:-:S04]  /*a0a0*/  IMAD.HI.U32 R2, R3, R11, R2 ;  /* 0x0000000b03027227 */ /* 0x000fc800078e0002 */
[----:B------:R-:W-:Y:S02]  /*a0b0*/  IMAD.MOV.U32 R3, RZ, RZ, R4 ;  /* 0x000000ffff037224 */ /* 0x000fe400078e0004 */
[----:B------:R-:W-:Y:S02]  /*a0c0*/  IMAD.MOV.U32 R4, RZ, RZ, R10 ;  /* 0x000000ffff047224 */ /* 0x000fe400078e000a */
[----:B------:R-:W-:-:S04]  /*a0d0*/  IMAD.HI.U32 R2, R2, R3, RZ ;  /* 0x0000000302027227 */ /* 0x000fc800078e00ff */
[----:B------:R-:W-:Y:S01]  /*a0e0*/  IMAD R4, R2, R4, R3 ;  /* 0x0000000402047224 */ /* 0x000fe200078e0203 */
[----:B------:R-:W-:Y:S01]  /*a0f0*/  LOP3.LUT R3, R8, R9, RZ, 0x3c, !PT ;  /* 0x0000000908037212 */ /* 0x000fe200078e3cff */
[----:B------:R-:W-:-:S03]  /*a100*/  IMAD R6, R6, R8, RZ ;  /* 0x0000000806067224 */ /* 0x000fc600078e02ff */
[----:B------:R-:W-:Y:S01]  /*a110*/  ISETP.GT.U32.AND P1, PT, R5, R4, PT ;  /* 0x000000040500720c */ /* 0x000fe20003f24070 */
[----:B------:R-:W-:Y:S01]  /*a120*/  IMAD.IADD R25, R25, 0x1, -R6 ;  /* 0x0000000119197824 */ /* 0x000fe200078e0a06 */
[----:B------:R-:W-:-:S11]  /*a130*/  ISETP.GE.AND P2, PT, R3, RZ, PT ;  /* 0x000000ff0300720c */ /* 0x000fd60003f46270 */
[----:B------:R-:W-:Y:S02]  /*a140*/  @!P1 IMAD.IADD R4, R4, 0x1, -R5 ;  /* 0x0000000104049824 */ /* 0x000fe400078e0a05 */
[----:B------:R-:W-:Y:S01]  /*a150*/  @!P1 VIADD R2, R2, 0x1 ;  /* 0x0000000102029836 */ /* 0x000fe20000000000 */
[----:B------:R-:W-:Y:S02]  /*a160*/  ISETP.NE.AND P1, PT, R9, RZ, PT ;  /* 0x000000ff0900720c */ /* 0x000fe40003f25270 */
[----:B------:R-:W-:-:S13]  /*a170*/  ISETP.GE.U32.AND P0, PT, R4, R5, PT ;  /* 0x000000050400720c */ /* 0x000fda0003f06070 */
[----:B------:R-:W-:-:S04]  /*a180*/  @P0 VIADD R2, R2, 0x1 ;  /* 0x0000000102020836 */ /* 0x000fc80000000000 */
[----:B------:R-:W-:Y:S01]  /*a190*/  @!P2 IMAD.MOV R2, RZ, RZ, -R2 ;  /* 0x000000ffff02a224 */ /* 0x000fe200078e0a02 */
[----:B------:R-:W-:-:S05]  /*a1a0*/  @!P1 LOP3.LUT R2, RZ, R9, RZ, 0x33, !PT ;  /* 0x00000009ff029212 */ /* 0x000fca00078e33ff */
[----:B------:R-:W-:-:S04]  /*a1b0*/  IMAD.MOV R26, RZ, RZ, -R2 ;  /* 0x000000ffff1a7224 */ /* 0x000fc800078e0a02 */
[C---:B------:R-:W-:Y:S02]  /*a1c0*/  IMAD R26, R9.reuse, R26, R8 ;  /* 0x0000001a091a7224 */ /* 0x040fe400078e0208 */
[----:B------:R-:W-:-:S04]  /*a1d0*/  IMAD R9, R9, 0x1000000, R2 ;  /* 0x0100000009097824 */ /* 0x000fc800078e0202 */
[----:B------:R-:W-:Y:S01]  /*a1e0*/  IMAD R26, R26, 0x10000, R9 ;  /* 0x000100001a1a7824 */ /* 0x000fe200078e0209 */
[----:B------:R-:W-:Y:S06]  /*a1f0*/  BRA `(.L_x_200) ;  /* 0x0000000000107947 */ /* 0x000fec0003800000 */
.L_x_197:
[----:B------:R-:W-:Y:S01]  /*a200*/  IMAD.MOV.U32 R24, RZ, RZ, R11 ;  /* 0x000000ffff187224 */ /* 0x000fe200078e000b */
[----:B------:R-:W-:Y:S01]  /*a210*/  ULDC UR40, c[0x0][0xc3c] ;  /* 0x00030f0000287ab9 */ /* 0x000fe20000000800 */
[----:B------:R-:W-:Y:S02]  /*a220*/  IMAD.MOV.U32 R25, RZ, RZ, RZ ;  /* 0x000000ffff197224 */ /* 0x000fe400078e00ff */
[----:B------:R-:W-:-:S07]  /*a230*/  IMAD.MOV.U32 R26, RZ, RZ, RZ ;  /* 0x000000ffff1a7224 */ /* 0x000fce00078e00ff */
.L_x_200:
[----:B------:R-:W-:Y:S01]  /*a240*/  ISETP.NE.AND P0, PT, R7, RZ, PT ;  /* 0x000000ff0700720c */ /* 0x000fe20003f05270 */
[----:B------:R-:W-:-:S12]  /*a250*/  IMAD.U32 R27, RZ, RZ, UR40 ;  /* 0x00000028ff1b7e24 */ /* 0x000fd8000f8e00ff */
[----:B------:R-:W0:Y:S01]  /*a260*/  @!P0 S2R R3, SR_CgaCtaId ;  /* 0x0000000000038919 */ /* 0x000e220000008800 */
[----:B------:R-:W-:-:S04]  /*a270*/  @!P0 MOV R2, 0x400 ;  /* 0x0000040000028802 */ /* 0x000fc80000000f00 */
[----:B0-----:R-:W-:-:S05]  /*a280*/  @!P0 LEA R2, R3, R2, 0x18 ;  /* 0x0000000203028211 */ /* 0x001fca00078ec0ff */
[----:B------:R0:W-:Y:S01]  /*a290*/  @!P0 STS.128 [R2+0x19cd0], R24 ;  /* 0x019cd01802008388 */ /* 0x0001e20000000c00 */
[----:B------:R-:W-:Y:S06]  /*a2a0*/  BAR.ARV 0x5, 0x200 ;  /* 0x0148000000007b1d */ /* 0x000fec0000002000 */
.L_x_195:
[----:B------:R-:W-:Y:S01]  /*a2b0*/  ULDC UR4, c[0x0][0xc3c] ;  /* 0x00030f0000047ab9 */ /* 0x000fe20000000800 */
[----:B------:R1:W-:Y:S01]  /*a2c0*/  STL [R1+0x24], RZ ;  /* 0x000024ff01007387 */ /* 0x0003e20000100800 */
[----:B------:R-:W-:Y:S01]  /*a2d0*/  UISETP.GE.AND UP0, UPT, UR40, UR4, UPT ;  /* 0x000000042800728c */ /* 0x000fe2000bf06270 */
[----:B------:R-:W-:Y:S02]  /*a2e0*/  IMAD.MOV.U32 R22, RZ, RZ, 0x1 ;  /* 0x00000001ff167424 */ /* 0x000fe400078e00ff */
[----:B------:R-:W-:-:S03]  /*a2f0*/  IMAD.MOV.U32 R19, RZ, RZ, RZ ;  /* 0x000000ffff137224 */ /* 0x000fc600078e00ff */
[----:B------:R-:W-:-:S13]  /*a300*/  PLOP3.LUT P0, PT, PT, PT, UP0, 0x80, 0x0 ;  /* 0x000000000000781c */ /* 0x000fda0003f0f008 */
[----:B-1----:R-:W-:Y:S05]  /*a310*/  @P0 BRA `(.L_x_201) ;  /* 0x0000004800d40947 */ /* 0x002fea0003800000 */
[----:B------:R-:W0:Y:S01]  /*a320*/  S2R R8, SR_TID.X ;  /* 0x0000000000087919 */ /* 0x000e220000002100 */
[----:B------:R-:W1:Y:S01]  /*a330*/  S2UR UR4, SR_CgaCtaId ;  /* 0x00000000000479c3 */ /* 0x000e620000008800 */
[----:B------:R-:W-:Y:S01]  /*a340*/  IMAD.SHL.U32 R7, R0, 0x800, RZ ;  /* 0x0000080000077824 */ /* 0x000fe200078e00ff */
[----:B------:R-:W-:Y:S01]  /*a350*/  MOV R16, 0x400 ;  /* 0x0000040000107802 */ /* 0x000fe20000000f00 */
[----:B------:R-:W-:Y:S01]  /*a360*/  IMAD.MOV.U32 R22, RZ, RZ, 0x1 ;  /* 0x00000001ff167424 */ /* 0x000fe200078e00ff */
[----:B------:R-:W-:Y:S01]  /*a370*/  ULOP3.LUT UR44, UR38, 0x2, URZ, 0xfc, !UPT ;  /* 0x00000002262c7892 */ /* 0x000fe2000f8efc3f */
[----:B------:R-:W-:Y:S01]  /*a380*/  IMAD.MOV.U32 R19, RZ, RZ, RZ ;  /* 0x000000ffff137224 */ /* 0x000fe200078e00ff */
[----:B------:R-:W-:Y:S01]  /*a390*/  ULOP3.LUT UR45, UR38, 0x1, URZ, 0xfc, !UPT ;  /* 0x00000001262d7892 */ /* 0x000fe2000f8efc3f */
[----:B------:R-:W-:Y:S01]  /*a3a0*/  ULDC UR46, c[0x0][0xc] ;  /* 0x00000300002e7ab9 */ /* 0x000fe20000000800 */
[C---:B0-----:R-:W-:Y:S01]  /*a3b0*/  IMAD.SHL.U32 R2, R8.reuse, 0x20, RZ ;  /* 0x0000002008027824 */ /* 0x041fe200078e00ff */
[----:B------:R-:W-:Y:S01]  /*a3c0*/  SHF.R.U32.HI R4, RZ, 0x1, R8 ;  /* 0x00000001ff047819 */ /* 0x000fe20000011608 */
[C---:B------:R-:W-:Y:S01]  /*a3d0*/  IMAD.SHL.U32 R5, R8.reuse, 0x80, RZ ;  /* 0x0000008008057824 */ /* 0x040fe200078e00ff */
[C---:B------:R-:W-:Y:S01]  /*a3e0*/  LOP3.LUT P0, RZ, R8.reuse, 0x4, RZ, 0xc0, !PT ;  /* 0x0000000408ff7812 */ /* 0x040fe2000780c0ff */
[----:B------:R-:W-:Y:S01]  /*a3f0*/  IMAD.SHL.U32 R6, R8, 0x4, RZ ;  /* 0x0000000408067824 */ /* 0x000fe200078e00ff */
[----:B------:R-:W-:Y:S01]  /*a400*/  LOP3.LUT R3, R2, 0x80, RZ, 0xc0, !PT ;  /* 0x0000008002037812 */ /* 0x000fe200078ec0ff */
[----:B------:R-:W-:Y:S01]  /*a410*/  IMAD.SHL.U32 R29, R8, 0x10, RZ ;  /* 0x00000010081d7824 */ /* 0x000fe200078e00ff */
[----:B------:R-:W-:-:S02]  /*a420*/  LOP3.LUT R2, R2, 0x360, RZ, 0xc0, !PT ;  /* 0x0000036002027812 */ /* 0x000fc400078ec0ff */
[----:B------:R-:W-:Y:S02]  /*a430*/  LOP3.LUT R3, R3, 0x10, R4, 0xf8, !PT ;  /* 0x0000001003037812 */ /* 0x000fe400078ef804 */
[----:B------:R-:W-:Y:S02]  /*a440*/  LOP3.LUT R4, R4, 0x20, RZ, 0xc0, !PT ;  /* 0x0000002004047812 */ /* 0x000fe400078ec0ff */
[----:B------:R-:W-:Y:S02]  /*a450*/  LOP3.LUT R0, R5, 0x400, RZ, 0xc0, !PT ;  /* 0x0000040005007812 */ /* 0x000fe400078ec0ff */
[----:B------:R-:W-:Y:S02]  /*a460*/  LOP3.LUT R4, R4, 0x10, R8, 0xf8, !PT ;  /* 0x0000001004047812 */ /* 0x000fe400078ef808 */
[----:B------:R-:W-:Y:S02]  /*a470*/  LOP3.LUT R3, R3, 0x10, R6, 0x78, !PT ;  /* 0x0000001003037812 */ /* 0x000fe400078e7806 */
[----:B------:R-:W-:-:S02]  /*a480*/  LOP3.LUT R4, R4, 0x380, R5, 0xf8, !PT ;  /* 0x0000038004047812 */ /* 0x000fc400078ef805 */
[----:B------:R-:W-:Y:S02]  /*a490*/  LOP3.LUT R2, R2, 0x400, R29, 0xf8, !PT ;  /* 0x0000040002027812 */ /* 0x000fe400078ef81d */
[----:B------:R-:W-:Y:S01]  /*a4a0*/  LOP3.LUT R0, R0, 0x800, R7, 0xf8, !PT ;  /* 0x0000080000007812 */ /* 0x000fe200078ef807 */
[----:B------:R-:W-:Y:S01]  /*a4b0*/  IMAD.SHL.U32 R7, R8, 0x2, RZ ;  /* 0x0000000208077824 */ /* 0x000fe200078e00ff */
[----:B------:R-:W-:Y:S02]  /*a4c0*/  LOP3.LUT R5, R4, 0x70, R29, 0x78, !PT ;  /* 0x0000007004057812 */ /* 0x000fe400078e781d */
[----:B------:R-:W-:Y:S02]  /*a4d0*/  LOP3.LUT R2, R2, R3, RZ, 0xfc, !PT ;  /* 0x0000000302027212 */ /* 0x000fe400078efcff */
[----:B------:R-:W-:Y:S01]  /*a4e0*/  LOP3.LUT R0, R0, R5, RZ, 0xfc, !PT ;  /* 0x0000000500007212 */ /* 0x000fe200078efcff */
[----:B-1----:R-:W-:Y:S01]  /*a4f0*/  IMAD.U32 R5, RZ, RZ, UR4 ;  /* 0x00000004ff057e24 */ /* 0x002fe2000f8e00ff */
[----:B------:R-:W-:Y:S01]  /*a500*/  LOP3.LUT R6, R29, 0x90, RZ, 0xc0, !PT ;  /* 0x000000901d067812 */ /* 0x000fe200078ec0ff */
[----:B------:R0:W-:Y:S03]  /*a510*/  STL [R1+0x18], R2 ;  /* 0x0000180201007387 */ /* 0x0001e60000100800 */
[----:B------:R-:W-:Y:S01]  /*a520*/  LOP3.LUT R6, R6, 0x10, R7, 0x78, !PT ;  /* 0x0000001006067812 */ /* 0x000fe200078e7807 */
[----:B------:R1:W-:Y:S01]  /*a530*/  STL [R1+0x10], R0 ;  /* 0x0000100001007387 */ /* 0x0003e20000100800 */
[----:B------:R-:W-:-:S02]  /*a540*/  LOP3.LUT R7, R8, 0x7f, RZ, 0xc0, !PT ;  /* 0x0000007f08077812 */ /* 0x000fc400078ec0ff */
[----:B------:R-:W-:Y:S02]  /*a550*/  LOP3.LUT R3, R6, 0x760, R29, 0xf8, !PT ;  /* 0x0000076006037812 */ /* 0x000fe400078ef81d */
[----:B------:R-:W-:Y:S01]  /*a560*/  LEA R16, R5, R16, 0x18 ;  /* 0x0000001005107211 */ /* 0x000fe200078ec0ff */
[----:B0-----:R-:W-:Y:S01]  /*a570*/  IMAD.MOV.U32 R2, RZ, RZ, 0x40 ;  /* 0x00000040ff027424 */ /* 0x001fe200078e00ff */
[----:B------:R-:W-:Y:S01]  /*a580*/  LOP3.LUT R29, R29, 0x10, RZ, 0xc0, !PT ;  /* 0x000000101d1d7812 */ /* 0x000fe200078ec0ff */
[----:B------:R-:W-:Y:S01]  /*a590*/  STL [R1+0xc], R3 ;  /* 0x00000c0301007387 */ /* 0x000fe20000100800 */
[----:B-1----:R-:W-:Y:S02]  /*a5a0*/  IMAD.SHL.U32 R0, R8, 0x40, RZ ;  /* 0x0000004008007824 */ /* 0x002fe400078e00ff */
[----:B------:R-:W-:Y:S01]  /*a5b0*/  SEL R2, R2, 0xffffffc0, !P0 ;  /* 0xffffffc002027807 */ /* 0x000fe20004000000 */
[----:B------:R-:W-:Y:S02]  /*a5c0*/  STL [R1+0x8], R5 ;  /* 0x0000080501007387 */ /* 0x000fe40000100800 */
[----:B------:R-:W-:-:S02]  /*a5d0*/  LOP3.LUT R4, R0, 0x40, RZ, 0xc0, !PT ;  /* 0x0000004000047812 */ /* 0x000fc400078ec0ff */
[----:B------:R0:W-:Y:S01]  /*a5e0*/  STL [R1+0x14], R2 ;  /* 0x0000140201007387 */ /* 0x0001e20000100800 */
[----:B------:R-:W-:-:S03]  /*a5f0*/  SHF.R.U32.HI R0, RZ, 0x1, R7 ;  /* 0x00000001ff007819 */ /* 0x000fc60000011607 */
[----:B------:R1:W-:Y:S01]  /*a600*/  STL [R1+0x24], RZ ;  /* 0x000024ff01007387 */ /* 0x0003e20000100800 */
[----:B------:R-:W-:Y:S01]  /*a610*/  LOP3.LUT R0, R0, R4, RZ, 0xfc, !PT ;  /* 0x0000000400007212 */ /* 0x000fe200078efcff */
[----:B------:R-:W-:Y:S01]  /*a620*/  IMAD.IADD R0, R16, 0x1, R3 ;  /* 0x0000000110007824 */ /* 0x000fe200078e0203 */
[C---:B------:R-:W-:Y:S02]  /*a630*/  LOP3.LUT R4, R29.reuse, 0x20, RZ, 0xfc, !PT ;  /* 0x000000201d047812 */ /* 0x040fe400078efcff */
[----:B0-----:R-:W-:Y:S02]  /*a640*/  LOP3.LUT R2, R29, 0x40, RZ, 0xfc, !PT ;  /* 0x000000401d027812 */ /* 0x001fe400078efcff */
[----:B------:R1:W-:Y:S05]  /*a650*/  STL [R1+0x1c], R0 ;  /* 0x00001c0001007387 */ /* 0x0003ea0000100800 */
.L_x_275:
[----:B------:R-:W-:Y:S01]  /*a660*/  ULDC.64 UR4, c[0x0][0xc88] ;  /* 0x0003220000047ab9 */ /* 0x000fe20000000a00 */
[----:B------:R-:W-:Y:S01]  /*a670*/  ULDC.64 UR8, c[0x0][0xa18] ;  /* 0x0002860000087ab9 */ /* 0x000fe20000000a00 */
[----:B------:R-:W-:Y:S01]  /*a680*/  UIMAD.WIDE UR4, UR40, 0x4, UR4 ;  /* 0x00000004280478a5 */ /* 0x000fe2000f8e0204 */
[----:B------:R-:W-:Y:S01]  /*a690*/  IMAD.MOV.U32 R18, RZ, RZ, RZ ;  /* 0x000000ffff127224 */ /* 0x000fe200078e00ff */
[----:B------:R-:W-:Y:S01]  /*a6a0*/  ULDC.64 UR6, c[0x0][0xa00] ;  /* 0x0002800000067ab9 */ /* 0x000fe20000000a00 */
[----:B0-----:R-:W0:Y:S03]  /*a6b0*/  LDC R17, c[0x0][0x2f0] ;  /* 0x0000bc00ff117b82 */ /* 0x001e260000000800 */
[----:B-1----:R-:W-:Y:S02]  /*a6c0*/  IMAD.U32 R2, RZ, RZ, UR4 ;  /* 0x00000004ff027e24 */ /* 0x002fe4000f8e00ff */
[----:B------:R-:W-:Y:S01]  /*a6d0*/  IMAD.U32 R3, RZ, RZ, UR5 ;  /* 0x00000005ff037e24 */ /* 0x000fe2000f8e00ff */
[----:B------:R-:W-:-:S04]  /*a6e0*/  ULDC.64 UR4, c[0x0][0xa28] ;  /* 0x00028a0000047ab9 */ /* 0x000fc80000000a00 */
[----:B------:R-:W2:Y:S01]  /*a6f0*/  LDG.E R2, desc[UR50][R2.64] ;  /* 0x0000003202027981 */ /* 0x000ea2000c1e1900 */
[----:B------:R-:W-:-:S04]  /*a700*/  UISETP.NE.U32.AND UP0, UPT, UR4, URZ, UPT ;  /* 0x0000003f0400728c */ /* 0x000fc8000bf05070 */
[----:B------:R-:W-:-:S06]  /*a710*/  UISETP.NE.AND.EX UP0, UPT, UR5, URZ, UPT, UP0 ;  /* 0x0000003f0500728c */ /* 0x000fcc000bf05300 */
[----:B------:R-:W-:Y:S02]  /*a720*/  PLOP3.LUT P0, PT, PT, PT, UP0, 0x80, 0x0 ;  /* 0x000000000000781c */ /* 0x000fe40003f0f008 */
[----:B--2---:R-:W-:-:S13]  /*a730*/  R2UR UR43, R2 ;  /* 0x00000000022b72ca */ /* 0x004fda00000e0000 */
[----:B------:R-:W-:Y:S02]  /*a740*/  USHF.R.S32.HI UR42, URZ, 0x1f, UR43 ;  /* 0x0000001f3f2a7899 */ /* 0x000fe4000801142b */
[----:B------:R-:W-:-:S04]  /*a750*/  @UP0 ULEA UR4, UP1, UR43, UR4, 0x2 ;  /* 0x000000042b040291 */ /* 0x000fc8000f82103f */
[----:B------:R-:W-:Y:S02]  /*a760*/  @UP0 ULEA.HI.X UR5, UR43, UR5, UR42, 0x2, UP1 ;  /* 0x000000052b050291 */ /* 0x000fe400088f142a */
[----:B------:R-:W-:Y:S01]  /*a770*/  UISETP.NE.U32.AND UP0, UPT, UR8, URZ, UPT ;  /* 0x0000003f0800728c */ /* 0x000fe2000bf05070 */
[----:B------:R-:W-:Y:S01]  /*a780*/  IMAD.U32 R2, RZ, RZ, UR4 ;  /* 0x00000004ff027e24 */ /* 0x000fe2000f8e00ff */
[----:B------:R-:W-:Y:S02]  /*a790*/  UISETP.NE.U32.AND UP1, UPT, UR6, URZ, UPT ;  /* 0x0000003f0600728c */ /* 0x000fe4000bf25070 */
[----:B------:R-:W-:Y:S01]  /*a7a0*/  UISETP.NE.AND.EX UP0, UPT, UR9, URZ, UPT, UP0 ;  /* 0x0000003f0900728c */ /* 0x000fe2000bf05300 */
[----:B------:R-:W-:Y:S01]  /*a7b0*/  IMAD.U32 R3, RZ, RZ, UR5 ;  /* 0x00000005ff037e24 */ /* 0x000fe2000f8e00ff */
[----:B------:R-:W-:Y:S02]  /*a7c0*/  USHF.L.U32 UR37, UR43, 0x2, URZ ;  /* 0x000000022b257899 */ /* 0x000fe4000800063f */
[----:B------:R-:W-:-:S02]  /*a7d0*/  UISETP.NE.AND.EX UP2, UPT, UR7, URZ, UPT, UP1 ;  /* 0x0000003f0700728c */ /* 0x000fc4000bf45310 */
[----:B------:R-:W-:Y:S01]  /*a7e0*/  USHF.L.U64.HI UR36, UR43, 0x2, UR42 ;  /* 0x000000022b247899 */ /* 0x000fe2000801022a */
[----:B------:R2:W3:Y:S01]  /*a7f0*/  @P0 LDG.E R18, desc[UR50][R2.64] ;  /* 0x0000003202120981 */ /* 0x0004e2000c1e1900 */
[----:B------:R-:W-:Y:S01]  /*a800*/  UIADD3 UR5, UP1, UR37, UR6, URZ ;  /* 0x0000000625057290 */ /* 0x000fe2000ff3e03f */
[----:B------:R-:W-:Y:S01]  /*a810*/  PLOP3.LUT P1, PT, PT, PT, UP0, 0x80, 0x0 ;  /* 0x000000000000781c */ /* 0x000fe20003f2f008 */
[----:B------:R-:W-:Y:S01]  /*a820*/  UMOV UR39, URZ ;  /* 0x0000003f00277c82 */ /* 0x000fe20008000000 */
[----:B------:R-:W-:Y:S01]  /*a830*/  PLOP3.LUT P0, PT, PT, PT, UP2, 0x80, 0x0 ;  /* 0x000000000000781c */ /* 0x000fe20003f0f028 */
[----:B------:R-:W-:Y:S02]  /*a840*/  UIADD3.X UR6, UR36, UR7, URZ, UP1, !UPT ;  /* 0x0000000724067290 */ /* 0x000fe40008ffe43f */
[----:B------:R-:W-:Y:S01]  /*a850*/  @UP0 UIADD3 UR4, UP1, UR37, UR8, URZ ;  /* 0x0000000825040290 */ /* 0x000fe2000ff3e03f */
[----:B------:R-:W-:Y:S01]  /*a860*/  IMAD.U32 R4, RZ, RZ, UR5 ;  /* 0x00000005ff047e24 */ /* 0x000fe2000f8e00ff */
[----:B------:R-:W-:-:S02]  /*a870*/  UP2UR UR47, UPR, URZ, 0x4 ;  /* 0x000000043f2f7883 */ /* 0x000fc40008000000 */
[----:B------:R-:W-:Y:S01]  /*a880*/  @UP0 UIADD3.X UR5, UR36, UR9, URZ, UP1, !UPT ;  /* 0x0000000924050290 */ /* 0x000fe20008ffe43f */
[----:B------:R-:W-:Y:S02]  /*a890*/  IMAD.U32 R5, RZ, RZ, UR6 ;  /* 0x00000006ff057e24 */ /* 0x000fe4000f8e00ff */
[----:B--2---:R-:W-:-:S03]  /*a8a0*/  IMAD.U32 R2, RZ, RZ, UR4 ;  /* 0x00000004ff027e24 */ /* 0x004fc6000f8e00ff */
[----:B------:R-:W-:Y:S01]  /*a8b0*/  IMAD.U32 R3, RZ, RZ, UR5 ;  /* 0x00000005ff037e24 */ /* 0x000fe2000f8e00ff */
[----:B-1----:R-:W2:Y:S04]  /*a8c0*/  @P0 LDG.E R0, desc[UR50][R4.64] ;  /* 0x0000003204000981 */ /* 0x002ea8000c1e1900 */
[----:B------:R1:W4:Y:S02]  /*a8d0*/  @P1 LDG.E R6, desc[UR50][R2.64] ;  /* 0x0000003202061981 */ /* 0x000324000c1e1900 */
[----:B-1----:R-:W1:Y:S02]  /*a8e0*/  LDC.64 R2, c[0x0][0x418] ;  /* 0x00010600ff027b82 */ /* 0x002e640000000a00 */
[----:B-1----:R-:W-:-:S06]  /*a8f0*/  ISETP.NE.U32.AND P0, PT, R2, RZ, PT ;  /* 0x000000ff0200720c */ /* 0x002fcc0003f05070 */
[----:B------:R-:W1:Y:S01]  /*a900*/  LDC R2, c[0x0][0x424] ;  /* 0x00010900ff027b82 */ /* 0x000e620000000800 */
[----:B------:R-:W-:-:S04]  /*a910*/  ISETP.NE.AND.EX P0, PT, R3, RZ, PT, P0 ;  /* 0x000000ff0300720c */ /* 0x000fc80003f05300 */
[----:B-1----:R-:W-:Y:S02]  /*a920*/  SEL R2, R2, 0x1, P0 ;  /* 0x0000000102027807 */ /* 0x002fe40000000000 */
[----:B------:R-:W-:-:S03]  /*a930*/  PLOP3.LUT P0, PT, PT, PT, UP2, 0x80, 0x0 ;  /* 0x000000000000781c */ /* 0x000fc60003f0f028 */
[----:B0-----:R-:W-:Y:S01]  /*a940*/  IMAD R17, R2, R17, RZ ;  /* 0x0000001102117224 */ /* 0x001fe200078e02ff */
[----:B---3--:R0:W-:Y:S09]  /*a950*/  STL [R1], R18 ;  /* 0x0000001201007387 */ /* 0x0081f20000100800 */
[----:B--2---:R-:W-:-:S02]  /*a960*/  @P0 R2UR UR39, R0 ;  /* 0x00000000002702ca */ /* 0x004fc400000e0000 */
[----:B----4-:R-:W-:Y:S01]  /*a970*/  @P1 R2UR UR41, R6 ;  /* 0x00000000062912ca */ /* 0x010fe200000e0000 */
[----:B0-----:R-:W-:-:S14]  /*a980*/  @P1 BRA `(.L_x_202) ;  /* 0x0000000000241947 */ /* 0x001fdc0003800000 */
[----:B------:R-:W-:Y:S01]  /*a990*/  UISETP.NE.AND UP0, UPT, UR47, URZ, UPT ;  /* 0x0000003f2f00728c */ /* 0x000fe2000bf05270 */
[----:B------:R-:W-:-:S05]  /*a9a0*/  ULDC UR41, c[0x0][0x288] ;  /* 0x0000a20000297ab9 */ /* 0x000fca0000000800 */
[----:B------:R-:W-:-:S13]  /*a9b0*/  PLOP3.LUT P0, PT, PT, PT, UP0, 0x40, 0x0 ;  /* 0x000000000000781c */ /* 0x000fda0003f0e808 */
[----:B------:R-:W-:Y:S05]  /*a9c0*/  @P0 BRA `(.L_x_202) ;  /* 0x0000000000140947 */ /* 0x000fea0003800000 */
[----:B------:R-:W2:Y:S04]  /*a9d0*/  LDG.E R2, desc[UR50][R4.64] ;  /* 0x0000003204027981 */ /* 0x000ea8000c1e1900 */
[----:B------:R-:W3:Y:S01]  /*a9e0*/  LDG.E R0, desc[UR50][R4.64+0x4] ;  /* 0x0000043204007981 */ /* 0x000ee2000c1e1900 */
[----:B--2---:R-:W-:Y:S02]  /*a9f0*/  R2UR UR4, R2 ;  /* 0x00000000020472ca */ /* 0x004fe400000e0000 */
[----:B---3--:R-:W-:-:S13]  /*aa00*/  R2UR UR41, R0 ;  /* 0x00000000002972ca */ /* 0x008fda00000e0000 */
[----:B------:R-:W-:-:S12]  /*aa10*/  UIADD3 UR41, -UR4, UR41, URZ ;  /* 0x0000002904297290 */ /* 0x000fd8000fffe13f */
.L_x_202:
[----:B------:R-:W-:Y:S01]  /*aa20*/  ULDC.64 UR4, c[0x0][0xa20] ;  /* 0x0002880000047ab9 */ /* 0x000fe20000000a00 */
[----:B------:R-:W-:Y:S01]  /*aa30*/  IMAD.U32 R23, RZ, RZ, UR43 ;  /* 0x0000002bff177e24 */ /* 0x000fe2000f8e00ff */
[----:B------:R-:W-:-:S04]  /*aa40*/  ISETP.NE.U32.AND P0, PT, RZ, UR4, PT ;  /* 0x00000004ff007c0c */ /* 0x000fc8000bf05070 */
[----:B------:R-:W-:-:S13]  /*aa50*/  ISETP.NE.AND.EX P0, PT, RZ, UR5, PT, P0 ;  /* 0x00000005ff007c0c */ /* 0x000fda000bf05300 */
[----:B------:R-:W-:Y:S05]  /*aa60*/  @!P0 BRA `(.L_x_203) ;  /* 0x0000000000188947 */ /* 0x000fea0003800000 */
[----:B------:R-:W-:-:S04]  /*aa70*/  UIADD3 UR4, UP0, UR37, UR4, URZ ;  /* 0x0000000425047290 */ /* 0x000fc8000ff1e03f */
[----:B------:R-:W-:Y:S02]  /*aa80*/  UIADD3.X UR5, UR36, UR5, URZ, UP0, !UPT ;  /* 0x0000000524057290 */ /* 0x000fe400087fe43f */
[----:B------:R-:W-:-:S04]  /*aa90*/  IMAD.U32 R2, RZ, RZ, UR4 ;  /* 0x00000004ff027e24 */ /* 0x000fc8000f8e00ff */
[----:B------:R-:W-:-:S05]  /*aaa0*/  IMAD.U32 R3, RZ, RZ, UR5 ;  /* 0x00000005ff037e24 */ /* 0x000fca000f8e00ff */
[----:B------:R0:W5:Y:S01]  /*aab0*/  LDG.E R17, desc[UR50][R2.64] ;  /* 0x0000003202117981 */ /* 0x000162000c1e1900 */
[----:B------:R-:W-:Y:S05]  /*aac0*/  BRA `(.L_x_204) ;  /* 0x0000000000247947 */ /* 0x000fea0003800000 */
.L_x_203:
[----:B------:R-:W-:Y:S02]  /*aad0*/  ULDC.64 UR4, c[0x0][0xa08] ;  /* 0x0002820000047ab9 */ /* 0x000fe40000000a00 */
[----:B------:R-:W-:-:S04]  /*aae0*/  ISETP.NE.U32.AND P0, PT, RZ, UR4, PT ;  /* 0x00000004ff007c0c */ /* 0x000fc8000bf05070 */
[----:B------:R-:W-:-:S13]  /*aaf0*/  ISETP.NE.AND.EX P0, PT, RZ, UR5, PT, P0 ;  /* 0x00000005ff007c0c */ /* 0x000fda000bf05300 */
[----:B------:R-:W-:Y:S05]  /*ab00*/  @!P0 BRA `(.L_x_204) ;  /* 0x0000000000148947 */ /* 0x000fea0003800000 */
[----:B------:R-:W0:Y:S02]  /*ab10*/  LDC.64 R2, c[0x0][0xa08] ;  /* 0x00028200ff027b82 */ /* 0x000e240000000a00 */
[----:B0-----:R-:W-:-:S05]  /*ab20*/  IMAD.WIDE R2, R23, 0x4, R2 ;  /* 0x0000000417027825 */ /* 0x001fca00078e0202 */
[----:B------:R-:W2:Y:S04]  /*ab30*/  LDG.E R17, desc[UR50][R2.64] ;  /* 0x0000003202117981 */ /* 0x000ea8000c1e1900 */
[----:B------:R-:W2:Y:S02]  /*ab40*/  LDG.E R0, desc[UR50][R2.64+0x4] ;  /* 0x0000043202007981 */ /* 0x000ea4000c1e1900 */
[----:B--2---:R-:W-:-:S07]  /*ab50*/  IMAD.IADD R17, R0, 0x1, -R17 ;  /* 0x0000000100117824 */ /* 0x004fce00078e0a11 */
.L_x_204:
[----:B-----5:R-:W-:Y:S01]  /*ab60*/  IMAD.IADD R17, R17, 0x1, -R18 ;  /* 0x0000000111117824 */ /* 0x020fe200078e0a12 */
[C---:B------:R-:W-:Y:S01]  /*ab70*/  LOP3.LUT R0, R26.reuse, 0xff000000, RZ, 0xc0, !PT ;  /* 0xff0000001a007812 */ /* 0x040fe200078ec0ff */
[----:B0-----:R-:W-:Y:S01]  /*ab80*/  IMAD.MOV.U32 R2, RZ, RZ, RZ ;  /* 0x000000ffff027224 */ /* 0x001fe200078e00ff */
[----:B------:R-:W-:Y:S02]  /*ab90*/  LOP3.LUT R4, R26, 0xff0000, RZ, 0xc0, !PT ;  /* 0x00ff00001a047812 */ /* 0x000fe400078ec0ff */
[C---:B------:R-:W-:Y:S02]  /*aba0*/  ISETP.GE.AND P0, PT, R17.reuse, 0x1, PT ;  /* 0x000000011100780c */ /* 0x040fe40003f06270 */
[----:B------:R-:W-:Y:S01]  /*abb0*/  SHF.R.U32.HI R3, RZ, 0x8, R0 ;  /* 0x00000008ff037819 */ /* 0x000fe20000011600 */
[----:B------:R-:W-:-:S03]  /*abc0*/  VIADD R0, R17, 0x7f ;  /* 0x0000007f11007836 */ /* 0x000fc60000000000 */
[----:B------:R-:W-:Y:S02]  /*abd0*/  LEA.HI R4, R4, R3, RZ, 0x10 ;  /* 0x0000000304047211 */ /* 0x000fe400078f80ff */
[----:B------:R-:W-:-:S04]  /*abe0*/  SHF.R.S32.HI R3, RZ, 0x1f, R0 ;  /* 0x0000001fff037819 */ /* 0x000fc80000011400 */
[----:B------:R-:W-:-:S04]  /*abf0*/  LEA.HI R0, R3, R0, RZ, 0x7 ;  /* 0x0000000003007211 */ /* 0x000fc800078f38ff */
[----:B------:R-:W-:Y:S01]  /*ac00*/  SHF.R.S32.HI R0, RZ, 0x7, R0 ;  /* 0x00000007ff007819 */ /* 0x000fe20000011400 */
[----:B------:R-:W-:Y:S06]  /*ac10*/  @!P0 BRA `(.L_x_205) ;  /* 0x0000000000748947 */ /* 0x000fec0003800000 */
[----:B------:R-:W-:-:S04]  /*ac20*/  SHF.R.U32.HI R5, RZ, 0x10, R4 ;  /* 0x00000010ff057819 */ /* 0x000fc80000011604 */
[----:B------:R-:W-:-:S13]  /*ac30*/  ISETP.NE.AND P0, PT, R5, RZ, PT ;  /* 0x000000ff0500720c */ /* 0x000fda0003f05270 */
[----:B------:R-:W0:Y:S02]  /*ac40*/  @!P0 LDC R5, c[0x0][0x9f0] ;  /* 0x00027c00ff058b82 */ /* 0x000e240000000800 */
[----:B0-----:R-:W-:Y:S02]  /*ac50*/  IABS R7, R5 ;  /* 0x0000000500077213 */ /* 0x001fe40000000000 */
[----:B------:R-:W-:Y:S02]  /*ac60*/  IADD3 R6, R5, -0x1, R0 ;  /* 0xffffffff05067810 */ /* 0x000fe40007ffe000 */
[----:B------:R-:W0:Y:S08]  /*ac70*/  I2F.RP R2, R7 ;  /* 0x0000000700027306 */ /* 0x000e300000209400 */
[----:B0-----:R-:W0:Y:S02]  /*ac80*/  MUFU.RCP R2, R2 ;  /* 0x0000000200027308 */ /* 0x001e240000001000 */
[----:B0-----:R-:W-:-:S06]  /*ac90*/  VIADD R2, R2, 0xffffffe ;  /* 0x0ffffffe02027836 */ /* 0x001fcc0000000000 */
[----:B------:R0:W1:Y:S02]  /*aca0*/  F2I.FTZ.U32.TRUNC.NTZ R3, R2 ;  /* 0x0000000200037305 */ /* 0x000064000021f000 */
[----:B0-----:R-:W-:-:S04]  /*acb0*/  LOP3.LUT R2, R6, R5, RZ, 0x3c, !PT ;  /* 0x0000000506027212 */ /* 0x001fc800078e3cff */
[----:B------:R-:W-:Y:S01]  /*acc0*/  ISETP.GE.AND P2, PT, R2, RZ, PT ;  /* 0x000000ff0200720c */ /* 0x000fe20003f46270 */
[----:B-1----:R-:W-:-:S04]  /*acd0*/  IMAD.MOV R2, RZ, RZ, -R3 ;  /* 0x000000ffff027224 */ /* 0x002fc800078e0a03 */
[----:B------:R-:W-:Y:S02]  /*ace0*/  IMAD R8, R2, R7, RZ ;  /* 0x0000000702087224 */ /* 0x000fe400078e02ff */
[----:B------:R-:W-:-:S04]  /*acf0*/  IMAD.MOV.U32 R2, RZ, RZ, RZ ;  /* 0x000000ffff027224 */ /* 0x000fc800078e00ff */
[----:B------:R-:W-:Y:S01]  /*ad00*/  IMAD.HI.U32 R8, R3, R8, R2 ;  /* 0x0000000803087227 */ /* 0x000fe200078e0002 */
[----:B------:R-:W-:Y:S02]  /*ad10*/  IABS R2, R6 ;  /* 0x0000000600027213 */ /* 0x000fe40000000000 */
[----:B------:R-:W-:-:S03]  /*ad20*/  IABS R3, R5 ;  /* 0x0000000500037213 */ /* 0x000fc60000000000 */
[----:B------:R-:W-:-:S04]  /*ad30*/  IMAD.HI.U32 R8, R8, R2, RZ ;  /* 0x0000000208087227 */ /* 0x000fc800078e00ff */
[----:B------:R-:W-:-:S04]  /*ad40*/  IMAD.MOV R3, RZ, RZ, -R3 ;  /* 0x000000ffff037224 */ /* 0x000fc800078e0a03 */
[----:B------:R-:W-:-:S05]  /*ad50*/  IMAD R2, R8, R3, R2 ;  /* 0x0000000308027224 */ /* 0x000fca00078e0202 */
[----:B------:R-:W-:-:S13]  /*ad60*/  ISETP.GT.U32.AND P1, PT, R7, R2, PT ;  /* 0x000000020700720c */ /* 0x000fda0003f24070 */
[----:B------:R-:W-:Y:S02]  /*ad70*/  @!P1 IMAD.IADD R2, R2, 0x1, -R7 ;  /* 0x0000000102029824 */ /* 0x000fe400078e0a07 */
[----:B------:R-:W-:Y:S01]  /*ad80*/  @!P1 VIADD R8, R8, 0x1 ;  /* 0x0000000108089836 */ /* 0x000fe20000000000 */
[----:B------:R-:W-:Y:S02]  /*ad90*/  ISETP.NE.AND P1, PT, R5, RZ, PT ;  /* 0x000000ff0500720c */ /* 0x000fe40003f25270 */
[----:B------:R-:W-:-:S13]  /*ada0*/  ISETP.GE.U32.AND P0, PT, R2, R7, PT ;  /* 0x000000070200720c */ /* 0x000fda0003f06070 */
[----:B------:R-:W-:-:S04]  /*adb0*/  @P0 VIADD R8, R8, 0x1 ;  /* 0x0000000108080836 */ /* 0x000fc80000000000 */
[----:B------:R-:W-:-:S04]  /*adc0*/  IMAD.MOV.U32 R2, RZ, RZ, R8 ;  /* 0x000000ffff027224 */ /* 0x000fc800078e0008 */
[----:B------:R-:W-:Y:S01]  /*add0*/  @!P2 IMAD.MOV R2, RZ, RZ, -R2 ;  /* 0x000000ffff02a224 */ /* 0x000fe200078e0a02 */
[----:B------:R-:W-:-:S07]  /*ade0*/  @!P1 LOP3.LUT R2, RZ, R5, RZ, 0x33, !PT ;  /* 0x00000005ff029212 */ /* 0x000fce00078e33ff */
.L_x_205:
[----:B------:R-:W-:Y:S01]  /*adf0*/  LOP3.LUT R27, R4, 0xff, RZ, 0xc0, !PT ;  /* 0x000000ff041b7812 */ /* 0x000fe200078ec0ff */
[----:B------:R-:W-:Y:S04]  /*ae00*/  BSSY B7, `(.L_x_206) ;  /* 0x000034b000077945 */ /* 0x000fe80003800000 */
[----:B------:R-:W-:-:S05]  /*ae10*/  IMAD R27, R27, R2, RZ ;  /* 0x000000021b1b7224 */ /* 0x000fca00078e02ff */
[----:B------:R-:W-:-:S04]  /*ae20*/  VIADDMNMX R0, R27, R2, R0, PT ;  /* 0x000000021b007246 */ /* 0x000fc80003800100 */
[----:B------:R-:W-:Y:S01]  /*ae30*/  ISETP.GT.AND P0, PT, R0, R27, PT ;  /* 0x0000001b0000720c */ /* 0x000fe20003f04270 */
[----:B------:R0:W-:-:S12]  /*ae40*/  STL [R1+0x20], R0 ;  /* 0x0000200001007387 */ /* 0x0001d80000100800 */
[----:B0-----:R-:W-:Y:S05]  /*ae50*/  @P0 BRA `(.L_x_207) ;  /* 0x0000000000440947 */ /* 0x001fea0003800000 */
[----:B------:R-:W0:Y:S02]  /*ae60*/  S2R R3, SR_TID.X ;  /* 0x0000000000037919 */ /* 0x000e240000002100 */
[----:B0-----:R-:W-:-:S04]  /*ae70*/  LOP3.LUT R3, R3, 0x7f, RZ, 0xc0, !PT ;  /* 0x0000007f03037812 */ /* 0x001fc800078ec0ff */
[----:B------:R-:W-:-:S13]  /*ae80*/  ISETP.NE.AND P0, PT, R3, RZ, PT ;  /* 0x000000ff0300720c */ /* 0x000fda0003f05270 */
[----:B------:R-:W-:Y:S05]  /*ae90*/  @P0 BRA `(.L_x_208) ;  /* 0x0000003400040947 */ /* 0x000fea0003800000 */
[----:B------:R-:W0:Y:S01]  /*aea0*/  S2R R5, SR_LANEID ;  /* 0x0000000000057919 */ /* 0x000e220000000000 */
[----:B------:R-:W-:Y:S01]  /*aeb0*/  VOTEU.ANY UR4, UPT, PT ;  /* 0x0000000000047886 */ /* 0x000fe200038e0100 */
[----:B------:R-:W1:Y:S01]  /*aec0*/  LDC.64 R2, c[0x0][0xc60] ;  /* 0x00031800ff027b82 */ /* 0x000e620000000a00 */
[----:B------:R-:W0:Y:S02]  /*aed0*/  FLO.U32 R0, UR4 ;  /* 0x0000000400007d00 */ /* 0x000e2400080e0000 */
[----:B0-----:R-:W-:-:S06]  /*aee0*/  ISETP.EQ.U32.AND P0, PT, R0, R5, PT ;  /* 0x000000050000720c */ /* 0x001fcc0003f02070 */
[----:B------:R-:W1:Y:S07]  /*aef0*/  POPC R5, UR4 ;  /* 0x0000000400057d09 */ /* 0x000e6e0008000000 */
[----:B-1----:R-:W2:Y:S01]  /*af00*/  @P0 ATOMG.E.ADD.STRONG.GPU PT, R3, desc[UR50][R2.64], R5 ;  /* 0x00000005020309a8 */ /* 0x002ea200081ee1f2 */
[----:B------:R-:W0:Y:S02]  /*af10*/  S2R R4, SR_LTMASK ;  /* 0x0000000000047919 */ /* 0x000e240000003900 */
[----:B0-----:R-:W-:-:S04]  /*af20*/  LOP3.LUT R4, R4, UR4, RZ, 0xc0, !PT ;  /* 0x0000000404047c12 */ /* 0x001fc8000f8ec0ff */
[----:B------:R-:W0:Y:S01]  /*af30*/  POPC R7, R4 ;  /* 0x0000000400077309 */ /* 0x000e220000000000 */
[----:B--2---:R-:W0:Y:S02]  /*af40*/  SHFL.IDX PT, R0, R3, R0, 0x1f ;  /* 0x00001f0003007589 */ /* 0x004e2400000e0000 */
[----:B0-----:R-:W-:Y:S01]  /*af50*/  IADD3 R24, R0, UR46, R7 ;  /* 0x0000002e00187c10 */ /* 0x001fe2000fffe007 */
[----:B------:R-:W-:Y:S06]  /*af60*/  BRA `(.L_x_208) ;  /* 0x0000003000d07947 */ /* 0x000fec0003800000 */
.L_x_207:
[----:B------:R-:W-:Y:S01]  /*af70*/  VIADD R0, R16, 0x13800 ;  /* 0x0001380010007836 */ /* 0x000fe20000000000 */
[----:B------:R-:W-:Y:S04]  /*af80*/  BSSY B6, `(.L_x_209) ;  /* 0x0000013000067945 */ /* 0x000fe80003800000 */
[----:B------:R-:W-:-:S13]  /*af90*/  LOP3.LUT P0, RZ, R0, 0x9f, RZ, 0xc0, !PT ;  /* 0x0000009f00ff7812 */ /* 0x000fda000780c0ff */
[----:B------:R-:W-:Y:S05]  /*afa0*/  @!P0 BRA `(.L_x_210) ;  /* 0x0000000000408947 */ /* 0x000fea0003800000 */
        /* <DEDUP_REMOVED lines=16> */
.L_x_210:
[----:B------:R-:W-:Y:S05]  /*b0b0*/  BSYNC B6 ;  /* 0x0000000000067941 */ /* 0x000fea0003800000 */
.L_x_209:
[----:B------:R-:W-:Y:S01]  /*b0c0*/  VIADD R0, R16, 0x9000 ;  /* 0x0000900010007836 */ /* 0x000fe20000000000 */
[----:B------:R-:W-:Y:S01]  /*b0d0*/  LOP3.LUT R28, R28, 0xfffffffe, RZ, 0xc0, !PT ;  /* 0xfffffffe1c1c7812 */ /* 0x000fe200078ec0ff */
[----:B------:R-:W-:Y:S03]  /*b0e0*/  BSSY B6, `(.L_x_211) ;  /* 0x0000014000067945 */ /* 0x000fe60003800000 */
[----:B------:R-:W-:-:S13]  /*b0f0*/  LOP3.LUT P0, RZ, R0, 0x9f, RZ, 0xc0, !PT ;  /* 0x0000009f00ff7812 */ /* 0x000fda000780c0ff */
[----:B------:R-:W-:Y:S01]  /*b100*/  @P0 LOP3.LUT R28, R28, 0x1, RZ, 0xfc, !PT ;  /* 0x000000011c1c0812 */ /* 0x000fe200078efcff */
[----:B------:R-:W-:Y:S06]  /*b110*/  @!P0 BRA `(.L_x_212) ;  /* 0x0000000000408947 */ /* 0x000fec0003800000 */
        /* <DEDUP_REMOVED lines=16> */
.L_x_212:
[----:B------:R-:W-:Y:S05]  /*b220*/  BSYNC B6 ;  /* 0x0000000000067941 */ /* 0x000fea0003800000 */
.L_x_211:
        /* <DEDUP_REMOVED lines=20> */
.L_x_214:
[----:B------:R-:W-:Y:S05]  /*b370*/  BSYNC B6 ;  /* 0x0000000000067941 */ /* 0x000fea0003800000 */
.L_x_213:
[----:B------:R-:W-:Y:S01]  /*b380*/  LOP3.LUT P6, RZ, R28, 0x1, RZ, 0xc0, !PT ;  /* 0x000000011cff7812 */ /* 0x000fe200078cc0ff */
[----:B------:R-:W-:-:S12]  /*b390*/  BSSY B6, `(.L_x_215) ;  /* 0x0000012000067945 */ /* 0x000fd80003800000 */
        /* <DEDUP_REMOVED lines=17> */
.L_x_216:
[----:B------:R-:W-:Y:S05]  /*b4b0*/  BSYNC B6 ;  /* 0x0000000000067941 */ /* 0x000fea0003800000 */
.L_x_215:
[----:B------:R-:W2:Y:S01]  /*b4c0*/  LDL R0, [R1+0x20] ;  /* 0x0000200001007983 */ /* 0x000ea20000100800 */
[----:B------:R-:W-:Y:S01]  /*b4d0*/  ULDC.64 UR4, c[0x0][0x9f8] ;  /* 0x00027e0000047ab9 */ /* 0x000fe20000000a00 */
[----:B------:R-:W0:Y:S01]  /*b4e0*/  LDC R8, c[0x0][0x430] ;  /* 0x00010c00ff087b82 */ /* 0x000e220000000800 */
[----:B------:R-:W-:Y:S01]  /*b4f0*/  UISETP.NE.U32.AND UP0, UPT, UR4, URZ, UPT ;  /* 0x0000003f0400728c */ /* 0x000fe2000bf05070 */
[----:B------:R-:W1:Y:S03]  /*b500*/  S2R R20, SR_TID.X ;  /* 0x0000000000147919 */ /* 0x000e660000002100 */
[----:B------:R-:W-:-:S03]  /*b510*/  UISETP.NE.AND.EX UP0, UPT, UR5, URZ, UPT, UP0 ;  /* 0x0000003f0500728c */ /* 0x000fc6000bf05300 */
[----:B------:R-:W3:Y:S03]  /*b520*/  LDC R9, c[0x0][0x2f4] ;  /* 0x0000bd00ff097b82 */ /* 0x000ee60000000800 */
[----:B------:R-:W-:-:S05]  /*b530*/  PLOP3.LUT P0, PT, PT, PT, UP0, 0x80, 0x0 ;  /* 0x000000000000781c */ /* 0x000fca0003f0f008 */
[----:B------:R-:W-:-:S04]  /*b540*/  @UP0 UIADD3 UR4, UP1, UR37, UR4, URZ ;  /* 0x0000000425040290 */ /* 0x000fc8000ff3e03f */
[----:B------:R-:W-:Y:S02]  /*b550*/  @UP0 UIADD3.X UR5, UR36, UR5, URZ, UP1, !UPT ;  /* 0x0000000524050290 */ /* 0x000fe40008ffe43f */
[----:B------:R-:W-:-:S04]  /*b560*/  IMAD.U32 R2, RZ, RZ, UR4 ;  /* 0x00000004ff027e24 */ /* 0x000fc8000f8e00ff */
[----:B------:R-:W-:-:S05]  /*b570*/  IMAD.U32 R3, RZ, RZ, UR5 ;  /* 0x00000005ff037e24 */ /* 0x000fca000f8e00ff */
[----:B------:R4:W4:Y:S01]  /*b580*/  @P0 LDG.E R23, desc[UR50][R2.64] ;  /* 0x0000003202170981 */ /* 0x000922000c1e1900 */
[----:B0-----:R-:W-:Y:S02]  /*b590*/  ISETP.NE.AND P1, PT, R8, 0x1, PT ;  /* 0x000000010800780c */ /* 0x001fe40003f25270 */
[C---:B-1----:R-:W-:Y:S01]  /*b5a0*/  LOP3.LUT R21, R20.reuse, 0x7f, RZ, 0xc0, !PT ;  /* 0x0000007f14157812 */ /* 0x042fe200078ec0ff */
[----:B------:R-:W-:Y:S01]  /*b5b0*/  IMAD.SHL.U32 R20, R20, 0x40, RZ ;  /* 0x0000004014147824 */ /* 0x000fe200078e00ff */
[----:B------:R-:W-:Y:S02]  /*b5c0*/  LOP3.LUT R28, R28, 0xffffffef, RZ, 0xc0, !PT ;  /* 0xffffffef1c1c7812 */ /* 0x000fe400078ec0ff */
[----:B------:R-:W-:Y:S02]  /*b5d0*/  SHF.R.U32.HI R21, RZ, 0x1, R21 ;  /* 0x00000001ff157819 */ /* 0x000fe40000011615 */
[----:B------:R-:W-:-:S05]  /*b5e0*/  LOP3.LUT R20, R20, 0x40, RZ, 0xc0, !PT ;  /* 0x0000004014147812 */ /* 0x000fca00078ec0ff */
[----:B------:R-:W0:Y:S01]  /*b5f0*/  @P1 LDC R6, c[0x0][0x434] ;  /* 0x00010d00ff061b82 */ /* 0x000e220000000800 */
[C---:B---3--:R-:W-:Y:S02]  /*b600*/  ISETP.GE.AND P3, PT, R29.reuse, R9, PT ;  /* 0x000000091d00720c */ /* 0x048fe40003f66270 */
[----:B------:R-:W-:Y:S02]  /*b610*/  @P1 LOP3.LUT R28, R28, 0x10, RZ, 0xfc, !PT ;  /* 0x000000101c1c1812 */ /* 0x000fe400078efcff */
[----:B------:R-:W-:Y:S02]  /*b620*/  LOP3.LUT R10, R29, 0x20, RZ, 0xfc, !PT ;  /* 0x000000201d0a7812 */ /* 0x000fe400078efcff */
[----:B------:R-:W-:Y:S01]  /*b630*/  LOP3.LUT R28, R28, 0xfffffff7, RZ, 0xc0, !PT ;  /* 0xfffffff71c1c7812 */ /* 0x000fe200078ec0ff */
[----:B------:R-:W-:-:S06]  /*b640*/  IMAD.U32 R11, RZ, RZ, UR44 ;  /* 0x0000002cff0b7e24 */ /* 0x000fcc000f8e00ff */
[----:B------:R-:W-:Y:S02]  /*b650*/  @P3 LOP3.LUT R28, R28, 0x8, RZ, 0xfc, !PT ;  /* 0x000000081c1c3812 */ /* 0x000fe400078efcff */
[----:B------:R-:W-:Y:S02]  /*b660*/  ISETP.NE.AND P2, PT, R11, 0x3, PT ;  /* 0x000000030b00780c */ /* 0x000fe40003f45270 */
[----:B------:R-:W-:-:S04]  /*b670*/  LOP3.LUT R28, R28, 0xfffffffe, RZ, 0xc0, !PT ;  /* 0xfffffffe1c1c7812 */ /* 0x000fc800078ec0ff */
[----:B------:R-:W-:Y:S01]  /*b680*/  LOP3.LUT R28, R28, 0xfffffffb, RZ, 0xc0, !PT ;  /* 0xfffffffb1c1c7812 */ /* 0x000fe200078ec0ff */
[----:B------:R-:W-:Y:S01]  /*b690*/  UMOV UR4, 0xffffffff ;  /* 0xffffffff00047882 */ /* 0x000fe20000000000 */
[----:B--2---:R-:W-:Y:S02]  /*b6a0*/  LEA R7, R0, 0xffffff80, 0x7 ;  /* 0xffffff8000077811 */ /* 0x004fe400078e38ff */
[----:B------:R-:W1:Y:S02]  /*b6b0*/  @P1 LDC R0, c[0x0][0x438] ;  /* 0x00010e00ff001b82 */ /* 0x000e640000000800 */
[----:B------:R-:W-:-:S04]  /*b6c0*/  LOP3.LUT R5, R7, R21, R20, 0xfe, !PT ;  /* 0x0000001507057212 */ /* 0x000fc800078efe14 */
[C---:B------:R-:W-:Y:S01]  /*b6d0*/  ISETP.GE.AND P0, PT, R5.reuse, R17, PT ;  /* 0x000000110500720c */ /* 0x040fe20003f06270 */
[----:B------:R-:W-:-:S04]  /*b6e0*/  IMAD.IADD R5, R5, 0x1, R18 ;  /* 0x0000000105057824 */ /* 0x000fc800078e0212 */
[----:B0-----:R-:W-:-:S04]  /*b6f0*/  @P1 IMAD.HI.U32 R6, R5, R6, RZ ;  /* 0x0000000605061227 */ /* 0x001fc800078e00ff */
[----:B------:R-:W-:-:S04]  /*b700*/  IMAD.MOV.U32 R4, RZ, RZ, R5 ;  /* 0x000000ffff047224 */ /* 0x000fc800078e0005 */
[----:B----4-:R-:W0:Y:S01]  /*b710*/  @!P0 LDC.64 R2, c[0x0][0x428] ;  /* 0x00010a00ff028b82 */ /* 0x010e220000000a00 */
[----:B-1----:R-:W-:-:S05]  /*b720*/  @P1 SHF.R.U32.HI R4, RZ, R0, R6 ;  /* 0x00000000ff041219 */ /* 0x002fca0000011606 */
[----:B------:R-:W-:Y:S01]  /*b730*/  IMAD.MOV R0, RZ, RZ, -R4 ;  /* 0x000000ffff007224 */ /* 0x000fe200078e0a04 */
[----:B------:R-:W-:-:S03]  /*b740*/  SHF.R.S32.HI R6, RZ, 0x1f, R23 ;  /* 0x0000001fff067819 */ /* 0x000fc60000011417 */
[----:B------:R-:W-:Y:S01]  /*b750*/  IMAD R0, R8, R0, R5 ;  /* 0x0000000008007224 */ /* 0x000fe200078e0205 */
[--C-:B------:R-:W-:Y:S01]  /*b760*/  @!P0 SHF.R.S32.HI R5, RZ, 0x1f, R4.reuse ;  /* 0x0000001fff058819 */ /* 0x100fe20000011404 */
[----:B------:R1:W-:Y:S02]  /*b770*/  STL [R1+0x4], R6 ;  /* 0x0000040601007387 */ /* 0x0003e40000100800 */
[----:B0-----:R-:W-:-:S04]  /*b780*/  @!P0 IMAD.WIDE.U32 R4, R23, R2, R4 ;  /* 0x0000000217048225 */ /* 0x001fc800078e0004 */
[----:B-1----:R-:W-:-:S04]  /*b790*/  @!P0 IMAD R6, R6, R2, RZ ;  /* 0x0000000206068224 */ /* 0x002fc800078e02ff */
[----:B------:R-:W-:Y:S02]  /*b7a0*/  @!P0 IMAD R6, R23, R3, R6 ;  /* 0x0000000317068224 */ /* 0x000fe400078e0206 */
[----:B------:R-:W0:Y:S02]  /*b7b0*/  @!P0 LDC.64 R2, c[0x0][0x418] ;  /* 0x00010600ff028b82 */ /* 0x000e240000000a00 */
[----:B------:R-:W-:Y:S01]  /*b7c0*/  @!P0 IMAD.IADD R6, R5, 0x1, R6 ;  /* 0x0000000105068824 */ /* 0x000fe200078e0206 */
[----:B------:R-:W-:Y:S02]  /*b7d0*/  LOP3.LUT R8, R29, 0x40, RZ, 0xfc, !PT ;  /* 0x000000401d087812 */ /* 0x000fe400078efcff */
[----:B0-----:R-:W-:-:S04]  /*b7e0*/  @!P0 LEA R2, P1, R4, R2, 0x2 ;  /* 0x0000000204028211 */ /* 0x001fc800078210ff */
[----:B------:R-:W-:Y:S01]  /*b7f0*/  @!P0 LEA.HI.X R3, R4, R3, R6, 0x2, P1 ;  /* 0x0000000304038211 */ /* 0x000fe200008f1406 */
[----:B------:R-:W-:Y:S01]  /*b800*/  IMAD.MOV.U32 R6, RZ, RZ, RZ ;  /* 0x000000ffff067224 */ /* 0x000fe200078e00ff */
[----:B------:R-:W-:-:S05]  /*b810*/  ISETP.GE.AND P1, PT, R10, R9, PT ;  /* 0x000000090a00720c */ /* 0x000fca0003f26270 */
[----:B------:R0:W5:Y:S01]  /*b820*/  @!P0 LDG.E R6, desc[UR50][R2.64] ;  /* 0x0000003202068981 */ /* 0x000162000c1e1900 */
[----:B------:R-:W-:-:S07]  /*b830*/  ISETP.GE.AND P0, PT, R8, R9, PT ;  /* 0x000000090800720c */ /* 0x000fce0003f06270 */
[----:B------:R-:W-:-:S04]  /*b840*/  @P1 LOP3.LUT R28, R28, 0x4, RZ, 0xfc, !PT ;  /* 0x000000041c1c1812 */ /* 0x000fc800078efcff */
[----:B------:R-:W-:-:S04]  /*b850*/  @P2 LOP3.LUT R28, R28, 0x1, RZ, 0xfc, !PT ;  /* 0x000000011c1c2812 */ /* 0x000fc800078efcff */
[----:B------:R-:W-:-:S04]  /*b860*/  LOP3.LUT R28, R28, 0xfffffffd, RZ, 0xc0, !PT ;  /* 0xfffffffd1c1c7812 */ /* 0x000fc800078ec0ff */
[----:B------:R-:W-:Y:S01]  /*b870*/  @P0 LOP3.LUT R28, R28, 0x2, RZ, 0xfc, !PT ;  /* 0x000000021c1c0812 */ /* 0x000fe200078efcff */
[----:B0-----:R-:W-:Y:S06]  /*b880*/  BRA.DIV UR4, `(.L_x_217) ;  /* 0x0000003a04f47947 */ /* 0x001fec000b800000 */
.L_x_295:
[----:B------:R-:W-:Y:S01]  /*b890*/  LOP3.LUT R18, R26, 0xffff, RZ, 0xc0, !PT ;  /* 0x0000ffff1a127812 */ /* 0x000fe200078ec0ff */
[----:B------:R-:W-:Y:S06]  /*b8a0*/  @!P2 BRA `(.L_x_218) ;  /* 0x000000000004a947 */ /* 0x000fec0003800000 */
[----:B------:R-:W-:Y:S01]  /*b8b0*/  BPT.TRAP 0x1 ;  /* 0x000000040000795c */ /* 0x000fe20000300000 */
.L_x_218:
[----:B------:R-:W-:Y:S01]  /*b8c0*/  IMAD R5, R19, 0x8, R16 ;  /* 0x0000000813057824 */ /* 0x000fe200078e0210 */
[----:B------:R-:W-:Y:S01]  /*b8d0*/  SHF.L.U32 R20, R22, 0x1f, RZ ;  /* 0x0000001f16147819 */ /* 0x000fe200000006ff */
[----:B------:R-:W-:Y:S01]  /*b8e0*/  BSSY B0, `(.L_x_219) ;  /* 0x0000005000007945 */ /* 0x000fe20003800000 */
[----:B------:R-:W-:Y:S02]  /*b8f0*/  IADD3 R7, -R21, R17, -R7 ;  /* 0x0000001115077210 */ /* 0x000fe40007ffe907 */
[----:B------:R-:W0:Y:S01]  /*b900*/  SYNCS.PHASECHK.TRANS64.TRYWAIT P0, [R5+URZ+0x19c80], R20 ;  /* 0x019c8014050075a7 */ /* 0x000e22000800017f */
[----:B------:R-:W-:Y:S01]  /*b910*/  SHF.R.S32.HI R10, RZ, 0x1f, R0 ;  /* 0x0000001fff0a7819 */ /* 0x000fe20000011400 */
[----:B0-----:R-:W-:Y:S06]  /*b920*/  @!P0 BRA `(.L_x_220) ;  /* 0x0000003800f88947 */ /* 0x001fec0003800000 */
.L_x_296:
[----:B------:R-:W-:Y:S05]  /*b930*/  BSYNC B0 ;  /* 0x0000000000007941 */ /* 0x000fea0003800000 */
.L_x_219:
[----:B------:R-:W2:Y:S01]  /*b940*/  LDL R11, [R1+0xc] ;  /* 0x00000c00010b7983 */ /* 0x000ea20000100800 */
[----:B------:R-:W-:Y:S01]  /*b950*/  ULDC.64 UR4, c[0x0][0x328] ;  /* 0x0000ca0000047ab9 */ /* 0x000fe20000000a00 */
[----:B-----5:R-:W-:Y:S01]  /*b960*/  SHF.R.S32.HI R17, RZ, 0x1f, R6 ;  /* 0x0000001fff117819 */ /* 0x020fe20000011406 */
[----:B------:R-:W-:Y:S01]  /*b970*/  IMAD R4, R10, UR4, RZ ;  /* 0x000000040a047c24 */ /* 0x000fe2000f8e02ff */
[----:B------:R-:W-:Y:S01]  /*b980*/  ULDC.64 UR6, c[0x0][0x318] ;  /* 0x0000c60000067ab9 */ /* 0x000fe20000000a00 */
[----:B------:R-:W-:-:S04]  /*b990*/  IMAD.WIDE.U32 R2, R0, UR4, RZ ;  /* 0x0000000400027c25 */ /* 0x000fc8000f8e00ff */
[----:B------:R-:W-:Y:S01]  /*b9a0*/  IMAD R4, R0, UR5, R4 ;  /* 0x0000000500047c24 */ /* 0x000fe2000f8e0204 */
[----:B------:R-:W-:-:S03]  /*b9b0*/  ULDC.64 UR4, c[0x0][0x338] ;  /* 0x0000ce0000047ab9 */ /* 0x000fc60000000a00 */
[----:B------:R-:W-:Y:S02]  /*b9c0*/  IMAD.IADD R3, R3, 0x1, R4 ;  /* 0x0000000103037824 */ /* 0x000fe400078e0204 */
[----:B------:R-:W-:Y:S02]  /*b9d0*/  IMAD R4, R17, UR4, RZ ;  /* 0x0000000411047c24 */ /* 0x000fe4000f8e02ff */
[----:B------:R-:W-:-:S04]  /*b9e0*/  IMAD.WIDE.U32 R2, R6, UR4, R2 ;  /* 0x0000000406027c25 */ /* 0x000fc8000f8e0002 */
[----:B------:R-:W-:Y:S01]  /*b9f0*/  IMAD R4, R6, UR5, R4 ;  /* 0x0000000506047c24 */ /* 0x000fe2000f8e0204 */
[----:B------:R-:W-:-:S03]  /*ba00*/  ULDC.64 UR4, c[0x0][0x330] ;  /* 0x0000cc0000047ab9 */ /* 0x000fc60000000a00 */
[----:B------:R-:W-:Y:S02]  /*ba10*/  IMAD.IADD R3, R3, 0x1, R4 ;  /* 0x0000000103037824 */ /* 0x000fe400078e0204 */
[----:B------:R-:W-:Y:S01]  /*ba20*/  IMAD.WIDE.U32 R2, R18, UR4, R2 ;  /* 0x0000000412027c25 */ /* 0x000fe2000f8e0002 */
[----:B------:R-:W-:-:S03]  /*ba30*/  UMOV UR4, 0xffffffff ;  /* 0xffffffff00047882 */ /* 0x000fc60000000000 */
[----:B------:R-:W-:Y:S01]  /*ba40*/  IMAD R9, R18, UR5, R3 ;  /* 0x0000000512097c24 */ /* 0x000fe2000f8e0203 */
[----:B------:R-:W-:-:S04]  /*ba50*/  IADD3 R8, P0, R2, UR6, RZ ;  /* 0x0000000602087c10 */ /* 0x000fc8000ff1e0ff */
[----:B------:R-:W-:Y:S02]  /*ba60*/  IADD3.X R9, R9, UR7, RZ, P0, !PT ;  /* 0x0000000709097c10 */ /* 0x000fe400087fe4ff */
[----:B------:R-:W-:Y:S01]  /*ba70*/  ISETP.GE.AND P0, PT, R7, 0x1, PT ;  /* 0x000000010700780c */ /* 0x000fe20003f06270 */
[----:B--2---:R-:W-:Y:S01]  /*ba80*/  IMAD R4, R19, 0x3000, R11 ;  /* 0x0000300013047824 */ /* 0x004fe200078e020b */
[----:B------:R-:W-:Y:S11]  /*ba90*/  BRA.DIV UR4, `(.L_x_221) ;  /* 0x0000003a04b07947 */ /* 0x000ff6000b800000 */
[----:B------:R-:W1:Y:S01]  /*baa0*/  SHFL.IDX PT, R2, R8, RZ, 0x1e1f ;  /* 0x001e1fff08027589 */ /* 0x000e6200000e0000 */
[----:B------:R-:W2:Y:S01]  /*bab0*/  LDC R12, c[0x0][0x2f4] ;  /* 0x0000bd00ff0c7b82 */ /* 0x000ea20000000800 */
[C---:B------:R-:W-:Y:S01]  /*bac0*/  LOP3.LUT R13, R29.reuse, 0x20, RZ, 0xfc, !PT ;  /* 0x000000201d0d7812 */ /* 0x040fe200078efcff */
[----:B------:R-:W-:Y:S01]  /*bad0*/  IMAD.IADD R4, R16, 0x1, R4 ;  /* 0x0000000110047824 */ /* 0x000fe200078e0204 */
[----:B------:R-:W3:Y:S01]  /*bae0*/  SHFL.IDX PT, R3, R9, RZ, 0x1e1f ;  /* 0x001e1fff09037589 */ /* 0x000ee200000e0000 */
[----:B------:R-:W-:-:S03]  /*baf0*/  LOP3.LUT R11, R29, 0x40, RZ, 0xfc, !PT ;  /* 0x000000401d0b7812 */ /* 0x000fc600078efcff */
[----:B------:R-:W4:Y:S01]  /*bb00*/  SHFL.IDX PT, R9, R9, 0x1, 0x1e1f ;  /* 0x003e1f0009097f89 */ /* 0x000f2200000e0000 */
[C---:B-1----:R-:W-:Y:S02]  /*bb10*/  IADD3 R2, P1, R29.reuse, R2, RZ ;  /* 0x000000021d027210 */ /* 0x042fe40007f3e0ff */
[-C--:B--2---:R-:W-:Y:S02]  /*bb20*/  ISETP.GE.AND P3, PT, R29, R12.reuse, PT ;  /* 0x0000000c1d00720c */ /* 0x084fe40003f66270 */
[----:B------:R-:W-:Y:S01]  /*bb30*/  ISETP.GE.AND P2, PT, R13, R12, PT ;  /* 0x0000000c0d00720c */ /* 0x000fe20003f46270 */
[----:B---3--:R-:W-:Y:S01]  /*bb40*/  IMAD.X R3, RZ, RZ, R3, P1 ;  /* 0x000000ffff037224 */ /* 0x008fe200008e0603 */
        /* <DEDUP_REMOVED lines=8> */
[----:B-1--4-:R1:W2:Y:S10]  /*bbd0*/  SHFL.IDX PT, R2, R8, 0x1, 0x1e1f ;  /* 0x003e1f0008027f89 */ /* 0x0122b400000e0000 */
.L_x_302:
[C---:B------:R-:W-:Y:S02]  /*bbe0*/  ISETP.LT.OR P3, PT, R7.reuse, 0x41, P3 ;  /* 0x000000410700780c */ /* 0x040fe40001f61670 */
[C---:B------:R-:W-:Y:S02]  /*bbf0*/  ISETP.LT.OR P2, PT, R7.reuse, 0x41, P2 ;  /* 0x000000410700780c */ /* 0x040fe40001741670 */
[----:B------:R-:W-:Y:S02]  /*bc00*/  ISETP.LT.OR P1, PT, R7, 0x41, P1 ;  /* 0x000000410700780c */ /* 0x000fe40000f21670 */
[----:B--2---:R-:W-:-:S05]  /*bc10*/  IADD3 R2, P5, R29, R2, RZ ;  /* 0x000000021d027210 */ /* 0x004fca0007fbe0ff */
[----:B------:R-:W-:-:S05]  /*bc20*/  IMAD.X R3, RZ, RZ, R9, P5 ;  /* 0x000000ffff037224 */ /* 0x000fca00028e0609 */
[----:B------:R-:W-:Y:S01]  /*bc30*/  @!PT LDS RZ, [RZ] ;  /* 0x00000000fffff984 */ /* 0x000fe20000000800 */
[----:B------:R-:W-:Y:S01]  /*bc40*/  @!PT LDS RZ, [RZ] ;  /* 0x00000000fffff984 */ /* 0x000fe20000000800 */
[----:B------:R-:W-:Y:S01]  /*bc50*/  @!PT LDS RZ, [RZ] ;  /* 0x00000000fffff984 */ /* 0x000fe20000000800 */
[----:B------:R2:W-:Y:S04]  /*bc60*/  LDGSTS.E.BYPASS.LTC128B.128 [R4+0x9800], desc[UR50][R2.64], !P3 ;  /* 0x0980000002047fae */ /* 0x0005e8000d901d72 */
[----:B------:R2:W-:Y:S04]  /*bc70*/  LDGSTS.E.BYPASS.LTC128B.128 [R4+0xa800], desc[UR50][R2.64+0x20], !P2 ;  /* 0x0a80002002047fae */ /* 0x0005e8000d101d72 */
[----:B------:R2:W-:Y:S01]  /*bc80*/  LDGSTS.E.BYPASS.LTC128B.128 [R4+0xb800], desc[UR50][R2.64+0x40], !P1 ;  /* 0x0b80004002047fae */ /* 0x0005e2000c901d72 */
[----:B------:R-:W-:Y:S01]  /*bc90*/  PLOP3.LUT P1, PT, PT, PT, PT, 0x80, 0x0 ;  /* 0x000000000000781c */ /* 0x000fe20003f2f070 */
[----:B------:R-:W-:-:S12]  /*bca0*/  NOP ;  /* 0x0000000000007918 */ /* 0x000fd80000000000 */
.L_x_222:
[----:B------:R-:W-:Y:S02]  /*bcb0*/  PLOP3.LUT P2, PT, P2, P1, PT, 0xa2, 0x0 ;  /* 0x000000000000781c */ /* 0x000fe40001743472 */
[----:B------:R-:W-:-:S08]  /*bcc0*/  @P1 R2UR P2, UR4, R5 ;  /* 0x00000000050412ca */ /* 0x000fd00000040000 */
[----:B------:R-:W-:-:S05]  /*bcd0*/  @P1 PLOP3.LUT P1, PT, P2, PT, PT, 0x80, 0x0 ;  /* 0x000000000000181c */ /* 0x000fca000172f070 */
[----:B------:R-:W-:Y:S01]  /*bce0*/  @!P2 SYNCS.ARRIVE.TRANS64.RED.A0T1 RZ, [UR4+0x19c70], RZ ;  /* 0x019c70ffffffa9a7 */ /* 0x000fe20008200404 */
[----:B------:R-:W-:Y:S07]  /*bcf0*/  @!P2 ARRIVES.LDGSTSBAR.64.TRANSCNT [UR4+0x19c70] ;  /* 0x019c7000ff00a9b0 */ /* 0x000fee0008000a84 */
[----:B------:R-:W-:Y:S05]  /*bd00*/  @P1 BRA.U.ANY `(.L_x_222) ;  /* 0xfffffffd00e81947 */ /* 0x000fea000393ffff */
[----:B------:R-:W-:Y:S01]  /*bd10*/  NOP ;  /* 0x0000000000007918 */ /* 0x000fe20000000000 */
[----:B--2---:R-:W-:-:S05]  /*bd20*/  IMAD.U32 R2, RZ, RZ, UR44 ;  /* 0x0000002cff027e24 */ /* 0x004fca000f8e00ff */
[----:B------:R-:W-:-:S13]  /*bd30*/  ISETP.NE.AND P3, PT, R2, 0x3, PT ;  /* 0x000000030200780c */ /* 0x000fda0003f65270 */
[----:B------:R-:W-:Y:S05]  /*bd40*/  @!P3 BRA `(.L_x_223) ;  /* 0x000000000004b947 */ /* 0x000fea0003800000 */
[----:B------:R-:W-:Y:S01]  /*bd50*/  BPT.TRAP 0x1 ;  /* 0x000000040000795c */ /* 0x000fe20000300000 */
.L_x_223:
[----:B------:R2:W-:Y:S01]  /*bd60*/  SYNCS.ARRIVE.TRANS64.A1T0 RZ, [R5+URZ+0x19c70], RZ ;  /* 0x019c70ff05ff79a7 */ /* 0x0005e2000810003f */
[----:B------:R-:W-:Y:S05]  /*bd70*/  @!P3 BRA `(.L_x_224) ;  /* 0x000000000004b947 */ /* 0x000fea0003800000 */
[----:B------:R-:W-:Y:S01]  /*bd80*/  BPT.TRAP 0x1 ;  /* 0x000000040000795c */ /* 0x000fe20000300000 */
.L_x_224:
[----:B------:R-:W3:Y:S01]  /*bd90*/  SYNCS.PHASECHK.TRANS64.TRYWAIT P1, [R5+URZ+0x19c40], R20 ;  /* 0x019c4014050075a7 */ /* 0x000ee2000802017f */
[----:B------:R-:W-:Y:S04]  /*bda0*/  BSSY B0, `(.L_x_225) ;  /* 0x0000002000007945 */ /* 0x000fe80003800000 */
[----:B---3--:R-:W-:Y:S05]  /*bdb0*/  @!P1 BRA `(.L_x_226) ;  /* 0x0000003800bc9947 */ /* 0x008fea0003800000 */
.L_x_303:
[----:B------:R-:W-:Y:S05]  /*bdc0*/  BSYNC B0 ;  /* 0x0000000000007941 */ /* 0x000fea0003800000 */
.L_x_225:
[----:B------:R-:W-:Y:S01]  /*bdd0*/  ULDC.64 UR4, c[0x0][0x300] ;  /* 0x0000c00000047ab9 */ /* 0x000fe20000000a00 */
[----:B-1----:R-:W1:Y:S01]  /*bde0*/  LDC R8, c[0x0][0x2f4] ;  /* 0x0000bd00ff087b82 */ /* 0x002e620000000800 */
[----:B------:R-:W-:Y:S01]  /*bdf0*/  IMAD R7, R10, UR4, RZ ;  /* 0x000000040a077c24 */ /* 0x000fe2000f8e02ff */
[----:B------:R-:W-:Y:S01]  /*be00*/  ULDC.64 UR6, c[0x0][0x2e8] ;  /* 0x0000ba0000067ab9 */ /* 0x000fe20000000a00 */
[C---:B------:R-:W-:Y:S01]  /*be10*/  IMAD.WIDE.U32 R2, R0.reuse, UR4, RZ ;  /* 0x0000000400027c25 */ /* 0x040fe2000f8e00ff */
[C---:B------:R-:W-:Y:S02]  /*be20*/  LOP3.LUT R11, R29.reuse, 0x40, RZ, 0xfc, !PT ;  /* 0x000000401d0b7812 */ /* 0x040fe400078efcff */
[----:B------:R-:W-:Y:S01]  /*be30*/  LOP3.LUT R9, R29, 0x20, RZ, 0xfc, !PT ;  /* 0x000000201d097812 */ /* 0x000fe200078efcff */
[----:B------:R-:W-:Y:S01]  /*be40*/  IMAD R7, R0, UR5, R7 ;  /* 0x0000000500077c24 */ /* 0x000fe2000f8e0207 */
[----:B------:R-:W-:Y:S02]  /*be50*/  ULDC.64 UR4, c[0x0][0x310] ;  /* 0x0000c40000047ab9 */ /* 0x000fe40000000a00 */
[----:B------:R-:W-:-:S02]  /*be60*/  IMAD R17, R17, UR4, RZ ;  /* 0x0000000411117c24 */ /* 0x000fc4000f8e02ff */
[----:B------:R-:W-:Y:S02]  /*be70*/  IMAD.IADD R3, R3, 0x1, R7 ;  /* 0x0000000103037824 */ /* 0x000fe400078e0207 */
[C---:B------:R-:W-:Y:S02]  /*be80*/  IMAD R17, R6.reuse, UR5, R17 ;  /* 0x0000000506117c24 */ /* 0x040fe4000f8e0211 */
[----:B------:R-:W-:Y:S01]  /*be90*/  IMAD.WIDE.U32 R2, R6, UR4, R2 ;  /* 0x0000000406027c25 */ /* 0x000fe2000f8e0002 */
[----:B------:R-:W-:-:S03]  /*bea0*/  ULDC.64 UR4, c[0x0][0x308] ;  /* 0x0000c20000047ab9 */ /* 0x000fc60000000a00 */
[----:B------:R-:W-:Y:S02]  /*beb0*/  IMAD.IADD R3, R3, 0x1, R17 ;  /* 0x0000000103037824 */ /* 0x000fe400078e0211 */
[C---:B------:R-:W-:Y:S01]  /*bec0*/  IMAD.WIDE.U32 R2, R18.reuse, UR4, R2 ;  /* 0x0000000412027c25 */ /* 0x040fe2000f8e0002 */
[----:B------:R-:W-:Y:S01]  /*bed0*/  UMOV UR4, 0xffffffff ;  /* 0xffffffff00047882 */ /* 0x000fe20000000000 */
[-C--:B-1----:R-:W-:Y:S02]  /*bee0*/  ISETP.GE.AND P2, PT, R11, R8.reuse, PT ;  /* 0x000000080b00720c */ /* 0x082fe40003f46270 */
[----:B------:R-:W-:Y:S01]  /*bef0*/  IMAD R6, R18, UR5, R3 ;  /* 0x0000000512067c24 */ /* 0x000fe2000f8e0203 */
[----:B------:R-:W-:Y:S02]  /*bf00*/  IADD3 R0, P1, R2, UR6, RZ ;  /* 0x0000000602007c10 */ /* 0x000fe4000ff3e0ff */
[----:B------:R-:W-:Y:S02]  /*bf10*/  ISETP.GE.AND P3, PT, R9, R8, PT ;  /* 0x000000080900720c */ /* 0x000fe40003f66270 */
[----:B------:R-:W-:-:S02]  /*bf20*/  IADD3.X R6, R6, UR7, RZ, P1, !PT ;  /* 0x0000000706067c10 */ /* 0x000fc40008ffe4ff */
[----:B------:R-:W-:Y:S01]  /*bf30*/  ISETP.GE.AND P5, PT, R29, R8, PT ;  /* 0x000000081d00720c */ /* 0x000fe20003fa6270 */
[----:B------:R-:W-:-:S12]  /*bf40*/  BRA.DIV UR4, `(.L_x_227) ;  /* 0x0000003a046c7947 */ /* 0x000fd8000b800000 */
[----:B------:R-:W1:Y:S04]  /*bf50*/  SHFL.IDX PT, R3, R0, RZ, 0x1e1f ;  /* 0x001e1fff00037589 */ /* 0x000e6800000e0000 */
[----:B------:R-:W4:Y:S04]  /*bf60*/  SHFL.IDX PT, R2, R6, RZ, 0x1e1f ;  /* 0x001e1fff06027589 */ /* 0x000f2800000e0000 */
[----:B------:R-:W0:Y:S04]  /*bf70*/  SHFL.IDX PT, R0, R0, 0x1, 0x1e1f ;  /* 0x003e1f0000007f89 */ /* 0x000e2800000e0000 */
[----:B------:R-:W0:Y:S01]  /*bf80*/  SHFL.IDX PT, R6, R6, 0x1, 0x1e1f ;  /* 0x003e1f0006067f89 */ /* 0x000e2200000e0000 */
[----:B-1----:R-:W-:-:S05]  /*bf90*/  @P0 IADD3 R3, P1, R29, R3, RZ ;  /* 0x000000031d030210 */ /* 0x002fca0007f3e0ff */
[----:B----4-:R-:W-:-:S05]  /*bfa0*/  @P0 IMAD.X R2, RZ, RZ, R2, P1 ;  /* 0x000000ffff020224 */ /* 0x010fca00008e0602 */
[----:B------:R-:W-:-:S04]  /*bfb0*/  @P0 LOP3.LUT R3, R3, R2, RZ, 0x3c, !PT ;  /* 0x0000000203030212 */ /* 0x000fc800078e3cff */
[----:B------:R-:W-:-:S04]  /*bfc0*/  @P0 LOP3.LUT R2, R3, R2, RZ, 0x3c, !PT ;  /* 0x0000000203020212 */ /* 0x000fc800078e3cff */
[----:B------:R-:W-:-:S05]  /*bfd0*/  @P0 LOP3.LUT R3, R3, R2, RZ, 0x3c, !PT ;  /* 0x0000000203030212 */ /* 0x000fca00078e3cff */
[----:B------:R1:W-:Y:S04]  /*bfe0*/  @P0 LDGSTS.E.BYPASS.LTC128B.128 [R4+0x13800], desc[UR50][R2.64], !P5 ;  /* 0x1380000002040fae */ /* 0x0003e8000e901d72 */
[----:B------:R1:W-:Y:S04]  /*bff0*/  @P0 LDGSTS.E.BYPASS.LTC128B.128 [R4+0x14800], desc[UR50][R2.64+0x20], !P3 ;  /* 0x1480002002040fae */ /* 0x0003e8000d901d72 */
[----:B0-----:R1:W-:Y:S02]  /*c000*/  @P0 LDGSTS.E.BYPASS.LTC128B.128 [R4+0x15800], desc[UR50][R2.64+0x40], !P2 ;  /* 0x1580004002040fae */ /* 0x0013e4000d101d72 */
.L_x_309:
[----:B------:R-:W-:-:S05]  /*c010*/  @P4 IADD3 R0, P0, R29, R0, RZ ;  /* 0x000000001d004210 */ /* 0x000fca0007f1e0ff */
[----:B01----:R-:W-:Y:S01]  /*c020*/  @P4 IMAD.X R2, RZ, RZ, R6, P0 ;  /* 0x000000ffff024224 */ /* 0x003fe200000e0606 */
[----:B------:R-:W-:-:S03]  /*c030*/  PLOP3.LUT P0, PT, PT, PT, PT, 0x80, 0x0 ;  /* 0x000000000000781c */ /* 0x000fc60003f0f070 */
[----:B------:R-:W-:Y:S02]  /*c040*/  @P4 IMAD.MOV.U32 R3, RZ, RZ, R2 ;  /* 0x000000ffff034224 */ /* 0x000fe400078e0002 */
[----:B------:R-:W-:-:S05]  /*c050*/  @P4 IMAD.MOV.U32 R2, RZ, RZ, R0 ;  /* 0x000000ffff024224 */ /* 0x000fca00078e0000 */
[----:B------:R-:W-:Y:S01]  /*c060*/  @!PT LDS RZ, [RZ] ;  /* 0x00000000fffff984 */ /* 0x000fe20000000800 */
[----:B------:R-:W-:Y:S01]  /*c070*/  @!PT LDS RZ, [RZ] ;  /* 0x00000000fffff984 */ /* 0x000fe20000000800 */
[----:B------:R-:W-:Y:S01]  /*c080*/  @!PT LDS RZ, [RZ] ;  /* 0x00000000fffff984 */ /* 0x000fe20000000800 */
[----:B------:R0:W-:Y:S04]  /*c090*/  @P4 LDGSTS.E.BYPASS.LTC128B.128 [R4+0x14000], desc[UR50][R2.64], !P5 ;  /* 0x1400000002044fae */ /* 0x0001e8000e901d72 */
[----:B------:R0:W-:Y:S04]  /*c0a0*/  @P4 LDGSTS.E.BYPASS.LTC128B.128 [R4+0x15000], desc[UR50][R2.64+0x20], !P3 ;  /* 0x1500002002044fae */ /* 0x0001e8000d901d72 */
[----:B------:R0:W-:Y:S01]  /*c0b0*/  @P4 LDGSTS.E.BYPASS.LTC128B.128 [R4+0x16000], desc[UR50][R2.64+0x40], !P2 ;  /* 0x1600004002044fae */ /* 0x0001e2000d101d72 */
[----:B------:R-:W-:Y:S01]  /*c0c0*/  NOP ;  /* 0x0000000000007918 */ /* 0x000fe20000000000 */
.L_x_228:
[----:B------:R-:W-:Y:S02]  /*c0d0*/  PLOP3.LUT P1, PT, P1, P0, PT, 0xa2, 0x0 ;  /* 0x000000000000781c */ /* 0x000fe40000f21472 */
[----:B------:R-:W-:-:S08]  /*c0e0*/  @P0 R2UR P1, UR4, R5 ;  /* 0x00000000050402ca */ /* 0x000fd00000020000 */
[----:B------:R-:W-:-:S05]  /*c0f0*/  @P0 PLOP3.LUT P0, PT, P1, PT, PT, 0x80, 0x0 ;  /* 0x000000000000081c */ /* 0x000fca0000f0f070 */
[----:B------:R-:W-:Y:S01]  /*c100*/  @!P1 SYNCS.ARRIVE.TRANS64.RED.A0T1 RZ, [UR4+0x19c30], RZ ;  /* 0x019c30ffffff99a7 */ /* 0x000fe20008200404 */
[----:B------:R-:W-:Y:S07]  /*c110*/  @!P1 ARRIVES.LDGSTSBAR.64.TRANSCNT [UR4+0x19c30] ;  /* 0x019c3000ff0099b0 */ /* 0x000fee0008000a84 */
[----:B------:R-:W-:Y:S05]  /*c120*/  @P0 BRA.U.ANY `(.L_x_228) ;  /* 0xfffffffd00e80947 */ /* 0x000fea000393ffff */
[----:B------:R-:W-:Y:S01]  /*c130*/  NOP ;  /* 0x0000000000007918 */ /* 0x000fe20000000000 */
[----:B------:R-:W-:-:S05]  /*c140*/  IMAD.U32 R0, RZ, RZ, UR44 ;  /* 0x0000002cff007e24 */ /* 0x000fca000f8e00ff */
[----:B------:R-:W-:-:S13]  /*c150*/  ISETP.NE.AND P2, PT, R0, 0x3, PT ;  /* 0x000000030000780c */ /* 0x000fda0003f45270 */
[----:B------:R-:W-:Y:S05]  /*c160*/  @!P2 BRA `(.L_x_229) ;  /* 0x000000000004a947 */ /* 0x000fea0003800000 */
[----:B------:R-:W-:Y:S01]  /*c170*/  BPT.TRAP 0x1 ;  /* 0x000000040000795c */ /* 0x000fe20000300000 */
.L_x_229:
[----:B------:R1:W-:Y:S02]  /*c180*/  SYNCS.ARRIVE.TRANS64.A1T0 RZ, [R5+URZ+0x19c30], RZ ;  /* 0x019c30ff05ff79a7 */ /* 0x0003e4000810003f */
[----:B------:R-:W-:Y:S05]  /*c190*/  WARPSYNC.ALL ;  /* 0x0000000000007948 */ /* 0x000fea0003800000 */
[----:B------:R-:W-:Y:S01]  /*c1a0*/  VIADD R0, R16, 0xf000 ;  /* 0x0000f00010007836 */ /* 0x000fe20000000000 */
[----:B------:R-:W-:Y:S01]  /*c1b0*/  USHF.R.S32.HI UR4, URZ, 0x1f, UR39 ;  /* 0x0000001f3f047899 */ /* 0x000fe20008011427 */
[----:B------:R-:W-:Y:S01]  /*c1c0*/  BAR.SYNC.DEFER_BLOCKING 0x8, 0x200 ;  /* 0x0208000000007b1d */ /* 0x000fe20000010000 */
[----:B------:R-:W-:Y:S02]  /*c1d0*/  UISETP.NE.AND UP0, UPT, UR47, URZ, UPT ;  /* 0x0000003f2f00728c */ /* 0x000fe4000bf05270 */
[----:B------:R-:W-:-:S02]  /*c1e0*/  LOP3.LUT P0, RZ, R0, 0x9f, RZ, 0xc0, !PT ;  /* 0x0000009f00ff7812 */ /* 0x000fc4000780c0ff */
[----:B------:R-:W-:Y:S01]  /*c1f0*/  USEL UR43, UR43, URZ, !UP0 ;  /* 0x0000003f2b2b7287 */ /* 0x000fe2000c000000 */
[----:B------:R-:W-:Y:S01]  /*c200*/  BSSY B6, `(.L_x_230) ;  /* 0x0000018000067945 */ /* 0x000fe20003800000 */
[----:B------:R-:W-:Y:S01]  /*c210*/  ULDC.64 UR6, c[0x0][0x298] ;  /* 0x0000a60000067ab9 */ /* 0x000fe20000000a00 */
[----:B------:R-:W-:Y:S02]  /*c220*/  USEL UR42, UR42, URZ, !UP0 ;  /* 0x0000003f2a2a7287 */ /* 0x000fe4000c000000 */
[----:B------:R-:W-:Y:S02]  /*c230*/  UIMAD UR4, UR4, UR6, URZ ;  /* 0x00000006040472a4 */ /* 0x000fe4000f8e023f */
[----:B------:R-:W-:Y:S02]  /*c240*/  UIMAD.WIDE.U32 UR36, UR39, UR6, URZ ;  /* 0x00000006272472a5 */ /* 0x000fe4000f8e003f */
[----:B------:R-:W-:-:S04]  /*c250*/  UIMAD UR39, UR39, UR7, UR4 ;  /* 0x00000007272772a4 */ /* 0x000fc8000f8e0204 */
[----:B------:R-:W-:Y:S01]  /*c260*/  UIADD3 UR39, UR37, UR39, URZ ;  /* 0x0000002725277290 */ /* 0x000fe2000fffe03f */
[----:B------:R-:W-:Y:S11]  /*c270*/  @!P0 BRA `(.L_x_231) ;  /* 0x0000000000408947 */ /* 0x000ff60003800000 */
[----:B0-----:R-:W-:Y:S01]  /*c280*/  MOV R2, 0x0 ;  /* 0x0000000000027802 */ /* 0x001fe20000000f00 */
[----:B------:R-:W-:Y:S01]  /*c290*/  ULDC.64 UR6, c[0x4][0x98] ;  /* 0x0100260000067ab9 */ /* 0x000fe20000000a00 */
[----:B------:R-:W-:Y:S01]  /*c2a0*/  ULDC.64 UR8, c[0x4][0xa0] ;  /* 0x0100280000087ab9 */ /* 0x000fe20000000a00 */
[----:B------:R-:W-:Y:S01]  /*c2b0*/  ULDC.64 UR4, c[0x4][0x28] ;  /* 0x01000a0000047ab9 */ /* 0x000fe20000000a00 */
[----:B------:R-:W-:Y:S02]  /*c2c0*/  IMAD.U32 R4, RZ, RZ, UR6 ;  /* 0x00000006ff047e24 */ /* 0x000fe4000f8e00ff */
[----:B------:R-:W0:Y:S01]  /*c2d0*/  LDC.64 R2, c[0x4][R2] ;  /* 0x0100000002027b82 */ /* 0x000e220000000a00 */
[----:B-123--:R-:W-:Y:S02]  /*c2e0*/  IMAD.U32 R5, RZ, RZ, UR7 ;  /* 0x00000007ff057e24 */ /* 0x00efe4000f8e00ff */
        /* <DEDUP_REMOVED lines=9> */
.L_x_231:
[----:B------:R-:W-:Y:S05]  /*c380*/  BSYNC B6 ;  /* 0x0000000000067941 */ /* 0x000fea0003800000 */
.L_x_230:
[----:B------:R4:W5:Y:S01]  /*c390*/  LDL R9, [R1+0x1c] ;  /* 0x00001c0001097983 */ /* 0x0009620000100800 */
[----:B------:R-:W0:Y:S01]  /*c3a0*/  LDC R8, c[0x0][0x448] ;  /* 0x00011200ff087b82 */ /* 0x000e220000000800 */
[----:B------:R-:W-:Y:S01]  /*c3b0*/  R2UR UR8, R18 ;  /* 0x00000000120872ca */ /* 0x000fe200000e0000 */
[----:B------:R-:W-:Y:S01]  /*c3c0*/  ULDC.64 UR6, c[0x0][0x2d8] ;  /* 0x0000b60000067ab9 */ /* 0x000fe20000000a00 */
[----:B------:R-:W1:Y:S01]  /*c3d0*/  S2R R17, SR_TID.X ;  /* 0x0000000000117919 */ /* 0x000e620000002100 */
[----:B0-----:R-:W-:Y:S02]  /*c3e0*/  ISETP.NE.AND P0, PT, R8, 0x1, PT ;  /* 0x000000010800780c */ /* 0x001fe40003f05270 */
[----:B------:R-:W-:Y:S02]  /*c3f0*/  R2UR UR10, R18 ;  /* 0x00000000120a72ca */ /* 0x000fe400000e0000 */
[C---:B-1----:R-:W-:Y:S01]  /*c400*/  LOP3.LUT R2, R17.reuse, 0x7f, RZ, 0xc0, !PT ;  /* 0x0000007f11027812 */ /* 0x042fe200078ec0ff */
[----:B------:R-:W-:-:S08]  /*c410*/  IMAD.SHL.U32 R17, R17, 0x40, RZ ;  /* 0x0000004011117824 */ /* 0x000fd000078e00ff */
[----:B------:R-:W0:Y:S01]  /*c420*/  @P0 LDC R3, c[0x0][0x44c] ;  /* 0x00011300ff030b82 */ /* 0x000e220000000800 */
[----:B------:R-:W-:Y:S02]  /*c430*/  SHF.R.U32.HI R2, RZ, 0x1, R2 ;  /* 0x00000001ff027819 */ /* 0x000fe40000011602 */
[----:B------:R-:W-:-:S05]  /*c440*/  LOP3.LUT R17, R17, 0x40, RZ, 0xc0, !PT ;  /* 0x0000004011117812 */ /* 0x000fca00078ec0ff */
[----:B------:R-:W1:Y:S01]  /*c450*/  @P0 LDC R0, c[0x0][0x450] ;  /* 0x00011400ff000b82 */ /* 0x000e620000000800 */
[----:B------:R-:W-:Y:S01]  /*c460*/  LOP3.LUT R2, R2, R17, RZ, 0xfc, !PT ;  /* 0x0000001102027212 */ /* 0x000fe200078efcff */
[----:B------:R-:W-:Y:S01]  /*c470*/  UMOV UR4, UR36 ;  /* 0x0000002400047c82 */ /* 0x000fe20008000000 */
[----:B------:R-:W-:-:S03]  /*c480*/  UMOV UR5, UR39 ;  /* 0x0000002700057c82 */ /* 0x000fc60008000000 */
[----:B------:R-:W-:Y:S01]  /*c490*/  IMAD R6, R25, 0xc0, R2 ;  /* 0x000000c019067824 */ /* 0x000fe200078e0202 */
[----:B------:R-:W-:-:S03]  /*c4a0*/  UIMAD.WIDE.U32 UR4, UR8, UR6, UR4 ;  /* 0x00000006080472a5 */ /* 0x000fc6000f8e0004 */
[----:B------:R-:W-:Y:S02]  /*c4b0*/  ULDC.64 UR8, c[0x0][0x2e0] ;  /* 0x0000b80000087ab9 */ /* 0x000fe40000000a00 */
[----:B------:R-:W-:Y:S01]  /*c4c0*/  UIMAD UR6, UR42, UR8, URZ ;  /* 0x000000082a0672a4 */ /* 0x000fe2000f8e023f */
[----:B0-----:R-:W-:Y:S01]  /*c4d0*/  @P0 IMAD.HI.U32 R3, R6, R3, RZ ;  /* 0x0000000306030227 */ /* 0x001fe200078e00ff */
[----:B------:R-:W-:Y:S02]  /*c4e0*/  UIMAD UR5, UR10, UR7, UR5 ;  /* 0x000000070a0572a4 */ /* 0x000fe4000f8e0205 */
[----:B------:R-:W-:Y:S01]  /*c4f0*/  UIMAD UR6, UR43, UR9, UR6 ;  /* 0x000000092b0672a4 */ /* 0x000fe2000f8e0206 */
[----:B------:R-:W-:Y:S01]  /*c500*/  IMAD.MOV.U32 R2, RZ, RZ, R6 ;  /* 0x000000ffff027224 */ /* 0x000fe200078e0006 */
[----:B------:R-:W-:Y:S01]  /*c510*/  UIMAD.WIDE.U32 UR4, UR43, UR8, UR4 ;  /* 0x000000082b0472a5 */ /* 0x000fe2000f8e0004 */
[----:B------:R-:W-:Y:S01]  /*c520*/  ULDC.64 UR10, c[0x0][0x280] ;  /* 0x0000a000000a7ab9 */ /* 0x000fe20000000a00 */
[----:B-1----:R-:W-:-:S02]  /*c530*/  @P0 SHF.R.U32.HI R2, RZ, R0, R3 ;  /* 0x00000000ff020219 */ /* 0x002fc40000011603 */
[----:B------:R-:W-:Y:S01]  /*c540*/  UIADD3 UR5, UR5, UR6, URZ ;  /* 0x0000000605057290 */ /* 0x000fe2000fffe03f */
[----:B------:R-:W-:Y:S01]  /*c550*/  ULDC.64 UR8, c[0x0][0x2c8] ;  /* 0x0000b20000087ab9 */ /* 0x000fe20000000a00 */
[--C-:B--23--:R-:W-:Y:S01]  /*c560*/  SHF.R.S32.HI R5, RZ, 0x1f, R2.reuse ;  /* 0x0000001fff057819 */ /* 0x10cfe20000011402 */
[----:B------:R-:W-:Y:S01]  /*c570*/  ULDC.64 UR6, c[0x0][0x2d0] ;  /* 0x0000b40000067ab9 */ /* 0x000fe20000000a00 */
[----:B------:R-:W-:Y:S02]  /*c580*/  IMAD.MOV R0, RZ, RZ, -R2 ;  /* 0x000000ffff007224 */ /* 0x000fe400078e0a02 */
[----:B------:R-:W-:Y:S02]  /*c590*/  IMAD.U32 R4, RZ, RZ, UR6 ;  /* 0x00000006ff047e24 */ /* 0x000fe4000f8e00ff */
[----:B------:R-:W-:Y:S02]  /*c5a0*/  IMAD R5, R5, UR6, RZ ;  /* 0x0000000605057c24 */ /* 0x000fe4000f8e02ff */
[----:B------:R-:W-:-:S02]  /*c5b0*/  IMAD R0, R8, R0, R6 ;  /* 0x0000000008007224 */ /* 0x000fc400078e0206 */
[C---:B------:R-:W-:Y:S02]  /*c5c0*/  IMAD R5, R2.reuse, UR7, R5 ;  /* 0x0000000702057c24 */ /* 0x040fe4000f8e0205 */
[----:B------:R-:W-:-:S04]  /*c5d0*/  IMAD.WIDE.U32 R2, R2, R4, UR4 ;  /* 0x0000000402027e25 */ /* 0x000fc8000f8e0004 */
[----:B------:R-:W-:Y:S01]  /*c5e0*/  IMAD.IADD R3, R3, 0x1, R5 ;  /* 0x0000000103037824 */ /* 0x000fe200078e0205 */
[----:B------:R-:W-:Y:S01]  /*c5f0*/  SHF.R.S32.HI R5, RZ, 0x1f, R0 ;  /* 0x0000001fff057819 */ /* 0x000fe20000011400 */
[----:B------:R-:W-:-:S04]  /*c600*/  IMAD.WIDE.U32 R2, R0, UR8, R2 ;  /* 0x0000000800027c25 */ /* 0x000fc8000f8e0002 */
[----:B------:R-:W-:-:S04]  /*c610*/  IMAD R5, R5, UR8, RZ ;  /* 0x0000000805057c24 */ /* 0x000fc8000f8e02ff */
[----:B------:R-:W-:Y:S01]  /*c620*/  IMAD R0, R0, UR9, R5 ;  /* 0x0000000900007c24 */ /* 0x000fe2000f8e0205 */
[----:B------:R-:W-:Y:S02]  /*c630*/  IADD3 R5, P1, R2, UR10, RZ ;  /* 0x0000000a02057c10 */ /* 0x000fe4000ff3e0ff */
[----:B------:R-:W0:Y:S02]  /*c640*/  @P0 LDC R2, c[0x0][0x44c] ;  /* 0x00011300ff020b82 */ /* 0x000e240000000800 */
[----:B------:R-:W-:-:S06]  /*c650*/  IADD3.X R0, R3, UR11, R0, P1, !PT ;  /* 0x0000000b03007c10 */ /* 0x000fcc0008ffe400 */
[----:B------:R-:W1:Y:S01]  /*c660*/  @P0 LDC R3, c[0x0][0x450] ;  /* 0x00011400ff030b82 */ /* 0x000e620000000800 */
[----:B------:R-:W-:Y:S01]  /*c670*/  VIADD R6, R6, 0x80 ;  /* 0x0000008006067836 */ /* 0x000fe20000000000 */
[----:B------:R-:W2:Y:S03]  /*c680*/  S2R R17, SR_TID.X ;  /* 0x0000000000117919 */ /* 0x000ea60000002100 */
[----:B0-----:R-:W-:-:S04]  /*c690*/  @P0 IMAD.HI.U32 R7, R6, R2, RZ ;  /* 0x0000000206070227 */ /* 0x001fc800078e00ff */
[----:B------:R-:W-:Y:S01]  /*c6a0*/  IMAD.MOV.U32 R2, RZ, RZ, R6 ;  /* 0x000000ffff027224 */ /* 0x000fe200078e0006 */
[----:B-1----:R-:W-:-:S05]  /*c6b0*/  @P0 SHF.R.U32.HI R2, RZ, R3, R7 ;  /* 0x00000003ff020219 */ /* 0x002fca0000011607 */
[----:B------:R-:W-:-:S04]  /*c6c0*/  IMAD.MOV R3, RZ, RZ, -R2 ;  /* 0x000000ffff037224 */ /* 0x000fc800078e0a02 */
[----:B------:R-:W-:Y:S01]  /*c6d0*/  IMAD R6, R8, R3, R6 ;  /* 0x0000000308067224 */ /* 0x000fe200078e0206 */
[----:B------:R-:W-:-:S05]  /*c6e0*/  SHF.R.S32.HI R3, RZ, 0x1f, R2 ;  /* 0x0000001fff037819 */ /* 0x000fca0000011402 */
[----:B------:R-:W-:-:S04]  /*c6f0*/  IMAD R3, R3, UR6, RZ ;  /* 0x0000000603037c24 */ /* 0x000fc8000f8e02ff */
[C---:B------:R-:W-:Y:S02]  /*c700*/  IMAD R7, R2.reuse, UR7, R3 ;  /* 0x0000000702077c24 */ /* 0x040fe4000f8e0203 */
[----:B------:R-:W-:Y:S01]  /*c710*/  IMAD.WIDE.U32 R2, R2, R4, UR4 ;  /* 0x0000000402027e25 */ /* 0x000fe2000f8e0004 */
[----:B------:R-:W-:Y:S01]  /*c720*/  SHF.R.S32.HI R4, RZ, 0x1f, R6 ;  /* 0x0000001fff047819 */ /* 0x000fe20000011406 */
[----:B------:R-:W-:Y:S02]  /*c730*/  ULDC UR4, c[0x0][0x2b8] ;  /* 0x0000ae0000047ab9 */ /* 0x000fe40000000800 */
[----:B------:R-:W-:Y:S02]  /*c740*/  IMAD.IADD R3, R3, 0x1, R7 ;  /* 0x0000000103037824 */ /* 0x000fe400078e0207 */
[----:B------:R-:W-:Y:S02]  /*c750*/  IMAD R4, R4, UR8, RZ ;  /* 0x0000000804047c24 */ /* 0x000fe4000f8e02ff */
[----:B------:R-:W-:Y:S01]  /*c760*/  IMAD.WIDE.U32 R2, R6, UR8, R2 ;  /* 0x0000000806027c25 */ /* 0x000fe2000f8e0002 */
[----:B------:R-:W-:-:S03]  /*c770*/  LOP3.LUT R10, R29, 0x20, RZ, 0xfc, !PT ;  /* 0x000000201d0a7812 */ /* 0x000fc600078efcff */
[----:B------:R-:W-:Y:S01]  /*c780*/  IMAD R6, R6, UR9, R4 ;  /* 0x0000000906067c24 */ /* 0x000fe2000f8e0204 */
[----:B------:R-:W-:Y:S02]  /*c790*/  IADD3 R7, P0, R2, UR10, RZ ;  /* 0x0000000a02077c10 */ /* 0x000fe4000ff1e0ff */
[----:B------:R-:W-:Y:S01]  /*c7a0*/  LOP3.LUT R11, R29, 0x40, RZ, 0xfc, !PT ;  /* 0x000000401d0b7812 */ /* 0x000fe200078efcff */
[----:B------:R-:W-:Y:S01]  /*c7b0*/  UMOV UR5, 0xffffffff ;  /* 0xffffffff00057882 */ /* 0x000fe20000000000 */
[----:B------:R-:W-:Y:S02]  /*c7c0*/  IADD3.X R6, R3, UR11, R6, P0, !PT ;  /* 0x0000000b03067c10 */ /* 0x000fe400087fe406 */
[----:B--2---:R-:W-:Y:S02]  /*c7d0*/  LOP3.LUT R17, R17, 0x7f, RZ, 0xc0, !PT ;  /* 0x0000007f11117812 */ /* 0x004fe400078ec0ff */
[----:B------:R-:W-:Y:S02]  /*c7e0*/  ISETP.GE.AND P3, PT, R29, UR4, PT ;  /* 0x000000041d007c0c */ /* 0x000fe4000bf66270 */
[----:B------:R-:W-:-:S02]  /*c7f0*/  ISETP.GE.AND P2, PT, R10, UR4, PT ;  /* 0x000000040a007c0c */ /* 0x000fc4000bf46270 */
[----:B------:R-:W-:Y:S02]  /*c800*/  ISETP.GE.AND P0, PT, R11, UR4, PT ;  /* 0x000000040b007c0c */ /* 0x000fe4000bf06270 */
[----:B------:R-:W-:Y:S01]  /*c810*/  SHF.R.U32.HI R10, RZ, 0x1, R17 ;  /* 0x00000001ff0a7819 */ /* 0x000fe20000011611 */
[----:B----4-:R-:W-:Y:S10]  /*c820*/  BRA.DIV UR5, `(.L_x_232) ;  /* 0x0000003205d87947 */ /* 0x010ff4000b800000 */
[----:B------:R-:W0:Y:S01]  /*c830*/  SHFL.IDX PT, R3, R5, RZ, 0x1e1f ;  /* 0x001e1fff05037589 */ /* 0x000e2200000e0000 */
[----:B------:R-:W-:Y:S02]  /*c840*/  IMAD R25, R25, 0xc0, R10 ;  /* 0x000000c019197824 */ /* 0x000fe400078e020a */
[----:B------:R-:W-:Y:S01]  /*c850*/  IMAD R4, R8, UR41, RZ ;  /* 0x0000002908047c24 */ /* 0x000fe2000f8e02ff */
[----:B------:R-:W1:Y:S04]  /*c860*/  SHFL.IDX PT, R2, R0, RZ, 0x1e1f ;  /* 0x001e1fff00027589 */ /* 0x000e6800000e0000 */
[----:B------:R-:W-:Y:S01]  /*c870*/  ISETP.GE.AND P1, PT, R25, R4, PT ;  /* 0x000000041900720c */ /* 0x000fe20003f26270 */
[----:B------:R-:W2:Y:S04]  /*c880*/  SHFL.IDX PT, R5, R5, 0x1, 0x1e1f ;  /* 0x003e1f0005057f89 */ /* 0x000ea800000e0000 */
[----:B------:R-:W3:Y:S04]  /*c890*/  SHFL.IDX PT, R0, R0, 0x1, 0x1e1f ;  /* 0x003e1f0000007f89 */ /* 0x000ee800000e0000 */
[----:B------:R-:W4:Y:S04]  /*c8a0*/  SHFL.IDX PT, R6, R6, RZ, 0x1e1f ;  /* 0x001e1fff06067589 */ /* 0x000f2800000e0000 */
[----:B0-----:R-:W-:-:S05]  /*c8b0*/  @!P1 IADD3 R3, P4, R29, R3, RZ ;  /* 0x000000031d039210 */ /* 0x001fca0007f9e0ff */
[----:B-1----:R-:W-:-:S05]  /*c8c0*/  @!P1 IMAD.X R2, RZ, RZ, R2, P4 ;  /* 0x000000ffff029224 */ /* 0x002fca00020e0602 */
[----:B------:R-:W-:-:S04]  /*c8d0*/  @!P1 LOP3.LUT R3, R3, R2, RZ, 0x3c, !PT ;  /* 0x0000000203039212 */ /* 0x000fc800078e3cff */
[----:B------:R-:W-:-:S04]  /*c8e0*/  @!P1 LOP3.LUT R2, R3, R2, RZ, 0x3c, !PT ;  /* 0x0000000203029212 */ /* 0x000fc800078e3cff */
[----:B------:R-:W-:-:S05]  /*c8f0*/  @!P1 LOP3.LUT R3, R3, R2, RZ, 0x3c, !PT ;  /* 0x0000000203039212 */ /* 0x000fca00078e3cff */
[----:B-----5:R-:W-:Y:S04]  /*c900*/  @!P1 LDGSTS.E.BYPASS.LTC128B.128 [R9+0xf000], desc[UR50][R2.64], !P3 ;  /* 0x0f00000002099fae */ /* 0x020fe8000d901d72 */
[----:B------:R-:W-:Y:S04]  /*c910*/  @!P1 LDGSTS.E.BYPASS.LTC128B.128 [R9+0x10800], desc[UR50][R2.64+0x20], !P2 ;  /* 0x1080002002099fae */ /* 0x000fe8000d101d72 */
[----:B------:R0:W-:Y:S02]  /*c920*/  @!P1 LDGSTS.E.BYPASS.LTC128B.128 [R9+0x12000], desc[UR50][R2.64+0x40], !P0 ;  /* 0x1200004002099fae */ /* 0x0001e4000c101d72 */
[----:B0-----:R-:W-:-:S05]  /*c930*/  VIADD R2, R25, 0x40 ;  /* 0x0000004019027836 */ /* 0x001fca0000000000 */
[----:B------:R-:W-:-:S13]  /*c940*/  ISETP.GE.AND P1, PT, R2, R4, PT ;  /* 0x000000040200720c */ /* 0x000fda0003f26270 */
[----:B--2---:R-:W-:-:S05]  /*c950*/  @!P1 IADD3 R2, P4, R29, R5, RZ ;  /* 0x000000051d029210 */ /* 0x004fca0007f9e0ff */
[----:B---3--:R-:W-:-:S04]  /*c960*/  @!P1 IMAD.X R0, RZ, RZ, R0, P4 ;  /* 0x000000ffff009224 */ /* 0x008fc800020e0600 */
[----:B------:R-:W-:-:S05]  /*c970*/  @!P1 IMAD.MOV.U32 R3, RZ, RZ, R0 ;  /* 0x000000ffff039224 */ /* 0x000fca00078e0000 */
[----:B------:R-:W-:Y:S04]  /*c980*/  @!P1 LDGSTS.E.BYPASS.LTC128B.128 [R9+0xf800], desc[UR50][R2.64], !P3 ;  /* 0x0f80000002099fae */ /* 0x000fe8000d901d72 */
[----:B------:R-:W-:Y:S04]  /*c990*/  @!P1 LDGSTS.E.BYPASS.LTC128B.128 [R9+0x11000], desc[UR50][R2.64+0x20], !P2 ;  /* 0x1100002002099fae */ /* 0x000fe8000d101d72 */
[----:B------:R0:W-:Y:S04]  /*c9a0*/  @!P1 LDGSTS.E.BYPASS.LTC128B.128 [R9+0x12800], desc[UR50][R2.64+0x40], !P0 ;  /* 0x1280004002099fae */ /* 0x0001e8000c101d72 */
[----:B0---4-:R0:W1:Y:S02]  /*c9b0*/  SHFL.IDX PT, R2, R7, RZ, 0x1e1f ;  /* 0x001e1fff07027589 */ /* 0x01106400000e0000 */
.L_x_316:
[----:B------:R-:W-:Y:S01]  /*c9c0*/  VIADD R25, R25, 0x80 ;  /* 0x0000008019197836 */ /* 0x000fe20000000000 */
[----:B------:R-:W-:Y:S04]  /*c9d0*/  BSSY B0, `(.L_x_233) ;  /* 0x000000b000007945 */ /* 0x000fe80003800000 */
[----:B------:R-:W-:-:S13]  /*c9e0*/  ISETP.GE.AND P1, PT, R25, R4, PT ;  /* 0x000000041900720c */ /* 0x000fda0003f26270 */
[----:B------:R-:W-:Y:S05]  /*c9f0*/  @P1 BRA `(.L_x_234) ;  /* 0x0000000000201947 */ /* 0x000fea0003800000 */
[----:B-1----:R-:W-:-:S05]  /*ca00*/  IADD3 R2, P1, R29, R2, RZ ;  /* 0x000000021d027210 */ /* 0x002fca0007f3e0ff */
[----:B------:R-:W-:-:S05]  /*ca10*/  IMAD.X R3, RZ, RZ, R6, P1 ;  /* 0x000000ffff037224 */ /* 0x000fca00008e0606 */
[----:B------:R-:W-:Y:S01]  /*ca20*/  @!PT LDS RZ, [RZ] ;  /* 0x00000000fffff984 */ /* 0x000fe20000000800 */
[----:B------:R-:W-:Y:S01]  /*ca30*/  @!PT LDS RZ, [RZ] ;  /* 0x00000000fffff984 */ /* 0x000fe20000000800 */
[----:B------:R-:W-:Y:S01]  /*ca40*/  @!PT LDS RZ, [RZ] ;  /* 0x00000000fffff984 */ /* 0x000fe20000000800 */
[----:B------:R2:W-:Y:S04]  /*ca50*/  LDGSTS.E.BYPASS.LTC128B.128 [R9+0x10000], desc[UR50][R2.64], !P3 ;  /* 0x1000000002097fae */ /* 0x0005e8000d901d72 */
[----:B------:R2:W-:Y:S04]  /*ca60*/  LDGSTS.E.BYPASS.LTC128B.128 [R9+0x11800], desc[UR50][R2.64+0x20], !P2 ;  /* 0x1180002002097fae */ /* 0x0005e8000d101d72 */
[----:B------:R2:W-:Y:S02]  /*ca70*/  LDGSTS.E.BYPASS.LTC128B.128 [R9+0x13000], desc[UR50][R2.64+0x40], !P0 ;  /* 0x1300004002097fae */ /* 0x0005e4000c101d72 */
.L_x_234:
[----:B------:R-:W-:Y:S05]  /*ca80*/  BSYNC B0 ;  /* 0x0000000000007941 */ /* 0x000fea0003800000 */
.L_x_233:
[----:B------:R-:W-:Y:S01]  /*ca90*/  NOP ;  /* 0x0000000000007918 */ /* 0x000fe20000000000 */
[----:B------:R-:W-:-:S13]  /*caa0*/  PLOP3.LUT P0, PT, PT, PT, PT, 0x80, 0x0 ;  /* 0x000000000000781c */ /* 0x000fda0003f0f070 */
.L_x_235:
[----:B------:R-:W-:Y:S02]  /*cab0*/  PLOP3.LUT P1, PT, P1, P0, PT, 0xa2, 0x0 ;  /* 0x000000000000781c */ /* 0x000fe40000f21472 */
[----:B------:R-:W-:-:S08]  /*cac0*/  @P0 R2UR P1, UR4, R16 ;  /* 0x00000000100402ca */ /* 0x000fd00000020000 */
[----:B------:R-:W-:-:S05]  /*cad0*/  @P0 PLOP3.LUT P0, PT, P1, PT, PT, 0x80, 0x0 ;  /* 0x000000000000081c */ /* 0x000fca0000f0f070 */
[----:B------:R-:W-:Y:S01]  /*cae0*/  @!P1 SYNCS.ARRIVE.TRANS64.RED.A0T1 RZ, [UR4+0x19c00], RZ ;  /* 0x019c00ffffff99a7 */ /* 0x000fe20008200404 */
[----:B------:R-:W-:Y:S07]  /*caf0*/  @!P1 ARRIVES.LDGSTSBAR.64.TRANSCNT [UR4+0x19c00] ;  /* 0x019c0000ff0099b0 */ /* 0x000fee0008000a84 */
[----:B------:R-:W-:Y:S05]  /*cb00*/  @P0 BRA.U.ANY `(.L_x_235) ;  /* 0xfffffffd00e80947 */ /* 0x000fea000393ffff */
[----:B-12---:R-:W2:Y:S02]  /*cb10*/  LDL.LU R2, [R1+0x24] ;  /* 0x0000240001027983 */ /* 0x006ea40000300800 */
[----:B--2---:R-:W-:-:S05]  /*cb20*/  VIADD R2, R2, 0x1 ;  /* 0x0000000102027836 */ /* 0x004fca0000000000 */
[----:B------:R1:W-:Y:S01]  /*cb30*/  STL [R1+0x24], R2 ;  /* 0x0000240201007387 */ /* 0x0003e20000100800 */
[----:B------:R-:W-:-:S04]  /*cb40*/  LEA.HI R0, R2, R2, RZ, 0x1 ;  /* 0x0000000202007211 */ /* 0x000fc800078f08ff */
[----:B------:R-:W-:-:S05]  /*cb50*/  LOP3.LUT R0, R0, 0xfffffffe, RZ, 0xc0, !PT ;  /* 0xfffffffe00007812 */ /* 0x000fca00078ec0ff */
[----:B------:R-:W-:-:S05]  /*cb60*/  IMAD.IADD R0, R2, 0x1, -R0 ;  /* 0x0000000102007824 */ /* 0x000fca00078e0a00 */
[----:B------:R-:W-:Y:S01]  /*cb70*/  SHF.L.U32 R0, R0, 0x1f, RZ ;  /* 0x0000001f00007819 */ /* 0x000fe200000006ff */
[----:B------:R-:W-:Y:S01]  /*cb80*/  NOP ;  /* 0x0000000000007918 */ /* 0x000fe20000000000 */
[----:B------:R1:W-:Y:S01]  /*cb90*/  SYNCS.ARRIVE.TRANS64.A1T0 RZ, [R16+URZ+0x19c00], RZ ;  /* 0x019c00ff10ff79a7 */ /* 0x0003e2000810003f */
[----:B------:R-:W-:Y:S01]  /*cba0*/  BSSY B0, `(.L_x_236) ;  /* 0x0000003000007945 */ /* 0x000fe20003800000 */
[----:B------:R-:W2:Y:S03]  /*cbb0*/  SYNCS.PHASECHK.TRANS64.TRYWAIT P0, [R16+URZ+0x19c20], R0 ;  /* 0x019c2000100075a7 */ /* 0x000ea6000800017f */
[----:B-12---:R-:W-:Y:S05]  /*cbc0*/  @!P0 BRA `(.L_x_237) ;  /* 0x0000003000e48947 */ /* 0x006fea0003800000 */
.L_x_317:
[----:B------:R-:W-:Y:S05]  /*cbd0*/  BSYNC B0 ;  /* 0x0000000000007941 */ /* 0x000fea0003800000 */
.L_x_236:
[----:B------:R-:W2:Y:S02]  /*cbe0*/  LDL.LU R2, [R1+0x20] ;  /* 0x0000200001027983 */ /* 0x000ea40000300800 */
[----:B--2---:R-:W-:-:S05]  /*cbf0*/  VIADD R20, R2, 0xfffffffe ;  /* 0xfffffffe02147836 */ /* 0x004fca0000000000 */
[----:B------:R-:W-:-:S13]  /*cc00*/  ISETP.GE.AND P0, PT, R20, R27, PT ;  /* 0x0000001b1400720c */ /* 0x000fda0003f06270 */
[----:B------:R-:W-:Y:S05]  /*cc10*/  @!P0 BRA `(.L_x_238) ;  /* 0x0000001000008947 */ /* 0x000fea0003800000 */
[----:B------:R-:W-:Y:S02]  /*cc20*/  IMAD.MOV.U32 R4, RZ, RZ, R22 ;  /* 0x000000ffff047224 */ /* 0x000fe400078e0016 */
[----:B-1----:R-:W-:-:S07]  /*cc30*/  IMAD.MOV.U32 R0, RZ, RZ, R19 ;  /* 0x000000ffff007224 */ /* 0x002fce00078e0013 */
.L_x_258:
[----:B0-2---:R-:W2:Y:S01]  /*cc40*/  LDL R8, [R1] ;  /* 0x0000000001087983 */ /* 0x005ea20000100800 */
[----:B-1----:R-:W1:Y:S03]  /*cc50*/  LDC R5, c[0x0][0x430] ;  /* 0x00010c00ff057b82 */ /* 0x002e660000000800 */
[----:B0-----:R-:W3:Y:S01]  /*cc60*/  LDL R7, [R1+0x4] ;  /* 0x0000040001077983 */ /* 0x001ee20000100800 */
[----:B------:R-:W0:Y:S01]  /*cc70*/  S2R R2, SR_TID.X ;  /* 0x0000000000027919 */ /* 0x000e220000002100 */
[----:B-1----:R-:W-:-:S13]  /*cc80*/  ISETP.NE.AND P0, PT, R5, 0x1, PT ;  /* 0x000000010500780c */ /* 0x002fda0003f05270 */
[----:B------:R-:W1:Y:S01]  /*cc90*/  @P0 LDC R6, c[0x0][0x434] ;  /* 0x00010d00ff060b82 */ /* 0x000e620000000800 */
[----:B0-----:R-:W-:-:S04]  /*cca0*/  LOP3.LUT R3, R2, 0x7f, RZ, 0xc0, !PT ;  /* 0x0000007f02037812 */ /* 0x001fc800078ec0ff */
[----:B------:R-:W-:-:S03]  /*ccb0*/  SHF.R.U32.HI R5, RZ, 0x1, R3 ;  /* 0x00000001ff057819 */ /* 0x000fc60000011603 */
[----:B------:R-:W0:Y:S01]  /*ccc0*/  @P0 LDC R3, c[0x0][0x438] ;  /* 0x00010e00ff030b82 */ /* 0x000e220000000800 */
[----:B------:R-:W-:Y:S02]  /*ccd0*/  IMAD.SHL.U32 R2, R2, 0x40, RZ ;  /* 0x0000004002027824 */ /* 0x000fe400078e00ff */
[----:B------:R-:W-:-:S03]  /*cce0*/  IMAD R5, R20, 0x80, R5 ;  /* 0x0000008014057824 */ /* 0x000fc600078e0205 */
[----:B------:R-:W-:Y:S01]  /*ccf0*/  LOP3.LUT R2, R2, 0x40, RZ, 0xc0, !PT ;  /* 0x0000004002027812 */ /* 0x000fe200078ec0ff */
[----:B------:R-:W-:Y:S05]  /*cd00*/  YIELD ;  /* 0x0000000000007946 */ /* 0x000fea0003800000 */
[----:B------:R-:W-:Y:S01]  /*cd10*/  ULDC UR4, c[0x0][0x430] ;  /* 0x00010c0000047ab9 */ /* 0x000fe20000000800 */
[----:B--2---:R-:W-:-:S05]  /*cd20*/  IADD3 R5, R2, R5, R8 ;  /* 0x0000000502057210 */ /* 0x004fca0007ffe008 */
[----:B-1----:R-:W-:-:S04]  /*cd30*/  @P0 IMAD.HI.U32 R6, R5, R6, RZ ;  /* 0x0000000605060227 */ /* 0x002fc800078e00ff */
[----:B------:R-:W-:Y:S01]  /*cd40*/  IMAD.MOV.U32 R2, RZ, RZ, R5 ;  /* 0x000000ffff027224 */ /* 0x000fe200078e0005 */
[----:B0-----:R-:W-:-:S05]  /*cd50*/  @P0 SHF.R.U32.HI R2, RZ, R3, R6 ;  /* 0x00000003ff020219 */ /* 0x001fca0000011606 */
[--C-:B------:R-:W-:Y:S01]  /*cd60*/  IMAD.MOV R8, RZ, RZ, -R2.reuse ;  /* 0x000000ffff087224 */ /* 0x100fe200078e0a02 */
[----:B------:R-:W-:-:S03]  /*cd70*/  SHF.R.S32.HI R3, RZ, 0x1f, R2 ;  /* 0x0000001fff037819 */ /* 0x000fc60000011402 */
[----:B------:R-:W-:Y:S01]  /*cd80*/  IMAD R8, R8, UR4, R5 ;  /* 0x0000000408087c24 */ /* 0x000fe2000f8e0205 */
[----:B------:R-:W-:Y:S02]  /*cd90*/  ULDC.64 UR4, c[0x0][0x428] ;  /* 0x00010a0000047ab9 */ /* 0x000fe40000000a00 */
[----:B---3--:R-:W-:Y:S02]  /*cda0*/  IMAD R5, R7, UR4, RZ ;  /* 0x0000000407057c24 */ /* 0x008fe4000f8e02ff */
[----:B------:R-:W-:-:S04]  /*cdb0*/  IMAD.WIDE.U32 R2, R23, UR4, R2 ;  /* 0x0000000417027c25 */ /* 0x000fc8000f8e0002 */
[----:B------:R-:W-:Y:S01]  /*cdc0*/  IMAD R5, R23, UR5, R5 ;  /* 0x0000000517057c24 */ /* 0x000fe2000f8e0205 */
[----:B------:R-:W-:Y:S02]  /*cdd0*/  ULDC.64 UR4, c[0x0][0x418] ;  /* 0x0001060000047ab9 */ /* 0x000fe40000000a00 */
[----:B------:R-:W-:Y:S01]  /*cde0*/  LEA R6, P0, R2, UR4, 0x2 ;  /* 0x0000000402067c11 */ /* 0x000fe2000f8010ff */
[----:B------:R-:W-:-:S05]  /*cdf0*/  IMAD.IADD R5, R5, 0x1, R3 ;  /* 0x0000000105057824 */ /* 0x000fca00078e0203 */
[----:B------:R-:W-:-:S06]  /*ce00*/  LEA.HI.X R7, R2, UR5, R5, 0x2, P0 ;  /* 0x0000000502077c11 */ /* 0x000fcc00080f1405 */
[----:B------:R-:W2:Y:S01]  /*ce10*/  LDG.E R7, desc[UR50][R6.64] ;  /* 0x0000003206077981 */ /* 0x000ea2000c1e1900 */
[----:B------:R-:W-:Y:S02]  /*ce20*/  IMAD.U32 R9, RZ, RZ, UR44 ;  /* 0x0000002cff097e24 */ /* 0x000fe4000f8e00ff */
[----:B------:R-:W-:-:S03]  /*ce30*/  VIADD R19, R0, 0x1 ;  /* 0x0000000100137836 */ /* 0x000fc60000000000 */
[----:B------:R-:W-:Y:S02]  /*ce40*/  ISETP.NE.AND P2, PT, R9, 0x3, PT ;  /* 0x000000030900780c */ /* 0x000fe40003f45270 */
[----:B------:R-:W-:Y:S01]  /*ce50*/  ISETP.NE.AND P0, PT, R19, 0x2, PT ;  /* 0x000000021300780c */ /* 0x000fe20003f05270 */
[----:B------:R-:W-:-:S03]  /*ce60*/  IMAD.MOV.U32 R2, RZ, RZ, R20 ;  /* 0x000000ffff027224 */ /* 0x000fc600078e0014 */
[----:B------:R-:W-:Y:S01]  /*ce70*/  SEL R22, RZ, 0x1, P0 ;  /* 0x00000001ff167807 */ /* 0x000fe20000000000 */
[----:B------:R-:W-:Y:S01]  /*ce80*/  VIADD R20, R20, 0xffffffff ;  /* 0xffffffff14147836 */ /* 0x000fe20000000000 */
[----:B------:R-:W-:Y:S02]  /*ce90*/  ISETP.GT.AND P1, PT, R2, R27, PT ;  /* 0x0000001b0200720c */ /* 0x000fe40003f24270 */
[----:B------:R-:W-:Y:S02]  /*cea0*/  SEL R19, R19, RZ, P0 ;  /* 0x000000ff13137207 */ /* 0x000fe40000000000 */
[----:B------:R-:W-:Y:S02]  /*ceb0*/  LOP3.LUT R22, R4, R22, RZ, 0x3c, !PT ;  /* 0x0000001604167212 */ /* 0x000fe400078e3cff */
[----:B--2---:R-:W-:Y:S01]  /*cec0*/  SHF.R.S32.HI R17, RZ, 0x1f, R7 ;  /* 0x0000001fff117819 */ /* 0x004fe20000011407 */
[----:B------:R-:W-:Y:S06]  /*ced0*/  @!P2 BRA `(.L_x_239) ;  /* 0x000000000004a947 */ /* 0x000fec0003800000 */
[----:B------:R-:W-:Y:S01]  /*cee0*/  BPT.TRAP 0x1 ;  /* 0x000000040000795c */ /* 0x000fe20000300000 */
.L_x_239:
[----:B------:R-:W-:Y:S01]  /*cef0*/  IMAD R5, R19, 0x8, R16 ;  /* 0x0000000813057824 */ /* 0x000fe200078e0210 */
[----:B------:R-:W-:Y:S01]  /*cf00*/  SHF.L.U32 R10, R22, 0x1f, RZ ;  /* 0x0000001f160a7819 */ /* 0x000fe200000006ff */
[----:B------:R-:W-:Y:S01]  /*cf10*/  BSSY B0, `(.L_x_240) ;  /* 0x0000004000007945 */ /* 0x000fe20003800000 */
[----:B------:R-:W-:Y:S02]  /*cf20*/  SHF.R.S32.HI R9, RZ, 0x1f, R8 ;  /* 0x0000001fff097819 */ /* 0x000fe40000011408 */
[----:B------:R-:W0:Y:S02]  /*cf30*/  SYNCS.PHASECHK.TRANS64.TRYWAIT P0, [R5+URZ+0x19c80], R10 ;  /* 0x019c800a050075a7 */ /* 0x000e24000800017f */
[----:B0-----:R-:W-:Y:S05]  /*cf40*/  @!P0 BRA `(.L_x_241) ;  /* 0x0000003000188947 */ /* 0x001fea0003800000 */
.L_x_318:
[----:B------:R-:W-:Y:S05]  /*cf50*/  BSYNC B0 ;  /* 0x0000000000007941 */ /* 0x000fea0003800000 */
.L_x_240:
[----:B------:R-:W2:Y:S01]  /*cf60*/  LDL R14, [R1+0xc] ;  /* 0x00000c00010e7983 */ /* 0x000ea20000100800 */
[----:B------:R-:W-:Y:S01]  /*cf70*/  ULDC.64 UR4, c[0x0][0x328] ;  /* 0x0000ca0000047ab9 */ /* 0x000fe20000000a00 */
[----:B------:R-:W1:Y:S01]  /*cf80*/  LDC R11, c[0x0][0x2f4] ;  /* 0x0000bd00ff0b7b82 */ /* 0x000e620000000800 */
[----:B------:R-:W-:Y:S01]  /*cf90*/  IMAD R6, R9, UR4, RZ ;  /* 0x0000000409067c24 */ /* 0x000fe2000f8e02ff */
[----:B------:R-:W-:Y:S01]  /*cfa0*/  ULDC.64 UR6, c[0x0][0x318] ;  /* 0x0000c60000067ab9 */ /* 0x000fe20000000a00 */
[C---:B------:R-:W-:Y:S01]  /*cfb0*/  IMAD.WIDE.U32 R2, R8.reuse, UR4, RZ ;  /* 0x0000000408027c25 */ /* 0x040fe2000f8e00ff */
[C---:B------:R-:W-:Y:S02]  /*cfc0*/  LOP3.LUT R13, R29.reuse, 0x40, RZ, 0xfc, !PT ;  /* 0x000000401d0d7812 */ /* 0x040fe400078efcff */
[----:B------:R-:W-:Y:S01]  /*cfd0*/  LOP3.LUT R12, R29, 0x20, RZ, 0xfc, !PT ;  /* 0x000000201d0c7812 */ /* 0x000fe200078efcff */
[----:B------:R-:W-:Y:S01]  /*cfe0*/  IMAD R6, R8, UR5, R6 ;  /* 0x0000000508067c24 */ /* 0x000fe2000f8e0206 */
[----:B------:R-:W-:-:S03]  /*cff0*/  ULDC.64 UR4, c[0x0][0x338] ;  /* 0x0000ce0000047ab9 */ /* 0x000fc60000000a00 */
[----:B------:R-:W-:Y:S02]  /*d000*/  IMAD.IADD R3, R3, 0x1, R6 ;  /* 0x0000000103037824 */ /* 0x000fe400078e0206 */
[----:B------:R-:W-:Y:S02]  /*d010*/  IMAD R6, R17, UR4, RZ ;  /* 0x0000000411067c24 */ /* 0x000fe4000f8e02ff */
[----:B------:R-:W-:-:S04]  /*d020*/  IMAD.WIDE.U32 R2, R7, UR4, R2 ;  /* 0x0000000407027c25 */ /* 0x000fc8000f8e0002 */
[----:B------:R-:W-:Y:S01]  /*d030*/  IMAD R6, R7, UR5, R6 ;  /* 0x0000000507067c24 */ /* 0x000fe2000f8e0206 */
[----:B------:R-:W-:-:S03]  /*d040*/  ULDC.64 UR4, c[0x0][0x330] ;  /* 0x0000cc0000047ab9 */ /* 0x000fc60000000a00 */
[----:B------:R-:W-:Y:S01]  /*d050*/  IMAD.IADD R3, R3, 0x1, R6 ;  /* 0x0000000103037824 */ /* 0x000fe200078e0206 */
[-C--:B-1----:R-:W-:Y:S02]  /*d060*/  ISETP.GE.AND P2, PT, R13, R11.reuse, PT ;  /* 0x0000000b0d00720c */ /* 0x082fe40003f46270 */
[-C--:B------:R-:W-:Y:S01]  /*d070*/  ISETP.GE.AND P3, PT, R12, R11.reuse, PT ;  /* 0x0000000b0c00720c */ /* 0x080fe20003f66270 */
[C---:B------:R-:W-:Y:S01]  /*d080*/  IMAD.WIDE.U32 R2, R18.reuse, UR4, R2 ;  /* 0x0000000412027c25 */ /* 0x040fe2000f8e0002 */
[----:B------:R-:W-:Y:S01]  /*d090*/  UMOV UR4, 0xffffffff ;  /* 0xffffffff00047882 */ /* 0x000fe20000000000 */
[----:B------:R-:W-:Y:S02]  /*d0a0*/  ISETP.GE.AND P4, PT, R29, R11, PT ;  /* 0x0000000b1d00720c */ /* 0x000fe40003f86270 */
[----:B------:R-:W-:Y:S01]  /*d0b0*/  IMAD R21, R18, UR5, R3 ;  /* 0x0000000512157c24 */ /* 0x000fe2000f8e0203 */
[----:B------:R-:W-:-:S04]  /*d0c0*/  IADD3 R25, P0, R2, UR6, RZ ;  /* 0x0000000602197c10 */ /* 0x000fc8000ff1e0ff */
[----:B------:R-:W-:Y:S01]  /*d0d0*/  IADD3.X R21, R21, UR7, RZ, P0, !PT ;  /* 0x0000000715157c10 */ /* 0x000fe200087fe4ff */
[----:B--2---:R-:W-:Y:S01]  /*d0e0*/  IMAD R6, R19, 0x3000, R14 ;  /* 0x0000300013067824 */ /* 0x004fe200078e020e */
[----:B------:R-:W-:Y:S07]  /*d0f0*/  BRA.DIV UR4, `(.L_x_242) ;  /* 0x0000002e04c07947 */ /* 0x000fee000b800000 */
[----:B------:R-:W1:Y:S01]  /*d100*/  SHFL.IDX PT, R2, R25, RZ, 0x1e1f ;  /* 0x001e1fff19027589 */ /* 0x000e6200000e0000 */
[----:B------:R-:W-:-:S03]  /*d110*/  IMAD.IADD R6, R16, 0x1, R6 ;  /* 0x0000000110067824 */ /* 0x000fc600078e0206 */
[----:B------:R-:W2:Y:S04]  /*d120*/  SHFL.IDX PT, R3, R21, RZ, 0x1e1f ;  /* 0x001e1fff15037589 */ /* 0x000ea800000e0000 */
[----:B------:R-:W3:Y:S01]  /*d130*/  SHFL.IDX PT, R21, R21, 0x1, 0x1e1f ;  /* 0x003e1f0015157f89 */ /* 0x000ee200000e0000 */
[----:B-1----:R-:W-:-:S05]  /*d140*/  IADD3 R2, P0, R29, R2, RZ ;  /* 0x000000021d027210 */ /* 0x002fca0007f1e0ff */
[----:B--2---:R-:W-:-:S05]  /*d150*/  IMAD.X R3, RZ, RZ, R3, P0 ;  /* 0x000000ffff037224 */ /* 0x004fca00000e0603 */
[----:B------:R-:W-:Y:S04]  /*d160*/  LDGSTS.E.BYPASS.LTC128B.128 [R6+0x9000], desc[UR50][R2.64], !P4 ;  /* 0x0900000002067fae */ /* 0x000fe8000e101d72 */
[----:B------:R-:W-:Y:S04]  /*d170*/  LDGSTS.E.BYPASS.LTC128B.128 [R6+0xa000], desc[UR50][R2.64+0x20], !P3 ;  /* 0x0a00002002067fae */ /* 0x000fe8000d901d72 */
[----:B------:R1:W-:Y:S04]  /*d180*/  LDGSTS.E.BYPASS.LTC128B.128 [R6+0xb000], desc[UR50][R2.64+0x40], !P2 ;  /* 0x0b00004002067fae */ /* 0x0003e8000d101d72 */
[----:B-1-3--:R1:W2:Y:S02]  /*d190*/  SHFL.IDX PT, R2, R25, 0x1, 0x1e1f ;  /* 0x003e1f0019027f89 */ /* 0x00a2a400000e0000 */
.L_x_324:
[----:B--2---:R-:W-:-:S05]  /*d1a0*/  IADD3 R2, P0, R29, R2, RZ ;  /* 0x000000021d027210 */ /* 0x004fca0007f1e0ff */
[----:B------:R-:W-:Y:S01]  /*d1b0*/  IMAD.X R3, RZ, RZ, R21, P0 ;  /* 0x000000ffff037224 */ /* 0x000fe200000e0615 */
[----:B------:R-:W-:-:S04]  /*d1c0*/  PLOP3.LUT P0, PT, PT, PT, PT, 0x80, 0x0 ;  /* 0x000000000000781c */ /* 0x000fc80003f0f070 */
[----:B------:R-:W-:Y:S01]  /*d1d0*/  @!PT LDS RZ, [RZ] ;  /* 0x00000000fffff984 */ /* 0x000fe20000000800 */
[----:B------:R-:W-:Y:S01]  /*d1e0*/  @!PT LDS RZ, [RZ] ;  /* 0x00000000fffff984 */ /* 0x000fe20000000800 */
[----:B------:R-:W-:Y:S01]  /*d1f0*/  @!PT LDS RZ, [RZ] ;  /* 0x00000000fffff984 */ /* 0x000fe20000000800 */
[----:B------:R2:W-:Y:S04]  /*d200*/  LDGSTS.E.BYPASS.LTC128B.128 [R6+0x9800], desc[UR50][R2.64], !P4 ;  /* 0x0980000002067fae */ /* 0x0005e8000e101d72 */
[----:B------:R2:W-:Y:S04]  /*d210*/  LDGSTS.E.BYPASS.LTC128B.128 [R6+0xa800], desc[UR50][R2.64+0x20], !P3 ;  /* 0x0a80002002067fae */ /* 0x0005e8000d901d72 */
[----:B------:R2:W-:Y:S01]  /*d220*/  LDGSTS.E.BYPASS.LTC128B.128 [R6+0xb800], desc[UR50][R2.64+0x40], !P2 ;  /* 0x0b80004002067fae */ /* 0x0005e2000d101d72 */
[----:B------:R-:W-:Y:S01]  /*d230*/  NOP ;  /* 0x0000000000007918 */ /* 0x000fe20000000000 */
.L_x_243:
        /* <DEDUP_REMOVED lines=11> */
.L_x_244:
[----:B------:R2:W-:Y:S01]  /*d2f0*/  SYNCS.ARRIVE.TRANS64.A1T0 RZ, [R5+URZ+0x19c70], RZ ;  /* 0x019c70ff05ff79a7 */ /* 0x0005e2000810003f */
[----:B------:R-:W-:Y:S05]  /*d300*/  @!P3 BRA `(.L_x_245) ;  /* 0x000000000004b947 */ /* 0x000fea0003800000 */
[----:B------:R-:W-:Y:S01]  /*d310*/  BPT.TRAP 0x1 ;  /* 0x000000040000795c */ /* 0x000fe20000300000 */
.L_x_245:
[----:B------:R-:W3:Y:S01]  /*d320*/  SYNCS.PHASECHK.TRANS64.TRYWAIT P0, [R5+URZ+0x19c40], R10 ;  /* 0x019c400a050075a7 */ /* 0x000ee2000800017f */
[----:B------:R-:W-:Y:S04]  /*d330*/  BSSY B0, `(.L_x_246) ;  /* 0x0000002000007945 */ /* 0x000fe80003800000 */
[----:B---3--:R-:W-:Y:S05]  /*d340*/  @!P0 BRA `(.L_x_247) ;  /* 0x0000002c00c88947 */ /* 0x008fea0003800000 */
.L_x_325:
[----:B------:R-:W-:Y:S05]  /*d350*/  BSYNC B0 ;  /* 0x0000000000007941 */ /* 0x000fea0003800000 */
.L_x_246:
[----:B------:R-:W-:Y:S01]  /*d360*/  ULDC.64 UR4, c[0x0][0x300] ;  /* 0x0000c00000047ab9 */ /* 0x000fe20000000a00 */
[----:B------:R-:W4:Y:S01]  /*d370*/  LDC R11, c[0x0][0x2f4] ;  /* 0x0000bd00ff0b7b82 */ /* 0x000f220000000800 */
        /* <DEDUP_REMOVED lines=15> */
[-C--:B----4-:R-:W-:Y:S02]  /*d470*/  ISETP.GE.AND P2, PT, R13, R11.reuse, PT ;  /* 0x0000000b0d00720c */ /* 0x090fe40003f46270 */
[----:B------:R-:W-:Y:S01]  /*d480*/  IMAD R8, R18, UR5, R3 ;  /* 0x0000000512087c24 */ /* 0x000fe2000f8e0203 */
[----:B------:R-:W-:Y:S02]  /*d490*/  IADD3 R7, P0, R2, UR6, RZ ;  /* 0x0000000602077c10 */ /* 0x000fe4000ff1e0ff */
[----:B------:R-:W-:Y:S02]  /*d4a0*/  ISETP.GE.AND P3, PT, R12, R11, PT ;  /* 0x0000000b0c00720c */ /* 0x000fe40003f66270 */
[----:B------:R-:W-:-:S02]  /*d4b0*/  IADD3.X R8, R8, UR7, RZ, P0, !PT ;  /* 0x0000000708087c10 */ /* 0x000fc400087fe4ff */
[----:B------:R-:W-:Y:S01]  /*d4c0*/  ISETP.GE.AND P4, PT, R29, R11, PT ;  /* 0x0000000b1d00720c */ /* 0x000fe20003f86270 */
[----:B------:R-:W-:-:S12]  /*d4d0*/  BRA.DIV UR4, `(.L_x_248) ;  /* 0x0000002e04787947 */ /* 0x000fd8000b800000 */
[----:B------:R-:W4:Y:S04]  /*d4e0*/  SHFL.IDX PT, R2, R7, RZ, 0x1e1f ;  /* 0x001e1fff07027589 */ /* 0x000f2800000e0000 */
[----:B------:R-:W5:Y:S04]  /*d4f0*/  SHFL.IDX PT, R3, R8, RZ, 0x1e1f ;  /* 0x001e1fff08037589 */ /* 0x000f6800000e0000 */
[----:B------:R-:W0:Y:S01]  /*d500*/  SHFL.IDX PT, R8, R8, 0x1, 0x1e1f ;  /* 0x003e1f0008087f89 */ /* 0x000e2200000e0000 */
[----:B----4-:R-:W-:-:S05]  /*d510*/  IADD3 R2, P0, R29, R2, RZ ;  /* 0x000000021d027210 */ /* 0x010fca0007f1e0ff */
[----:B-----5:R-:W-:-:S05]  /*d520*/  IMAD.X R3, RZ, RZ, R3, P0 ;  /* 0x000000ffff037224 */ /* 0x020fca00000e0603 */
[----:B------:R-:W-:Y:S04]  /*d530*/  LDGSTS.E.BYPASS.LTC128B.128 [R6+0x13800], desc[UR50][R2.64], !P4 ;  /* 0x1380000002067fae */ /* 0x000fe8000e101d72 */
[----:B------:R-:W-:Y:S04]  /*d540*/  LDGSTS.E.BYPASS.LTC128B.128 [R6+0x14800], desc[UR50][R2.64+0x20], !P3 ;  /* 0x1480002002067fae */ /* 0x000fe8000d901d72 */
[----:B------:R4:W-:Y:S04]  /*d550*/  LDGSTS.E.BYPASS.LTC128B.128 [R6+0x15800], desc[UR50][R2.64+0x40], !P2 ;  /* 0x1580004002067fae */ /* 0x0009e8000d101d72 */
[----:B----4-:R4:W0:Y:S02]  /*d560*/  SHFL.IDX PT, R2, R7, 0x1, 0x1e1f ;  /* 0x003e1f0007027f89 */ /* 0x01082400000e0000 */
.L_x_331:
[----:B0-----:R-:W-:-:S05]  /*d570*/  IADD3 R2, P0, R29, R2, RZ ;  /* 0x000000021d027210 */ /* 0x001fca0007f1e0ff */
        /* <DEDUP_REMOVED lines=9> */
.L_x_249:
[----:B------:R-:W-:Y:S02]  /*d610*/  PLOP3.LUT P2, PT, P2, P0, PT, 0xa2, 0x0 ;  /* 0x000000000000781c */ /* 0x000fe40001741472 */
[----:B------:R-:W-:-:S08]  /*d620*/  @P0 R2UR P2, UR4, R5 ;  /* 0x00000000050402ca */ /* 0x000fd00000040000 */
[----:B------:R-:W-:-:S05]  /*d630*/  @P0 PLOP3.LUT P0, PT, P2, PT, PT, 0x80, 0x0 ;  /* 0x000000000000081c */ /* 0x000fca000170f070 */
[----:B------:R-:W-:Y:S01]  /*d640*/  @!P2 SYNCS.ARRIVE.TRANS64.RED.A0T1 RZ, [UR4+0x19c30], RZ ;  /* 0x019c30ffffffa9a7 */ /* 0x000fe20008200404 */
[----:B------:R-:W-:Y:S07]  /*d650*/  @!P2 ARRIVES.LDGSTSBAR.64.TRANSCNT [UR4+0x19c30] ;  /* 0x019c3000ff00a9b0 */ /* 0x000fee0008000a84 */
[----:B------:R-:W-:Y:S05]  /*d660*/  @P0 BRA.U.ANY `(.L_x_249) ;  /* 0xfffffffd00e80947 */ /* 0x000fea000393ffff */
[----:B------:R-:W-:Y:S01]  /*d670*/  NOP ;  /* 0x0000000000007918 */ /* 0x000fe20000000000 */
[----:B0-----:R-:W-:-:S05]  /*d680*/  IMAD.U32 R2, RZ, RZ, UR44 ;  /* 0x0000002cff027e24 */ /* 0x001fca000f8e00ff */
[----:B------:R-:W-:-:S13]  /*d690*/  ISETP.NE.AND P3, PT, R2, 0x3, PT ;  /* 0x000000030200780c */ /* 0x000fda0003f65270 */
[----:B------:R-:W-:Y:S05]  /*d6a0*/  @!P3 BRA `(.L_x_250) ;  /* 0x000000000004b947 */ /* 0x000fea0003800000 */
[----:B------:R-:W-:Y:S01]  /*d6b0*/  BPT.TRAP 0x1 ;  /* 0x000000040000795c */ /* 0x000fe20000300000 */
.L_x_250:
[----:B------:R-:W-:Y:S01]  /*d6c0*/  IMAD.U32 R2, RZ, RZ, UR45 ;  /* 0x0000002dff027e24 */ /* 0x000fe2000f8e00ff */
[----:B------:R0:W-:Y:S04]  /*d6d0*/  SYNCS.ARRIVE.TRANS64.A1T0 RZ, [R5+URZ+0x19c30], RZ ;  /* 0x019c30ff05ff79a7 */ /* 0x0001e8000810003f */
[----:B------:R-:W-:-:S13]  /*d6e0*/  ISETP.NE.AND P0, PT, R2, 0x3, PT ;  /* 0x000000030200780c */ /* 0x000fda0003f05270 */
[----:B0-----:R-:W-:Y:S05]  /*d6f0*/  @!P0 BRA `(.L_x_251) ;  /* 0x0000000000048947 */ /* 0x001fea0003800000 */
[----:B------:R-:W-:Y:S01]  /*d700*/  BPT.TRAP 0x1 ;  /* 0x000000040000795c */ /* 0x000fe20000300000 */
.L_x_251:
[----:B------:R-:W-:Y:S01]  /*d710*/  LOP3.LUT R3, R4, 0x1, RZ, 0x3c, !PT ;  /* 0x0000000104037812 */ /* 0x000fe200078e3cff */
[----:B------:R-:W-:Y:S01]  /*d720*/  IMAD R2, R0, 0x8, R16 ;  /* 0x0000000800027824 */ /* 0x000fe200078e0210 */
[----:B------:R-:W-:Y:S02]  /*d730*/  BSSY B0, `(.L_x_252) ;  /* 0x0000004000007945 */ /* 0x000fe40003800000 */
[----:B------:R-:W-:-:S04]  /*d740*/  SHF.L.U32 R3, R3, 0x1f, RZ ;  /* 0x0000001f03037819 */ /* 0x000fc800000006ff */
[----:B------:R-:W0:Y:S02]  /*d750*/  SYNCS.PHASECHK.TRANS64.TRYWAIT P2, [R2+URZ+0x19c70], R3 ;  /* 0x019c7003020075a7 */ /* 0x000e24000804017f */
[----:B0-----:R-:W-:Y:S05]  /*d760*/  @!P2 BRA `(.L_x_253) ;  /* 0x0000002c006ca947 */ /* 0x001fea0003800000 */
.L_x_332:
[----:B------:R-:W-:Y:S05]  /*d770*/  BSYNC B0 ;  /* 0x0000000000007941 */ /* 0x000fea0003800000 */
.L_x_252:
[----:B--23--:R-:W-:-:S05]  /*d780*/  IMAD.U32 R5, RZ, RZ, UR44 ;  /* 0x0000002cff057e24 */ /* 0x00cfca000f8e00ff */
[----:B------:R-:W-:-:S13]  /*d790*/  ISETP.NE.AND P2, PT, R5, 0x3, PT ;  /* 0x000000030500780c */ /* 0x000fda0003f45270 */
[----:B------:R-:W-:Y:S05]  /*d7a0*/  @!P2 BRA `(.L_x_254) ;  /* 0x000000000004a947 */ /* 0x000fea0003800000 */
[----:B------:R-:W-:Y:S01]  /*d7b0*/  BPT.TRAP 0x1 ;  /* 0x000000040000795c */ /* 0x000fe20000300000 */
.L_x_254:
[----:B------:R-:W-:Y:S01]  /*d7c0*/  SHF.L.U32 R4, R4, 0x1f, RZ ;  /* 0x0000001f04047819 */ /* 0x000fe200000006ff */
[----:B------:R-:W-:-:S03]  /*d7d0*/  IMAD R3, R0, 0x3000, RZ ;  /* 0x0000300000037824 */ /* 0x000fc600078e02ff */
[----:B------:R-:W0:Y:S02]  /*d7e0*/  SYNCS.PHASECHK.TRANS64.TRYWAIT P2, [R2+URZ+0x19c60], R4 ;  /* 0x019c6004020075a7 */ /* 0x000e24000804017f */
[----:B0-----:R-:W-:Y:S05]  /*d7f0*/  @!P2 BRA `(.L_x_255) ;  /* 0x0000002c005ca947 */ /* 0x001fea0003800000 */
.L_x_333:
[----:B------:R-:W2:Y:S04]  /*d800*/  LDL R0, [R1+0x18] ;  /* 0x0000180001007983 */ /* 0x000ea80000100800 */
[----:B------:R-:W3:Y:S04]  /*d810*/  LDL R10, [R1+0x10] ;  /* 0x00001000010a7983 */ /* 0x000ee80000100800 */
[----:B------:R-:W5:Y:S01]  /*d820*/  LDL R12, [R1+0x14] ;  /* 0x00001400010c7983 */ /* 0x000f620000100800 */
[----:B------:R-:W-:Y:S05]  /*d830*/  WARPSYNC.ALL ;  /* 0x0000000000007948 */ /* 0x000fea0003800000 */
[----:B--2---:R-:W-:-:S02]  /*d840*/  LOP3.LUT R0, R3, R0, RZ, 0xfc, !PT ;  /* 0x0000000003007212 */ /* 0x004fc400078efcff */
[----:B---3--:R-:W-:-:S03]  /*d850*/  LOP3.LUT R3, R3, R10, RZ, 0xfc, !PT ;  /* 0x0000000a03037212 */ /* 0x008fc600078efcff */
[C---:B------:R-:W-:Y:S02]  /*d860*/  IMAD.IADD R0, R16.reuse, 0x1, R0 ;  /* 0x0000000110007824 */ /* 0x040fe400078e0200 */
[----:B------:R-:W-:-:S03]  /*d870*/  IMAD.IADD R3, R16, 0x1, R3 ;  /* 0x0000000110037824 */ /* 0x000fc600078e0203 */
[----:B0---4-:R-:W0:Y:S02]  /*d880*/  LDSM.16.MT88.4 R4, [R0+0x9000] ;  /* 0x009000000004783b */ /* 0x011e240000004200 */
[C-C-:B0-----:R-:W-:Y:S02]  /*d890*/  PRMT R8, R4.reuse, 0x6420, R5.reuse ;  /* 0x0000642004087816 */ /* 0x141fe40000000005 */
[----:B------:R-:W-:Y:S02]  /*d8a0*/  PRMT R9, R4, 0x7531, R5 ;  /* 0x0000753104097816 */ /* 0x000fe40000000005 */
[C-C-:B------:R-:W-:Y:S02]  /*d8b0*/  PRMT R10, R6.reuse, 0x6420, R7.reuse ;  /* 0x00006420060a7816 */ /* 0x140fe40000000007 */
[----:B------:R-:W-:-:S05]  /*d8c0*/  PRMT R11, R6, 0x7531, R7 ;  /* 0x00007531060b7816 */ /* 0x000fca0000000007 */
[----:B------:R-:W-:Y:S04]  /*d8d0*/  STSM.16.M88.4 [R3+0x3000], R8 ;  /* 0x0030000803007844 */ /* 0x000fe80000000200 */
[----:B------:R-:W0:Y:S02]  /*d8e0*/  LDSM.16.MT88.4 R4, [R0+0xa000] ;  /* 0x00a000000004783b */ /* 0x000e240000004200 */
[C-C-:B0-----:R-:W-:Y:S02]  /*d8f0*/  PRMT R8, R4.reuse, 0x6420, R5.reuse ;  /* 0x0000642004087816 */ /* 0x141fe40000000005 */
[----:B------:R-:W-:Y:S02]  /*d900*/  PRMT R9, R4, 0x7531, R5 ;  /* 0x0000753104097816 */ /* 0x000fe40000000005 */
[----:B------:R-:W-:-:S02]  /*d910*/  PRMT R10, R6, 0x6420, R7 ;  /* 0x00006420060a7816 */ /* 0x000fc40000000007 */
[----:B------:R-:W-:-:S05]  /*d920*/  PRMT R11, R6, 0x7531, R7 ;  /* 0x00007531060b7816 */ /* 0x000fca0000000007 */
[----:B------:R-:W-:Y:S04]  /*d930*/  STSM.16.M88.4 [R3+0x4000], R8 ;  /* 0x0040000803007844 */ /* 0x000fe80000000200 */
[----:B------:R-:W0:Y:S02]  /*d940*/  LDSM.16.MT88.4 R4, [R0+0xb000] ;  /* 0x00b000000004783b */ /* 0x000e240000004200 */
[C-C-:B0-----:R-:W-:Y:S02]  /*d950*/  PRMT R8, R4.reuse, 0x6420, R5.reuse ;  /* 0x0000642004087816 */ /* 0x141fe40000000005 */
[----:B------:R-:W-:Y:S02]  /*d960*/  PRMT R9, R4, 0x7531, R5 ;  /* 0x0000753104097816 */ /* 0x000fe40000000005 */
[----:B------:R-:W-:-:S02]  /*d970*/  PRMT R10, R6, 0x6420, R7 ;  /* 0x00006420060a7816 */ /* 0x000fc40000000007 */
[----:B------:R-:W-:-:S05]  /*d980*/  PRMT R11, R6, 0x7531, R7 ;  /* 0x00007531060b7816 */ /* 0x000fca0000000007 */
[----:B------:R5:W-:Y:S04]  /*d990*/  STSM.16.M88.4 [R3+0x5000], R8 ;  /* 0x0050000803007844 */ /* 0x000be80000000200 */
[----:B------:R-:W0:Y:S01]  /*d9a0*/  LDSM.16.MT88.4 R4, [R0+0x9800] ;  /* 0x009800000004783b */ /* 0x000e220000004200 */
[----:B-----5:R-:W-:Y:S01]  /*d9b0*/  IADD3 R3, R12, 0x3000, R3 ;  /* 0x000030000c037810 */ /* 0x020fe20007ffe003 */
[----:B------:R-:W-:-:S05]  /*d9c0*/  IMAD.U32 R12, RZ, RZ, UR44 ;  /* 0x0000002cff0c7e24 */ /* 0x000fca000f8e00ff */
[----:B------:R-:W-:Y:S02]  /*d9d0*/  ISETP.NE.AND P2, PT, R12, 0x3, PT ;  /* 0x000000030c00780c */ /* 0x000fe40003f45270 */
[C-C-:B0-----:R-:W-:Y:S02]  /*d9e0*/  PRMT R8, R4.reuse, 0x6420, R5.reuse ;  /* 0x0000642004087816 */ /* 0x141fe40000000005 */
[----:B------:R-:W-:Y:S02]  /*d9f0*/  PRMT R9, R4, 0x7531, R5 ;  /* 0x0000753104097816 */ /* 0x000fe40000000005 */
[C-C-:B------:R-:W-:Y:S02]  /*da00*/  PRMT R10, R6.reuse, 0x6420, R7.reuse ;  /* 0x00006420060a7816 */ /* 0x140fe40000000007 */
[----:B------:R-:W-:-:S05]  /*da10*/  PRMT R11, R6, 0x7531, R7 ;  /* 0x00007531060b7816 */ /* 0x000fca0000000007 */
[----:B------:R-:W-:Y:S04]  /*da20*/  STSM.16.M88.4 [R3], R8 ;  /* 0x0000000803007844 */ /* 0x000fe80000000200 */
        /* <DEDUP_REMOVED lines=17> */
[----:B--2---:R-:W2:Y:S01]  /*db40*/  FENCE.VIEW.ASYNC.S ;  /* 0x00000000000073c6 */ /* 0x004ea20000000000 */
[----:B------:R-:W-:Y:S05]  /*db50*/  @!P2 BRA `(.L_x_256) ;  /* 0x000000000004a947 */ /* 0x000fea0003800000 */
[----:B------:R-:W-:Y:S01]  /*db60*/  BPT.TRAP 0x1 ;  /* 0x000000040000795c */ /* 0x000fe20000300000 */
.L_x_256:
[----:B--2---:R2:W-:Y:S01]  /*db70*/  SYNCS.ARRIVE.TRANS64.A1T0 RZ, [R2+URZ+0x19c50], RZ ;  /* 0x019c50ff02ff79a7 */ /* 0x0045e2000810003f */
[----:B------:R-:W-:Y:S06]  /*db80*/  BAR.SYNC.DEFER_BLOCKING 0x2, 0x80 ;  /* 0x0082000000007b1d */ /* 0x000fec0000010000 */
[----:B------:R-:W-:Y:S05]  /*db90*/  @!P0 BRA `(.L_x_257) ;  /* 0x0000000000048947 */ /* 0x000fea0003800000 */
[----:B------:R-:W-:Y:S01]  /*dba0*/  BPT.TRAP 0x1 ;  /* 0x000000040000795c */ /* 0x000fe20000300000 */
.L_x_257:
[----:B------:R-:W3:Y:S01]  /*dbb0*/  LDL R0, [R1+0x8] ;  /* 0x0000080001007983 */ /* 0x000ee20000100800 */
[----:B--2---:R-:W-:Y:S02]  /*dbc0*/  VIADD R2, R2, 0x19c80 ;  /* 0x00019c8002027836 */ /* 0x004fe40000000000 */
[----:B------:R-:W-:-:S03]  /*dbd0*/  IMAD.MOV.U32 R4, RZ, RZ, R22 ;  /* 0x000000ffff047224 */ /* 0x000fc600078e0016 */
[----:B---3--:R-:W-:Y:S01]  /*dbe0*/  PRMT R2, R0, 0x654, R2 ;  /* 0x0000065400027816 */ /* 0x008fe20000000002 */
[----:B------:R-:W-:-:S03]  /*dbf0*/  IMAD.MOV.U32 R0, RZ, RZ, R19 ;  /* 0x000000ffff007224 */ /* 0x000fc600078e0013 */
[----:B------:R2:W-:Y:S01]  /*dc00*/  SYNCS.ARRIVE.TRANS64.RED.A1T0 RZ, [R2+URZ], RZ ;  /* 0x000000ff02ff79a7 */ /* 0x0005e2000810043f */
[----:B------:R-:W-:Y:S05]  /*dc10*/  @P1 BRA `(.L_x_258) ;  /* 0xfffffff000081947 */ /* 0x000fea000383ffff */
.L_x_238:
[----:B--2---:R-:W2:Y:S01]  /*dc20*/  S2R R2, SR_TID.X ;  /* 0x0000000000027919 */ /* 0x004ea20000002100 */
[----:B-1----:R-:W-:Y:S01]  /*dc30*/  IMAD.U32 R0, RZ, RZ, UR45 ;  /* 0x0000002dff007e24 */ /* 0x002fe2000f8e00ff */
[----:B------:R-:W-:Y:S04]  /*dc40*/  BSSY B0, `(.L_x_259) ;  /* 0x0000011000007945 */ /* 0x000fe80003800000 */
[----:B------:R-:W-:Y:S02]  /*dc50*/  ISETP.NE.AND P0, PT, R0, 0x3, PT ;  /* 0x000000030000780c */ /* 0x000fe40003f05270 */
[----:B--2---:R-:W-:-:S04]  /*dc60*/  LOP3.LUT R2, R2, 0x7f, RZ, 0xc0, !PT ;  /* 0x0000007f02027812 */ /* 0x004fc800078ec0ff */
[----:B------:R-:W-:-:S13]  /*dc70*/  ISETP.NE.AND P1, PT, R2, RZ, PT ;  /* 0x000000ff0200720c */ /* 0x000fda0003f25270 */
[----:B------:R-:W-:Y:S05]  /*dc80*/  @P1 BRA `(.L_x_260) ;  /* 0x0000000000301947 */ /* 0x000fea0003800000 */
[----:B------:R-:W1:Y:S01]  /*dc90*/  S2R R5, SR_LANEID ;  /* 0x0000000000057919 */ /* 0x000e620000000000 */
[----:B------:R-:W-:Y:S01]  /*dca0*/  VOTEU.ANY UR4, UPT, PT ;  /* 0x0000000000047886 */ /* 0x000fe200038e0100 */
[----:B0-----:R-:W0:Y:S01]  /*dcb0*/  LDC.64 R2, c[0x0][0xc60] ;  /* 0x00031800ff027b82 */ /* 0x001e220000000a00 */
[----:B------:R-:W1:Y:S02]  /*dcc0*/  FLO.U32 R0, UR4 ;  /* 0x0000000400007d00 */ /* 0x000e6400080e0000 */
[----:B-1----:R-:W-:-:S06]  /*dcd0*/  ISETP.EQ.U32.AND P1, PT, R0, R5, PT ;  /* 0x000000050000720c */ /* 0x002fcc0003f22070 */
[----:B------:R-:W0:Y:S07]  /*dce0*/  POPC R5, UR4 ;  /* 0x0000000400057d09 */ /* 0x000e2e0008000000 */
[----:B0-----:R-:W2:Y:S01]  /*dcf0*/  @P1 ATOMG.E.ADD.STRONG.GPU PT, R3, desc[UR50][R2.64], R5 ;  /* 0x00000005020319a8 */ /* 0x001ea200081ee1f2 */
[----:B------:R-:W0:Y:S02]  /*dd00*/  S2R R4, SR_LTMASK ;  /* 0x0000000000047919 */ /* 0x000e240000003900 */
[----:B0-----:R-:W-:-:S04]  /*dd10*/  LOP3.LUT R4, R4, UR4, RZ, 0xc0, !PT ;  /* 0x0000000404047c12 */ /* 0x001fc8000f8ec0ff */
[----:B------:R-:W0:Y:S01]  /*dd20*/  POPC R7, R4 ;  /* 0x0000000400077309 */ /* 0x000e220000000000 */
[----:B--2---:R-:W0:Y:S02]  /*dd30*/  SHFL.IDX PT, R0, R3, R0, 0x1f ;  /* 0x00001f0003007589 */ /* 0x004e2400000e0000 */
[----:B0-----:R-:W-:-:S07]  /*dd40*/  IADD3 R24, R0, UR46, R7 ;  /* 0x0000002e00187c10 */ /* 0x001fce000fffe007 */
.L_x_260:
[----:B------:R-:W-:Y:S05]  /*dd50*/  BSYNC B0 ;  /* 0x0000000000007941 */ /* 0x000fea0003800000 */
.L_x_259:
[----:B------:R-:W-:Y:S05]  /*dd60*/  @!P0 BRA `(.L_x_261) ;  /* 0x0000000000048947 */ /* 0x000fea0003800000 */
[----:B------:R-:W-:Y:S01]  /*dd70*/  BPT.TRAP 0x1 ;  /* 0x000000040000795c */ /* 0x000fe20000300000 */
.L_x_261:
[----:B------:R-:W-:Y:S01]  /*dd80*/  LOP3.LUT R0, R22, 0x1, RZ, 0x3c, !PT ;  /* 0x0000000116007812 */ /* 0x000fe200078e3cff */
[----:B0-----:R-:W-:Y:S01]  /*dd90*/  IMAD R3, R19, 0x8, R16 ;  /* 0x0000000813037824 */ /* 0x001fe200078e0210 */
[----:B------:R-:W-:Y:S02]  /*dda0*/  BSSY B0, `(.L_x_262) ;  /* 0x0000004000007945 */ /* 0x000fe40003800000 */
[----:B------:R-:W-:-:S04]  /*ddb0*/  SHF.L.U32 R0, R0, 0x1f, RZ ;  /* 0x0000001f00007819 */ /* 0x000fc800000006ff */
[----:B------:R-:W0:Y:S02]  /*ddc0*/  SYNCS.PHASECHK.TRANS64.TRYWAIT P1, [R3+URZ+0x19c70], R0 ;  /* 0x019c7000030075a7 */ /* 0x000e24000802017f */
[----:B0-----:R-:W-:Y:S05]  /*ddd0*/  @!P1 BRA `(.L_x_263) ;  /* 0x0000002400f89947 */ /* 0x001fea0003800000 */
.L_x_334:
[----:B------:R-:W-:Y:S05]  /*dde0*/  BSYNC B0 ;  /* 0x0000000000007941 */ /* 0x000fea0003800000 */
.L_x_262:
[----:B------:R-:W-:-:S05]  /*ddf0*/  IMAD.U32 R2, RZ, RZ, UR44 ;  /* 0x0000002cff027e24 */ /* 0x000fca000f8e00ff */
[----:B------:R-:W-:-:S13]  /*de00*/  ISETP.NE.AND P1, PT, R2, 0x3, PT ;  /* 0x000000030200780c */ /* 0x000fda0003f25270 */
[----:B------:R-:W-:Y:S05]  /*de10*/  @!P1 BRA `(.L_x_264) ;  /* 0x0000000000049947 */ /* 0x000fea0003800000 */
[----:B------:R-:W-:Y:S01]  /*de20*/  BPT.TRAP 0x1 ;  /* 0x000000040000795c */ /* 0x000fe20000300000 */
.L_x_264:
[----:B0-----:R-:W-:-:S04]  /*de30*/  SHF.L.U32 R0, R22, 0x1f, RZ ;  /* 0x0000001f16007819 */ /* 0x001fc800000006ff */
[----:B------:R-:W0:Y:S02]  /*de40*/  SYNCS.PHASECHK.TRANS64.TRYWAIT P1, [R3+URZ+0x19c60], R0 ;  /* 0x019c6000030075a7 */ /* 0x000e24000802017f */
[----:B0-----:R-:W-:Y:S05]  /*de50*/  @!P1 BRA `(.L_x_265) ;  /* 0x0000002400ec9947 */ /* 0x001fea0003800000 */
.L_x_335:
[----:B------:R-:W2:Y:S04]  /*de60*/  LDL R4, [R1+0x18] ;  /* 0x0000180001047983 */ /* 0x000ea80000100800 */
[----:B------:R-:W3:Y:S04]  /*de70*/  LDL R10, [R1+0x10] ;  /* 0x00001000010a7983 */ /* 0x000ee80000100800 */
[----:B------:R-:W4:Y:S01]  /*de80*/  LDL R12, [R1+0x14] ;  /* 0x00001400010c7983 */ /* 0x000f220000100800 */
[----:B------:R-:W-:Y:S01]  /*de90*/  IMAD R2, R19, 0x3000, RZ ;  /* 0x0000300013027824 */ /* 0x000fe200078e02ff */
[----:B------:R-:W-:Y:S05]  /*dea0*/  WARPSYNC.ALL ;  /* 0x0000000000007948 */ /* 0x000fea0003800000 */
[----:B--2---:R-:W-:-:S02]  /*deb0*/  LOP3.LUT R5, R2, R4, RZ, 0xfc, !PT ;  /* 0x0000000402057212 */ /* 0x004fc400078efcff */
[----:B---3--:R-:W-:-:S03]  /*dec0*/  LOP3.LUT R2, R2, R10, RZ, 0xfc, !PT ;  /* 0x0000000a02027212 */ /* 0x008fc600078efcff */
[C---:B0-----:R-:W-:Y:S02]  /*ded0*/  IMAD.IADD R0, R16.reuse, 0x1, R5 ;  /* 0x0000000110007824 */ /* 0x041fe400078e0205 */
[----:B------:R-:W-:-:S03]  /*dee0*/  IMAD.IADD R2, R16, 0x1, R2 ;  /* 0x0000000110027824 */ /* 0x000fc600078e0202 */
[----:B------:R-:W0:Y:S02]  /*def0*/  LDSM.16.MT88.4 R4, [R0+0x9000] ;  /* 0x009000000004783b */ /* 0x000e240000004200 */
        /* <DEDUP_REMOVED lines=18> */
[----:B----4-:R-:W-:Y:S01]  /*e020*/  IADD3 R2, R12, 0x3000, R2 ;  /* 0x000030000c027810 */ /* 0x010fe20007ffe002 */
        /* <DEDUP_REMOVED lines=27> */
.L_x_266:
[----:B-1----:R1:W-:Y:S01]  /*e1e0*/  SYNCS.ARRIVE.TRANS64.A1T0 RZ, [R3+URZ+0x19c50], RZ ;  /* 0x019c50ff03ff79a7 */ /* 0x0023e2000810003f */
[----:B------:R-:W-:Y:S06]  /*e1f0*/  BAR.SYNC.DEFER_BLOCKING 0x2, 0x80 ;  /* 0x0082000000007b1d */ /* 0x000fec0000010000 */
[----:B------:R-:W-:Y:S05]  /*e200*/  @!P0 BRA `(.L_x_267) ;  /* 0x0000000000048947 */ /* 0x000fea0003800000 */
[----:B------:R-:W-:Y:S01]  /*e210*/  BPT.TRAP 0x1 ;  /* 0x000000040000795c */ /* 0x000fe20000300000 */
.L_x_267:
[----:B------:R-:W2:Y:S01]  /*e220*/  LDL R0, [R1+0x8] ;  /* 0x0000080001007983 */ /* 0x000ea20000100800 */
[----:B-1----:R-:W-:Y:S02]  /*e230*/  VIADD R3, R3, 0x19c80 ;  /* 0x00019c8003037836 */ /* 0x002fe40000000000 */
[----:B------:R-:W-:-:S05]  /*e240*/  VIADD R19, R19, 0x1 ;  /* 0x0000000113137836 */ /* 0x000fca0000000000 */
[----:B------:R-:W-:-:S04]  /*e250*/  ISETP.NE.AND P0, PT, R19, 0x2, PT ;  /* 0x000000021300780c */ /* 0x000fc80003f05270 */
[----:B------:R-:W-:Y:S02]  /*e260*/  SEL R19, R19, RZ, P0 ;  /* 0x000000ff13137207 */ /* 0x000fe40000000000 */
[----:B--2---:R-:W-:-:S04]  /*e270*/  PRMT R3, R0, 0x654, R3 ;  /* 0x0000065400037816 */ /* 0x004fc80000000003 */
[----:B------:R1:W-:Y:S02]  /*e280*/  SYNCS.ARRIVE.TRANS64.RED.A1T0 RZ, [R3+URZ], RZ ;  /* 0x000000ff03ff79a7 */ /* 0x0003e4000810043f */
[----:B-1----:R-:W-:-:S04]  /*e290*/  SEL R3, RZ, 0x1, P0 ;  /* 0x00000001ff037807 */ /* 0x002fc80000000000 */
[----:B------:R-:W-:-:S07]  /*e2a0*/  LOP3.LUT R22, R22, R3, RZ, 0x3c, !PT ;  /* 0x0000000316167212 */ /* 0x000fce00078e3cff */
.L_x_208:
[----:B------:R-:W-:Y:S05]  /*e2b0*/  BSYNC B7 ;  /* 0x0000000000077941 */ /* 0x000fea0003800000 */
.L_x_206:
[----:B------:R-:W-:-:S13]  /*e2c0*/  LOP3.LUT P0, RZ, R28, 0x20, RZ, 0xc0, !PT ;  /* 0x000000201cff7812 */ /* 0x000fda000780c0ff */
[----:B------:R-:W-:Y:S05]  /*e2d0*/  @!P0 BRA `(.L_x_268) ;  /* 0x0000000000288947 */ /* 0x000fea0003800000 */
[----:B------:R-:W1:Y:S08]  /*e2e0*/  S2UR UR4, SR_CgaCtaId ;  /* 0x00000000000479c3 */ /* 0x000e700000008800 */
[----:B------:R-:W-:Y:S01]  /*e2f0*/  BAR.SYNC.DEFER_BLOCKING 0x5, 0x200 ;  /* 0x0148000000007b1d */ /* 0x000fe20000010000 */
[----:B------:R-:W-:Y:S01]  /*e300*/  MOV R16, 0x400 ;  /* 0x0000040000107802 */ /* 0x000fe20000000f00 */
[----:B-1----:R-:W-:-:S05]  /*e310*/  IMAD.U32 R0, RZ, RZ, UR4 ;  /* 0x00000004ff007e24 */ /* 0x002fca000f8e00ff */
[----:B------:R-:W-:Y:S01]  /*e320*/  LEA R16, R0, R16, 0x18 ;  /* 0x0000001000107211 */ /* 0x000fe200078ec0ff */
[----:B------:R-:W-:Y:S04]  /*e330*/  STL [R1+0x8], R0 ;  /* 0x0000080001007387 */ /* 0x000fe80000100800 */
[----:B------:R-:W1:Y:S02]  /*e340*/  LDS.128 R24, [R16+0x19cd0] ;  /* 0x019cd00010187984 */ /* 0x000e640000000c00 */
[----:B-1----:R-:W-:Y:S01]  /*e350*/  R2UR UR40, R27 ;  /* 0x000000001b2872ca */ /* 0x002fe200000e0000 */
[----:B------:R-:W-:Y:S06]  /*e360*/  BAR.ARV 0x4, 0x200 ;  /* 0x0108000000007b1d */ /* 0x000fec0000002000 */
[----:B------:R-:W-:Y:S08]  /*e370*/  BRA `(.L_x_269) ;  /* 0x0000000800ac7947 */ /* 0x000ff00003800000 */
.L_x_268:
[----:B------:R-:W0:Y:S01]  /*e380*/  S2R R0, SR_TID.X ;  /* 0x0000000000007919 */ /* 0x000e220000002100 */
[----:B------:R-:W-:Y:S01]  /*e390*/  ULDC UR4, c[0x0][0xc3c] ;  /* 0x00030f0000047ab9 */ /* 0x000fe20000000800 */
[----:B0-----:R-:W-:Y:S01]  /*e3a0*/  LOP3.LUT R10, R0, 0x1f, RZ, 0xc0, !PT ;  /* 0x0000001f000a7812 */ /* 0x001fe200078ec0ff */
[----:B------:R-:W-:-:S03]  /*e3b0*/  IMAD.MOV.U32 R0, RZ, RZ, RZ ;  /* 0x000000ffff007224 */ /* 0x000fc600078e00ff */
[C---:B------:R-:W-:Y:S01]  /*e3c0*/  ISETP.NE.AND P0, PT, R10.reuse, 0x1f, PT ;  /* 0x0000001f0a00780c */ /* 0x040fe20003f05270 */
[----:B------:R-:W-:-:S05]  /*e3d0*/  VIADD R7, R10, UR40 ;  /* 0x000000280a077c36 */ /* 0x000fca0008000000 */
[----:B------:R-:W-:Y:S01]  /*e3e0*/  ISETP.GE.OR P1, PT, R7, UR4, !P0 ;  /* 0x0000000407007c0c */ /* 0x000fe2000c726670 */
[----:B------:R-:W-:Y:S01]  /*e3f0*/  IMAD.MOV.U32 R6, RZ, RZ, RZ ;  /* 0x000000ffff067224 */ /* 0x000fe200078e00ff */
[----:B------:R-:W-:Y:S01]  /*e400*/  ISETP.GE.U32.AND P2, PT, R10, 0x2, PT ;  /* 0x000000020a00780c */ /* 0x000fe20003f46070 */
[----:B------:R-:W-:-:S10]  /*e410*/  ULDC UR4, c[0x0][0xc3c] ;  /* 0x00030f0000047ab9 */ /* 0x000fd40000000800 */
[----:B------:R-:W0:Y:S08]  /*e420*/  @!P1 LDC.64 R2, c[0x0][0xc80] ;  /* 0x00032000ff029b82 */ /* 0x000e300000000a00 */
[----:B------:R-:W1:Y:S01]  /*e430*/  @!P1 LDC.64 R4, c[0x0][0xc78] ;  /* 0x00031e00ff049b82 */ /* 0x000e620000000a00 */
[----:B0-----:R-:W-:-:S05]  /*e440*/  @!P1 IMAD.WIDE R2, R7, 0x4, R2 ;  /* 0x0000000407029825 */ /* 0x001fca00078e0202 */
[----:B------:R1:W2:Y:S02]  /*e450*/  @!P1 LDG.E R0, desc[UR50][R2.64] ;  /* 0x0000003202009981 */ /* 0x0002a4000c1e1900 */
[----:B-1----:R-:W-:-:S05]  /*e460*/  @!P1 IMAD.WIDE R2, R7, 0x4, R4 ;  /* 0x0000000407029825 */ /* 0x002fca00078e0204 */
[----:B------:R0:W2:Y:S01]  /*e470*/  @!P1 LDG.E R6, desc[UR50][R2.64] ;  /* 0x0000003202069981 */ /* 0x0000a2000c1e1900 */
[C---:B------:R-:W-:Y:S02]  /*e480*/  ISETP.NE.AND P1, PT, R10.reuse, RZ, PT ;  /* 0x000000ff0a00720c */ /* 0x040fe40003f25270 */
[C---:B------:R-:W-:Y:S02]  /*e490*/  ISETP.GE.U32.AND P3, PT, R10.reuse, 0x4, PT ;  /* 0x000000040a00780c */ /* 0x040fe40003f66070 */
[C---:B------:R-:W-:Y:S02]  /*e4a0*/  ISETP.GE.U32.AND P4, PT, R10.reuse, 0x8, PT ;  /* 0x000000080a00780c */ /* 0x040fe40003f86070 */
[----:B------:R-:W-:Y:S01]  /*e4b0*/  ISETP.GE.U32.AND P5, PT, R10, 0x10, PT ;  /* 0x000000100a00780c */ /* 0x000fe20003fa6070 */
[----:B0-----:R-:W0:Y:S01]  /*e4c0*/  LDC R3, c[0x0][0xc38] ;  /* 0x00030e00ff037b82 */ /* 0x001e220000000800 */
[----:B--2---:R-:W-:-:S05]  /*e4d0*/  IMAD R4, R6, R0, RZ ;  /* 0x0000000006047224 */ /* 0x004fca00078e02ff */
[----:B------:R-:W1:Y:S02]  /*e4e0*/  SHFL.UP PT, R5, R4, 0x1, RZ ;  /* 0x0420000004057989 */ /* 0x000e6400000e00ff */
[----:B-1----:R-:W-:-:S05]  /*e4f0*/  SEL R5, R5, RZ, P1 ;  /* 0x000000ff05057207 */ /* 0x002fca0000800000 */
[----:B------:R-:W-:Y:S02]  /*e500*/  IMAD.IADD R5, R4, 0x1, R5 ;  /* 0x0000000104057824 */ /* 0x000fe400078e0205 */
[----:B------:R-:W-:Y:S04]  /*e510*/  SHFL.IDX PT, R4, R24, RZ, 0x1f ;  /* 0x00001fff18047589 */ /* 0x000fe800000e0000 */
[----:B------:R-:W1:Y:S02]  /*e520*/  SHFL.UP PT, R7, R5, 0x2, RZ ;  /* 0x0440000005077989 */ /* 0x000e6400000e00ff */
[----:B-1----:R-:W-:-:S05]  /*e530*/  SEL R8, R7, RZ, P2 ;  /* 0x000000ff07087207 */ /* 0x002fca0001000000 */
[----:B------:R-:W-:Y:S02]  /*e540*/  IMAD.IADD R8, R5, 0x1, R8 ;  /* 0x0000000105087824 */ /* 0x000fe400078e0208 */
[----:B------:R1:W-:Y:S04]  /*e550*/  SHFL.IDX PT, R5, R24, 0x1, 0x1f ;  /* 0x00201f0018057f89 */ /* 0x0003e800000e0000 */
[----:B------:R-:W2:Y:S01]  /*e560*/  SHFL.UP PT, R7, R8, 0x4, RZ ;  /* 0x0480000008077989 */ /* 0x000ea200000e00ff */
[----:B-1----:R-:W-:Y:S01]  /*e570*/  IMAD.MOV.U32 R24, RZ, RZ, RZ ;  /* 0x000000ffff187224 */ /* 0x002fe200078e00ff */
[----:B--2---:R-:W-:-:S05]  /*e580*/  SEL R7, R7, RZ, P3 ;  /* 0x000000ff07077207 */ /* 0x004fca0001800000 */
        /* <DEDUP_REMOVED lines=11> */
[----:B------:R-:W-:Y:S05]  /*e640*/  @P6 BRA `(.L_x_270) ;  /* 0x0000000000986947 */ /* 0x000fea0003800000 */
.L_x_272:
[----:B------:R-:W-:-:S04]  /*e650*/  UIADD3 UR40, UR40, 0x1f, URZ ;  /* 0x0000001f28287890 */ /* 0x000fc8000fffe03f */
[----:B------:R-:W-:-:S06]  /*e660*/  UISETP.GE.AND UP0, UPT, UR40, UR4, UPT ;  /* 0x000000042800728c */ /* 0x000fcc000bf06270 */
[----:B------:R-:W-:-:S13]  /*e670*/  PLOP3.LUT P6, PT, PT, PT, UP0, 0x40, 0x0 ;  /* 0x000000000000781c */ /* 0x000fda0003fce808 */
[----:B------:R-:W-:Y:S05]  /*e680*/  @!P6 BRA `(.L_x_271) ;  /* 0x0000000400a8e947 */ /* 0x000fea0003800000 */
[----:B------:R-:W0:Y:S02]  /*e690*/  S2R R0, SR_TID.X ;  /* 0x0000000000007919 */ /* 0x000e240000002100 */
[----:B0-----:R-:W-:-:S05]  /*e6a0*/  LOP3.LUT R0, R0, 0x1f, RZ, 0xc0, !PT ;  /* 0x0000001f00007812 */ /* 0x001fca00078ec0ff */
[----:B------:R-:W-:Y:S02]  /*e6b0*/  VIADD R6, R0, UR40 ;  /* 0x0000002800067c36 */ /* 0x000fe40008000000 */
[----:B------:R-:W-:-:S03]  /*e6c0*/  IMAD.MOV.U32 R0, RZ, RZ, RZ ;  /* 0x000000ffff007224 */ /* 0x000fc600078e00ff */
[----:B------:R-:W-:-:S13]  /*e6d0*/  ISETP.GE.OR P6, PT, R6, UR4, !P0 ;  /* 0x0000000406007c0c */ /* 0x000fda000c7c6670 */
[----:B------:R-:W0:Y:S02]  /*e6e0*/  @!P6 LDC.64 R2, c[0x0][0xc80] ;  /* 0x00032000ff02eb82 */ /* 0x000e240000000a00 */
[----:B0-----:R-:W-:-:S05]  /*e6f0*/  @!P6 IMAD.WIDE R2, R6, 0x4, R2 ;  /* 0x000000040602e825 */ /* 0x001fca00078e0202 */
[----:B------:R0:W2:Y:S02]  /*e700*/  @!P6 LDG.E R0, desc[UR50][R2.64] ;  /* 0x000000320200e981 */ /* 0x0000a4000c1e1900 */
[----:B0-----:R-:W0:Y:S02]  /*e710*/  @!P6 LDC.64 R2, c[0x0][0xc78] ;  /* 0x00031e00ff02eb82 */ /* 0x001e240000000a00 */
[----:B0-----:R-:W-:-:S04]  /*e720*/  @!P6 IMAD.WIDE R2, R6, 0x4, R2 ;  /* 0x000000040602e825 */ /* 0x001fc800078e0202 */
[----:B------:R-:W-:-:S06]  /*e730*/  IMAD.MOV.U32 R6, RZ, RZ, RZ ;  /* 0x000000ffff067224 */ /* 0x000fcc00078e00ff */
[----:B------:R-:W2:Y:S02]  /*e740*/  @!P6 LDG.E R6, desc[UR50][R2.64] ;  /* 0x000000320206e981 */ /* 0x000ea4000c1e1900 */
[----:B--2---:R-:W-:-:S05]  /*e750*/  IMAD R10, R6, R0, RZ ;  /* 0x00000000060a7224 */ /* 0x004fca00078e02ff */
        /* <DEDUP_REMOVED lines=14> */
[----:B------:R-:W-:Y:S02]  /*e840*/  IMAD.IADD R2, R2, 0x1, R3 ;  /* 0x0000000102027824 */ /* 0x000fe400078e0203 */
[----:B------:R-:W0:Y:S03]  /*e850*/  LDC R3, c[0x0][0xc38] ;  /* 0x00030e00ff037b82 */ /* 0x000e260000000800 */
[----:B------:R-:W0:Y:S02]  /*e860*/  SHFL.IDX PT, R10, R2, 0x1f, 0x1f ;  /* 0x03e01f00020a7f89 */ /* 0x000e2400000e0000 */
[----:B0-----:R-:W-:-:S04]  /*e870*/  IMAD R8, R10, R3, RZ ;  /* 0x000000030a087224 */ /* 0x001fc800078e02ff */
[----:B------:R-:W-:-:S05]  /*e880*/  IMAD.IADD R5, R8, 0x1, R5 ;  /* 0x0000000108057824 */ /* 0x000fca00078e0205 */
[----:B------:R-:W-:-:S13]  /*e890*/  ISETP.GT.AND P6, PT, R5, R4, PT ;  /* 0x000000040500720c */ /* 0x000fda0003fc4270 */
[----:B------:R-:W-:Y:S05]  /*e8a0*/  @!P6 BRA `(.L_x_272) ;  /* 0xfffffffc0068e947 */ /* 0x000fea000383ffff */
.L_x_270:
[----:B------:R-:W-:-:S04]  /*e8b0*/  IMAD.IADD R5, R5, 0x1, -R8 ;  /* 0x0000000105057824 */ /* 0x000fc800078e0a08 */
[----:B------:R-:W-:-:S05]  /*e8c0*/  IMAD R7, R2, R3, R5 ;  /* 0x0000000302077224 */ /* 0x000fca00078e0205 */
[----:B------:R-:W-:-:S13]  /*e8d0*/  ISETP.GT.AND P0, PT, R7, R4, PT ;  /* 0x000000040700720c */ /* 0x000fda0003f04270 */
[----:B------:R-:W-:Y:S02]  /*e8e0*/  VOTEU.ANY UR5, UPT, !P0 ;  /* 0x0000000000057886 */ /* 0x000fe400040e0100 */
[----:B------:R-:W-:Y:S01]  /*e8f0*/  ISETP.NE.AND P0, PT, RZ, UR5, PT ;  /* 0x00000005ff007c0c */ /* 0x000fe2000bf05270 */
[----:B------:R-:W-:-:S06]  /*e900*/  UPOPC UR4, UR5 ;  /* 0x00000005000472bf */ /* 0x000fcc0008000000 */
[----:B------:R-:W-:Y:S02]  /*e910*/  IMAD.U32 R7, RZ, RZ, UR4 ;  /* 0x00000004ff077e24 */ /* 0x000fe4000f8e00ff */
[----:B------:R-:W-:-:S03]  /*e920*/  IMAD.U32 R9, RZ, RZ, UR4 ;  /* 0x00000004ff097e24 */ /* 0x000fc6000f8e00ff */
[----:B------:R0:W1:Y:S04]  /*e930*/  SHFL.IDX PT, R0, R0, R7, 0x1f ;  /* 0x00001f0700007589 */ /* 0x00006800000e0000 */
[----:B------:R0:W2:Y:S01]  /*e940*/  SHFL.IDX PT, R6, R6, R9, 0x1f ;  /* 0x00001f0906067589 */ /* 0x0000a200000e0000 */
[----:B------:R-:W-:Y:S05]  /*e950*/  @!P0 BRA `(.L_x_273) ;  /* 0x00000000000c8947 */ /* 0x000fea0003800000 */
[----:B------:R-:W-:-:S06]  /*e960*/  UIADD3 UR5, UR4, -0x1, URZ ;  /* 0xffffffff04057890 */ /* 0x000fcc000fffe03f */
[----:B0-----:R-:W-:-:S05]  /*e970*/  IMAD.U32 R7, RZ, RZ, UR5 ;  /* 0x00000005ff077e24 */ /* 0x001fca000f8e00ff */
[----:B------:R3:W4:Y:S02]  /*e980*/  SHFL.IDX PT, R24, R2, R7, 0x1f ;  /* 0x00001f0702187589 */ /* 0x00072400000e0000 */
.L_x_273:
[-C--:B01-3--:R-:W-:Y:S01]  /*e990*/  IABS R7, R0.reuse ;  /* 0x0000000000077213 */ /* 0x08bfe20000000000 */
[----:B----4-:R-:W-:Y:S01]  /*e9a0*/  IMAD R24, R24, R3, R5 ;  /* 0x0000000318187224 */ /* 0x010fe200078e0205 */
[----:B------:R-:W-:Y:S02]  /*e9b0*/  UIADD3 UR40, UR4, UR40, URZ ;  /* 0x0000002804287290 */ /* 0x000fe4000fffe03f */
[----:B------:R-:W0:Y:S01]  /*e9c0*/  I2F.RP R5, R7 ;  /* 0x0000000700057306 */ /* 0x000e220000209400 */
[----:B------:R-:W-:Y:S01]  /*e9d0*/  IMAD.IADD R25, R4, 0x1, -R24 ;  /* 0x0000000104197824 */ /* 0x000fe200078e0a18 */
[----:B------:R-:W-:-:S05]  /*e9e0*/  IABS R4, R0 ;  /* 0x0000000000047213 */ /* 0x000fca0000000000 */
[----:B------:R-:W-:Y:S01]  /*e9f0*/  IMAD.MOV R4, RZ, RZ, -R4 ;  /* 0x000000ffff047224 */ /* 0x000fe200078e0a04 */
[----:B0-----:R-:W0:Y:S02]  /*ea00*/  MUFU.RCP R5, R5 ;  /* 0x0000000500057308 */ /* 0x001e240000001000 */
[----:B0-----:R-:W-:-:S06]  /*ea10*/  VIADD R8, R5, 0xffffffe ;  /* 0x0ffffffe05087836 */ /* 0x001fcc0000000000 */
[----:B------:R-:W0:Y:S02]  /*ea20*/  F2I.FTZ.U32.TRUNC.NTZ R3, R8 ;  /* 0x0000000800037305 */ /* 0x000e24000021f000 */
[----:B0-----:R-:W-:-:S04]  /*ea30*/  IMAD.MOV R2, RZ, RZ, -R3 ;  /* 0x000000ffff027224 */ /* 0x001fc800078e0a03 */
[----:B------:R-:W-:Y:S02]  /*ea40*/  IMAD R9, R2, R7, RZ ;  /* 0x0000000702097224 */ /* 0x000fe400078e02ff */
[----:B------:R-:W-:-:S04]  /*ea50*/  IMAD.MOV.U32 R2, RZ, RZ, RZ ;  /* 0x000000ffff027224 */ /* 0x000fc800078e00ff */
[----:B------:R-:W-:Y:S01]  /*ea60*/  IMAD.HI.U32 R2, R3, R9, R2 ;  /* 0x0000000903027227 */ /* 0x000fe200078e0002 */
[----:B------:R-:W-:-:S05]  /*ea70*/  IABS R3, R25 ;  /* 0x0000001900037213 */ /* 0x000fca0000000000 */
[----:B------:R-:W-:-:S04]  /*ea80*/  IMAD.HI.U32 R5, R2, R3, RZ ;  /* 0x0000000302057227 */ /* 0x000fc800078e00ff */
[----:B------:R-:W-:Y:S01]  /*ea90*/  IMAD R2, R5, R4, R3 ;  /* 0x0000000405027224 */ /* 0x000fe200078e0203 */
[----:B--2---:R-:W-:-:S04]  /*eaa0*/  IABS R4, R6 ;  /* 0x0000000600047213 */ /* 0x004fc80000000000 */
[----:B------:R-:W-:-:S13]  /*eab0*/  ISETP.GT.U32.AND P1, PT, R7, R2, PT ;  /* 0x000000020700720c */ /* 0x000fda0003f24070 */
[----:B------:R-:W-:Y:S02]  /*eac0*/  @!P1 IMAD.IADD R2, R2, 0x1, -R7 ;  /* 0x0000000102029824 */ /* 0x000fe400078e0a07 */
[----:B------:R-:W-:Y:S01]  /*ead0*/  @!P1 VIADD R5, R5, 0x1 ;  /* 0x0000000105059836 */ /* 0x000fe20000000000 */
[----:B------:R-:W-:Y:S02]  /*eae0*/  ISETP.NE.AND P1, PT, R0, RZ, PT ;  /* 0x000000ff0000720c */ /* 0x000fe40003f25270 */
[----:B------:R-:W-:Y:S01]  /*eaf0*/  ISETP.GE.U32.AND P0, PT, R2, R7, PT ;  /* 0x000000070200720c */ /* 0x000fe20003f06070 */
[----:B------:R-:W-:Y:S01]  /*eb00*/  IMAD.MOV.U32 R2, RZ, RZ, RZ ;  /* 0x000000ffff027224 */ /* 0x000fe200078e00ff */
[----:B------:R-:W0:Y:S11]  /*eb10*/  I2F.RP R7, R4 ;  /* 0x0000000400077306 */ /* 0x000e360000209400 */
[----:B------:R-:W-:Y:S01]  /*eb20*/  @P0 VIADD R5, R5, 0x1 ;  /* 0x0000000105050836 */ /* 0x000fe20000000000 */
[----:B0-----:R-:W0:Y:S02]  /*eb30*/  MUFU.RCP R7, R7 ;  /* 0x0000000700077308 */ /* 0x001e240000001000 */
[----:B0-----:R-:W-:-:S06]  /*eb40*/  VIADD R8, R7, 0xffffffe ;  /* 0x0ffffffe07087836 */ /* 0x001fcc0000000000 */
[----:B------:R0:W1:Y:S02]  /*eb50*/  F2I.FTZ.U32.TRUNC.NTZ R3, R8 ;  /* 0x0000000800037305 */ /* 0x000064000021f000 */
[----:B0-----:R-:W-:-:S05]  /*eb60*/  IABS R8, R6 ;  /* 0x0000000600087213 */ /* 0x001fca0000000000 */
[----:B------:R-:W-:Y:S02]  /*eb70*/  IMAD.MOV R8, RZ, RZ, -R8 ;  /* 0x000000ffff087224 */ /* 0x000fe400078e0a08 */
[----:B-1----:R-:W-:-:S04]  /*eb80*/  IMAD.MOV R9, RZ, RZ, -R3 ;  /* 0x000000ffff097224 */ /* 0x002fc800078e0a03 */
[----:B------:R-:W-:-:S04]  /*eb90*/  IMAD R9, R9, R4, RZ ;  /* 0x0000000409097224 */ /* 0x000fc800078e02ff */
[----:B------:R-:W-:Y:S01]  /*eba0*/  IMAD.HI.U32 R2, R3, R9, R2 ;  /* 0x0000000903027227 */ /* 0x000fe200078e0002 */
[----:B------:R-:W-:-:S04]  /*ebb0*/  LOP3.LUT R3, R25, R0, RZ, 0x3c, !PT ;  /* 0x0000000019037212 */ /* 0x000fc800078e3cff */
[----:B------:R-:W-:-:S13]  /*ebc0*/  ISETP.GE.AND P2, PT, R3, RZ, PT ;  /* 0x000000ff0300720c */ /* 0x000fda0003f46270 */
[----:B------:R-:W-:Y:S01]  /*ebd0*/  @!P2 IMAD.MOV R5, RZ, RZ, -R5 ;  /* 0x000000ffff05a224 */ /* 0x000fe200078e0a05 */
[----:B------:R-:W-:-:S04]  /*ebe0*/  @!P1 LOP3.LUT R5, RZ, R0, RZ, 0x33, !PT ;  /* 0x00000000ff059212 */ /* 0x000fc800078e33ff */
[-C--:B------:R-:W-:Y:S01]  /*ebf0*/  IABS R3, R5.reuse ;  /* 0x0000000500037213 */ /* 0x080fe20000000000 */
[----:B------:R-:W-:-:S04]  /*ec00*/  IMAD R0, R0, R5, RZ ;  /* 0x0000000500007224 */ /* 0x000fc800078e02ff */
[----:B------:R-:W-:-:S04]  /*ec10*/  IMAD.HI.U32 R2, R2, R3, RZ ;  /* 0x0000000302027227 */ /* 0x000fc800078e00ff */
[----:B------:R-:W-:Y:S02]  /*ec20*/  IMAD R3, R2, R8, R3 ;  /* 0x0000000802037224 */ /* 0x000fe400078e0203 */
[----:B------:R-:W-:-:S03]  /*ec30*/  IMAD.IADD R25, R25, 0x1, -R0 ;  /* 0x0000000119197824 */ /* 0x000fc600078e0a00 */
[----:B------:R-:W-:-:S13]  /*ec40*/  ISETP.GT.U32.AND P1, PT, R4, R3, PT ;  /* 0x000000030400720c */ /* 0x000fda0003f24070 */
[----:B------:R-:W-:Y:S02]  /*ec50*/  @!P1 IMAD.IADD R3, R3, 0x1, -R4 ;  /* 0x0000000103039824 */ /* 0x000fe400078e0a04 */
[----:B------:R-:W-:Y:S01]  /*ec60*/  @!P1 VIADD R2, R2, 0x1 ;  /* 0x0000000102029836 */ /* 0x000fe20000000000 */
[----:B------:R-:W-:Y:S02]  /*ec70*/  ISETP.NE.AND P1, PT, R6, RZ, PT ;  /* 0x000000ff0600720c */ /* 0x000fe40003f25270 */
[----:B------:R-:W-:Y:S02]  /*ec80*/  ISETP.GE.U32.AND P0, PT, R3, R4, PT ;  /* 0x000000040300720c */ /* 0x000fe40003f06070 */
[----:B------:R-:W-:-:S04]  /*ec90*/  LOP3.LUT R3, R5, R6, RZ, 0x3c, !PT ;  /* 0x0000000605037212 */ /* 0x000fc800078e3cff */
[----:B------:R-:W-:-:S07]  /*eca0*/  ISETP.GE.AND P2, PT, R3, RZ, PT ;  /* 0x000000ff0300720c */ /* 0x000fce0003f46270 */
[----:B------:R-:W-:-:S06]  /*ecb0*/  @P0 VIADD R2, R2, 0x1 ;  /* 0x0000000102020836 */ /* 0x000fcc0000000000 */
[----:B------:R-:W-:Y:S01]  /*ecc0*/  @!P2 IMAD.MOV R2, RZ, RZ, -R2 ;  /* 0x000000ffff02a224 */ /* 0x000fe200078e0a02 */
[----:B------:R-:W-:-:S05]  /*ecd0*/  @!P1 LOP3.LUT R2, RZ, R6, RZ, 0x33, !PT ;  /* 0x00000006ff029212 */ /* 0x000fca00078e33ff */
[--C-:B------:R-:W-:Y:S02]  /*ece0*/  IMAD.MOV R3, RZ, RZ, -R2.reuse ;  /* 0x000000ffff037224 */ /* 0x100fe400078e0a02 */
[C---:B------:R-:W-:Y:S02]  /*ecf0*/  IMAD R2, R6.reuse, 0x1000000, R2 ;  /* 0x0100000006027824 */ /* 0x040fe400078e0202 */
[----:B------:R-:W-:-:S04]  /*ed00*/  IMAD R5, R6, R3, R5 ;  /* 0x0000000306057224 */ /* 0x000fc800078e0205 */
[----:B------:R-:W-:Y:S01]  /*ed10*/  IMAD R26, R5, 0x10000, R2 ;  /* 0x00010000051a7824 */ /* 0x000fe200078e0202 */
[----:B------:R-:W-:Y:S06]  /*ed20*/  BRA `(.L_x_274) ;  /* 0x0000000000107947 */ /* 0x000fec0003800000 */
.L_x_271:
[----:B------:R-:W-:Y:S01]  /*ed30*/  IMAD.MOV.U32 R24, RZ, RZ, R4 ;  /* 0x000000ffff187224 */ /* 0x000fe200078e0004 */
[----:B------:R-:W-:Y:S01]  /*ed40*/  ULDC UR40, c[0x0][0xc3c] ;  /* 0x00030f0000287ab9 */ /* 0x000fe20000000800 */
[----:B------:R-:W-:Y:S02]  /*ed50*/  IMAD.MOV.U32 R25, RZ, RZ, RZ ;  /* 0x000000ffff197224 */ /* 0x000fe400078e00ff */
[----:B------:R-:W-:-:S07]  /*ed60*/  IMAD.MOV.U32 R26, RZ, RZ, RZ ;  /* 0x000000ffff1a7224 */ /* 0x000fce00078e00ff */
.L_x_274:
[----:B------:R1:W2:Y:S01]  /*ed70*/  LDL R2, [R1+0x8] ;  /* 0x0000080001027983 */ /* 0x0002a20000100800 */
[----:B------:R-:W0:Y:S02]  /*ed80*/  S2R R0, SR_TID.X ;  /* 0x0000000000007919 */ /* 0x000e240000002100 */
[----:B0-----:R-:W-:Y:S01]  /*ed90*/  LOP3.LUT R0, R0, 0x1f, RZ, 0xc0, !PT ;  /* 0x0000001f00007812 */ /* 0x001fe200078ec0ff */
[----:B------:R-:W-:Y:S03]  /*eda0*/  BAR.SYNC.DEFER_BLOCKING 0x4, 0x200 ;  /* 0x0108000000007b1d */ /* 0x000fe60000010000 */
[----:B------:R-:W-:Y:S01]  /*edb0*/  ISETP.NE.AND P0, PT, R0, RZ, PT ;  /* 0x000000ff0000720c */ /* 0x000fe20003f05270 */
[----:B------:R-:W-:-:S12]  /*edc0*/  IMAD.U32 R27, RZ, RZ, UR40 ;  /* 0x00000028ff1b7e24 */ /* 0x000fd8000f8e00ff */
[----:B------:R-:W-:Y:S01]  /*edd0*/  @!P0 MOV R0, 0x400 ;  /* 0x0000040000008802 */ /* 0x000fe20000000f00 */
[----:B--2---:R-:W0:Y:S03]  /*ede0*/  @!P0 S2R R2, SR_CgaCtaId ;  /* 0x0000000000028919 */ /* 0x004e260000008800 */
[----:B0-----:R-:W-:Y:S01]  /*edf0*/  @!P0 LEA R16, R2, R0, 0x18 ;  /* 0x0000000002108211 */ /* 0x001fe200078ec0ff */
[----:B------:R1:W-:Y:S04]  /*ee00*/  @!P0 STL [R1+0x8], R2 ;  /* 0x0000080201008387 */ /* 0x0003e80000100800 */
[----:B------:R1:W-:Y:S01]  /*ee10*/  @!P0 STS.128 [R16+0x19cd0], R24 ;  /* 0x019cd01810008388 */ /* 0x0003e20000000c00 */
[----:B------:R-:W-:Y:S06]  /*ee20*/  BAR.ARV 0x5, 0x200 ;  /* 0x0148000000007b1d */ /* 0x000fec0000002000 */
.L_x_269:
[----:B------:R-:W-:Y:S02]  /*ee30*/  ULDC UR4, c[0x0][0xc3c] ;  /* 0x00030f0000047ab9 */ /* 0x000fe40000000800 */
[----:B------:R-:W-:-:S06]  /*ee40*/  UISETP.GE.AND UP0, UPT, UR40, UR4, UPT ;  /* 0x000000042800728c */ /* 0x000fcc000bf06270 */
[----:B------:R-:W-:-:S13]  /*ee50*/  PLOP3.LUT P0, PT, PT, PT, UP0, 0x80, 0x0 ;  /* 0x000000000000781c */ /* 0x000fda0003f0f008 */
[----:B------:R-:W-:Y:S05]  /*ee60*/  @!P0 BRA `(.L_x_275) ;  /* 0xffffffb400fc8947 */ /* 0x000fea000383ffff */
.L_x_201:
[----:B------:R-:W2:Y:S01]  /*ee70*/  LDL.LU R0, [R1+0x24] ;  /* 0x0000240001007983 */ /* 0x000ea20000300800 */
[----:B------:R-:W-:Y:S01]  /*ee80*/  BSSY B0, `(.L_x_276) ;  /* 0x000000b000007945 */ /* 0x000fe20003800000 */
[----:B------:R-:W3:Y:S01]  /*ee90*/  S2R R5, SR_CgaCtaId ;  /* 0x0000000000057919 */ /* 0x000ee20000008800 */
[----:B--2---:R-:W-:-:S05]  /*eea0*/  VIADD R0, R0, 0x1 ;  /* 0x0000000100007836 */ /* 0x004fca0000000000 */
[----:B01----:R-:W-:-:S04]  /*eeb0*/  LEA.HI R2, R0, R0, RZ, 0x1 ;  /* 0x0000000000027211 */ /* 0x003fc800078f08ff */
[----:B------:R-:W-:Y:S02]  /*eec0*/  LOP3.LUT R3, R2, 0xfffffffe, RZ, 0xc0, !PT ;  /* 0xfffffffe02037812 */ /* 0x000fe400078ec0ff */
[----:B------:R-:W-:-:S03]  /*eed0*/  MOV R2, 0x400 ;  /* 0x0000040000027802 */ /* 0x000fc60000000f00 */
[----:B------:R-:W-:Y:S01]  /*eee0*/  IMAD.IADD R0, R0, 0x1, -R3 ;  /* 0x0000000100007824 */ /* 0x000fe200078e0a03 */
[----:B---3--:R-:W-:-:S04]  /*eef0*/  LEA R4, R5, R2, 0x18 ;  /* 0x0000000205047211 */ /* 0x008fc800078ec0ff */
[----:B------:R-:W-:-:S04]  /*ef00*/  SHF.L.U32 R0, R0, 0x1f, RZ ;  /* 0x0000001f00007819 */ /* 0x000fc800000006ff */
[----:B------:R-:W0:Y:S02]  /*ef10*/  SYNCS.PHASECHK.TRANS64.TRYWAIT P0, [R4+URZ+0x19c20], R0 ;  /* 0x019c2000040075a7 */ /* 0x000e24000800017f */
[----:B0-----:R-:W-:Y:S05]  /*ef20*/  @!P0 BRA `(.L_x_277) ;  /* 0x0000001400cc8947 */ /* 0x001fea0003800000 */
.L_x_336:
[----:B------:R-:W-:Y:S05]  /*ef30*/  BSYNC B0 ;  /* 0x0000000000007941 */ /* 0x000fea0003800000 */
.L_x_276:
[----:B------:R-:W-:-:S03]  /*ef40*/  UMOV UR4, 0xffffffff ;  /* 0xffffffff00047882 */ /* 0x000fc60000000000 */
[----:B------:R-:W-:Y:S05]  /*ef50*/  BRA.DIV UR4, `(.L_x_278) ;  /* 0x0000001604d47947 */ /* 0x000fea000b800000 */
[----:B0-----:R-:W0:Y:S02]  /*ef60*/  S2R R0, SR_TID.X ;  /* 0x0000000000007919 */ /* 0x001e240000002100 */
[----:B0-----:R-:W-:-:S04]  /*ef70*/  SHF.R.U32.HI R0, RZ, 0x5, R0 ;  /* 0x00000005ff007819 */ /* 0x001fc80000011600 */
[----:B------:R-:W-:-:S05]  /*ef80*/  LOP3.LUT R0, R0, 0x3, RZ, 0xc0, !PT ;  /* 0x0000000300007812 */ /* 0x000fca00078ec0ff */
[----:B------:R0:W1:Y:S02]  /*ef90*/  SHFL.IDX PT, R14, R0, RZ, 0x1f ;  /* 0x00001fff000e7589 */ /* 0x00006400000e0000 */
.L_x_339:
[----:B-1----:R-:W-:Y:S01]  /*efa0*/  ISETP.NE.AND P0, PT, R14, RZ, PT ;  /* 0x000000ff0e00720c */ /* 0x002fe20003f05270 */
[----:B------:R-:W-:-:S12]  /*efb0*/  BSSY B0, `(.L_x_279) ;  /* 0x000002c000007945 */ /* 0x000fd80003800000 */
[----:B------:R-:W-:Y:S05]  /*efc0*/  @P0 BRA `(.L_x_280) ;  /* 0x0000000000a80947 */ /* 0x000fea0003800000 */
[----:B------:R-:W-:-:S03]  /*efd0*/  UMOV UR4, 0xffffffff ;  /* 0xffffffff00047882 */ /* 0x000fc60000000000 */
[----:B------:R-:W-:Y:S05]  /*efe0*/  BRA.DIV UR4, `(.L_x_281) ;  /* 0x0000001604e47947 */ /* 0x000fea000b800000 */
[----:B------:R-:W-:-:S13]  /*eff0*/  ELECT P6, URZ, PT ;  /* 0x00000000003f782f */ /* 0x000fda00038c0000 */
.L_x_342:
[----:B------:R-:W-:Y:S05]  /*f000*/  @!P6 BRA `(.L_x_280) ;  /* 0x000000000098e947 */ /* 0x000fea0003800000 */
[----:B------:R-:W-:-:S06]  /*f010*/  ULOP3.LUT UR4, UR38, 0x2, URZ, 0xfc, !UPT ;  /* 0x0000000226047892 */ /* 0x000fcc000f8efc3f */
[----:B0-----:R-:W-:-:S05]  /*f020*/  IMAD.U32 R0, RZ, RZ, UR4 ;  /* 0x00000004ff007e24 */ /* 0x001fca000f8e00ff */
[----:B------:R-:W-:-:S13]  /*f030*/  ISETP.NE.AND P0, PT, R0, 0x3, PT ;  /* 0x000000030000780c */ /* 0x000fda0003f05270 */
[----:B------:R-:W-:Y:S05]  /*f040*/  @!P0 BRA `(.L_x_282) ;  /* 0x0000000000048947 */ /* 0x000fea0003800000 */
[----:B------:R-:W-:Y:S01]  /*f050*/  BPT.TRAP 0x1 ;  /* 0x000000040000795c */ /* 0x000fe20000300000 */
.L_x_282:
[C---:B------:R-:W-:Y:S01]  /*f060*/  IMAD R5, R19.reuse, 0x8, R4 ;  /* 0x0000000813057824 */ /* 0x040fe200078e0204 */
[----:B------:R-:W-:Y:S01]  /*f070*/  SHF.L.U32 R0, R22, 0x1f, RZ ;  /* 0x0000001f16007819 */ /* 0x000fe200000006ff */
[----:B------:R-:W-:-:S03]  /*f080*/  VIADD R19, R19, 0x1 ;  /* 0x0000000113137836 */ /* 0x000fc60000000000 */
[----:B------:R-:W0:Y:S02]  /*f090*/  SYNCS.PHASECHK.TRANS64.TRYWAIT P1, [R5+URZ+0x19c40], R0 ;  /* 0x019c4000050075a7 */ /* 0x000e24000802017f */
[----:B------:R-:W-:-:S04]  /*f0a0*/  ISETP.NE.AND P2, PT, R19, 0x2, PT ;  /* 0x000000021300780c */ /* 0x000fc80003f45270 */
[----:B------:R-:W-:Y:S01]  /*f0b0*/  SEL R3, RZ, 0x1, P2 ;  /* 0x00000001ff037807 */ /* 0x000fe20001000000 */
[----:B0-----:R-:W-:Y:S08]  /*f0c0*/  @!P1 BRA `(.L_x_283) ;  /* 0x0000001400cc9947 */ /* 0x001ff00003800000 */
.L_x_343:
[----:B------:R-:W-:Y:S02]  /*f0d0*/  SEL R19, R19, RZ, P2 ;  /* 0x000000ff13137207 */ /* 0x000fe40001000000 */
[----:B------:R-:W-:Y:S01]  /*f0e0*/  LOP3.LUT R2, R22, R3, RZ, 0x3c, !PT ;  /* 0x0000000316027212 */ /* 0x000fe200078e3cff */
[----:B------:R-:W-:Y:S06]  /*f0f0*/  @!P0 BRA `(.L_x_284) ;  /* 0x0000000000048947 */ /* 0x000fec0003800000 */
[----:B------:R-:W-:Y:S01]  /*f100*/  BPT.TRAP 0x1 ;  /* 0x000000040000795c */ /* 0x000fe20000300000 */
.L_x_284:
[----:B------:R-:W-:Y:S01]  /*f110*/  IMAD R19, R19, 0x8, R4 ;  /* 0x0000000813137824 */ /* 0x000fe200078e0204 */
[----:B------:R-:W-:-:S04]  /*f120*/  SHF.L.U32 R2, R2, 0x1f, RZ ;  /* 0x0000001f02027819 */ /* 0x000fc800000006ff */
[----:B------:R-:W1:Y:S02]  /*f130*/  SYNCS.PHASECHK.TRANS64.TRYWAIT P1, [R19+URZ+0x19c40], R2 ;  /* 0x019c4002130075a7 */ /* 0x000e64000802017f */
[----:B-1----:R-:W-:Y:S05]  /*f140*/  @!P1 BRA `(.L_x_285) ;  /* 0x0000001400c09947 */ /* 0x002fea0003800000 */
.L_x_344:
[----:B------:R-:W-:Y:S05]  /*f150*/  @!P0 BRA `(.L_x_286) ;  /* 0x0000000000048947 */ /* 0x000fea0003800000 */
[----:B------:R-:W-:Y:S01]  /*f160*/  BPT.TRAP 0x1 ;  /* 0x000000040000795c */ /* 0x000fe20000300000 */
.L_x_286:
[----:B------:R-:W2:Y:S02]  /*f170*/  SYNCS.PHASECHK.TRANS64.TRYWAIT P1, [R5+URZ+0x19c60], R0 ;  /* 0x019c6000050075a7 */ /* 0x000ea4000802017f */
[----:B--2---:R-:W-:Y:S05]  /*f180*/  @!P1 BRA `(.L_x_287) ;  /* 0x0000001400c49947 */ /* 0x004fea0003800000 */
.L_x_345:
[----:B------:R-:W-:Y:S05]  /*f190*/  @!P0 BRA `(.L_x_288) ;  /* 0x0000000000048947 */ /* 0x000fea0003800000 */
[----:B------:R-:W-:Y:S01]  /*f1a0*/  BPT.TRAP 0x1 ;  /* 0x000000040000795c */ /* 0x000fe20000300000 */
.L_x_288:
[----:B------:R-:W3:Y:S02]  /*f1b0*/  SYNCS.PHASECHK.TRANS64.TRYWAIT P1, [R19+URZ+0x19c60], R2 ;  /* 0x019c6002130075a7 */ /* 0x000ee4000802017f */
[----:B---3--:R-:W-:Y:S05]  /*f1c0*/  @!P1 BRA `(.L_x_289) ;  /* 0x0000001400c89947 */ /* 0x008fea0003800000 */
.L_x_346:
[----:B------:R-:W-:Y:S05]  /*f1d0*/  @!P0 BRA `(.L_x_290) ;  /* 0x0000000000048947 */ /* 0x000fea0003800000 */
[----:B------:R-:W-:Y:S01]  /*f1e0*/  BPT.TRAP 0x1 ;  /* 0x000000040000795c */ /* 0x000fe20000300000 */
.L_x_290:
[----:B------:R-:W4:Y:S02]  /*f1f0*/  SYNCS.PHASECHK.TRANS64.TRYWAIT P1, [R5+URZ+0x19c80], R0 ;  /* 0x019c8000050075a7 */ /* 0x000f24000802017f */
[----:B----4-:R-:W-:Y:S05]  /*f200*/  @!P1 BRA `(.L_x_291) ;  /* 0x0000001400cc9947 */ /* 0x010fea0003800000 */
.L_x_347:
[----:B------:R-:W-:Y:S05]  /*f210*/  @!P0 BRA `(.L_x_292) ;  /* 0x0000000000048947 */ /* 0x000fea0003800000 */
[----:B------:R-:W-:Y:S01]  /*f220*/  BPT.TRAP 0x1 ;  /* 0x000000040000795c */ /* 0x000fe20000300000 */
.L_x_292:
[----:B------:R0:W0:Y:S02]  /*f230*/  SYNCS.PHASECHK.TRANS64.TRYWAIT P0, [R19+URZ+0x19c80], R2 ;  /* 0x019c8002130075a7 */ /* 0x000024000800017f */
[----:B0-----:R-:W-:Y:S05]  /*f240*/  @!P0 NANOSLEEP.SYNCS 0x989680 ;  /* 0x009896800000895d */ /* 0x001fea0003900000 */
[----:B------:R-:W0:Y:S02]  /*f250*/  @!P0 SYNCS.PHASECHK.TRANS64 P0, [R19+URZ+0x19c80], R2 ;  /* 0x019c8002130085a7 */ /* 0x000e24000800007f */
[----:B0-----:R-:W-:Y:S05]  /*f260*/  @!P0 BRA `(.L_x_292) ;  /* 0xfffffffc00f08947 */ /* 0x001fea000383ffff */
.L_x_280:
[----:B------:R-:W-:Y:S05]  /*f270*/  BSYNC B0 ;  /* 0x0000000000007941 */ /* 0x000fea0003800000 */
.L_x_279:
[----:B------:R-:W-:Y:S05]  /*f280*/  EXIT ;  /* 0x000000000000794d */ /* 0x000fea0003800000 */
.L_x_157:
[----:B0-----:R-:W-:-:S04]  /*f290*/  IMAD.U32 R3, RZ, RZ, UR54 ;  /* 0x00000036ff037e24 */ /* 0x001fc8000f8e00ff */
[----:B------:R0:W1:Y:S03]  /*f2a0*/  SYNCS.PHASECHK.TRANS64.TRYWAIT P1, [R3+URZ+0x19c00], R0 ;  /* 0x019c0000030075a7 */ /* 0x000066000802017f */
[----:B-1----:R-:W-:Y:S05]  /*f2b0*/  @!P1 NANOSLEEP.SYNCS 0x989680 ;  /* 0x009896800000995d */ /* 0x002fea0003900000 */
[----:B------:R-:W1:Y:S02]  /*f2c0*/  @!P1 SYNCS.PHASECHK.TRANS64 P1, [R3+URZ+0x19c00], R0 ;  /* 0x019c0000030095a7 */ /* 0x000e64000802007f */
[----:B-1----:R-:W-:Y:S05]  /*f2d0*/  @!P1 BRA `(.L_x_157) ;  /* 0xfffffffc00ec9947 */ /* 0x002fea000383ffff */
[----:B------:R-:W-:Y:S05]  /*f2e0*/  BRA `(.L_x_293) ;  /* 0xffffff2800647947 */ /* 0x000fea000383ffff */
.L_x_161:
[----:B-1----:R1:W2:Y:S02]  /*f2f0*/  SYNCS.PHASECHK.TRANS64.TRYWAIT P1, [R4+URZ+0x19c30], R3 ;  /* 0x019c3003040075a7 */ /* 0x0022a4000802017f */
[----:B--2---:R-:W-:Y:S05]  /*f300*/  @!P1 NANOSLEEP.SYNCS 0x989680 ;  /* 0x009896800000995d */ /* 0x004fea0003900000 */
[----:B------:R-:W2:Y:S02]  /*f310*/  @!P1 SYNCS.PHASECHK.TRANS64 P1, [R4+URZ+0x19c30], R3 ;  /* 0x019c3003040095a7 */ /* 0x000ea4000802007f */
[----:B--2---:R-:W-:Y:S05]  /*f320*/  @!P1 BRA `(.L_x_161) ;  /* 0xfffffffc00f09947 */ /* 0x004fea000383ffff */
[----:B------:R-:W-:Y:S05]  /*f330*/  BRA `(.L_x_160) ;  /* 0xffffff2800847947 */ /* 0x000fea000383ffff */
.L_x_167:
[----:B-1----:R-:W-:-:S04]  /*f340*/  IMAD.U32 R3, RZ, RZ, UR19 ;  /* 0x00000013ff037e24 */ /* 0x002fc8000f8e00ff */
[----:B------:R1:W2:Y:S03]  /*f350*/  SYNCS.PHASECHK.TRANS64.TRYWAIT P1, [R3+URZ+0x19c30], R0 ;  /* 0x019c3000030075a7 */ /* 0x0002a6000802017f */
[----:B--2---:R-:W-:Y:S05]  /*f360*/  @!P1 NANOSLEEP.SYNCS 0x989680 ;  /* 0x009896800000995d */ /* 0x004fea0003900000 */
[----:B------:R-:W2:Y:S02]  /*f370*/  @!P1 SYNCS.PHASECHK.TRANS64 P1, [R3+URZ+0x19c30], R0 ;  /* 0x019c3000030095a7 */ /* 0x000ea4000802007f */
[----:B--2---:R-:W-:Y:S05]  /*f380*/  @!P1 BRA `(.L_x_167) ;  /* 0xfffffffc00ec9947 */ /* 0x004fea000383ffff */
[----:B------:R-:W-:Y:S05]  /*f390*/  BRA `(.L_x_166) ;  /* 0xffffff4800f07947 */ /* 0x000fea000383ffff */
.L_x_171:
[----:B-1----:R-:W-:-:S04]  /*f3a0*/  IMAD.U32 R3, RZ, RZ, UR11 ;  /* 0x0000000bff037e24 */ /* 0x002fc8000f8e00ff */
[----:B------:R1:W2:Y:S03]  /*f3b0*/  SYNCS.PHASECHK.TRANS64.TRYWAIT P1, [R3+URZ+0x19c50], R0 ;  /* 0x019c5000030075a7 */ /* 0x0002a6000802017f */
[----:B--2---:R-:W-:Y:S05]  /*f3c0*/  @!P1 NANOSLEEP.SYNCS 0x989680 ;  /* 0x009896800000995d */ /* 0x004fea0003900000 */
[----:B------:R-:W2:Y:S02]  /*f3d0*/  @!P1 SYNCS.PHASECHK.TRANS64 P1, [R3+URZ+0x19c50], R0 ;  /* 0x019c5000030095a7 */ /* 0x000ea4000802007f */
[----:B--2---:R-:W-:Y:S05]  /*f3e0*/  @!P1 BRA `(.L_x_171) ;  /* 0xfffffffc00ec9947 */ /* 0x004fea000383ffff */
[----:B------:R-:W-:Y:S05]  /*f3f0*/  BRA `(.L_x_170) ;  /* 0xffffff4c00407947 */ /* 0x000fea000383ffff */
.L_x_178:
[----:B-1----:R-:W-:-:S04]  /*f400*/  IMAD.U32 R7, RZ, RZ, UR5 ;  /* 0x00000005ff077e24 */ /* 0x002fc8000f8e00ff */
[----:B------:R1:W2:Y:S03]  /*f410*/  SYNCS.PHASECHK.TRANS64.TRYWAIT P1, [R7+URZ+0x19c50], R6 ;  /* 0x019c5006070075a7 */ /* 0x0002a6000802017f */
[----:B--2---:R-:W-:Y:S05]  /*f420*/  @!P1 NANOSLEEP.SYNCS 0x989680 ;  /* 0x009896800000995d */ /* 0x004fea0003900000 */
[----:B------:R-:W2:Y:S02]  /*f430*/  @!P1 SYNCS.PHASECHK.TRANS64 P1, [R7+URZ+0x19c50], R6 ;  /* 0x019c5006070095a7 */ /* 0x000ea4000802007f */
[----:B--2---:R-:W-:Y:S05]  /*f440*/  @!P1 BRA `(.L_x_178) ;  /* 0xfffffffc00ec9947 */ /* 0x004fea000383ffff */
[----:B------:R-:W-:Y:S05]  /*f450*/  BRA `(.L_x_177) ;  /* 0xffffff6400987947 */ /* 0x000fea000383ffff */
.L_x_217:
[----:B------:R-:W0:Y:S01]  /*f460*/  S2R R18, SR_TID.X ;  /* 0x0000000000127919 */ /* 0x000e220000002100 */
[----:B------:R-:W-:Y:S02]  /*f470*/  IMAD.MOV.U32 R12, RZ, RZ, RZ ;  /* 0x000000ffff0c7224 */ /* 0x000fe400078e00ff */
[----:B------:R-:W-:Y:S02]  /*f480*/  IMAD.MOV.U32 R11, RZ, RZ, 0x1f ;  /* 0x0000001fff0b7424 */ /* 0x000fe400078e00ff */
[----:B------:R-:W-:Y:S01]  /*f490*/  IMAD.MOV.U32 R15, RZ, RZ, -0x1 ;  /* 0xffffffffff0f7424 */ /* 0x000fe200078e00ff */
[----:B0-----:R-:W-:-:S04]  /*f4a0*/  SHF.R.U32.HI R8, RZ, 0x5, R18 ;  /* 0x00000005ff087819 */ /* 0x001fc80000011612 */
[----:B------:R-:W-:-:S05]  /*f4b0*/  LOP3.LUT R8, R8, 0x3, RZ, 0xc0, !PT ;  /* 0x0000000308087812 */ /* 0x000fca00078ec0ff */
[----:B------:R-:W-:-:S07]  /*f4c0*/  IMAD.MOV.U32 R13, RZ, RZ, R8 ;  /* 0x000000ffff0d7224 */ /* 0x000fce00078e0008 */
[----:B-----5:R-:W-:Y:S05]  /*f4d0*/  WARPSYNC.COLLECTIVE R15, `(.L_x_294) ;  /* 0x000000000f087348 */ /* 0x020fea0003c00000 */
[----:B------:R0:W1:Y:S02]  /*f4e0*/  SHFL.IDX P6, R14, R13, R12, R11 ;  /* 0x0000000c0d0e7389 */ /* 0x00006400000c000b */
[----:B01---5:R-:W-:Y:S01]  /*f4f0*/  ENDCOLLECTIVE ;  /* 0x000000000000791b */ /* 0x023fe20003800000 */
.L_x_294:
[----:B------:R-:W-:Y:S05]  /*f500*/  BRA `(.L_x_295) ;  /* 0xffffffc000e07947 */ /* 0x000fea000383ffff */
.L_x_220:
[----:B0-----:R0:W1:Y:S02]  /*f510*/  SYNCS.PHASECHK.TRANS64.TRYWAIT P0, [R5+URZ+0x19c80], R20 ;  /* 0x019c8014050075a7 */ /* 0x001064000800017f */
[----:B-1----:R-:W-:Y:S05]  /*f520*/  @!P0 NANOSLEEP.SYNCS 0x989680 ;  /* 0x009896800000895d */ /* 0x002fea0003900000 */
[----:B------:R-:W1:Y:S02]  /*f530*/  @!P0 SYNCS.PHASECHK.TRANS64 P0, [R5+URZ+0x19c80], R20 ;  /* 0x019c8014050085a7 */ /* 0x000e64000800007f */
[----:B-1----:R-:W-:Y:S05]  /*f540*/  @!P0 BRA `(.L_x_220) ;  /* 0xfffffffc00f08947 */ /* 0x002fea000383ffff */
[----:B------:R-:W-:Y:S05]  /*f550*/  BRA `(.L_x_296) ;  /* 0xffffffc000f47947 */ /* 0x000fea000383ffff */
.L_x_221:
[----:B------:R-:W-:Y:S01]  /*f560*/  BSSY B0, `(.L_x_297) ;  /* 0x0000008000007945 */ /* 0x000fe20003800000 */
[----:B------:R-:W-:Y:S02]  /*f570*/  IMAD.MOV.U32 R13, RZ, RZ, R9 ;  /* 0x000000ffff0d7224 */ /* 0x000fe400078e0009 */
[----:B------:R-:W-:Y:S02]  /*f580*/  IMAD.MOV.U32 R12, RZ, RZ, RZ ;  /* 0x000000ffff0c7224 */ /* 0x000fe400078e00ff */
[----:B------:R-:W-:Y:S02]  /*f590*/  IMAD.MOV.U32 R11, RZ, RZ, 0x1e1f ;  /* 0x00001e1fff0b7424 */ /* 0x000fe400078e00ff */
[----:B------:R-:W-:-:S07]  /*f5a0*/  IMAD.MOV.U32 R15, RZ, RZ, -0x1 ;  /* 0xffffffffff0f7424 */ /* 0x000fce00078e00ff */
[----:B0-----:R-:W-:Y:S05]  /*f5b0*/  WARPSYNC.COLLECTIVE R15, `(.L_x_298) ;  /* 0x000000000f087348 */ /* 0x001fea0003c00000 */
[----:B------:R1:W2:Y:S02]  /*f5c0*/  SHFL.IDX P6, R14, R13, R12, R11 ;  /* 0x0000000c0d0e7389 */ /* 0x0002a400000c000b */
[----:B012---:R-:W-:Y:S01]  /*f5d0*/  ENDCOLLECTIVE ;  /* 0x000000000000791b */ /* 0x007fe20003800000 */
.L_x_298:
[----:B------:R-:W-:Y:S05]  /*f5e0*/  BSYNC B0 ;  /* 0x0000000000007941 */ /* 0x000fea0003800000 */
.L_x_297:
[----:B------:R-:W-:Y:S01]  /*f5f0*/  IMAD.MOV.U32 R13, RZ, RZ, R8 ;  /* 0x000000ffff0d7224 */ /* 0x000fe200078e0008 */
[----:B------:R-:W0:Y:S01]  /*f600*/  LDC R26, c[0x0][0x2f4] ;  /* 0x0000bd00ff1a7b82 */ /* 0x000e220000000800 */
[----:B------:R-:W-:Y:S01]  /*f610*/  IMAD.MOV.U32 R12, RZ, RZ, RZ ;  /* 0x000000ffff0c7224 */ /* 0x000fe200078e00ff */
[----:B------:R-:W-:Y:S01]  /*f620*/  LOP3.LUT R21, R29, 0x40, RZ, 0xfc, !PT ;  /* 0x000000401d157812 */ /* 0x000fe200078efcff */
[----:B------:R-:W-:Y:S02]  /*f630*/  IMAD.MOV.U32 R11, RZ, RZ, 0x1e1f ;  /* 0x00001e1fff0b7424 */ /* 0x000fe400078e00ff */
[----:B------:R-:W-:Y:S02]  /*f640*/  IMAD.MOV.U32 R15, RZ, RZ, -0x1 ;  /* 0xffffffffff0f7424 */ /* 0x000fe400078e00ff */
[----:B------:R-:W-:Y:S02]  /*f650*/  IMAD.MOV.U32 R3, RZ, RZ, R14 ;  /* 0x000000ffff037224 */ /* 0x000fe400078e000e */
[----:B------:R-:W-:-:S07]  /*f660*/  IMAD.IADD R4, R16, 0x1, R4 ;  /* 0x0000000110047824 */ /* 0x000fce00078e0204 */
[----:B0-----:R-:W-:Y:S05]  /*f670*/  WARPSYNC.COLLECTIVE R15, `(.L_x_299) ;  /* 0x000000000f087348 */ /* 0x001fea0003c00000 */
[----:B------:R1:W2:Y:S02]  /*f680*/  SHFL.IDX P6, R14, R13, R12, R11 ;  /* 0x0000000c0d0e7389 */ /* 0x0002a400000c000b */
[----:B012---:R-:W-:Y:S01]  /*f690*/  ENDCOLLECTIVE ;  /* 0x000000000000791b */ /* 0x007fe20003800000 */
.L_x_299:
[C---:B------:R-:W-:Y:S01]  /*f6a0*/  LOP3.LUT R15, R29.reuse, 0x20, RZ, 0xfc, !PT ;  /* 0x000000201d0f7812 */ /* 0x040fe200078efcff */
[----:B------:R-:W-:Y:S01]  /*f6b0*/  IMAD.MOV.U32 R13, RZ, RZ, R9 ;  /* 0x000000ffff0d7224 */ /* 0x000fe200078e0009 */
[-C--:B------:R-:W-:Y:S01]  /*f6c0*/  ISETP.GE.AND P3, PT, R29, R26.reuse, PT ;  /* 0x0000001a1d00720c */ /* 0x080fe20003f66270 */
[----:B------:R-:W-:Y:S01]  /*f6d0*/  IMAD.MOV.U32 R12, RZ, RZ, 0x1 ;  /* 0x00000001ff0c7424 */ /* 0x000fe200078e00ff */
[----:B------:R-:W-:Y:S01]  /*f6e0*/  ISETP.GE.AND P2, PT, R15, R26, PT ;  /* 0x0000001a0f00720c */ /* 0x000fe20003f46270 */
[----:B------:R-:W-:Y:S02]  /*f6f0*/  IMAD.MOV.U32 R15, RZ, RZ, -0x1 ;  /* 0xffffffffff0f7424 */ /* 0x000fe400078e00ff */
[----:B------:R-:W-:-:S10]  /*f700*/  IMAD.MOV.U32 R2, RZ, RZ, R14 ;  /* 0x000000ffff027224 */ /* 0x000fd400078e000e */
[----:B------:R-:W-:Y:S05]  /*f710*/  WARPSYNC.COLLECTIVE R15, `(.L_x_300) ;  /* 0x000000000f087348 */ /* 0x000fea0003c00000 */
[----:B------:R0:W1:Y:S02]  /*f720*/  SHFL.IDX P6, R14, R13, R12, R11 ;  /* 0x0000000c0d0e7389 */ /* 0x00006400000c000b */
[----:B01----:R-:W-:Y:S01]  /*f730*/  ENDCOLLECTIVE ;  /* 0x000000000000791b */ /* 0x003fe20003800000 */
.L_x_300:
        /* <DEDUP_REMOVED lines=13> */
.L_x_301:
        /* <DEDUP_REMOVED lines=10> */
.L_x_226:
[----:B---3--:R3:W4:Y:S02]  /*f8b0*/  SYNCS.PHASECHK.TRANS64.TRYWAIT P1, [R5+URZ+0x19c40], R20 ;  /* 0x019c4014050075a7 */ /* 0x008724000802017f */
[----:B----4-:R-:W-:Y:S05]  /*f8c0*/  @!P1 NANOSLEEP.SYNCS 0x989680 ;  /* 0x009896800000995d */ /* 0x010fea0003900000 */
[----:B------:R-:W4:Y:S02]  /*f8d0*/  @!P1 SYNCS.PHASECHK.TRANS64 P1, [R5+URZ+0x19c40], R20 ;  /* 0x019c4014050095a7 */ /* 0x000f24000802007f */
[----:B----4-:R-:W-:Y:S05]  /*f8e0*/  @!P1 BRA `(.L_x_226) ;  /* 0xfffffffc00f09947 */ /* 0x010fea000383ffff */
[----:B------:R-:W-:Y:S05]  /*f8f0*/  BRA `(.L_x_303) ;  /* 0xffffffc400307947 */ /* 0x000fea000383ffff */
.L_x_227:
[----:B------:R-:W-:Y:S01]  /*f900*/  BSSY B0, `(.L_x_304) ;  /* 0x0000008000007945 */ /* 0x000fe20003800000 */
[----:B------:R-:W-:Y:S02]  /*f910*/  IMAD.MOV.U32 R13, RZ, RZ, R6 ;  /* 0x000000ffff0d7224 */ /* 0x000fe400078e0006 */
[----:B------:R-:W-:Y:S02]  /*f920*/  IMAD.MOV.U32 R12, RZ, RZ, RZ ;  /* 0x000000ffff0c7224 */ /* 0x000fe400078e00ff */
[----:B------:R-:W-:Y:S02]  /*f930*/  IMAD.MOV.U32 R11, RZ, RZ, 0x1e1f ;  /* 0x00001e1fff0b7424 */ /* 0x000fe400078e00ff */
[----:B------:R-:W-:-:S07]  /*f940*/  IMAD.MOV.U32 R15, RZ, RZ, -0x1 ;  /* 0xffffffffff0f7424 */ /* 0x000fce00078e00ff */
[----:B0-23--:R-:W-:Y:S05]  /*f950*/  WARPSYNC.COLLECTIVE R15, `(.L_x_305) ;  /* 0x000000000f087348 */ /* 0x00dfea0003c00000 */
[----:B------:R1:W4:Y:S02]  /*f960*/  SHFL.IDX P6, R14, R13, R12, R11 ;  /* 0x0000000c0d0e7389 */ /* 0x00032400000c000b */
[----:B01234-:R-:W-:Y:S01]  /*f970*/  ENDCOLLECTIVE ;  /* 0x000000000000791b */ /* 0x01ffe20003800000 */
.L_x_305:
[----:B------:R-:W-:Y:S05]  /*f980*/  BSYNC B0 ;  /* 0x0000000000007941 */ /* 0x000fea0003800000 */
.L_x_304:
        /* <DEDUP_REMOVED lines=8> */
.L_x_306:
[----:B------:R-:W-:Y:S02]  /*fa10*/  IMAD.MOV.U32 R13, RZ, RZ, R6 ;  /* 0x000000ffff0d7224 */ /* 0x000fe400078e0006 */
[----:B------:R-:W-:Y:S02]  /*fa20*/  IMAD.MOV.U32 R12, RZ, RZ, 0x1 ;  /* 0x00000001ff0c7424 */ /* 0x000fe400078e00ff */
[----:B------:R-:W-:-:S07]  /*fa30*/  IMAD.MOV.U32 R3, RZ, RZ, R14 ;  /* 0x000000ffff037224 */ /* 0x000fce00078e000e */
[----:B------:R-:W-:Y:S05]  /*fa40*/  WARPSYNC.COLLECTIVE R15, `(.L_x_307) ;  /* 0x000000000f087348 */ /* 0x000fea0003c00000 */
[----:B------:R0:W1:Y:S02]  /*fa50*/  SHFL.IDX P6, R14, R13, R12, R11 ;  /* 0x0000000c0d0e7389 */ /* 0x00006400000c000b */
[----:B01----:R-:W-:Y:S01]  /*fa60*/  ENDCOLLECTIVE ;  /* 0x000000000000791b */ /* 0x003fe20003800000 */
.L_x_307:
[----:B------:R-:W-:-:S05]  /*fa70*/  @P0 IADD3 R3, P1, R29, R3, RZ ;  /* 0x000000031d030210 */ /* 0x000fca0007f3e0ff */
[----:B------:R-:W-:-:S05]  /*fa80*/  @P0 IMAD.X R2, RZ, RZ, R2, P1 ;  /* 0x000000ffff020224 */ /* 0x000fca00008e0602 */
[----:B------:R-:W-:Y:S01]  /*fa90*/  @P0 LOP3.LUT R3, R3, R2, RZ, 0x3c, !PT ;  /* 0x0000000203030212 */ /* 0x000fe200078e3cff */
[----:B------:R-:W-:-:S03]  /*faa0*/  IMAD.MOV.U32 R13, RZ, RZ, R0 ;  /* 0x000000ffff0d7224 */ /* 0x000fc600078e0000 */
[----:B------:R-:W-:-:S04]  /*fab0*/  @P0 LOP3.LUT R2, R3, R2, RZ, 0x3c, !PT ;  /* 0x0000000203020212 */ /* 0x000fc800078e3cff */
[----:B------:R-:W-:Y:S01]  /*fac0*/  @P0 LOP3.LUT R3, R3, R2, RZ, 0x3c, !PT ;  /* 0x0000000203030212 */ /* 0x000fe200078e3cff */
[----:B------:R-:W-:-:S07]  /*fad0*/  IMAD.MOV.U32 R6, RZ, RZ, R14 ;  /* 0x000000ffff067224 */ /* 0x000fce00078e000e */
[----:B------:R-:W-:Y:S05]  /*fae0*/  WARPSYNC.COLLECTIVE R15, `(.L_x_308) ;  /* 0x000000000f087348 */ /* 0x000fea0003c00000 */
[----:B------:R0:W1:Y:S02]  /*faf0*/  SHFL.IDX P6, R14, R13, R12, R11 ;  /* 0x0000000c0d0e7389 */ /* 0x00006400000c000b */
[----:B01----:R-:W-:Y:S01]  /*fb00*/  ENDCOLLECTIVE ;  /* 0x000000000000791b */ /* 0x003fe20003800000 */
.L_x_308:
[----:B------:R-:W-:Y:S01]  /*fb10*/  @!PT LDS RZ, [RZ] ;  /* 0x00000000fffff984 */ /* 0x000fe20000000800 */
[----:B------:R-:W-:Y:S01]  /*fb20*/  @!PT LDS RZ, [RZ] ;  /* 0x00000000fffff984 */ /* 0x000fe20000000800 */
[----:B------:R-:W-:Y:S01]  /*fb30*/  @!PT LDS RZ, [RZ] ;  /* 0x00000000fffff984 */ /* 0x000fe20000000800 */
[----:B------:R0:W-:Y:S04]  /*fb40*/  @P0 LDGSTS.E.BYPASS.LTC128B.128 [R4+0x13800], desc[UR50][R2.64], !P5 ;  /* 0x1380000002040fae */ /* 0x0001e8000e901d72 */
[----:B------:R0:W-:Y:S04]  /*fb50*/  @P0 LDGSTS.E.BYPASS.LTC128B.128 [R4+0x14800], desc[UR50][R2.64+0x20], !P3 ;  /* 0x1480002002040fae */ /* 0x0001e8000d901d72 */
[----:B------:R0:W-:Y:S01]  /*fb60*/  @P0 LDGSTS.E.BYPASS.LTC128B.128 [R4+0x15800], desc[UR50][R2.64+0x40], !P2 ;  /* 0x1580004002040fae */ /* 0x0001e2000d101d72 */
[----:B------:R-:W-:Y:S01]  /*fb70*/  IMAD.MOV.U32 R0, RZ, RZ, R14 ;  /* 0x000000ffff007224 */ /* 0x000fe200078e000e */
[----:B------:R-:W-:Y:S06]  /*fb80*/  BRA `(.L_x_309) ;  /* 0xffffffc400207947 */ /* 0x000fec000383ffff */
.L_x_232:
[----:B------:R-:W-:Y:S02]  /*fb90*/  IMAD.MOV.U32 R13, RZ, RZ, R0 ;  /* 0x000000ffff0d7224 */ /* 0x000fe400078e0000 */
[----:B------:R-:W-:Y:S02]  /*fba0*/  IMAD.MOV.U32 R12, RZ, RZ, RZ ;  /* 0x000000ffff0c7224 */ /* 0x000fe400078e00ff */
[----:B------:R-:W-:Y:S02]  /*fbb0*/  IMAD.MOV.U32 R11, RZ, RZ, 0x1e1f ;  /* 0x00001e1fff0b7424 */ /* 0x000fe400078e00ff */
[----:B------:R-:W-:Y:S02]  /*fbc0*/  IMAD.MOV.U32 R15, RZ, RZ, -0x1 ;  /* 0xffffffffff0f7424 */ /* 0x000fe400078e00ff */
[----:B------:R-:W-:Y:S02]  /*fbd0*/  IMAD R25, R25, 0xc0, R10 ;  /* 0x000000c019197824 */ /* 0x000fe400078e020a */
[----:B------:R-:W-:-:S07]  /*fbe0*/  IMAD R4, R8, UR41, RZ ;  /* 0x0000002908047c24 */ /* 0x000fce000f8e02ff */
[----:B-----5:R-:W-:Y:S05]  /*fbf0*/  WARPSYNC.COLLECTIVE R15, `(.L_x_310) ;  /* 0x000000000f087348 */ /* 0x020fea0003c00000 */
[----:B------:R0:W1:Y:S02]  /*fc00*/  SHFL.IDX P6, R14, R13, R12, R11 ;  /* 0x0000000c0d0e7389 */ /* 0x00006400000c000b */
[----:B01---5:R-:W-:Y:S01]  /*fc10*/  ENDCOLLECTIVE ;  /* 0x000000000000791b */ /* 0x023fe20003800000 */
.L_x_310:
[----:B------:R-:W-:Y:S01]  /*fc20*/  ISETP.GE.AND P1, PT, R25, R4, PT ;  /* 0x000000041900720c */ /* 0x000fe20003f26270 */
[----:B------:R-:W-:Y:S02]  /*fc30*/  IMAD.MOV.U32 R13, RZ, RZ, R5 ;  /* 0x000000ffff0d7224 */ /* 0x000fe400078e0005 */
[----:B------:R-:W-:-:S10]  /*fc40*/  IMAD.MOV.U32 R2, RZ, RZ, R14 ;  /* 0x000000ffff027224 */ /* 0x000fd400078e000e */
[----:B------:R-:W-:Y:S05]  /*fc50*/  WARPSYNC.COLLECTIVE R15, `(.L_x_311) ;  /* 0x000000000f087348 */ /* 0x000fea0003c00000 */
[----:B------:R0:W1:Y:S02]  /*fc60*/  SHFL.IDX P6, R14, R13, R12, R11 ;  /* 0x0000000c0d0e7389 */ /* 0x00006400000c000b */
[----:B01----:R-:W-:Y:S01]  /*fc70*/  ENDCOLLECTIVE ;  /* 0x000000000000791b */ /* 0x003fe20003800000 */
.L_x_311:
[----:B------:R-:W-:Y:S02]  /*fc80*/  IMAD.MOV.U32 R13, RZ, RZ, R0 ;  /* 0x000000ffff0d7224 */ /* 0x000fe400078e0000 */
[----:B------:R-:W-:Y:S02]  /*fc90*/  IMAD.MOV.U32 R12, RZ, RZ, 0x1 ;  /* 0x00000001ff0c7424 */ /* 0x000fe400078e00ff */
[----:B------:R-:W-:-:S07]  /*fca0*/  IMAD.MOV.U32 R3, RZ, RZ, R14 ;  /* 0x000000ffff037224 */ /* 0x000fce00078e000e */
[----:B------:R-:W-:Y:S05]  /*fcb0*/  WARPSYNC.COLLECTIVE R15, `(.L_x_312) ;  /* 0x000000000f087348 */ /* 0x000fea0003c00000 */
[----:B------:R0:W1:Y:S02]  /*fcc0*/  SHFL.IDX P6, R14, R13, R12, R11 ;  /* 0x0000000c0d0e7389 */ /* 0x00006400000c000b */
[----:B01----:R-:W-:Y:S01]  /*fcd0*/  ENDCOLLECTIVE ;  /* 0x000000000000791b */ /* 0x003fe20003800000 */
.L_x_312:
[----:B------:R-:W-:-:S05]  /*fce0*/  @!P1 IADD3 R3, P4, R29, R3, RZ ;  /* 0x000000031d039210 */ /* 0x000fca0007f9e0ff */
[----:B------:R-:W-:-:S05]  /*fcf0*/  @!P1 IMAD.X R2, RZ, RZ, R2, P4 ;  /* 0x000000ffff029224 */ /* 0x000fca00020e0602 */
[----:B------:R-:W-:Y:S01]  /*fd00*/  @!P1 LOP3.LUT R3, R3, R2, RZ, 0x3c, !PT ;  /* 0x0000000203039212 */ /* 0x000fe200078e3cff */
[----:B------:R-:W-:-:S03]  /*fd10*/  IMAD.MOV.U32 R13, RZ, RZ, R5 ;  /* 0x000000ffff0d7224 */ /* 0x000fc600078e0005 */
[----:B------:R-:W-:-:S04]  /*fd20*/  @!P1 LOP3.LUT R2, R3, R2, RZ, 0x3c, !PT ;  /* 0x0000000203029212 */ /* 0x000fc800078e3cff */
[----:B------:R-:W-:Y:S01]  /*fd30*/  @!P1 LOP3.LUT R3, R3, R2, RZ, 0x3c, !PT ;  /* 0x0000000203039212 */ /* 0x000fe200078e3cff */
[----:B------:R-:W-:-:S07]  /*fd40*/  IMAD.MOV.U32 R0, RZ, RZ, R14 ;  /* 0x000000ffff007224 */ /* 0x000fce00078e000e */
[----:B------:R-:W-:Y:S05]  /*fd50*/  WARPSYNC.COLLECTIVE R15, `(.L_x_313) ;  /* 0x000000000f087348 */ /* 0x000fea0003c00000 */
[----:B------:R0:W1:Y:S02]  /*fd60*/  SHFL.IDX P6, R14, R13, R12, R11 ;  /* 0x0000000c0d0e7389 */ /* 0x00006400000c000b */
[----:B01----:R-:W-:Y:S01]  /*fd70*/  ENDCOLLECTIVE ;  /* 0x000000000000791b */ /* 0x003fe20003800000 */
.L_x_313:
[----:B------:R-:W-:Y:S01]  /*fd80*/  @!PT LDS RZ, [RZ] ;  /* 0x00000000fffff984 */ /* 0x000fe20000000800 */
[----:B------:R-:W-:Y:S01]  /*fd90*/  @!PT LDS RZ, [RZ] ;  /* 0x00000000fffff984 */ /* 0x000fe20000000800 */
[----:B------:R-:W-:Y:S01]  /*fda0*/  @!PT LDS RZ, [RZ] ;  /* 0x00000000fffff984 */ /* 0x000fe20000000800 */
[----:B------:R0:W-:Y:S04]  /*fdb0*/  @!P1 LDGSTS.E.BYPASS.LTC128B.128 [R9+0xf000], desc[UR50][R2.64], !P3 ;  /* 0x0f00000002099fae */ /* 0x0001e8000d901d72 */
[----:B------:R0:W-:Y:S04]  /*fdc0*/  @!P1 LDGSTS.E.BYPASS.LTC128B.128 [R9+0x10800], desc[UR50][R2.64+0x20], !P2 ;  /* 0x1080002002099fae */ /* 0x0001e8000d101d72 */
[----:B------:R0:W-:Y:S01]  /*fdd0*/  @!P1 LDGSTS.E.BYPASS.LTC128B.128 [R9+0x12000], desc[UR50][R2.64+0x40], !P0 ;  /* 0x1200004002099fae */ /* 0x0001e2000c101d72 */
[----:B------:R-:W-:Y:S02]  /*fde0*/  IMAD.MOV.U32 R13, RZ, RZ, R6 ;  /* 0x000000ffff0d7224 */ /* 0x000fe400078e0006 */
[----:B------:R-:W-:-:S02]  /*fdf0*/  IMAD.MOV.U32 R12, RZ, RZ, RZ ;  /* 0x000000ffff0c7224 */ /* 0x000fc400078e00ff */
[----:B------:R-:W-:-:S07]  /*fe00*/  IMAD.MOV.U32 R5, RZ, RZ, R14 ;  /* 0x000000ffff057224 */ /* 0x000fce00078e000e */
[----:B0-----:R-:W-:Y:S05]  /*fe10*/  WARPSYNC.COLLECTIVE R15, `(.L_x_314) ;  /* 0x000000000f087348 */ /* 0x001fea0003c00000 */
[----:B------:R1:W2:Y:S02]  /*fe20*/  SHFL.IDX P6, R14, R13, R12, R11 ;  /* 0x0000000c0d0e7389 */ /* 0x0002a400000c000b */
[----:B012---:R-:W-:Y:S01]  /*fe30*/  ENDCOLLECTIVE ;  /* 0x000000000000791b */ /* 0x007fe20003800000 */
.L_x_314:
[----:B------:R-:W-:-:S05]  /*fe40*/  VIADD R3, R25, 0x40 ;  /* 0x0000004019037836 */ /* 0x000fca0000000000 */
[----:B------:R-:W-:Y:S01]  /*fe50*/  ISETP.GE.AND P1, PT, R3, R4, PT ;  /* 0x000000040300720c */ /* 0x000fe20003f26270 */
[----:B------:R-:W-:-:S12]  /*fe60*/  IMAD.MOV.U32 R13, RZ, RZ, R7 ;  /* 0x000000ffff0d7224 */ /* 0x000fd800078e0007 */
[----:B------:R-:W-:Y:S01]  /*fe70*/  @!P1 IADD3 R2, P4, R29, R5, RZ ;  /* 0x000000051d029210 */ /* 0x000fe20007f9e0ff */
[----:B------:R-:W-:-:S12]  /*fe80*/  IMAD.MOV.U32 R6, RZ, RZ, R14 ;  /* 0x000000ffff067224 */ /* 0x000fd800078e000e */
[----:B------:R-:W-:Y:S05]  /*fe90*/  WARPSYNC.COLLECTIVE R15, `(.L_x_315) ;  /* 0x000000000f087348 */ /* 0x000fea0003c00000 */
[----:B------:R0:W1:Y:S02]  /*fea0*/  SHFL.IDX P6, R14, R13, R12, R11 ;  /* 0x0000000c0d0e7389 */ /* 0x00006400000c000b */
[----:B01----:R-:W-:Y:S01]  /*feb0*/  ENDCOLLECTIVE ;  /* 0x000000000000791b */ /* 0x003fe20003800000 */
.L_x_315:
[----:B------:R-:W-:-:S04]  /*fec0*/  @!P1 IMAD.X R0, RZ, RZ, R0, P4 ;  /* 0x000000ffff009224 */ /* 0x000fc800020e0600 */
[----:B------:R-:W-:-:S05]  /*fed0*/  @!P1 IMAD.MOV.U32 R3, RZ, RZ, R0 ;  /* 0x000000ffff039224 */ /* 0x000fca00078e0000 */
[----:B------:R-:W-:Y:S01]  /*fee0*/  @!PT LDS RZ, [RZ] ;  /* 0x00000000fffff984 */ /* 0x000fe20000000800 */
[----:B------:R-:W-:Y:S01]  /*fef0*/  @!PT LDS RZ, [RZ] ;  /* 0x00000000fffff984 */ /* 0x000fe20000000800 */
[----:B------:R-:W-:Y:S01]  /*ff00*/  @!PT LDS RZ, [RZ] ;  /* 0x00000000fffff984 */ /* 0x000fe20000000800 */
[----:B------:R-:W-:Y:S04]  /*ff10*/  @!P1 LDGSTS.E.BYPASS.LTC128B.128 [R9+0xf800], desc[UR50][R2.64], !P3 ;  /* 0x0f80000002099fae */ /* 0x000fe8000d901d72 */
[----:B------:R-:W-:Y:S04]  /*ff20*/  @!P1 LDGSTS.E.BYPASS.LTC128B.128 [R9+0x11000], desc[UR50][R2.64+0x20], !P2 ;  /* 0x1100002002099fae */ /* 0x000fe8000d101d72 */
[----:B------:R0:W-:Y:S02]  /*ff30*/  @!P1 LDGSTS.E.BYPASS.LTC128B.128 [R9+0x12800], desc[UR50][R2.64+0x40], !P0 ;  /* 0x1280004002099fae */ /* 0x0001e4000c101d72 */
[----:B0-----:R-:W-:Y:S01]  /*ff40*/  IMAD.MOV.U32 R2, RZ, RZ, R14 ;  /* 0x000000ffff027224 */ /* 0x001fe200078e000e */
[----:B------:R-:W-:Y:S06]  /*ff50*/  BRA `(.L_x_316) ;  /* 0xffffffc800987947 */ /* 0x000fec000383ffff */
.L_x_237:
[----:B-1----:R1:W2:Y:S02]  /*ff60*/  SYNCS.PHASECHK.TRANS64.TRYWAIT P0, [R16+URZ+0x19c20], R0 ;  /* 0x019c2000100075a7 */ /* 0x0022a4000800017f */
[----:B--2---:R-:W-:Y:S05]  /*ff70*/  @!P0 NANOSLEEP.SYNCS 0x989680 ;  /* 0x009896800000895d */ /* 0x004fea0003900000 */
[----:B------:R-:W2:Y:S02]  /*ff80*/  @!P0 SYNCS.PHASECHK.TRANS64 P0, [R16+URZ+0x19c20], R0 ;  /* 0x019c2000100085a7 */ /* 0x000ea4000800007f */
[----:B--2---:R-:W-:Y:S05]  /*ff90*/  @!P0 BRA `(.L_x_237) ;  /* 0xfffffffc00f08947 */ /* 0x004fea000383ffff */
[----:B------:R-:W-:Y:S05]  /*ffa0*/  BRA `(.L_x_317) ;  /* 0xffffffcc00087947 */ /* 0x000fea000383ffff */
.L_x_241:
[----:B0-----:R0:W1:Y:S02]  /*ffb0*/  SYNCS.PHASECHK.TRANS64.TRYWAIT P0, [R5+URZ+0x19c80], R10 ;  /* 0x019c800a050075a7 */ /* 0x001064000800017f */
[----:B-1----:R-:W-:Y:S05]  /*ffc0*/  @!P0 NANOSLEEP.SYNCS 0x989680 ;  /* 0x009896800000895d */ /* 0x002fea0003900000 */
[----:B------:R-:W1:Y:S02]  /*ffd0*/  @!P0 SYNCS.PHASECHK.TRANS64 P0, [R5+URZ+0x19c80], R10 ;  /* 0x019c800a050085a7 */ /* 0x000e64000800007f */
[----:B-1----:R-:W-:Y:S05]  /*ffe0*/  @!P0 BRA `(.L_x_241) ;  /* 0xfffffffc00f08947 */ /* 0x002fea000383ffff */
[----:B------:R-:W-:Y:S05]  /*fff0*/  BRA `(.L_x_318) ;  /* 0xffffffcc00d47947 */ /* 0x000fea000383ffff */
.L_x_242:
        /* <DEDUP_REMOVED lines=8> */
.L_x_320:
[----:B------:R-:W-:Y:S05]  /*10080*/  BSYNC B0 ;  /* 0x0000000000007941 */ /* 0x000fea0003800000 */
.L_x_319:
[----:B------:R-:W-:Y:S02]  /*10090*/  IMAD.MOV.U32 R13, RZ, RZ, R25 ;  /* 0x000000ffff0d7224 */ /* 0x000fe400078e0019 */
[----:B------:R-:W-:Y:S02]  /*100a0*/  IMAD.MOV.U32 R12, RZ, RZ, RZ ;  /* 0x000000ffff0c7224 */ /* 0x000fe400078e00ff */
[----:B------:R-:W-:Y:S02]  /*100b0*/  IMAD.MOV.U32 R11, RZ, RZ, 0x1e1f ;  /* 0x00001e1fff0b7424 */ /* 0x000fe400078e00ff */
[----:B------:R-:W-:Y:S02]  /*100c0*/  IMAD.MOV.U32 R15, RZ, RZ, -0x1 ;  /* 0xffffffffff0f7424 */ /* 0x000fe400078e00ff */
[----:B------:R-:W-:Y:S02]  /*100d0*/  IMAD.MOV.U32 R3, RZ, RZ, R14 ;  /* 0x000000ffff037224 */ /* 0x000fe400078e000e */
[----:B------:R-:W-:-:S07]  /*100e0*/  IMAD.IADD R6, R16, 0x1, R6 ;  /* 0x0000000110067824 */ /* 0x000fce00078e0206 */
[----:B------:R-:W-:Y:S05]  /*100f0*/  WARPSYNC.COLLECTIVE R15, `(.L_x_321) ;  /* 0x000000000f087348 */ /* 0x000fea0003c00000 */
[----:B------:R0:W1:Y:S02]  /*10100*/  SHFL.IDX P6, R14, R13, R12, R11 ;  /* 0x0000000c0d0e7389 */ /* 0x00006400000c000b */
[----:B01----:R-:W-:Y:S01]  /*10110*/  ENDCOLLECTIVE ;  /* 0x000000000000791b */ /* 0x003fe20003800000 */
.L_x_321:
[----:B------:R-:W-:Y:S02]  /*10120*/  IMAD.MOV.U32 R13, RZ, RZ, R21 ;  /* 0x000000ffff0d7224 */ /* 0x000fe400078e0015 */
[----:B------:R-:W-:Y:S02]  /*10130*/  IMAD.MOV.U32 R12, RZ, RZ, 0x1 ;  /* 0x00000001ff0c7424 */ /* 0x000fe400078e00ff */
[----:B------:R-:W-:-:S07]  /*10140*/  IMAD.MOV.U32 R2, RZ, RZ, R14 ;  /* 0x000000ffff027224 */ /* 0x000fce00078e000e */
[----:B------:R-:W-:Y:S05]  /*10150*/  WARPSYNC.COLLECTIVE R15, `(.L_x_322) ;  /* 0x000000000f087348 */ /* 0x000fea0003c00000 */
[----:B------:R0:W1:Y:S02]  /*10160*/  SHFL.IDX P6, R14, R13, R12, R11 ;  /* 0x0000000c0d0e7389 */ /* 0x00006400000c000b */
[----:B01----:R-:W-:Y:S01]  /*10170*/  ENDCOLLECTIVE ;  /* 0x000000000000791b */ /* 0x003fe20003800000 */
.L_x_322:
[----:B------:R-:W-:-:S05]  /*10180*/  IADD3 R2, P0, R29, R2, RZ ;  /* 0x000000021d027210 */ /* 0x000fca0007f1e0ff */
        /* <DEDUP_REMOVED lines=12> */
.L_x_323:
[----:B------:R-:W-:Y:S01]  /*10250*/  IMAD.MOV.U32 R2, RZ, RZ, R14 ;  /* 0x000000ffff027224 */ /* 0x000fe200078e000e */
[----:B------:R-:W-:Y:S06]  /*10260*/  BRA `(.L_x_324) ;  /* 0xffffffcc00cc7947 */ /* 0x000fec000383ffff */
.L_x_247:
[----:B---3--:R3:W4:Y:S02]  /*10270*/  SYNCS.PHASECHK.TRANS64.TRYWAIT P0, [R5+URZ+0x19c40], R10 ;  /* 0x019c400a050075a7 */ /* 0x008724000800017f */
[----:B----4-:R-:W-:Y:S05]  /*10280*/  @!P0 NANOSLEEP.SYNCS 0x989680 ;  /* 0x009896800000895d */ /* 0x010fea0003900000 */
[----:B------:R-:W4:Y:S02]  /*10290*/  @!P0 SYNCS.PHASECHK.TRANS64 P0, [R5+URZ+0x19c40], R10 ;  /* 0x019c400a050085a7 */ /* 0x000f24000800007f */
[----:B----4-:R-:W-:Y:S05]  /*102a0*/  @!P0 BRA `(.L_x_247) ;  /* 0xfffffffc00f08947 */ /* 0x010fea000383ffff */
[----:B------:R-:W-:Y:S05]  /*102b0*/  BRA `(.L_x_325) ;  /* 0xffffffd000247947 */ /* 0x000fea000383ffff */
.L_x_248:
[----:B------:R-:W-:Y:S01]  /*102c0*/  BSSY B0, `(.L_x_326) ;  /* 0x0000008000007945 */ /* 0x000fe20003800000 */
[----:B------:R-:W-:Y:S02]  /*102d0*/  IMAD.MOV.U32 R13, RZ, RZ, R8 ;  /* 0x000000ffff0d7224 */ /* 0x000fe400078e0008 */
[----:B------:R-:W-:Y:S02]  /*102e0*/  IMAD.MOV.U32 R12, RZ, RZ, RZ ;  /* 0x000000ffff0c7224 */ /* 0x000fe400078e00ff */
[----:B------:R-:W-:Y:S02]  /*102f0*/  IMAD.MOV.U32 R11, RZ, RZ, 0x1e1f ;  /* 0x00001e1fff0b7424 */ /* 0x000fe400078e00ff */
[----:B------:R-:W-:-:S07]  /*10300*/  IMAD.MOV.U32 R15, RZ, RZ, -0x1 ;  /* 0xffffffffff0f7424 */ /* 0x000fce00078e00ff */
[----:B0123--:R-:W-:Y:S05]  /*10310*/  WARPSYNC.COLLECTIVE R15, `(.L_x_327) ;  /* 0x000000000f087348 */ /* 0x00ffea0003c00000 */
[----:B------:R4:W0:Y:S02]  /*10320*/  SHFL.IDX P6, R14, R13, R12, R11 ;  /* 0x0000000c0d0e7389 */ /* 0x00082400000c000b */
[----:B01234-:R-:W-:Y:S01]  /*10330*/  ENDCOLLECTIVE ;  /* 0x000000000000791b */ /* 0x01ffe20003800000 */
.L_x_327:
[----:B------:R-:W-:Y:S05]  /*10340*/  BSYNC B0 ;  /* 0x0000000000007941 */ /* 0x000fea0003800000 */
.L_x_326:
        /* <DEDUP_REMOVED lines=8> */
.L_x_328:
[----:B------:R-:W-:Y:S02]  /*103d0*/  IMAD.MOV.U32 R13, RZ, RZ, R8 ;  /* 0x000000ffff0d7224 */ /* 0x000fe400078e0008 */
[----:B------:R-:W-:Y:S02]  /*103e0*/  IMAD.MOV.U32 R12, RZ, RZ, 0x1 ;  /* 0x00000001ff0c7424 */ /* 0x000fe400078e00ff */
[----:B------:R-:W-:-:S07]  /*103f0*/  IMAD.MOV.U32 R2, RZ, RZ, R14 ;  /* 0x000000ffff027224 */ /* 0x000fce00078e000e */
[----:B------:R-:W-:Y:S05]  /*10400*/  WARPSYNC.COLLECTIVE R15, `(.L_x_329) ;  /* 0x000000000f087348 */ /* 0x000fea0003c00000 */
[----:B------:R0:W1:Y:S02]  /*10410*/  SHFL.IDX P6, R14, R13, R12, R11 ;  /* 0x0000000c0d0e7389 */ /* 0x00006400000c000b */
[----:B01----:R-:W-:Y:S01]  /*10420*/  ENDCOLLECTIVE ;  /* 0x000000000000791b */ /* 0x003fe20003800000 */
.L_x_329:
        /* <DEDUP_REMOVED lines=13> */
.L_x_330:
[----:B------:R-:W-:Y:S01]  /*10500*/  IMAD.MOV.U32 R2, RZ, RZ, R14 ;  /* 0x000000ffff027224 */ /* 0x000fe200078e000e */
[----:B------:R-:W-:Y:S06]  /*10510*/  BRA `(.L_x_331) ;  /* 0xffffffd000147947 */ /* 0x000fec000383ffff */
.L_x_253:
[----:B------:R0:W0:Y:S02]  /*10520*/  SYNCS.PHASECHK.TRANS64.TRYWAIT P2, [R2+URZ+0x19c70], R3 ;  /* 0x019c7003020075a7 */ /* 0x000024000804017f */
[----:B0-----:R-:W-:Y:S05]  /*10530*/  @!P2 NANOSLEEP.SYNCS 0x989680 ;  /* 0x009896800000a95d */ /* 0x001fea0003900000 */
[----:B------:R-:W0:Y:S02]  /*10540*/  @!P2 SYNCS.PHASECHK.TRANS64 P2, [R2+URZ+0x19c70], R3 ;  /* 0x019c70030200a5a7 */ /* 0x000e24000804007f */
[----:B0-----:R-:W-:Y:S05]  /*10550*/  @!P2 BRA `(.L_x_253) ;  /* 0xfffffffc00f0a947 */ /* 0x001fea000383ffff */
[----:B------:R-:W-:Y:S05]  /*10560*/  BRA `(.L_x_332) ;  /* 0xffffffd000807947 */ /* 0x000fea000383ffff */
.L_x_255:
[----:B0-----:R0:W2:Y:S02]  /*10570*/  SYNCS.PHASECHK.TRANS64.TRYWAIT P2, [R2+URZ+0x19c60], R4 ;  /* 0x019c6004020075a7 */ /* 0x0010a4000804017f */
[----:B--2---:R-:W-:Y:S05]  /*10580*/  @!P2 NANOSLEEP.SYNCS 0x989680 ;  /* 0x009896800000a95d */ /* 0x004fea0003900000 */
[----:B------:R-:W2:Y:S02]  /*10590*/  @!P2 SYNCS.PHASECHK.TRANS64 P2, [R2+URZ+0x19c60], R4 ;  /* 0x019c60040200a5a7 */ /* 0x000ea4000804007f */
[----:B--2---:R-:W-:Y:S05]  /*105a0*/  @!P2 BRA `(.L_x_255) ;  /* 0xfffffffc00f0a947 */ /* 0x004fea000383ffff */
[----:B------:R-:W-:Y:S05]  /*105b0*/  BRA `(.L_x_333) ;  /* 0xffffffd000907947 */ /* 0x000fea000383ffff */
.L_x_263:
[----:B0-----:R0:W1:Y:S02]  /*105c0*/  SYNCS.PHASECHK.TRANS64.TRYWAIT P1, [R3+URZ+0x19c70], R0 ;  /* 0x019c7000030075a7 */ /* 0x001064000802017f */
[----:B-1----:R-:W-:Y:S05]  /*105d0*/  @!P1 NANOSLEEP.SYNCS 0x989680 ;  /* 0x009896800000995d */ /* 0x002fea0003900000 */
[----:B------:R-:W1:Y:S02]  /*105e0*/  @!P1 SYNCS.PHASECHK.TRANS64 P1, [R3+URZ+0x19c70], R0 ;  /* 0x019c7000030095a7 */ /* 0x000e64000802007f */
[----:B-1----:R-:W-:Y:S05]  /*105f0*/  @!P1 BRA `(.L_x_263) ;  /* 0xfffffffc00f09947 */ /* 0x002fea000383ffff */
[----:B------:R-:W-:Y:S05]  /*10600*/  BRA `(.L_x_334) ;  /* 0xffffffd400f47947 */ /* 0x000fea000383ffff */
.L_x_265:
[----:B0-----:R0:W1:Y:S02]  /*10610*/  SYNCS.PHASECHK.TRANS64.TRYWAIT P1, [R3+URZ+0x19c60], R0 ;  /* 0x019c6000030075a7 */ /* 0x001064000802017f */
[----:B-1----:R-:W-:Y:S05]  /*10620*/  @!P1 NANOSLEEP.SYNCS 0x989680 ;  /* 0x009896800000995d */ /* 0x002fea0003900000 */
[----:B------:R-:W1:Y:S02]  /*10630*/  @!P1 SYNCS.PHASECHK.TRANS64 P1, [R3+URZ+0x19c60], R0 ;  /* 0x019c6000030095a7 */ /* 0x000e64000802007f */
[----:B-1----:R-:W-:Y:S05]  /*10640*/  @!P1 BRA `(.L_x_265) ;  /* 0xfffffffc00f09947 */ /* 0x002fea000383ffff */
[----:B------:R-:W-:Y:S05]  /*10650*/  BRA `(.L_x_335) ;  /* 0xffffffd800007947 */ /* 0x000fea000383ffff */
.L_x_277:
[----:B0-----:R0:W1:Y:S02]  /*10660*/  SYNCS.PHASECHK.TRANS64.TRYWAIT P0, [R4+URZ+0x19c20], R0 ;  /* 0x019c2000040075a7 */ /* 0x001064000800017f */
[----:B-1----:R-:W-:Y:S05]  /*10670*/  @!P0 NANOSLEEP.SYNCS 0x989680 ;  /* 0x009896800000895d */ /* 0x002fea0003900000 */
[----:B------:R-:W1:Y:S02]  /*10680*/  @!P0 SYNCS.PHASECHK.TRANS64 P0, [R4+URZ+0x19c20], R0 ;  /* 0x019c2000040085a7 */ /* 0x000e64000800007f */
[----:B-1----:R-:W-:Y:S05]  /*10690*/  @!P0 BRA `(.L_x_277) ;  /* 0xfffffffc00f08947 */ /* 0x002fea000383ffff */
[----:B------:R-:W-:Y:S05]  /*106a0*/  BRA `(.L_x_336) ;  /* 0xffffffe800207947 */ /* 0x000fea000383ffff */
.L_x_278:
[----:B------:R-:W1:Y:S01]  /*106b0*/  S2R R2, SR_TID.X ;  /* 0x0000000000027919 */ /* 0x000e620000002100 */
[----:B------:R-:W-:Y:S01]  /*106c0*/  BSSY B0, `(.L_x_337) ;  /* 0x000000a000007945 */ /* 0x000fe20003800000 */
[----:B------:R-:W-:Y:S02]  /*106d0*/  IMAD.MOV.U32 R12, RZ, RZ, RZ ;  /* 0x000000ffff0c7224 */ /* 0x000fe400078e00ff */
[----:B------:R-:W-:Y:S02]  /*106e0*/  IMAD.MOV.U32 R11, RZ, RZ, 0x1f ;  /* 0x0000001fff0b7424 */ /* 0x000fe400078e00ff */
[----:B------:R-:W-:Y:S01]  /*106f0*/  IMAD.MOV.U32 R15, RZ, RZ, -0x1 ;  /* 0xffffffffff0f7424 */ /* 0x000fe200078e00ff */
[----:B-1----:R-:W-:-:S04]  /*10700*/  SHF.R.U32.HI R2, RZ, 0x5, R2 ;  /* 0x00000005ff027819 */ /* 0x002fc80000011602 */
[----:B------:R-:W-:-:S05]  /*10710*/  LOP3.LUT R2, R2, 0x3, RZ, 0xc0, !PT ;  /* 0x0000000302027812 */ /* 0x000fca00078ec0ff */
[----:B------:R-:W-:-:S07]  /*10720*/  IMAD.MOV.U32 R13, RZ, RZ, R2 ;  /* 0x000000ffff0d7224 */ /* 0x000fce00078e0002 */
[----:B0-----:R-:W-:Y:S05]  /*10730*/  WARPSYNC.COLLECTIVE R15, `(.L_x_338) ;  /* 0x000000000f087348 */ /* 0x001fea0003c00000 */
[----:B------:R1:W2:Y:S02]  /*10740*/  SHFL.IDX P6, R14, R13, R12, R11 ;  /* 0x0000000c0d0e7389 */ /* 0x0002a400000c000b */
[----:B012---:R-:W-:Y:S01]  /*10750*/  ENDCOLLECTIVE ;  /* 0x000000000000791b */ /* 0x007fe20003800000 */
.L_x_338:
[----:B------:R-:W-:Y:S05]  /*10760*/  BSYNC B0 ;  /* 0x0000000000007941 */ /* 0x000fea0003800000 */
.L_x_337:
[----:B------:R-:W-:Y:S05]  /*10770*/  BRA `(.L_x_339) ;  /* 0xffffffe800087947 */ /* 0x000fea000383ffff */
.L_x_281:
[----:B------:R-:W-:Y:S01]  /*10780*/  BSSY B1, `(.L_x_340) ;  /* 0x0000006000017945 */ /* 0x000fe20003800000 */
[----:B------:R-:W-:-:S07]  /*10790*/  IMAD.MOV.U32 R15, RZ, RZ, -0x1 ;  /* 0xffffffffff0f7424 */ /* 0x000fce00078e00ff */
[----:B0-----:R-:W-:Y:S05]  /*107a0*/  WARPSYNC.COLLECTIVE R15, `(.L_x_341) ;  /* 0x000000000f0c7348 */ /* 0x001fea0003c00000 */
[----:B------:R-:W-:Y:S02]  /*107b0*/  ELECT P6, UR62, PT ;  /* 0x00000000003e782f */ /* 0x000fe400038c0000 */
[----:B------:R-:W-:Y:S01]  /*107c0*/  MOV R14, UR62 ;  /* 0x0000003e000e7c02 */ /* 0x000fe20008000f00 */
[----:B0-----:R-:W-:Y:S10]  /*107d0*/  ENDCOLLECTIVE ;  /* 0x000000000000791b */ /* 0x001ff40003800000 */
.L_x_341:
[----:B------:R-:W-:Y:S05]  /*107e0*/  BSYNC B1 ;  /* 0x0000000000017941 */ /* 0x000fea0003800000 */
.L_x_340:
[----:B------:R-:W-:Y:S05]  /*107f0*/  BRA `(.L_x_342) ;  /* 0xffffffe800007947 */ /* 0x000fea000383ffff */
.L_x_283:
[----:B0-----:R0:W1:Y:S02]  /*10800*/  SYNCS.PHASECHK.TRANS64.TRYWAIT P1, [R5+URZ+0x19c40], R0 ;  /* 0x019c4000050075a7 */ /* 0x001064000802017f */
[----:B-1----:R-:W-:Y:S05]  /*10810*/  @!P1 NANOSLEEP.SYNCS 0x989680 ;  /* 0x009896800000995d */ /* 0x002fea0003900000 */
[----:B------:R-:W1:Y:S02]  /*10820*/  @!P1 SYNCS.PHASECHK.TRANS64 P1, [R5+URZ+0x19c40], R0 ;  /* 0x019c4000050095a7 */ /* 0x000e64000802007f */
[----:B-1----:R-:W-:Y:S05]  /*10830*/  @!P1 BRA `(.L_x_283) ;  /* 0xfffffffc00f09947 */ /* 0x002fea000383ffff */
[----:B------:R-:W-:Y:S05]  /*10840*/  BRA `(.L_x_343) ;  /* 0xffffffe800207947 */ /* 0x000fea000383ffff */
.L_x_285:
[----:B-1----:R1:W2:Y:S02]  /*10850*/  SYNCS.PHASECHK.TRANS64.TRYWAIT P1, [R19+URZ+0x19c40], R2 ;  /* 0x019c4002130075a7 */ /* 0x0022a4000802017f */
[----:B--2---:R-:W-:Y:S05]  /*10860*/  @!P1 NANOSLEEP.SYNCS 0x989680 ;  /* 0x009896800000995d */ /* 0x004fea0003900000 */
[----:B------:R-:W2:Y:S02]  /*10870*/  @!P1 SYNCS.PHASECHK.TRANS64 P1, [R19+URZ+0x19c40], R2 ;  /* 0x019c4002130095a7 */ /* 0x000ea4000802007f */
[----:B--2---:R-:W-:Y:S05]  /*10880*/  @!P1 BRA `(.L_x_285) ;  /* 0xfffffffc00f09947 */ /* 0x004fea000383ffff */
[----:B------:R-:W-:Y:S05]  /*10890*/  BRA `(.L_x_344) ;  /* 0xffffffe8002c7947 */ /* 0x000fea000383ffff */
.L_x_287:
[----:B--2---:R2:W3:Y:S02]  /*108a0*/  SYNCS.PHASECHK.TRANS64.TRYWAIT P1, [R5+URZ+0x19c60], R0 ;  /* 0x019c6000050075a7 */ /* 0x0044e4000802017f */
[----:B---3--:R-:W-:Y:S05]  /*108b0*/  @!P1 NANOSLEEP.SYNCS 0x989680 ;  /* 0x009896800000995d */ /* 0x008fea0003900000 */
[----:B------:R-:W3:Y:S02]  /*108c0*/  @!P1 SYNCS.PHASECHK.TRANS64 P1, [R5+URZ+0x19c60], R0 ;  /* 0x019c6000050095a7 */ /* 0x000ee4000802007f */
[----:B---3--:R-:W-:Y:S05]  /*108d0*/  @!P1 BRA `(.L_x_287) ;  /* 0xfffffffc00f09947 */ /* 0x008fea000383ffff */
[----:B------:R-:W-:Y:S05]  /*108e0*/  BRA `(.L_x_345) ;  /* 0xffffffe800287947 */ /* 0x000fea000383ffff */
.L_x_289:
[----:B---3--:R3:W4:Y:S02]  /*108f0*/  SYNCS.PHASECHK.TRANS64.TRYWAIT P1, [R19+URZ+0x19c60], R2 ;  /* 0x019c6002130075a7 */ /* 0x008724000802017f */
[----:B----4-:R-:W-:Y:S05]  /*10900*/  @!P1 NANOSLEEP.SYNCS 0x989680 ;  /* 0x009896800000995d */ /* 0x010fea0003900000 */
[----:B------:R-:W4:Y:S02]  /*10910*/  @!P1 SYNCS.PHASECHK.TRANS64 P1, [R19+URZ+0x19c60], R2 ;  /* 0x019c6002130095a7 */ /* 0x000f24000802007f */
[----:B----4-:R-:W-:Y:S05]  /*10920*/  @!P1 BRA `(.L_x_289) ;  /* 0xfffffffc00f09947 */ /* 0x010fea000383ffff */
[----:B------:R-:W-:Y:S05]  /*10930*/  BRA `(.L_x_346) ;  /* 0xffffffe800247947 */ /* 0x000fea000383ffff */
.L_x_291:
[----:B----4-:R4:W0:Y:S02]  /*10940*/  SYNCS.PHASECHK.TRANS64.TRYWAIT P1, [R5+URZ+0x19c80], R0 ;  /* 0x019c8000050075a7 */ /* 0x010824000802017f */
[----:B0-----:R-:W-:Y:S05]  /*10950*/  @!P1 NANOSLEEP.SYNCS 0x989680 ;  /* 0x009896800000995d */ /* 0x001fea0003900000 */
[----:B------:R-:W0:Y:S02]  /*10960*/  @!P1 SYNCS.PHASECHK.TRANS64 P1, [R5+URZ+0x19c80], R0 ;  /* 0x019c8000050095a7 */ /* 0x000e24000802007f */
[----:B0-----:R-:W-:Y:S05]  /*10970*/  @!P1 BRA `(.L_x_291) ;  /* 0xfffffffc00f09947 */ /* 0x001fea000383ffff */
[----:B------:R-:W-:Y:S05]  /*10980*/  BRA `(.L_x_347) ;  /* 0xffffffe800207947 */ /* 0x000fea000383ffff */
.L_x_348:
        /* <DEDUP_REMOVED lines=15> */
.L_x_2538:


//--------------------- .text._ZN7cutlass13device_kernelIN5flash11enable_sm90INS1_16FlashAttnFwdSm90INS1_25CollectiveMainloopFwdSm90ILi2EN4cute5tupleIJNS5_1CILi1EEES8_S8_EEENS6_IJNS7_ILi192EEENS7_ILi128EEENS7_ILi96EEEEEELi96ENS_12float_e4m3_tEfNS_4arch4Sm90ELb0ELb0ELb0ELb1ELb1ELb1ELb0ELb1ELb1ELb1ELb1ELb0EEENS1_21CollectiveEpilogueFwdINS6_IJSA_SC_SB_EEES9_NS_10bfloat16_tESG_Li384ELb1ELb1ELb1ELb1EEENS1_36VarlenDynamicPersistentTileSchedulerILi192ELi128ELi384ELi128ELb1ELb1ELb1ELb0ELb1ELb1EEEEEEEEEvNT_6ParamsE --------------------------
	.section	.text._ZN7cutlass13device_kernelIN5flash11enable_sm90INS1_16FlashAttnFwdSm90INS1_25CollectiveMainloopFwdSm90ILi2EN4cute5tupleIJNS5_1CILi1EEES8_S8_EEENS6_IJNS7_ILi192EEENS7_ILi128EEENS7_ILi96EEEEEELi96ENS_12float_e4m3_tEfNS_4arch4Sm90ELb0ELb0ELb0ELb1ELb1ELb1ELb0ELb1ELb1ELb1ELb1ELb0EEENS1_21CollectiveEpilogueFwdINS6_IJSA_SC_SB_EEES9_NS_10bfloat16_tESG_Li384ELb1ELb1ELb1ELb1EEENS1_36VarlenDynamicPersistentTileSchedulerILi192ELi128ELi384ELi128ELb1ELb1ELb1ELb0ELb1ELb1EEEEEEEEEvNT_6ParamsE,"ax",@progbits
	.align	128
.text._ZN7cutlass13device_kernelIN5flash11enable_sm90INS1_16FlashAttnFwdSm90INS1_25CollectiveMainloopFwdSm90ILi2EN4cute5tupleIJNS5_1CILi1EEES8_S8_EEENS6_IJNS7_ILi192EEENS7_ILi128EEENS7_ILi96EEEEEELi96ENS_12float_e4m3_tEfNS_4arch4Sm90ELb0ELb0ELb0ELb1ELb1ELb1ELb0ELb1ELb1ELb1ELb1ELb0EEENS1_21CollectiveEpilogueFwdINS6_IJSA_SC_SB_EEES9_NS_10bfloat16_tESG_Li384ELb1ELb1ELb1ELb1EEENS1_36VarlenDynamicPersistentTileSchedulerILi192ELi128ELi384ELi128ELb1ELb1ELb1ELb0ELb1ELb1EEEEEEEEEvNT_6ParamsE:
        .type           _ZN7cutlass13device_kernelIN5flash11enable_sm90INS1_16FlashAttnFwdSm90INS1_25CollectiveMainloopFwdSm90ILi2EN4cute5tupleIJNS5_1CILi1EEES8_S8_EEENS6_IJNS7_ILi192EEENS7_ILi128EEENS7_ILi96EEEEEELi96ENS_12float_e4m3_tEfNS_4arch4Sm90ELb0ELb0ELb0ELb1ELb1ELb1ELb0ELb1ELb1ELb1ELb1ELb0EEENS1_21CollectiveEpilogueFwdINS6_IJSA_SC_SB_EEES9_NS_10bfloat16_tESG_Li384ELb1ELb1ELb1ELb1EEENS1_36VarlenDynamicPersistentTileSchedulerILi192ELi128ELi384ELi128ELb1ELb1ELb1ELb0ELb1ELb1EEEEEEEEEvNT_6ParamsE,@function
        .size           _ZN7cutlass13device_kernelIN5flash11enable_sm90INS1_16FlashAttnFwdSm90INS1_25CollectiveMainloopFwdSm90ILi2EN4cute5tupleIJNS5_1CILi1EEES8_S8_EEENS6_IJNS7_ILi192EEENS7_ILi128EEENS7_ILi96EEEEEELi96ENS_12float_e4m3_tEfNS_4arch4Sm90ELb0ELb0ELb0ELb1ELb1ELb1ELb0ELb1ELb1ELb1ELb1ELb0EEENS1_21CollectiveEpilogueFwdINS6_IJSA_SC_SB_EEES9_NS_10bfloat16_tESG_Li384ELb1ELb1ELb1ELb1EEENS1_36VarlenDynamicPersistentTileSchedulerILi192ELi128ELi384ELi128ELb1ELb1ELb1ELb0ELb1ELb1EEEEEEEEEvNT_6ParamsE,(.L_x_2539 - _ZN7cutlass13device_kernelIN5flash11enable_sm90INS1_16FlashAttnFwdSm90INS1_25CollectiveMainloopFwdSm90ILi2EN4cute5tupleIJNS5_1CILi1EEES8_S8_EEENS6_IJNS7_ILi192EEENS7_ILi128EEENS7_ILi96EEEEEELi96ENS_12float_e4m3_tEfNS_4arch4Sm90ELb0ELb0ELb0ELb1ELb1ELb1ELb0ELb1ELb1ELb1ELb1ELb0EEENS1_21CollectiveEpilogueFwdINS6_IJSA_SC_SB_EEES9_NS_10bfloat16_tESG_Li384ELb1ELb1ELb1ELb1EEENS1_36VarlenDynamicPersistentTileSchedulerILi192ELi128ELi384ELi128ELb1ELb1ELb1ELb0ELb1ELb1EEEEEEEEEvNT_6ParamsE)
        .other          _ZN7cutlass13device_kernelIN5flash11enable_sm90INS1_16FlashAttnFwdSm90INS1_25CollectiveMainloopFwdSm90ILi2EN4cute5tupleIJNS5_1CILi1EEES8_S8_EEENS6_IJNS7_ILi192EEENS7_ILi128EEENS7_ILi96EEEEEELi96ENS_12float_e4m3_tEfNS_4arch4Sm90ELb0ELb0ELb0ELb1ELb1ELb1ELb0ELb1ELb1ELb1ELb1ELb0EEENS1_21CollectiveEpilogueFwdINS6_IJSA_SC_SB_EEES9_NS_10bfloat16_tESG_Li384ELb1ELb1ELb1ELb1EEENS1_36VarlenDynamicPersistentTileSchedulerILi192ELi128ELi384ELi128ELb1ELb1ELb1ELb0ELb1ELb1EEEEEEEEEvNT_6ParamsE,@"STO_CUDA_ENTRY STV_DEFAULT"
_ZN7cutlass13device_kernelIN5flash11enable_sm90INS1_16FlashAttnFwdSm90INS1_25CollectiveMainloopFwdSm90ILi2EN4cute5tupleIJNS5_1CILi1EEES8_S8_EEENS6_IJNS7_ILi192EEENS7_ILi128EEENS7_ILi96EEEEEELi96ENS_12float_e4m3_tEfNS_4arch4Sm90ELb0ELb0ELb0ELb1ELb1ELb1ELb0ELb1ELb1ELb1ELb1ELb0EEENS1_21CollectiveEpilogueFwdINS6_IJSA_SC_SB_EEES9_NS_10bfloat16_tESG_Li384ELb1ELb1ELb1ELb1EEENS1_36VarlenDynamicPersistentTileSchedulerILi192ELi128ELi384ELi128ELb1ELb1ELb1ELb0ELb1ELb1EEEEEEEEEvNT_6ParamsE:
[----:B------:R-:W0:Y:S02]  /*0000*/  LDC R1, c[0x0][0x28] ;  /* 0x00000a00ff017b82 */ /* 0x000e240000000800 */
[----:B0-----:R-:W-:Y:S01]  /*0010*/  VIADD R1, R1, 0xffffff50 ;  /* 0xffffff5001017836 */ /* 0x001fe20000000000 */
[----:B------:R-:W0:Y:S01]  /*0020*/  S2R R2, SR_TID.X ;  /* 0x0000000000027919 */ /* 0x000e220000002100 */
[----:B------:R-:W-:Y:S01]  /*0030*/  ELECT P0, URZ, PT ;  /* 0x00000000003f782f */ /* 0x000fe20003800000 */
[----:B------:R-:W-:Y:S01]  /*0040*/  BSSY B0, `(.L_x_349) ;  /* 0x000000d000007945 */ /* 0x000fe20003800000 */
[----:B0-----:R-:W-:-:S05]  /*0050*/  SHF.R.U32.HI R6, RZ, 0x5, R2 ;  /* 0x00000005ff067819 */ /* 0x001fca0000011602 */
[----:B------:R-:W0:Y:S02]  /*0060*/  SHFL.IDX PT, R0, R6, RZ, 0x1f ;  /* 0x00001fff06007589 */ /* 0x000e2400000e0000 */
[----:B0-----:R-:W-:-:S13]  /*0070*/  ISETP.EQ.AND P0, PT, R0, RZ, P0 ;  /* 0x000000ff0000720c */ /* 0x001fda0000702270 */
[----:B------:R-:W-:Y:S05]  /*0080*/  @!P0 BRA `(.L_x_350) ;  /* 0x0000000000208947 */ /* 0x000fea0003800000 */
[----:B------:R-:W-:Y:S02]  /*0090*/  ULDC.64 UR4, c[0x0][0x198] ;  /* 0x0000660000047ab9 */ /* 0x000fe40000000a00 */
[----:B------:R-:W-:Y:S02]  /*00a0*/  UIADD3 UR6, UP0, UR4, 0x570, URZ ;  /* 0x0000057004067890 */ /* 0x000fe4000ff1e03f */
[----:B------:R-:W-:Y:S02]  /*00b0*/  UIADD3 UR4, UP1, UR4, 0x670, URZ ;  /* 0x0000067004047890 */ /* 0x000fe4000ff3e03f */
[----:B------:R-:W-:Y:S02]  /*00c0*/  UIADD3.X UR7, URZ, UR5, URZ, UP0, !UPT ;  /* 0x000000053f077290 */ /* 0x000fe400087fe43f */
[----:B------:R-:W-:-:S07]  /*00d0*/  UIADD3.X UR5, URZ, UR5, URZ, UP1, !UPT ;  /* 0x000000053f057290 */ /* 0x000fce0008ffe43f */
[----:B------:R0:W-:Y:S02]  /*00e0*/  UTMACCTL.PF [UR6] ;  /* 0x00000000060079b9 */ /* 0x0001e40008040000 */
[----:B------:R0:W-:Y:S02]  /*00f0*/  UTMACCTL.PF [UR4] ;  /* 0x00000000040079b9 */ /* 0x0001e40008040000 */
[----:B0-----:R-:W-:Y:S01]  /*0100*/  NOP ;  /* 0x0000000000007918 */ /* 0x001fe20000000000 */
.L_x_350:
[----:B------:R-:W-:Y:S05]  /*0110*/  BSYNC B0 ;  /* 0x0000000000007941 */ /* 0x000fea0003800000 */
.L_x_349:
[----:B------:R-:W-:Y:S01]  /*0120*/  VOTEU.ANY UP0, P0 ;  /* 0x00000000003f7886 */ /* 0x000fe20000000100 */
[----:B------:R-:W0:Y:S01]  /*0130*/  SHFL.IDX PT, R0, R6, RZ, 0x1f ;  /* 0x00001fff06007589 */ /* 0x000e2200000e0000 */
[----:B------:R-:W-:Y:S01]  /*0140*/  UMOV UR4, 0x80 ;  /* 0x0000008000047882 */ /* 0x000fe20000000000 */
[----:B------:R-:W-:Y:S01]  /*0150*/  UMOV UR7, 0x180 ;  /* 0x0000018000077882 */ /* 0x000fe20000000000 */
[----:B------:R-:W-:Y:S01]  /*0160*/  SHF.R.U32.HI R2, RZ, 0x7, R2 ;  /* 0x00000007ff027819 */ /* 0x000fe20000011602 */
[----:B------:R-:W1:Y:S01]  /*0170*/  @UP0 S2UR UR8, SR_CgaCtaId ;  /* 0x00000000000809c3 */ /* 0x000e620000008800 */
[----:B------:R-:W-:Y:S01]  /*0180*/  @UP0 UMOV UR6, 0x400 ;  /* 0x0000040000060882 */ /* 0x000fe20000000000 */
[----:B------:R-:W-:-:S04]  /*0190*/  @UP0 UIADD3 UR4, -UR4, 0x100000, URZ ;  /* 0x0010000004040890 */ /* 0x000fc8000fffe13f */
[----:B------:R-:W-:Y:S02]  /*01a0*/  @UP0 USHF.L.U32 UR5, UR4, 0xb, URZ ;  /* 0x0000000b04050899 */ /* 0x000fe4000800063f */
[----:B------:R-:W-:Y:S01]  /*01b0*/  @UP0 USHF.L.U32 UR4, UR4, 0x1, URZ ;  /* 0x0000000104040899 */ /* 0x000fe2000800063f */
[----:B------:R-:W-:Y:S01]  /*01c0*/  VOTEU.ANY UP1, P0 ;  /* 0x00000000003f7886 */ /* 0x000fe20000020100 */
[----:B0-----:R-:W-:Y:S02]  /*01d0*/  ISETP.NE.AND P1, PT, R0, RZ, PT ;  /* 0x000000ff0000720c */ /* 0x001fe40003f25270 */
[----:B------:R0:W2:Y:S01]  /*01e0*/  SHFL.IDX PT, R0, R2, RZ, 0x1f ;  /* 0x00001fff02007589 */ /* 0x0000a200000e0000 */
[----:B-1----:R-:W-:Y:S02]  /*01f0*/  @UP0 ULEA UR8, UR8, UR6, 0x18 ;  /* 0x0000000608080291 */ /* 0x002fe4000f8ec03f */
[----:B------:R-:W-:-:S04]  /*0200*/  @UP0 UIADD3 UR6, -UR7, 0x100000, URZ ;  /* 0x0010000007060890 */ /* 0x000fc8000fffe13f */
[----:B------:R-:W-:Y:S02]  /*0210*/  @UP0 USHF.L.U32 UR7, UR6, 0xb, URZ ;  /* 0x0000000b06070899 */ /* 0x000fe4000800063f */
[----:B------:R-:W-:Y:S01]  /*0220*/  @UP0 USHF.L.U32 UR6, UR6, 0x1, URZ ;  /* 0x0000000106060899 */ /* 0x000fe2000800063f */
[----:B------:R-:W-:Y:S01]  /*0230*/  VOTEU.ANY UP0, P0 ;  /* 0x00000000003f7886 */ /* 0x000fe20000000100 */
[----:B------:R-:W1:Y:S04]  /*0240*/  FENCE.VIEW.ASYNC.S ;  /* 0x00000000000073c6 */ /* 0x000e680000000000 */
[----:B-1----:R0:W1:Y:S06]  /*0250*/  @UP0 SYNCS.EXCH.64 URZ, [UR8+0x19c00], UR4 ;  /* 0x019c0004083f05b2 */ /* 0x00206c0008000100 */
[----:B------:R0:W3:Y:S02]  /*0260*/  @UP1 SYNCS.EXCH.64 URZ, [UR8+0x19c20], UR6 ;  /* 0x019c2006083f15b2 */ /* 0x0000e40008000100 */
        /* <DEDUP_REMOVED lines=14> */
[----:B0-----:R0:W4:Y:S08]  /*0350*/  SYNCS.EXCH.64 URZ, [UR8+0x19c30], UR4 ;  /* 0x019c3004083f75b2 */ /* 0x0011300008000100 */
[----:B------:R0:W0:Y:S01]  /*0360*/  SYNCS.EXCH.64 URZ, [UR8+0x19c40], UR6 ;  /* 0x019c4006083f75b2 */ /* 0x0000220008000100 */
[----:B------:R0:W0:Y:S01]  /*0370*/  SYNCS.EXCH.64 URZ, [UR8+0x19c38], UR4 ;  /* 0x019c3804083f75b2 */ /* 0x0000220008000100 */
[----:B------:R0:W0:Y:S01]  /*0380*/  SYNCS.EXCH.64 URZ, [UR8+0x19c48], UR6 ;  /* 0x019c4806083f75b2 */ /* 0x0000220008000100 */
[----:B------:R-:W-:Y:S01]  /*0390*/  NOP ;  /* 0x0000000000007918 */ /* 0x000fe20000000000 */
.L_x_351:
        /* <DEDUP_REMOVED lines=22> */
.L_x_352:
        /* <DEDUP_REMOVED lines=18> */
.L_x_353:
        /* <DEDUP_REMOVED lines=22> */
.L_x_354:
[----:B------:R-:W5:Y:S01]  /*0780*/  SHFL.IDX PT, R3, R6, RZ, 0x1f ;  /* 0x00001fff06037589 */ /* 0x000f6200000e0000 */
        /* <DEDUP_REMOVED lines=22> */
.L_x_355:
[----:B--2---:R-:W-:Y:S01]  /*08f0*/  ISETP.NE.AND P0, PT, R0, RZ, PT ;  /* 0x000000ff0000720c */ /* 0x004fe20003f05270 */
[----:B------:R-:W-:Y:S01]  /*0900*/  IMAD.MOV.U32 R0, RZ, RZ, 0x1 ;  /* 0x00000001ff007424 */ /* 0x000fe200078e00ff */
[----:B------:R-:W-:Y:S01]  /*0910*/  NOP ;  /* 0x0000000000007918 */ /* 0x000fe20000000000 */
[----:B------:R-:W-:Y:S01]  /*0920*/  ULDC.64 UR40, c[0x0][0x208] ;  /* 0x0000820000287ab9 */ /* 0x000fe20000000a00 */
[----:B------:R-:W-:Y:S02]  /*0930*/  BSSY B8, `(.L_x_356) ;  /* 0x0001a26000087945 */ /* 0x000fe40003800000 */
[----:B------:R-:W-:-:S05]  /*0940*/  SEL R0, R0, 0x2, !P0 ;  /* 0x0000000200007807 */ /* 0x000fca0004000000 */
[----:B------:R2:W-:Y:S01]  /*0950*/  STL [R1+0x2c], R0 ;  /* 0x00002c0001007387 */ /* 0x0005e20000100800 */
[----:B01-34-:R-:W-:Y:S06]  /*0960*/  BAR.SYNC.DEFER_BLOCKING 0x0 ;  /* 0x0000000000007b1d */ /* 0x01bfec0000010000 */
[----:B------:R-:W-:Y:S05]  /*0970*/  @!P0 BRA `(.L_x_357) ;  /* 0x0000012c00588947 */ /* 0x000fea0003800000 */
.L_x_358:
[----:B------:R-:W-:-:S08]  /*0980*/  NOP ;  /* 0x0000000000007918 */ /* 0x000fd00000000000 */
[----:B------:R-:W0:Y:S02]  /*0990*/  USETMAXREG.TRY_ALLOC.CTAPOOL UP0, 0xa0 ;  /* 0x000000a0000079c8 */ /* 0x000e240008000600 */
[----:B0-----:R-:W-:-:S13]  /*09a0*/  PLOP3.LUT P0, PT, PT, PT, UP0, 0x80, 0x0 ;  /* 0x000000000000781c */ /* 0x001fda0003f0f008 */
[----:B------:R-:W-:Y:S05]  /*09b0*/  @!P0 BRA `(.L_x_358) ;  /* 0xfffffffc00f08947 */ /* 0x000fea000383ffff */
[----:B------:R-:W2:Y:S08]  /*09c0*/  S2UR UR4, SR_CgaCtaId ;  /* 0x00000000000479c3 */ /* 0x000eb00000008800 */
[----:B------:R-:W-:Y:S06]  /*09d0*/  BAR.ARV 0x8, 0x200 ;  /* 0x0208000000007b1d */ /* 0x000fec0000002000 */
[----:B------:R-:W-:-:S02]  /*09e0*/  MOV R18, 0x400 ;  /* 0x0000040000127802 */ /* 0x000fc40000000f00 */
[----:B------:R-:W-:Y:S01]  /*09f0*/  BAR.SYNC.DEFER_BLOCKING 0x5, 0x200 ;  /* 0x0148000000007b1d */ /* 0x000fe20000010000 */
[----:B--2---:R-:W-:-:S05]  /*0a00*/  IMAD.U32 R0, RZ, RZ, UR4 ;  /* 0x00000004ff007e24 */ /* 0x004fca000f8e00ff */
[----:B------:R-:W-:Y:S01]  /*0a10*/  ULDC UR4, c[0x0][0xc3c] ;  /* 0x00030f0000047ab9 */ /* 0x000fe20000000800 */
[----:B------:R-:W-:Y:S01]  /*0a20*/  LEA R18, R0, R18, 0x18 ;  /* 0x0000001200127211 */ /* 0x000fe200078ec0ff */
[----:B------:R-:W-:Y:S04]  /*0a30*/  STL [R1+0x24], R0 ;  /* 0x0000240001007387 */ /* 0x000fe80000100800 */
[----:B------:R-:W0:Y:S01]  /*0a40*/  LDS.128 R24, [R18+0x19cd0] ;  /* 0x019cd00012187984 */ /* 0x000e220000000c00 */
[----:B------:R-:W-:Y:S06]  /*0a50*/  BAR.ARV 0x4, 0x200 ;  /* 0x0108000000007b1d */ /* 0x000fec0000002000 */
[----:B0-----:R-:W-:-:S13]  /*0a60*/  ISETP.GE.AND P0, PT, R27, UR4, PT ;  /* 0x000000041b007c0c */ /* 0x001fda000bf06270 */
[----:B------:R-:W-:Y:S05]  /*0a70*/  @P0 BRA `(.L_x_359) ;  /* 0x000001a000440947 */ /* 0x000fea0003800000 */
[----:B------:R-:W0:Y:S02]  /*0a80*/  S2R R0, SR_TID.X ;  /* 0x0000000000007919 */ /* 0x000e240000002100 */
[----:B0-----:R-:W-:-:S05]  /*0a90*/  VIADD R21, R0, 0xffffff80 ;  /* 0xffffff8000157836 */ /* 0x001fca0000000000 */
[-C--:B------:R-:W-:Y:S02]  /*0aa0*/  LEA.HI R3, R21, R21.reuse, RZ, 0x1 ;  /* 0x0000001515037211 */ /* 0x080fe400078f08ff */
[----:B------:R-:W-:Y:S02]  /*0ab0*/  SHF.R.S32.HI R0, RZ, 0x1f, R21 ;  /* 0x0000001fff007819 */ /* 0x000fe40000011415 */
[--C-:B------:R-:W-:Y:S02]  /*0ac0*/  SHF.R.S32.HI R155, RZ, 0x1, R3.reuse ;  /* 0x00000001ff9b7819 */ /* 0x100fe40000011403 */
[----:B------:R-:W-:Y:S02]  /*0ad0*/  SHF.R.S32.HI R6, RZ, 0x1f, R3 ;  /* 0x0000001fff067819 */ /* 0x000fe40000011403 */
[----:B------:R-:W-:Y:S02]  /*0ae0*/  LOP3.LUT R3, R3, 0xfffffffe, RZ, 0xc0, !PT ;  /* 0xfffffffe03037812 */ /* 0x000fe400078ec0ff */
[----:B------:R-:W-:-:S02]  /*0af0*/  LEA.HI R2, R0, R21, RZ, 0x5 ;  /* 0x0000001500027211 */ /* 0x000fc400078f28ff */
[----:B------:R-:W-:Y:S01]  /*0b00*/  LEA.HI R5, R0, R21, RZ, 0x4 ;  /* 0x0000001500057211 */ /* 0x000fe200078f20ff */
[----:B------:R-:W-:Y:S01]  /*0b10*/  IMAD.IADD R16, R21, 0x1, -R3 ;  /* 0x0000000115107824 */ /* 0x000fe200078e0a03 */
[----:B------:R-:W-:Y:S01]  /*0b20*/  LEA.HI R6, R6, R155, RZ, 0x2 ;  /* 0x0000009b06067211 */ /* 0x000fe200078f10ff */
[----:B------:R-:W-:Y:S01]  /*0b30*/  IMAD.SHL.U32 R4, R2, 0x10, RZ ;  /* 0x0000001002047824 */ /* 0x000fe200078e00ff */
[----:B------:R-:W-:Y:S01]  /*0b40*/  LOP3.LUT R2, R5, 0x7fffff0, RZ, 0xc0, !PT ;  /* 0x07fffff005027812 */ /* 0x000fe200078ec0ff */
[----:B------:R-:W-:Y:S01]  /*0b50*/  IMAD.SHL.U32 R152, R16, 0x8, RZ ;  /* 0x0000000810987824 */ /* 0x000fe200078e00ff */
[----:B------:R-:W-:Y:S02]  /*0b60*/  LOP3.LUT R6, R6, 0x7fffffc, RZ, 0xc0, !PT ;  /* 0x07fffffc06067812 */ /* 0x000fe400078ec0ff */
[----:B------:R-:W-:Y:S01]  /*0b70*/  LOP3.LUT R7, R4, 0xfffffe00, RZ, 0xc0, !PT ;  /* 0xfffffe0004077812 */ /* 0x000fe200078ec0ff */
[----:B------:R-:W-:Y:S02]  /*0b80*/  VIADD R11, R152, 0x20 ;  /* 0x00000020980b7836 */ /* 0x000fe40000000000 */
[----:B------:R-:W-:Y:S01]  /*0b90*/  IMAD.IADD R4, R21, 0x1, -R2 ;  /* 0x0000000115047824 */ /* 0x000fe200078e0a02 */
[----:B------:R-:W-:Y:S01]  /*0ba0*/  LEA.HI R2, R0, R21, RZ, 0x7 ;  /* 0x0000001500027211 */ /* 0x000fe200078f38ff */
[----:B------:R-:W-:Y:S01]  /*0bb0*/  IMAD.IADD R6, R155, 0x1, -R6 ;  /* 0x000000019b067824 */ /* 0x000fe200078e0a06 */
[----:B------:R0:W-:Y:S01]  /*0bc0*/  STL [R1+0x1c], R11 ;  /* 0x00001c0b01007387 */ /* 0x0001e20000100800 */
[----:B------:R-:W-:Y:S01]  /*0bd0*/  IMAD R9, R4, 0x20, R7 ;  /* 0x0000002004097824 */ /* 0x000fe200078e0207 */
[----:B------:R-:W-:-:S02]  /*0be0*/  LOP3.LUT R7, R2, 0xffffff80, RZ, 0xc0, !PT ;  /* 0xffffff8002077812 */ /* 0x000fc400078ec0ff */
[----:B------:R-:W2:Y:S01]  /*0bf0*/  LDL.LU R19, [R1+0x2c] ;  /* 0x00002c0001137983 */ /* 0x000ea20000300800 */
[----:B------:R-:W-:Y:S02]  /*0c00*/  LEA.HI R4, R0, R21, RZ, 0x3 ;  /* 0x0000001500047211 */ /* 0x000fe400078f18ff */
[----:B------:R-:W-:Y:S01]  /*0c10*/  IMAD.IADD R15, R21, 0x1, -R7 ;  /* 0x00000001150f7824 */ /* 0x000fe200078e0a07 */
[----:B------:R-:W-:Y:S02]  /*0c20*/  SHF.R.S32.HI R7, RZ, 0x4, R5 ;  /* 0x00000004ff077819 */ /* 0x000fe40000011405 */
[----:B------:R-:W-:Y:S02]  /*0c30*/  SHF.R.S32.HI R22, RZ, 0x7, R2 ;  /* 0x00000007ff167819 */ /* 0x000fe40000011402 */
[----:B------:R-:W-:Y:S01]  /*0c40*/  LEA.HI R5, R5, R7, RZ, 0x1 ;  /* 0x0000000705057211 */ /* 0x000fe200078f08ff */
[----:B------:R-:W-:Y:S01]  /*0c50*/  IMAD R13, R7, 0x8, R6 ;  /* 0x00000008070d7824 */ /* 0x000fe200078e0206 */
[----:B------:R-:W-:Y:S01]  /*0c60*/  SHF.R.S32.HI R8, RZ, 0x1f, R15 ;  /* 0x0000001fff087819 */ /* 0x000fe2000001140f */
[----:B------:R-:W-:Y:S01]  /*0c70*/  IMAD.IADD R6, R152, 0x1, R11 ;  /* 0x0000000198067824 */ /* 0x000fe200078e020b */
[----:B------:R-:W-:-:S02]  /*0c80*/  LOP3.LUT R2, R5, 0x1ffffffe, RZ, 0xc0, !PT ;  /* 0x1ffffffe05027812 */ /* 0x000fc400078ec0ff */
[----:B------:R-:W-:Y:S02]  /*0c90*/  LEA.HI R10, R8, R15, RZ, 0x2 ;  /* 0x0000000f080a7211 */ /* 0x000fe400078f10ff */
[----:B------:R-:W-:Y:S01]  /*0ca0*/  SHF.R.S32.HI R4, RZ, 0x3, R4 ;  /* 0x00000003ff047819 */ /* 0x000fe20000011404 */
[----:B------:R-:W-:Y:S01]  /*0cb0*/  IMAD.IADD R2, R7, 0x1, -R2 ;  /* 0x0000000107027824 */ /* 0x000fe200078e0a02 */
[--C-:B------:R-:W-:Y:S02]  /*0cc0*/  SHF.R.S32.HI R5, RZ, 0x2, R10.reuse ;  /* 0x00000002ff057819 */ /* 0x100fe4000001140a */
[----:B------:R-:W-:Y:S02]  /*0cd0*/  SHF.R.S32.HI R12, RZ, 0x1f, R10 ;  /* 0x0000001fff0c7819 */ /* 0x000fe4000001140a */
[----:B------:R-:W-:Y:S01]  /*0ce0*/  SHF.R.S32.HI R7, RZ, 0x1f, R6 ;  /* 0x0000001fff077819 */ /* 0x000fe20000011406 */
[----:B------:R-:W-:Y:S01]  /*0cf0*/  IMAD.SHL.U32 R4, R4, 0x80, RZ ;  /* 0x0000008004047824 */ /* 0x000fe200078e00ff */
[----:B------:R-:W-:-:S02]  /*0d00*/  LEA.HI R12, R12, R5, RZ, 0x3 ;  /* 0x000000050c0c7211 */ /* 0x000fc400078f18ff */
[CC--:B0-----:R-:W-:Y:S02]  /*0d10*/  LEA.HI R11, R7.reuse, R6.reuse, RZ, 0x4 ;  /* 0x00000006070b7211 */ /* 0x0c1fe400078f20ff */
[----:B------:R-:W-:Y:S02]  /*0d20*/  LEA.HI R6, R7, R6, RZ, 0x5 ;  /* 0x0000000607067211 */ /* 0x000fe400078f28ff */
[----:B------:R-:W-:Y:S02]  /*0d30*/  LOP3.LUT R20, R4, 0x80, RZ, 0xc0, !PT ;  /* 0x0000008004147812 */ /* 0x000fe400078ec0ff */
[----:B------:R-:W-:Y:S02]  /*0d40*/  LOP3.LUT R12, R12, 0xfffffff8, RZ, 0xc0, !PT ;  /* 0xfffffff80c0c7812 */ /* 0x000fe400078ec0ff */
[----:B------:R-:W-:Y:S01]  /*0d50*/  LEA.HI R8, R8, R15, RZ, 0x5 ;  /* 0x0000000f08087211 */ /* 0x000fe200078f28ff */
[----:B------:R-:W-:Y:S01]  /*0d60*/  IMAD.SHL.U32 R13, R13, 0x20, RZ ;  /* 0x000000200d0d7824 */ /* 0x000fe200078e00ff */
[----:B------:R-:W-:-:S02]  /*0d70*/  SHF.R.S32.HI R6, RZ, 0x5, R6 ;  /* 0x00000005ff067819 */ /* 0x000fc40000011406 */
[----:B------:R-:W-:Y:S02]  /*0d80*/  SHF.R.U32.HI R14, RZ, 0x3, R20 ;  /* 0x00000003ff0e7819 */ /* 0x000fe40000011614 */
[----:B------:R-:W-:Y:S01]  /*0d90*/  LOP3.LUT R4, R20, 0x10, R11, 0xf8, !PT ;  /* 0x0000001014047812 */ /* 0x000fe200078ef80b */
[----:B------:R-:W-:Y:S01]  /*0da0*/  IMAD.IADD R5, R5, 0x1, -R12 ;  /* 0x0000000105057824 */ /* 0x000fe200078e0a0c */
[----:B------:R-:W-:Y:S01]  /*0db0*/  SHF.R.S32.HI R8, RZ, 0x5, R8 ;  /* 0x00000005ff087819 */ /* 0x000fe20000011408 */
[----:B------:R-:W-:Y:S01]  /*0dc0*/  IMAD R7, R6, 0x1800, R13 ;  /* 0x0000180006077824 */ /* 0x000fe200078e020d */
[----:B------:R-:W-:Y:S01]  /*0dd0*/  LOP3.LUT R4, R4, R14, RZ, 0x3c, !PT ;  /* 0x0000000e04047212 */ /* 0x000fe200078e3cff */
[----:B------:R-:W-:Y:S01]  /*0de0*/  IMAD.HI R3, R22, 0x55555556, RZ ;  /* 0x5555555616037827 */ /* 0x000fe200078e02ff */
[----:B------:R-:W-:Y:S03]  /*0df0*/  STL [R1+0x8], R20 ;  /* 0x0000081401007387 */ /* 0x000fe60000100800 */
[----:B------:R-:W-:-:S02]  /*0e00*/  IMAD R8, R8, 0x10, R5 ;  /* 0x0000001008087824 */ /* 0x000fc400078e0205 */
[----:B------:R-:W-:Y:S01]  /*0e10*/  IMAD R5, R2, 0x8, R9 ;  /* 0x0000000802057824 */ /* 0x000fe200078e0209 */
[----:B------:R-:W-:Y:S01]  /*0e20*/  IADD3 R2, R18, R7, R4 ;  /* 0x0000000712027210 */ /* 0x000fe20007ffe004 */
[----:B------:R-:W-:Y:S01]  /*0e30*/  STL [R1+0x20], R13 ;  /* 0x0000200d01007387 */ /* 0x000fe20000100800 */
[----:B------:R-:W-:Y:S02]  /*0e40*/  LEA.HI R0, R0, R21, RZ, 0x2 ;  /* 0x0000001500007211 */ /* 0x000fe400078f10ff */
[----:B------:R-:W-:Y:S01]  /*0e50*/  LEA.HI R3, R3, R3, RZ, 0x1 ;  /* 0x0000000303037211 */ /* 0x000fe200078f08ff */
[----:B------:R-:W-:Y:S04]  /*0e60*/  STL [R1+0x98], R14 ;  /* 0x0000980e01007387 */ /* 0x000fe80000100800 */
[----:B------:R-:W-:Y:S04]  /*0e70*/  STL [R1+0xa4], R5 ;  /* 0x0000a40501007387 */ /* 0x000fe80000100800 */
[----:B------:R0:W-:Y:S01]  /*0e80*/  STL [R1+0x94], R2 ;  /* 0x0000940201007387 */ /* 0x0001e20000100800 */
[----:B------:R-:W-:-:S02]  /*0e90*/  IMAD R3, R3, -0x3, R22 ;  /* 0xfffffffd03037824 */ /* 0x000fc400078e0216 */
[----:B------:R-:W-:Y:S01]  /*0ea0*/  IMAD.SHL.U32 R16, R16, 0x10, RZ ;  /* 0x0000001010107824 */ /* 0x000fe200078e00ff */
[----:B0-----:R-:W-:Y:S01]  /*0eb0*/  LOP3.LUT R2, R0, 0xfffffffc, RZ, 0xc0, !PT ;  /* 0xfffffffc00027812 */ /* 0x001fe200078ec0ff */
[----:B------:R-:W-:-:S04]  /*0ec0*/  IMAD R3, R3, 0x40, R8 ;  /* 0x0000004003037824 */ /* 0x000fc800078e0208 */
[----:B------:R-:W-:Y:S01]  /*0ed0*/  IMAD.IADD R6, R21, 0x1, -R2 ;  /* 0x0000000115067824 */ /* 0x000fe200078e0a02 */
[----:B------:R-:W-:Y:S01]  /*0ee0*/  SHF.R.S32.HI R2, RZ, 0x2, R0 ;  /* 0x00000002ff027819 */ /* 0x000fe20000011400 */
[----:B------:R-:W-:Y:S01]  /*0ef0*/  VIADD R23, R16, 0x40 ;  /* 0x0000004010177836 */ /* 0x000fe20000000000 */
[----:B------:R-:W-:Y:S01]  /*0f00*/  STL [R1+0x9c], R3 ;  /* 0x00009c0301007387 */ /* 0x000fe20000100800 */
[----:B------:R-:W-:Y:S01]  /*0f10*/  VIADD R5, R152, 0x10 ;  /* 0x0000001098057836 */ /* 0x000fe20000000000 */
[C---:B------:R-:W-:Y:S02]  /*0f20*/  SHF.L.U32 R4, R6.reuse, 0x3, RZ ;  /* 0x0000000306047819 */ /* 0x040fe400000006ff */
[----:B------:R-:W-:Y:S01]  /*0f30*/  LEA.HI R0, R6, R6, RZ, 0x1 ;  /* 0x0000000606007211 */ /* 0x000fe200078f08ff */
[----:B------:R-:W-:Y:S01]  /*0f40*/  STL [R1+0x4c], RZ ;  /* 0x00004cff01007387 */ /* 0x000fe20000100800 */
[----:B------:R-:W-:Y:S02]  /*0f50*/  LOP3.LUT R10, R10, 0x7ffffffc, RZ, 0xc0, !PT ;  /* 0x7ffffffc0a0a7812 */ /* 0x000fe400078ec0ff */
[----:B------:R-:W-:Y:S01]  /*0f60*/  LOP3.LUT R2, R0, 0x1ffffffe, RZ, 0xc0, !PT ;  /* 0x1ffffffe00027812 */ /* 0x000fe200078ec0ff */
[----:B------:R-:W-:Y:S01]  /*0f70*/  STL [R1+0x4], RZ ;  /* 0x000004ff01007387 */ /* 0x000fe20000100800 */
[----:B------:R-:W-:-:S02]  /*0f80*/  LOP3.LUT R0, R20, 0x10, R16, 0xf8, !PT ;  /* 0x0000001014007812 */ /* 0x000fc400078ef810 */
[----:B------:R-:W-:Y:S01]  /*0f90*/  SHF.R.S32.HI R7, RZ, 0x1f, R23 ;  /* 0x0000001fff077819 */ /* 0x000fe20000011417 */
[----:B------:R-:W-:Y:S04]  /*0fa0*/  STL [R1+0x38], R4 ;  /* 0x0000380401007387 */ /* 0x000fe80000100800 */
[----:B------:R0:W-:Y:S01]  /*0fb0*/  STL [R1+0x18], R5 ;  /* 0x0000180501007387 */ /* 0x0001e20000100800 */
[----:B------:R-:W-:Y:S01]  /*0fc0*/  IMAD.IADD R10, R15, 0x1, -R10 ;  /* 0x000000010f0a7824 */ /* 0x000fe200078e0a0a */
[----:B------:R-:W-:Y:S01]  /*0fd0*/  LOP3.LUT R0, R0, R14, RZ, 0x3c, !PT ;  /* 0x0000000e00007212 */ /* 0x000fe200078e3cff */
[----:B------:R-:W-:Y:S01]  /*0fe0*/  IMAD.IADD R2, R6, 0x1, -R2 ;  /* 0x0000000106027824 */ /* 0x000fe200078e0a02 */
[----:B------:R-:W-:Y:S01]  /*0ff0*/  STL [R1+0xc], R7 ;  /* 0x00000c0701007387 */ /* 0x000fe20000100800 */
[----:B0-----:R-:W-:-:S02]  /*1000*/  VIADD R5, R4, 0x20 ;  /* 0x0000002004057836 */ /* 0x001fc40000000000 */
[----:B------:R-:W-:-:S03]  /*1010*/  VIADD R4, R4, 0x40 ;  /* 0x0000004004047836 */ /* 0x000fc60000000000 */
[----:B------:R0:W-:Y:S01]  /*1020*/  STL [R1+0x58], R5 ;  /* 0x0000580501007387 */ /* 0x0001e20000100800 */
[----:B------:R-:W-:Y:S01]  /*1030*/  SHF.R.S32.HI R6, RZ, 0x1f, R5 ;  /* 0x0000001fff067819 */ /* 0x000fe20000011405 */
[----:B------:R-:W-:Y:S02]  /*1040*/  IMAD.SHL.U32 R9, R10, 0x2, RZ ;  /* 0x000000020a097824 */ /* 0x000fe400078e00ff */
[----:B------:R1:W-:Y:S01]  /*1050*/  STL [R1+0x60], R4 ;  /* 0x0000600401007387 */ /* 0x0003e20000100800 */
[----:B0-----:R-:W-:-:S03]  /*1060*/  SHF.R.S32.HI R5, RZ, 0x1f, R4 ;  /* 0x0000001fff057819 */ /* 0x001fc60000011404 */
[----:B------:R0:W-:Y:S01]  /*1070*/  STL [R1+0xac], R6 ;  /* 0x0000ac0601007387 */ /* 0x0001e20000100800 */
[----:B-1----:R-:W-:Y:S01]  /*1080*/  IMAD.IADD R4, R13, 0x1, R0 ;  /* 0x000000010d047824 */ /* 0x002fe200078e0200 */
[----:B------:R-:W-:Y:S02]  /*1090*/  SHF.R.S32.HI R0, RZ, 0x4, R11 ;  /* 0x00000004ff007819 */ /* 0x000fe4000001140b */
[----:B------:R1:W-:Y:S01]  /*10a0*/  STL [R1+0xa8], R5 ;  /* 0x0000a80501007387 */ /* 0x0003e20000100800 */
[C---:B------:R-:W-:Y:S02]  /*10b0*/  VIADD R8, R9.reuse, 0x30 ;  /* 0x0000003009087836 */ /* 0x040fe40000000000 */
[C---:B------:R-:W-:Y:S01]  /*10c0*/  VIADD R7, R9.reuse, 0x38 ;  /* 0x0000003809077836 */ /* 0x040fe20000000000 */
[----:B------:R-:W-:Y:S01]  /*10d0*/  STL [R1+0x3c], R9 ;  /* 0x00003c0901007387 */ /* 0x000fe20000100800 */
[----:B0-----:R-:W-:-:S03]  /*10e0*/  VIADD R6, R9, 0x40 ;  /* 0x0000004009067836 */ /* 0x001fc60000000000 */
[----:B------:R0:W-:Y:S01]  /*10f0*/  STL [R1+0x30], R4 ;  /* 0x0000300401007387 */ /* 0x0001e20000100800 */
[----:B-1----:R-:W-:-:S03]  /*1100*/  VIADD R5, R9, 0x48 ;  /* 0x0000004809057836 */ /* 0x002fc60000000000 */
[----:B------:R1:W-:Y:S04]  /*1110*/  STL [R1], R0 ;  /* 0x0000000001007387 */ /* 0x0003e80000100800 */
[----:B------:R3:W-:Y:S01]  /*1120*/  STL [R1+0x78], R8 ;  /* 0x0000780801007387 */ /* 0x0007e20000100800 */
[C---:B0-----:R-:W-:Y:S02]  /*1130*/  VIADD R4, R9.reuse, 0x50 ;  /* 0x0000005009047836 */ /* 0x041fe40000000000 */
[----:B-1----:R-:W-:Y:S01]  /*1140*/  VIADD R0, R9, 0x58 ;  /* 0x0000005809007836 */ /* 0x002fe20000000000 */
[----:B------:R-:W-:Y:S01]  /*1150*/  SHF.R.S32.HI R9, RZ, 0x1f, R8 ;  /* 0x0000001fff097819 */ /* 0x000fe20000011408 */
[----:B------:R0:W-:Y:S01]  /*1160*/  STL [R1+0x74], R7 ;  /* 0x0000740701007387 */ /* 0x0001e20000100800 */
[----:B---3--:R-:W-:-:S03]  /*1170*/  SHF.R.S32.HI R8, RZ, 0x1f, R7 ;  /* 0x0000001fff087819 */ /* 0x008fc60000011407 */
[----:B------:R1:W-:Y:S04]  /*1180*/  STL [R1+0x70], R6 ;  /* 0x0000700601007387 */ /* 0x0003e80000100800 */
[----:B------:R3:W-:Y:S01]  /*1190*/  STL [R1+0x6c], R5 ;  /* 0x00006c0501007387 */ /* 0x0007e20000100800 */
[----:B0-----:R-:W-:-:S03]  /*11a0*/  SHF.R.S32.HI R7, RZ, 0x1f, R6 ;  /* 0x0000001fff077819 */ /* 0x001fc60000011406 */
[----:B------:R-:W-:Y:S01]  /*11b0*/  STL [R1+0x90], R9 ;  /* 0x0000900901007387 */ /* 0x000fe20000100800 */
[----:B-1----:R-:W-:-:S03]  /*11c0*/  SHF.R.S32.HI R6, RZ, 0x1f, R5 ;  /* 0x0000001fff067819 */ /* 0x002fc60000011405 */
[----:B------:R0:W-:Y:S01]  /*11d0*/  STL [R1+0x68], R4 ;  /* 0x0000680401007387 */ /* 0x0001e20000100800 */
[----:B---3--:R-:W-:-:S03]  /*11e0*/  SHF.R.S32.HI R5, RZ, 0x1f, R4 ;  /* 0x0000001fff057819 */ /* 0x008fc60000011404 */
[----:B------:R-:W-:Y:S04]  /*11f0*/  STL [R1+0x8c], R8 ;  /* 0x00008c0801007387 */ /* 0x000fe80000100800 */
[----:B------:R1:W-:Y:S01]  /*1200*/  STL [R1+0x64], R0 ;  /* 0x0000640001007387 */ /* 0x0003e20000100800 */
[----:B0-----:R-:W-:-:S03]  /*1210*/  SHF.R.S32.HI R4, RZ, 0x1f, R0 ;  /* 0x0000001fff047819 */ /* 0x001fc60000011400 */
[----:B------:R0:W-:Y:S01]  /*1220*/  STL [R1+0x88], R7 ;  /* 0x0000880701007387 */ /* 0x0001e20000100800 */
[----:B-1----:R-:W-:-:S03]  /*1230*/  IMAD R0, R2, 0x8, R3 ;  /* 0x0000000802007824 */ /* 0x002fc600078e0203 */
[----:B------:R0:W-:Y:S04]  /*1240*/  STL [R1+0x84], R6 ;  /* 0x0000840601007387 */ /* 0x0001e80000100800 */
[----:B------:R0:W-:Y:S04]  /*1250*/  STL [R1+0x80], R5 ;  /* 0x0000800501007387 */ /* 0x0001e80000100800 */
[----:B------:R0:W-:Y:S04]  /*1260*/  STL [R1+0xa0], R0 ;  /* 0x0000a00001007387 */ /* 0x0001e80000100800 */
[----:B------:R0:W-:Y:S01]  /*1270*/  STL [R1+0x7c], R4 ;  /* 0x00007c0401007387 */ /* 0x0001e20000100800 */
[----:B------:R-:W-:-:S02]  /*1280*/  IMAD.MOV.U32 R154, RZ, RZ, RZ ;  /* 0x000000ffff9a7224 */ /* 0x000fc400078e00ff */
[----:B------:R-:W-:Y:S01]  /*1290*/  IMAD.MOV.U32 R156, RZ, RZ, RZ ;  /* 0x000000ffff9c7224 */ /* 0x000fe200078e00ff */
[----:B--2---:R-:W-:Y:S01]  /*12a0*/  LOP3.LUT R157, R19, 0x1, RZ, 0xfc, !PT ;  /* 0x00000001139d7812 */ /* 0x004fe200078efcff */
[----:B0-----:R-:W-:-:S07]  /*12b0*/  IMAD.MOV.U32 R19, RZ, RZ, RZ ;  /* 0x000000ffff137224 */ /* 0x001fce00078e00ff */
.L_x_486:
[----:B012-4-:R-:W0:Y:S01]  /*12c0*/  LDC.64 R2, c[0x0][0xc88] ;  /* 0x00032200ff027b82 */ /* 0x017e220000000a00 */
[----:B------:R-:W-:Y:S01]  /*12d0*/  ULDC.64 UR4, c[0x0][0xa28] ;  /* 0x00028a0000047ab9 */ /* 0x000fe20000000a00 */
[----:B------:R-:W-:Y:S01]  /*12e0*/  ULDC.64 UR8, c[0x0][0xa18] ;  /* 0x0002860000087ab9 */ /* 0x000fe20000000a00 */
[----:B------:R-:W-:Y:S01]  /*12f0*/  ULDC.64 UR6, c[0x0][0xa08] ;  /* 0x0002820000067ab9 */ /* 0x000fe20000000a00 */
[----:B0-----:R-:W-:-:S05]  /*1300*/  IMAD.WIDE R2, R27, 0x4, R2 ;  /* 0x000000041b027825 */ /* 0x001fca00078e0202 */
[----:B------:R-:W2:Y:S01]  /*1310*/  LDG.E R30, desc[UR40][R2.64] ;  /* 0x00000028021e7981 */ /* 0x000ea2000c1e1900 */
[----:B------:R-:W-:Y:S01]  /*1320*/  ISETP.NE.U32.AND P2, PT, RZ, UR4, PT ;  /* 0x00000004ff007c0c */ /* 0x000fe2000bf45070 */
[----:B---3--:R-:W-:Y:S01]  /*1330*/  IMAD.MOV.U32 R8, RZ, RZ, RZ ;  /* 0x000000ffff087224 */ /* 0x008fe200078e00ff */
[----:B------:R-:W-:Y:S01]  /*1340*/  ISETP.NE.U32.AND P1, PT, RZ, UR8, PT ;  /* 0x00000008ff007c0c */ /* 0x000fe2000bf25070 */
[----:B------:R-:W-:Y:S01]  /*1350*/  IMAD.MOV.U32 R66, RZ, RZ, RZ ;  /* 0x000000ffff427224 */ /* 0x000fe200078e00ff */
[----:B------:R-:W-:Y:S02]  /*1360*/  ISETP.NE.AND.EX P2, PT, RZ, UR5, PT, P2 ;  /* 0x00000005ff007c0c */ /* 0x000fe4000bf45320 */
[----:B------:R-:W-:Y:S02]  /*1370*/  ISETP.NE.AND.EX P1, PT, RZ, UR9, PT, P1 ;  /* 0x00000009ff007c0c */ /* 0x000fe4000bf25310 */
[----:B------:R-:W-:-:S04]  /*1380*/  ISETP.NE.U32.AND P0, PT, RZ, UR6, PT ;  /* 0x00000006ff007c0c */ /* 0x000fc8000bf05070 */
[----:B------:R-:W-:Y:S02]  /*1390*/  ISETP.NE.AND.EX P0, PT, RZ, UR7, PT, P0 ;  /* 0x00000007ff007c0c */ /* 0x000fe4000bf05300 */
[----:B--2---:R-:W-:Y:S01]  /*13a0*/  SHF.R.S32.HI R0, RZ, 0x1f, R30 ;  /* 0x0000001fff007819 */ /* 0x004fe2000001141e */
[C---:B------:R-:W-:Y:S02]  /*13b0*/  IMAD.SHL.U32 R32, R30.reuse, 0x4, RZ ;  /* 0x000000041e207824 */ /* 0x040fe400078e00ff */
[C---:B------:R-:W-:Y:S01]  /*13c0*/  @P2 LEA R2, P3, R30.reuse, UR4, 0x2 ;  /* 0x000000041e022c11 */ /* 0x040fe2000f8610ff */
[----:B------:R-:W-:Y:S01]  /*13d0*/  STL [R1+0x34], R30 ;  /* 0x0000341e01007387 */ /* 0x000fe20000100800 */
[C-C-:B------:R-:W-:Y:S02]  /*13e0*/  SHF.L.U64.HI R31, R30.reuse, 0x2, R0.reuse ;  /* 0x000000021e1f7819 */ /* 0x140fe40000010200 */
[----:B------:R-:W-:Y:S01]  /*13f0*/  @P2 LEA.HI.X R3, R30, UR5, R0, 0x2, P3 ;  /* 0x000000051e032c11 */ /* 0x000fe200098f1400 */
[----:B------:R-:W-:Y:S01]  /*1400*/  ULDC UR4, c[0x0][0x288] ;  /* 0x0000a20000047ab9 */ /* 0x000fe20000000800 */
[C---:B------:R-:W-:Y:S01]  /*1410*/  IADD3 R6, P4, R32.reuse, UR6, RZ ;  /* 0x0000000620067c10 */ /* 0x040fe2000ff9e0ff */
[----:B------:R0:W-:Y:S04]  /*1420*/  STL [R1+0x50], R0 ;  /* 0x0000500001007387 */ /* 0x0001e80000100800 */
[----:B-----5:R1:W5:Y:S01]  /*1430*/  @P2 LDG.E R8, desc[UR40][R2.64] ;  /* 0x0000002802082981 */ /* 0x020362000c1e1900 */
[----:B------:R-:W-:Y:S01]  /*1440*/  @P1 IADD3 R4, P2, R32, UR8, RZ ;  /* 0x0000000820041c10 */ /* 0x000fe2000ff5e0ff */
[----:B------:R-:W-:Y:S01]  /*1450*/  IMAD.U32 R24, RZ, RZ, UR4 ;  /* 0x00000004ff187e24 */ /* 0x000fe2000f8e00ff */
[C---:B------:R-:W-:Y:S01]  /*1460*/  IADD3.X R7, R31.reuse, UR7, RZ, P4, !PT ;  /* 0x000000071f077c10 */ /* 0x040fe2000a7fe4ff */
[----:B------:R2:W-:Y:S01]  /*1470*/  STL [R1+0x44], R32 ;  /* 0x0000442001007387 */ /* 0x0005e20000100800 */
[----:B------:R-:W-:Y:S01]  /*1480*/  @P1 IADD3.X R5, R31, UR9, RZ, P2, !PT ;  /* 0x000000091f051c10 */ /* 0x000fe200097fe4ff */
[----:B------:R-:W-:Y:S01]  /*1490*/  ULDC.64 UR4, c[0x0][0x418] ;  /* 0x0001060000047ab9 */ /* 0x000fe20000000a00 */
[----:B------:R-:W-:Y:S01]  /*14a0*/  ULDC.64 UR8, c[0x0][0xa20] ;  /* 0x0002880000087ab9 */ /* 0x000fe20000000a00 */
[----:B------:R2:W5:Y:S04]  /*14b0*/  @P0 LDG.E R66, desc[UR40][R6.64] ;  /* 0x0000002806420981 */ /* 0x000568000c1e1900 */
[----:B------:R2:W5:Y:S04]  /*14c0*/  @P1 LDG.E R24, desc[UR40][R4.64] ;  /* 0x0000002804181981 */ /* 0x000568000c1e1900 */
[----:B------:R2:W-:Y:S04]  /*14d0*/  STL [R1+0x48], R31 ;  /* 0x0000481f01007387 */ /* 0x0005e80000100800 */
[----:B------:R2:W-:Y:S01]  /*14e0*/  STL [R1+0x54], R25 ;  /* 0x0000541901007387 */ /* 0x0005e20000100800 */
[----:B------:R-:W-:Y:S01]  /*14f0*/  UISETP.NE.U32.AND UP0, UPT, UR4, URZ, UPT ;  /* 0x0000003f0400728c */ /* 0x000fe2000bf05070 */
[----:B-1----:R-:W-:-:S02]  /*1500*/  LOP3.LUT R2, R26, 0xff000000, RZ, 0xc0, !PT ;  /* 0xff0000001a027812 */ /* 0x002fc400078ec0ff */
[----:B------:R-:W-:Y:S01]  /*1510*/  ULDC UR4, c[0x0][0x424] ;  /* 0x0001090000047ab9 */ /* 0x000fe20000000800 */
[----:B------:R-:W-:Y:S01]  /*1520*/  UISETP.NE.AND.EX UP0, UPT, UR5, URZ, UPT, UP0 ;  /* 0x0000003f0500728c */ /* 0x000fe2000bf05300 */
[----:B------:R-:W-:Y:S02]  /*1530*/  ISETP.NE.U32.AND P2, PT, RZ, UR8, PT ;  /* 0x00000008ff007c0c */ /* 0x000fe4000bf45070 */
[----:B------:R-:W-:Y:S01]  /*1540*/  ULDC UR5, c[0x0][0x2f0] ;  /* 0x0000bc0000057ab9 */ /* 0x000fe20000000800 */
[----:B------:R-:W-:Y:S01]  /*1550*/  USEL UR4, UR4, 0x1, UP0 ;  /* 0x0000000104047887 */ /* 0x000fe20008000000 */
[----:B0-----:R-:W-:Y:S02]  /*1560*/  LOP3.LUT R0, R26, 0xff0000, RZ, 0xc0, !PT ;  /* 0x00ff00001a007812 */ /* 0x001fe400078ec0ff */
[----:B------:R-:W-:Y:S01]  /*1570*/  SHF.R.U32.HI R3, RZ, 0x8, R2 ;  /* 0x00000008ff037819 */ /* 0x000fe20000011602 */
[----:B------:R-:W-:Y:S01]  /*1580*/  UIMAD UR4, UR4, UR5, URZ ;  /* 0x00000005040472a4 */ /* 0x000fe2000f8e023f */
[----:B------:R-:W-:-:S02]  /*1590*/  ISETP.NE.AND.EX P2, PT, RZ, UR9, PT, P2 ;  /* 0x00000009ff007c0c */ /* 0x000fc4000bf45320 */
[----:B------:R-:W-:Y:S01]  /*15a0*/  ULDC UR5, c[0x0][0x348] ;  /* 0x0000d20000057ab9 */ /* 0x000fe20000000800 */
[----:B------:R-:W-:Y:S02]  /*15b0*/  LEA.HI R9, R0, R3, RZ, 0x10 ;  /* 0x0000000300097211 */ /* 0x000fe400078f80ff */
[----:B------:R-:W-:Y:S01]  /*15c0*/  LOP3.LUT R22, R26, 0xffff, RZ, 0xc0, !PT ;  /* 0x0000ffff1a167812 */ /* 0x000fe200078ec0ff */
[----:B--2---:R-:W-:Y:S07]  /*15d0*/  @P1 BRA `(.L_x_360) ;  /* 0x0000000000241947 */ /* 0x004fee0003800000 */
[----:B------:R-:W-:Y:S02]  /*15e0*/  ULDC.64 UR6, c[0x0][0xa00] ;  /* 0x0002800000067ab9 */ /* 0x000fe40000000a00 */
[----:B------:R-:W-:-:S04]  /*15f0*/  ISETP.NE.U32.AND P1, PT, RZ, UR6, PT ;  /* 0x00000006ff007c0c */ /* 0x000fc8000bf25070 */
[----:B------:R-:W-:-:S13]  /*1600*/  ISETP.NE.AND.EX P1, PT, RZ, UR7, PT, P1 ;  /* 0x00000007ff007c0c */ /* 0x000fda000bf25310 */
[----:B------:R-:W-:Y:S05]  /*1610*/  @!P1 BRA `(.L_x_360) ;  /* 0x0000000000149947 */ /* 0x000fea0003800000 */
[----:B------:R-:W0:Y:S02]  /*1620*/  LDC.64 R2, c[0x0][0xa00] ;  /* 0x00028000ff027b82 */ /* 0x000e240000000a00 */
[----:B0-----:R-:W-:-:S05]  /*1630*/  IMAD.WIDE R2, R30, 0x4, R2 ;  /* 0x000000041e027825 */ /* 0x001fca00078e0202 */
[----:B-----5:R-:W2:Y:S04]  /*1640*/  LDG.E R24, desc[UR40][R2.64] ;  /* 0x0000002802187981 */ /* 0x020ea8000c1e1900 */
[----:B------:R-:W2:Y:S02]  /*1650*/  LDG.E R5, desc[UR40][R2.64+0x4] ;  /* 0x0000042802057981 */ /* 0x000ea4000c1e1900 */
[----:B--2---:R-:W-:-:S07]  /*1660*/  IMAD.IADD R24, R5, 0x1, -R24 ;  /* 0x0000000105187824 */ /* 0x004fce00078e0a18 */
.L_x_360:
[----:B------:R-:W-:Y:S02]  /*1670*/  IMAD.U32 R41, RZ, RZ, UR5 ;  /* 0x00000005ff297e24 */ /* 0x000fe4000f8e00ff */
[----:B------:R-:W-:Y:S01]  /*1680*/  IMAD.U32 R29, RZ, RZ, UR4 ;  /* 0x00000004ff1d7e24 */ /* 0x000fe2000f8e00ff */
[----:B------:R-:W-:Y:S06]  /*1690*/  @!P2 BRA `(.L_x_361) ;  /* 0x000000000010a947 */ /* 0x000fec0003800000 */
[----:B------:R-:W-:-:S04]  /*16a0*/  IADD3 R2, P0, R32, UR8, RZ ;  /* 0x0000000820027c10 */ /* 0x000fc8000ff1e0ff */
[----:B------:R-:W-:-:S05]  /*16b0*/  IADD3.X R3, R31, UR9, RZ, P0, !PT ;  /* 0x000000091f037c10 */ /* 0x000fca00087fe4ff */
[----:B------:R0:W5:Y:S01]  /*16c0*/  LDG.E R29, desc[UR40][R2.64] ;  /* 0x00000028021d7981 */ /* 0x000162000c1e1900 */
[----:B------:R-:W-:Y:S05]  /*16d0*/  BRA `(.L_x_362) ;  /* 0x0000000000107947 */ /* 0x000fea0003800000 */
.L_x_361:
[----:B------:R-:W-:Y:S05]  /*16e0*/  @!P0 BRA `(.L_x_362) ;  /* 0x00000000000c8947 */ /* 0x000fea0003800000 */
[----:B------:R-:W2:Y:S04]  /*16f0*/  LDG.E R0, desc[UR40][R6.64] ;  /* 0x0000002806007981 */ /* 0x000ea8000c1e1900 */
[----:B------:R-:W2:Y:S02]  /*1700*/  LDG.E R29, desc[UR40][R6.64+0x4] ;  /* 0x00000428061d7981 */ /* 0x000ea4000c1e1900 */
[----:B--2---:R-:W-:-:S07]  /*1710*/  IMAD.IADD R29, R29, 0x1, -R0 ;  /* 0x000000011d1d7824 */ /* 0x004fce00078e0a00 */
.L_x_362:
[----:B------:R-:W-:Y:S01]  /*1720*/  ULDC.64 UR4, c[0x0][0xa10] ;  /* 0x0002840000047ab9 */ /* 0x000fe20000000a00 */
[----:B------:R-:W2:Y:S01]  /*1730*/  LDL.LU R28, [R1+0x28] ;  /* 0x00002800011c7983 */ /* 0x000ea20000300800 */
[----:B------:R-:W-:-:S04]  /*1740*/  ISETP.NE.U32.AND P0, PT, RZ, UR4, PT ;  /* 0x00000004ff007c0c */ /* 0x000fc8000bf05070 */
[----:B------:R-:W-:Y:S01]  /*1750*/  ISETP.NE.AND.EX P0, PT, RZ, UR5, PT, P0 ;  /* 0x00000005ff007c0c */ /* 0x000fe2000bf05300 */
[----:B------:R-:W-:Y:S02]  /*1760*/  ULDC.64 UR4, c[0x0][0xa30] ;  /* 0x00028c0000047ab9 */ /* 0x000fe40000000a00 */
[----:B------:R-:W-:-:S10]  /*1770*/  ISETP.NE.U32.AND P1, PT, RZ, UR4, PT ;  /* 0x00000004ff007c0c */ /* 0x000fd4000bf25070 */
[----:B0-----:R-:W0:Y:S02]  /*1780*/  @P0 LDC.64 R2, c[0x0][0xa10] ;  /* 0x00028400ff020b82 */ /* 0x001e240000000a00 */
[----:B0-----:R-:W-:-:S05]  /*1790*/  @P0 IMAD.WIDE R2, R30, 0x4, R2 ;  /* 0x000000041e020825 */ /* 0x001fca00078e0202 */
[----:B------:R-:W3:Y:S04]  /*17a0*/  @P0 LDG.E R0, desc[UR40][R2.64] ;  /* 0x0000002802000981 */ /* 0x000ee8000c1e1900 */
[----:B------:R-:W3:Y:S01]  /*17b0*/  @P0 LDG.E R7, desc[UR40][R2.64+0x4] ;  /* 0x0000042802070981 */ /* 0x000ee2000c1e1900 */
[----:B------:R-:W-:Y:S01]  /*17c0*/  ISETP.NE.AND.EX P1, PT, RZ, UR5, PT, P1 ;  /* 0x00000005ff007c0c */ /* 0x000fe2000bf25310 */
[----:B-----5:R-:W-:-:S12]  /*17d0*/  IMAD.MOV.U32 R27, RZ, RZ, R29 ;  /* 0x000000ffff1b7224 */ /* 0x020fd800078e001d */
[----:B------:R-:W-:-:S04]  /*17e0*/  @P1 IADD3 R4, P2, R32, UR4, RZ ;  /* 0x0000000420041c10 */ /* 0x000fc8000ff5e0ff */
[----:B------:R-:W-:-:S05]  /*17f0*/  @P1 IADD3.X R5, R31, UR5, RZ, P2, !PT ;  /* 0x000000051f051c10 */ /* 0x000fca00097fe4ff */
[----:B------:R0:W5:Y:S01]  /*1800*/  @P1 LDG.E R27, desc[UR40][R4.64] ;  /* 0x00000028041b1981 */ /* 0x000162000c1e1900 */
[----:B------:R-:W-:Y:S01]  /*1810*/  IMAD.IADD R8, R29, 0x1, -R8 ;  /* 0x000000011d087824 */ /* 0x000fe200078e0a08 */
[----:B------:R-:W-:Y:S01]  /*1820*/  LOP3.LUT R11, R9, 0xff, RZ, 0xc0, !PT ;  /* 0x000000ff090b7812 */ /* 0x000fe200078ec0ff */
[----:B------:R-:W-:Y:S01]  /*1830*/  BSSY B0, `(.L_x_363) ;  /* 0x000002e000007945 */ /* 0x000fe20003800000 */
[----:B------:R-:W-:-:S03]  /*1840*/  SHF.R.U32.HI R6, RZ, 0x10, R9 ;  /* 0x00000010ff067819 */ /* 0x000fc60000011609 */
[----:B------:R0:W-:Y:S04]  /*1850*/  STL [R1+0x5c], R11 ;  /* 0x00005c0b01007387 */ /* 0x0001e80000100800 */
[----:B------:R0:W-:Y:S01]  /*1860*/  STL [R1+0x40], R6 ;  /* 0x0000400601007387 */ /* 0x0001e20000100800 */
[----:B--2---:R-:W-:Y:S02]  /*1870*/  LOP3.LUT R28, R28, 0xfffffffb, RZ, 0xc0, !PT ;  /* 0xfffffffb1c1c7812 */ /* 0x004fe400078ec0ff */
[----:B---3--:R-:W-:Y:S01]  /*1880*/  @P0 IADD3 R41, -R0, R7, RZ ;  /* 0x0000000700290210 */ /* 0x008fe20007ffe1ff */
[----:B------:R-:W-:-:S04]  /*1890*/  IMAD.MOV.U32 R7, RZ, RZ, RZ ;  /* 0x000000ffff077224 */ /* 0x000fc800078e00ff */
[----:B------:R-:W-:-:S04]  /*18a0*/  IMAD.IADD R88, R8, 0x1, R41 ;  /* 0x0000000108587824 */ /* 0x000fc800078e0229 */
[C---:B------:R-:W-:Y:S01]  /*18b0*/  VIADD R0, R88.reuse, 0x7f ;  /* 0x0000007f58007836 */ /* 0x040fe20000000000 */
[----:B------:R-:W-:-:S04]  /*18c0*/  ISETP.GE.AND P3, PT, R88, 0x1, PT ;  /* 0x000000015800780c */ /* 0x000fc80003f66270 */
[----:B------:R-:W-:-:S04]  /*18d0*/  SHF.R.S32.HI R3, RZ, 0x1f, R0 ;  /* 0x0000001fff037819 */ /* 0x000fc80000011400 */
[----:B------:R-:W-:-:S04]  /*18e0*/  LEA.HI R3, R3, R0, RZ, 0x7 ;  /* 0x0000000003037211 */ /* 0x000fc800078f38ff */
[----:B------:R-:W-:Y:S02]  /*18f0*/  SHF.R.S32.HI R26, RZ, 0x7, R3 ;  /* 0x00000007ff1a7819 */ /* 0x000fe40000011403 */
[----:B------:R-:W-:-:S05]  /*1900*/  @P3 LOP3.LUT R28, R28, 0x4, RZ, 0xfc, !PT ;  /* 0x000000041c1c3812 */ /* 0x000fca00078efcff */
[----:B------:R0:W-:Y:S01]  /*1910*/  STL [R1+0x28], R28 ;  /* 0x0000281c01007387 */ /* 0x0001e20000100800 */
[----:B------:R-:W-:Y:S05]  /*1920*/  @!P3 BRA `(.L_x_364) ;  /* 0x000000000078b947 */ /* 0x000fea0003800000 */
[----:B------:R-:W-:Y:S01]  /*1930*/  ISETP.NE.AND P0, PT, R6, RZ, PT ;  /* 0x000000ff0600720c */ /* 0x000fe20003f05270 */
[----:B------:R-:W-:-:S03]  /*1940*/  ULDC UR4, c[0x0][0x9f0] ;  /* 0x00027c0000047ab9 */ /* 0x000fc60000000800 */
[----:B------:R-:W-:-:S04]  /*1950*/  SEL R9, R6, UR4, P0 ;  /* 0x0000000406097c07 */ /* 0x000fc80008000000 */
[-C--:B0-----:R-:W-:Y:S02]  /*1960*/  IABS R5, R9.reuse ;  /* 0x0000000900057213 */ /* 0x081fe40000000000 */
[----:B------:R-:W-:Y:S02]  /*1970*/  IADD3 R0, R26, -0x1, R9 ;  /* 0xffffffff1a007810 */ /* 0x000fe40007ffe009 */
[----:B------:R-:W0:Y:S01]  /*1980*/  I2F.RP R4, R5 ;  /* 0x0000000500047306 */ /* 0x000e220000209400 */
[----:B------:R-:W-:-:S05]  /*1990*/  IABS R10, R9 ;  /* 0x00000009000a7213 */ /* 0x000fca0000000000 */
[----:B------:R-:W-:Y:S02]  /*19a0*/  IMAD.MOV R10, RZ, RZ, -R10 ;  /* 0x000000ffff0a7224 */ /* 0x000fe400078e0a0a */
[----:B0-----:R-:W0:Y:S02]  /*19b0*/  MUFU.RCP R4, R4 ;  /* 0x0000000400047308 */ /* 0x001e240000001000 */
[----:B0-----:R-:W-:Y:S01]  /*19c0*/  VIADD R2, R4, 0xffffffe ;  /* 0x0ffffffe04027836 */ /* 0x001fe20000000000 */
[----:B------:R-:W-:Y:S02]  /*19d0*/  IABS R4, R0 ;  /* 0x0000000000047213 */ /* 0x000fe40000000000 */
[----:B------:R-:W-:-:S03]  /*19e0*/  LOP3.LUT R0, R0, R9, RZ, 0x3c, !PT ;  /* 0x0000000900007212 */ /* 0x000fc600078e3cff */
[----:B------:R0:W1:Y:S01]  /*19f0*/  F2I.FTZ.U32.TRUNC.NTZ R3, R2 ;  /* 0x0000000200037305 */ /* 0x000062000021f000 */
[----:B------:R-:W-:Y:S01]  /*1a00*/  ISETP.GE.AND P2, PT, R0, RZ, PT ;  /* 0x000000ff0000720c */ /* 0x000fe20003f46270 */
[----:B0-----:R-:W-:Y:S02]  /*1a10*/  IMAD.MOV.U32 R2, RZ, RZ, RZ ;  /* 0x000000ffff027224 */ /* 0x001fe400078e00ff */
[----:B-1----:R-:W-:-:S04]  /*1a20*/  IMAD.MOV R6, RZ, RZ, -R3 ;  /* 0x000000ffff067224 */ /* 0x002fc800078e0a03 */
[----:B------:R-:W-:-:S04]  /*1a30*/  IMAD R7, R6, R5, RZ ;  /* 0x0000000506077224 */ /* 0x000fc800078e02ff */
[----:B------:R-:W-:-:S04]  /*1a40*/  IMAD.HI.U32 R3, R3, R7, R2 ;  /* 0x0000000703037227 */ /* 0x000fc800078e0002 */
[----:B------:R-:W-:Y:S02]  /*1a50*/  IMAD.MOV.U32 R2, RZ, RZ, R10 ;  /* 0x000000ffff027224 */ /* 0x000fe400078e000a */
[----:B------:R-:W-:-:S04]  /*1a60*/  IMAD.HI.U32 R3, R3, R4, RZ ;  /* 0x0000000403037227 */ /* 0x000fc800078e00ff */
[----:B------:R-:W-:-:S05]  /*1a70*/  IMAD R2, R3, R2, R4 ;  /* 0x0000000203027224 */ /* 0x000fca00078e0204 */
[----:B------:R-:W-:-:S13]  /*1a80*/  ISETP.GT.U32.AND P1, PT, R5, R2, PT ;  /* 0x000000020500720c */ /* 0x000fda0003f24070 */
[----:B------:R-:W-:Y:S02]  /*1a90*/  @!P1 IMAD.IADD R2, R2, 0x1, -R5 ;  /* 0x0000000102029824 */ /* 0x000fe400078e0a05 */
[----:B------:R-:W-:Y:S01]  /*1aa0*/  @!P1 VIADD R3, R3, 0x1 ;  /* 0x0000000103039836 */ /* 0x000fe20000000000 */
[----:B------:R-:W-:Y:S02]  /*1ab0*/  ISETP.NE.AND P1, PT, R9, RZ, PT ;  /* 0x000000ff0900720c */ /* 0x000fe40003f25270 */
[----:B------:R-:W-:-:S13]  /*1ac0*/  ISETP.GE.U32.AND P0, PT, R2, R5, PT ;  /* 0x000000050200720c */ /* 0x000fda0003f06070 */
[----:B------:R-:W-:-:S04]  /*1ad0*/  @P0 VIADD R3, R3, 0x1 ;  /* 0x0000000103030836 */ /* 0x000fc80000000000 */
[----:B------:R-:W-:Y:S01]  /*1ae0*/  @!P2 IMAD.MOV R3, RZ, RZ, -R3 ;  /* 0x000000ffff03a224 */ /* 0x000fe200078e0a03 */
[----:B------:R-:W-:-:S05]  /*1af0*/  @!P1 LOP3.LUT R3, RZ, R9, RZ, 0x33, !PT ;  /* 0x00000009ff039212 */ /* 0x000fca00078e33ff */
[----:B------:R-:W-:-:S07]  /*1b00*/  IMAD.MOV.U32 R7, RZ, RZ, R3 ;  /* 0x000000ffff077224 */ /* 0x000fce00078e0003 */
.L_x_364:
[----:B------:R-:W-:Y:S05]  /*1b10*/  BSYNC B0 ;  /* 0x0000000000007941 */ /* 0x000fea0003800000 */
.L_x_363:
[----:B------:R-:W-:Y:S01]  /*1b20*/  IMAD R0, R11, R7, RZ ;  /* 0x000000070b007224 */ /* 0x000fe200078e02ff */
[----:B------:R-:W-:-:S04]  /*1b30*/  PLOP3.LUT P2, PT, PT, PT, PT, 0x80, 0x0 ;  /* 0x000000000000781c */ /* 0x000fc80003f4f070 */
[C---:B------:R-:W-:Y:S01]  /*1b40*/  VIADDMNMX R7, R0.reuse, R7, R26, PT ;  /* 0x0000000700077246 */ /* 0x040fe2000380011a */
[----:B------:R-:W-:-:S04]  /*1b50*/  IMAD R0, R0, 0x80, -R8 ;  /* 0x0000008000007824 */ /* 0x000fc800078e0a08 */
[----:B------:R-:W-:Y:S01]  /*1b60*/  IMAD R2, R7, 0x80, -R8 ;  /* 0x0000008007027824 */ /* 0x000fe200078e0a08 */
[----:B------:R-:W-:-:S04]  /*1b70*/  VIMNMX R0, RZ, R0, !PT ;  /* 0x00000000ff007248 */ /* 0x000fc80007fe0100 */
[----:B------:R-:W-:Y:S02]  /*1b80*/  VIMNMX R3, R2, R41, PT ;  /* 0x0000002902037248 */ /* 0x000fe40003fe0100 */
[----:B------:R-:W-:Y:S02]  /*1b90*/  SHF.R.U32.HI R40, RZ, 0x7, R0 ;  /* 0x00000007ff287819 */ /* 0x000fe40000011600 */
[----:B------:R-:W-:-:S03]  /*1ba0*/  ISETP.GT.AND P0, PT, R3, R0, PT ;  /* 0x000000000300720c */ /* 0x000fc60003f04270 */
[----:B------:R-:W-:-:S10]  /*1bb0*/  IMAD.MOV.U32 R2, RZ, RZ, R40 ;  /* 0x000000ffff027224 */ /* 0x000fd400078e0028 */
[----:B------:R-:W-:-:S05]  /*1bc0*/  @P0 VIADD R3, R3, 0x7f ;  /* 0x0000007f03030836 */ /* 0x000fca0000000000 */
[----:B------:R-:W-:-:S04]  /*1bd0*/  @P0 SHF.R.S32.HI R0, RZ, 0x1f, R3 ;  /* 0x0000001fff000819 */ /* 0x000fc80000011403 */
[----:B------:R-:W-:-:S04]  /*1be0*/  @P0 LEA.HI R0, R0, R3, RZ, 0x7 ;  /* 0x0000000300000211 */ /* 0x000fc800078f38ff */
[----:B------:R-:W-:-:S04]  /*1bf0*/  @P0 SHF.R.S32.HI R2, RZ, 0x7, R0 ;  /* 0x00000007ff020819 */ /* 0x000fc80000011400 */
[----:B------:R-:W-:-:S13]  /*1c00*/  ISETP.GT.AND P0, PT, R2, R40, PT ;  /* 0x000000280200720c */ /* 0x000fda0003f04270 */
[----:B------:R-:W-:Y:S05]  /*1c10*/  @!P0 BRA `(.L_x_365) ;  /* 0x00000050001c8947 */ /* 0x000fea0003800000 */
[----:B------:R-:W-:Y:S01]  /*1c20*/  VIADD R0, R18, 0x13800 ;  /* 0x0001380012007836 */ /* 0x000fe20000000000 */
[----:B------:R-:W-:Y:S04]  /*1c30*/  BSSY B6, `(.L_x_366) ;  /* 0x0000013000067945 */ /* 0x000fe80003800000 */
[----:B------:R-:W-:-:S13]  /*1c40*/  LOP3.LUT P0, RZ, R0, 0x9f, RZ, 0xc0, !PT ;  /* 0x0000009f00ff7812 */ /* 0x000fda000780c0ff */
[----:B------:R-:W-:Y:S05]  /*1c50*/  @!P0 BRA `(.L_x_367) ;  /* 0x0000000000408947 */ /* 0x000fea0003800000 */
[----:B------:R-:W-:Y:S01]  /*1c60*/  MOV R14, 0x0 ;  /* 0x00000000000e7802 */ /* 0x000fe20000000f00 */
[----:B------:R-:W-:Y:S01]  /*1c70*/  ULDC.64 UR4, c[0x4][0x98] ;  /* 0x0100260000047ab9 */ /* 0x000fe20000000a00 */
[----:B------:R-:W-:Y:S01]  /*1c80*/  ULDC.64 UR6, c[0x4][0x20] ;  /* 0x0100080000067ab9 */ /* 0x000fe20000000a00 */
[----:B0-----:R-:W-:Y:S01]  /*1c90*/  IMAD.U32 R4, RZ, RZ, UR4 ;  /* 0x00000004ff047e24 */ /* 0x001fe2000f8e00ff */
[----:B------:R-:W-:Y:S01]  /*1ca0*/  MOV R12, 0x1 ;  /* 0x00000001000c7802 */ /* 0x000fe20000000f00 */
        /* <DEDUP_REMOVED lines=8> */
[----:B------:R-:W-:-:S07]  /*1d30*/  IMAD.MOV.U32 R13, RZ, RZ, RZ ;  /* 0x000000ffff0d7224 */ /* 0x000fce00078e00ff */
[----:B------:R-:W-:-:S07]  /*1d40*/  LEPC R20, `(.L_x_367) ;  /* 0x000000001014794e */ /* 0x000fce0000000000 */
[----:B0----5:R-:W-:Y:S05]  /*1d50*/  CALL.ABS.NOINC R14 ;  /* 0x000000000e007343 */ /* 0x021fea0003c00000 */
.L_x_367:
[----:B------:R-:W-:Y:S05]  /*1d60*/  BSYNC B6 ;  /* 0x0000000000067941 */ /* 0x000fea0003800000 */
.L_x_366:
[----:B------:R-:W-:Y:S01]  /*1d70*/  VIADD R0, R18, 0x9000 ;  /* 0x0000900012007836 */ /* 0x000fe20000000000 */
[----:B------:R-:W-:Y:S04]  /*1d80*/  BSSY B6, `(.L_x_368) ;  /* 0x0000013000067945 */ /* 0x000fe80003800000 */
[----:B------:R-:W-:-:S13]  /*1d90*/  LOP3.LUT P0, RZ, R0, 0x9f, RZ, 0xc0, !PT ;  /* 0x0000009f00ff7812 */ /* 0x000fda000780c0ff */
[----:B------:R-:W-:Y:S05]  /*1da0*/  @!P0 BRA `(.L_x_369) ;  /* 0x0000000000408947 */ /* 0x000fea0003800000 */
[----:B------:R-:W-:Y:S01]  /*1db0*/  MOV R14, 0x0 ;  /* 0x00000000000e7802 */ /* 0x000fe20000000f00 */
[----:B------:R-:W-:Y:S01]  /*1dc0*/  ULDC.64 UR4, c[0x4][0x98] ;  /* 0x0100260000047ab9 */ /* 0x000fe20000000a00 */
[----:B------:R-:W-:Y:S01]  /*1dd0*/  ULDC.64 UR6, c[0x4][0x20] ;  /* 0x0100080000067ab9 */ /* 0x000fe20000000a00 */
[----:B0-----:R-:W-:Y:S02]  /*1de0*/  IMAD.U32 R4, RZ, RZ, UR4 ;  /* 0x00000004ff047e24 */ /* 0x001fe4000f8e00ff */
        /* <DEDUP_REMOVED lines=12> */
.L_x_369:
[----:B------:R-:W-:Y:S05]  /*1eb0*/  BSYNC B6 ;  /* 0x0000000000067941 */ /* 0x000fea0003800000 */
.L_x_368:
[----:B0-----:R-:W2:Y:S01]  /*1ec0*/  LDL R11, [R1+0x8] ;  /* 0x00000800010b7983 */ /* 0x001ea20000100800 */
[----:B------:R-:W-:Y:S01]  /*1ed0*/  ULDC.64 UR4, c[0x0][0x9f8] ;  /* 0x00027e0000047ab9 */ /* 0x000fe20000000a00 */
[----:B------:R-:W-:Y:S01]  /*1ee0*/  IMAD.MOV.U32 R68, RZ, RZ, R30 ;  /* 0x000000ffff447224 */ /* 0x000fe200078e001e */
[----:B------:R-:W-:Y:S01]  /*1ef0*/  ISETP.NE.U32.AND P0, PT, RZ, UR4, PT ;  /* 0x00000004ff007c0c */ /* 0x000fe2000bf05070 */
[----:B------:R-:W3:Y:S01]  /*1f00*/  LDL R8, [R1+0x98] ;  /* 0x0000980001087983 */ /* 0x000ee20000100800 */
[----:B------:R-:W0:Y:S02]  /*1f10*/  LDC.64 R60, c[0x0][0x3f8] ;  /* 0x0000fe00ff3c7b82 */ /* 0x000e240000000a00 */
[----:B------:R-:W-:Y:S01]  /*1f20*/  ISETP.NE.AND.EX P0, PT, RZ, UR5, PT, P0 ;  /* 0x00000005ff007c0c */ /* 0x000fe2000bf05300 */
[----:B------:R-:W4:Y:S05]  /*1f30*/  LDL R10, [R1+0x20] ;  /* 0x00002000010a7983 */ /* 0x000f2a0000100800 */
[----:B------:R-:W1:Y:S07]  /*1f40*/  LDC R55, c[0x0][0x3f4] ;  /* 0x0000fd00ff377b82 */ /* 0x000e6e0000000800 */
[----:B------:R-:W-:Y:S01]  /*1f50*/  @P0 IADD3 R4, P1, R32, UR4, RZ ;  /* 0x0000000420040c10 */ /* 0x000fe2000ff3e0ff */
[----:B------:R-:W1:Y:S01]  /*1f60*/  LDC.64 R58, c[0x0][0x408] ;  /* 0x00010200ff3a7b82 */ /* 0x000e620000000a00 */
[----:B------:R-:W-:Y:S01]  /*1f70*/  VIADD R67, R16, 0x20 ;  /* 0x0000002010437836 */ /* 0x000fe20000000000 */
[----:B------:R-:W-:Y:S01]  /*1f80*/  ULDC UR4, c[0x0][0x2f4] ;  /* 0x0000bd0000047ab9 */ /* 0x000fe20000000800 */
[----:B------:R-:W-:-:S05]  /*1f90*/  @P0 IADD3.X R5, R31, UR5, RZ, P1, !PT ;  /* 0x000000051f050c10 */ /* 0x000fca0008ffe4ff */
[----:B------:R0:W4:Y:S01]  /*1fa0*/  @P0 LDG.E R68, desc[UR40][R4.64] ;  /* 0x0000002804440981 */ /* 0x000122000c1e1900 */
[----:B------:R-:W-:-:S04]  /*1fb0*/  ISETP.GE.AND P1, PT, R67, UR4, PT ;  /* 0x0000000443007c0c */ /* 0x000fc8000bf26270 */
[----:B------:R-:W-:Y:S02]  /*1fc0*/  SEL R3, RZ, 0xffffffff, P1 ;  /* 0xffffffffff037807 */ /* 0x000fe40000800000 */
[----:B------:R-:W-:-:S03]  /*1fd0*/  ISETP.GE.AND P0, PT, R16, UR4, PT ;  /* 0x0000000410007c0c */ /* 0x000fc6000bf06270 */
[----:B0-----:R-:W-:Y:S01]  /*1fe0*/  IMAD.SHL.U32 R5, R3, 0x2, RZ ;  /* 0x0000000203057824 */ /* 0x001fe200078e00ff */
[----:B------:R-:W-:Y:S02]  /*1ff0*/  SHF.R.S32.HI R3, RZ, 0x1f, R155 ;  /* 0x0000001fff037819 */ /* 0x000fe4000001149b */
[----:B------:R-:W-:Y:S02]  /*2000*/  SEL R0, RZ, 0x1, P0 ;  /* 0x00000001ff007807 */ /* 0x000fe40000000000 */
[----:B------:R-:W-:Y:S01]  /*2010*/  SHF.R.S32.HI R153, RZ, 0x1f, R152 ;  /* 0x0000001fff997819 */ /* 0x000fe20000011498 */
[----:B------:R-:W-:Y:S01]  /*2020*/  IMAD R4, R3, R60, RZ ;  /* 0x0000003c03047224 */ /* 0x000fe200078e02ff */
[----:B------:R-:W-:Y:S02]  /*2030*/  SHF.R.S32.HI R17, RZ, 0x1f, R16 ;  /* 0x0000001fff117819 */ /* 0x000fe40000011410 */
[-C--:B-1----:R-:W-:Y:S02]  /*2040*/  ISETP.GE.AND P0, PT, R16, R55.reuse, PT ;  /* 0x000000371000720c */ /* 0x082fe40003f06270 */
[----:B------:R-:W-:Y:S01]  /*2050*/  ISETP.GE.AND P2, PT, R67, R55, PT ;  /* 0x000000374300720c */ /* 0x000fe20003f46270 */
[----:B------:R-:W-:Y:S01]  /*2060*/  IMAD R6, R3, R58, RZ ;  /* 0x0000003a03067224 */ /* 0x000fe200078e02ff */
[----:B------:R-:W-:Y:S01]  /*2070*/  LOP3.LUT R0, R5, 0x2, R0, 0xe2, !PT ;  /* 0x0000000205007812 */ /* 0x000fe200078ee200 */
[----:B------:R-:W-:Y:S01]  /*2080*/  IMAD R5, R155, R61, R4 ;  /* 0x0000003d9b057224 */ /* 0x000fe200078e0204 */
[----:B------:R-:W-:Y:S01]  /*2090*/  SEL R3, R55, RZ, P0 ;  /* 0x000000ff37037207 */ /* 0x000fe20000000000 */
[----:B------:R-:W-:Y:S01]  /*20a0*/  IMAD.WIDE.U32 R46, R155, R60, R152 ;  /* 0x0000003c9b2e7225 */ /* 0x000fe200078e0098 */
[----:B------:R-:W-:-:S03]  /*20b0*/  SEL R4, R55, RZ, P2 ;  /* 0x000000ff37047207 */ /* 0x000fc60001000000 */
[----:B------:R-:W-:-:S04]  /*20c0*/  IMAD.WIDE.U32 R44, R155, R60, R16 ;  /* 0x0000003c9b2c7225 */ /* 0x000fc800078e0010 */
[----:B------:R-:W-:Y:S02]  /*20d0*/  IMAD.IADD R47, R47, 0x1, R5 ;  /* 0x000000012f2f7824 */ /* 0x000fe400078e0205 */
[----:B------:R-:W-:Y:S02]  /*20e0*/  IMAD.IADD R45, R5, 0x1, R45 ;  /* 0x00000001052d7824 */ /* 0x000fe400078e022d */
[----:B------:R-:W-:Y:S02]  /*20f0*/  IMAD.IADD R3, R16, 0x1, R3 ;  /* 0x0000000110037824 */ /* 0x000fe400078e0203 */
[----:B------:R-:W-:Y:S02]  /*2100*/  IMAD.IADD R5, R67, 0x1, R4 ;  /* 0x0000000143057824 */ /* 0x000fe400078e0204 */
[----:B------:R-:W-:Y:S01]  /*2110*/  IMAD R9, R155, R59, R6 ;  /* 0x0000003b9b097224 */ /* 0x000fe200078e0206 */
[----:B------:R-:W-:Y:S02]  /*2120*/  SHF.R.S32.HI R4, RZ, 0x1f, R3 ;  /* 0x0000001fff047819 */ /* 0x000fe40000011403 */
[----:B------:R-:W-:-:S02]  /*2130*/  SHF.R.S32.HI R6, RZ, 0x1f, R5 ;  /* 0x0000001fff067819 */ /* 0x000fc40000011405 */
[----:B------:R-:W-:Y:S02]  /*2140*/  LEA.HI R65, R4, R3, RZ, 0x4 ;  /* 0x0000000304417211 */ /* 0x000fe400078f20ff */
[----:B------:R-:W-:Y:S02]  /*2150*/  LEA.HI R64, R6, R5, RZ, 0x4 ;  /* 0x0000000506407211 */ /* 0x000fe400078f20ff */
[----:B------:R-:W-:Y:S02]  /*2160*/  LEA.HI R3, R4, R3, RZ, 0x5 ;  /* 0x0000000304037211 */ /* 0x000fe400078f28ff */
[----:B------:R-:W-:-:S03]  /*2170*/  LEA.HI R5, R6, R5, RZ, 0x5 ;  /* 0x0000000506057211 */ /* 0x000fc600078f28ff */
[----:B------:R-:W-:Y:S02]  /*2180*/  IMAD.SHL.U32 R4, R3, 0x80, RZ ;  /* 0x0000008003047824 */ /* 0x000fe400078e00ff */
[----:B------:R-:W-:-:S03]  /*2190*/  IMAD.SHL.U32 R6, R5, 0x80, RZ ;  /* 0x0000008005067824 */ /* 0x000fc600078e00ff */
[----:B------:R-:W-:Y:S02]  /*21a0*/  LOP3.LUT R4, R4, 0xfffff000, RZ, 0xc0, !PT ;  /* 0xfffff00004047812 */ /* 0x000fe400078ec0ff */
[----:B------:R-:W-:Y:S01]  /*21b0*/  LOP3.LUT R6, R6, 0xfffff000, RZ, 0xc0, !PT ;  /* 0xfffff00006067812 */ /* 0x000fe200078ec0ff */
[----:B------:R-:W0:Y:S01]  /*21c0*/  S2R R30, SR_TID.X ;  /* 0x00000000001e7919 */ /* 0x000e220000002100 */
[----:B------:R-:W-:Y:S02]  /*21d0*/  ISETP.GE.AND P1, PT, R23, UR4, PT ;  /* 0x0000000417007c0c */ /* 0x000fe4000bf26270 */
[----:B------:R-:W-:-:S04]  /*21e0*/  LOP3.LUT R28, R28, 0xfffffffe, RZ, 0xc0, !PT ;  /* 0xfffffffe1c1c7812 */ /* 0x000fc800078ec0ff */
[----:B------:R-:W-:-:S04]  /*21f0*/  @P2 LOP3.LUT R28, R28, 0x1, RZ, 0xfc, !PT ;  /* 0x000000011c1c2812 */ /* 0x000fc800078efcff */
[----:B------:R-:W-:-:S04]  /*2200*/  LOP3.LUT R28, R28, 0xfffffffd, RZ, 0xc0, !PT ;  /* 0xfffffffd1c1c7812 */ /* 0x000fc800078ec0ff */
[----:B------:R-:W-:-:S05]  /*2210*/  @P1 LOP3.LUT R28, R28, 0x2, RZ, 0xfc, !PT ;  /* 0x000000021c1c1812 */ /* 0x000fca00078efcff */
[----:B------:R1:W-:Y:S01]  /*2220*/  STL [R1+0x28], R28 ;  /* 0x0000281c01007387 */ /* 0x0003e20000100800 */
[----:B-----5:R-:W-:Y:S01]  /*2230*/  SHF.R.S32.HI R7, RZ, 0x1f, R27 ;  /* 0x0000001fff077819 */ /* 0x020fe2000001141b */
[----:B------:R-:W-:-:S04]  /*2240*/  IMAD.WIDE.U32 R42, R155, R58, R152 ;  /* 0x0000003a9b2a7225 */ /* 0x000fc800078e0098 */
[----:B------:R-:W-:-:S04]  /*2250*/  IMAD.WIDE.U32 R20, R155, R58, R16 ;  /* 0x0000003a9b147225 */ /* 0x000fc800078e0010 */
[----:B------:R-:W-:Y:S02]  /*2260*/  IMAD.IADD R43, R43, 0x1, R9 ;  /* 0x000000012b2b7824 */ /* 0x000fe400078e0209 */
[----:B------:R-:W-:Y:S02]  /*2270*/  IMAD.IADD R21, R9, 0x1, R21 ;  /* 0x0000000109157824 */ /* 0x000fe400078e0215 */
[----:B------:R-:W-:-:S04]  /*2280*/  IMAD.WIDE.U32 R46, R27, R60, R46 ;  /* 0x0000003c1b2e7225 */ /* 0x000fc800078e002e */
[----:B------:R-:W-:Y:S01]  /*2290*/  IMAD.WIDE.U32 R42, R27, R58, R42 ;  /* 0x0000003a1b2a7225 */ /* 0x000fe200078e002a */
[----:B------:R-:W-:-:S03]  /*22a0*/  LOP3.LUT R54, R0, 0x1, RZ, 0xc0, !PT ;  /* 0x0000000100367812 */ /* 0x000fc600078ec0ff */
[----:B------:R-:W-:Y:S01]  /*22b0*/  IMAD.WIDE.U32 R44, R27, R60, R44 ;  /* 0x0000003c1b2c7225 */ /* 0x000fe200078e002c */
[----:B------:R-:W-:-:S03]  /*22c0*/  LOP3.LUT R53, R0, 0x2, RZ, 0xc0, !PT ;  /* 0x0000000200357812 */ /* 0x000fc600078ec0ff */
[----:B------:R-:W-:Y:S01]  /*22d0*/  IMAD.WIDE.U32 R20, R27, R58, R20 ;  /* 0x0000003a1b147225 */ /* 0x000fe200078e0014 */
[----:B------:R-:W-:-:S03]  /*22e0*/  LOP3.LUT R48, R65, 0xfffffff0, RZ, 0xc0, !PT ;  /* 0xfffffff041307812 */ /* 0x000fc600078ec0ff */
[----:B------:R-:W-:Y:S02]  /*22f0*/  IMAD.IADD R66, R66, 0x1, R29 ;  /* 0x0000000142427824 */ /* 0x000fe400078e021d */
[----:B------:R-:W-:Y:S01]  /*2300*/  IMAD.SHL.U32 R55, R55, 0x2, RZ ;  /* 0x0000000237377824 */ /* 0x000fe200078e00ff */
[C---:B--2---:R-:W-:Y:S02]  /*2310*/  LOP3.LUT R3, R11.reuse, 0x10, R65, 0xf8, !PT ;  /* 0x000000100b037812 */ /* 0x044fe400078ef841 */
[----:B------:R-:W-:Y:S02]  /*2320*/  LOP3.LUT R5, R11, 0x10, R64, 0xf8, !PT ;  /* 0x000000100b057812 */ /* 0x000fe400078ef840 */
[-C--:B---3--:R-:W-:Y:S02]  /*2330*/  LOP3.LUT R3, R3, R8.reuse, RZ, 0x3c, !PT ;  /* 0x0000000803037212 */ /* 0x088fe400078e3cff */
[----:B------:R-:W-:Y:S02]  /*2340*/  LOP3.LUT R5, R5, R8, RZ, 0x3c, !PT ;  /* 0x0000000805057212 */ /* 0x000fe400078e3cff */
[----:B----4-:R-:W-:-:S02]  /*2350*/  IADD3 R63, R3, R4, R10 ;  /* 0x00000004033f7210 */ /* 0x010fc40007ffe00a */
[----:B------:R-:W-:Y:S02]  /*2360*/  IADD3 R62, R5, R6, R10 ;  /* 0x00000006053e7210 */ /* 0x000fe40007ffe00a */
[----:B------:R-:W2:Y:S01]  /*2370*/  S2R R10, SR_TID.X ;  /* 0x00000000000a7919 */ /* 0x000ea20000002100 */
[C---:B------:R-:W-:Y:S02]  /*2380*/  IMAD R8, R7.reuse, R60, RZ ;  /* 0x0000003c07087224 */ /* 0x040fe400078e02ff */
[----:B------:R-:W-:Y:S02]  /*2390*/  IMAD R4, R7, R58, RZ ;  /* 0x0000003a07047224 */ /* 0x000fe400078e02ff */
[C---:B------:R-:W-:Y:S02]  /*23a0*/  IMAD R51, R27.reuse, R61, R8 ;  /* 0x0000003d1b337224 */ /* 0x040fe400078e0208 */
[----:B------:R-:W-:Y:S01]  /*23b0*/  IMAD R49, R27, R59, R4 ;  /* 0x0000003b1b317224 */ /* 0x000fe200078e0204 */
[----:B------:R-:W-:Y:S01]  /*23c0*/  SHF.L.U64.HI R61, R60, 0x7, R61 ;  /* 0x000000073c3d7819 */ /* 0x000fe2000001023d */
[----:B------:R-:W-:Y:S01]  /*23d0*/  IMAD.IADD R52, R47, 0x1, R51 ;  /* 0x000000012f347824 */ /* 0x000fe200078e0233 */
[----:B------:R-:W-:Y:S01]  /*23e0*/  SHF.L.U64.HI R59, R58, 0x7, R59 ;  /* 0x000000073a3b7819 */ /* 0x000fe2000001023b */
[----:B------:R-:W-:Y:S01]  /*23f0*/  IMAD.IADD R50, R43, 0x1, R49 ;  /* 0x000000012b327824 */ /* 0x000fe200078e0231 */
[----:B------:R-:W-:Y:S01]  /*2400*/  LOP3.LUT R3, R64, 0xfffffff0, RZ, 0xc0, !PT ;  /* 0xfffffff040037812 */ /* 0x000fe200078ec0ff */
[----:B------:R-:W-:-:S02]  /*2410*/  IMAD.SHL.U32 R60, R60, 0x80, RZ ;  /* 0x000000803c3c7824 */ /* 0x000fc400078e00ff */
[----:B--2---:R-:W-:-:S05]  /*2420*/  VIADD R31, R10, 0xffffff80 ;  /* 0xffffff800a1f7836 */ /* 0x004fca0000000000 */
[----:B------:R-:W-:-:S04]  /*2430*/  LEA.HI R11, R31, R31, RZ, 0x1 ;  /* 0x0000001f1f0b7211 */ /* 0x000fc800078f08ff */
[----:B------:R-:W-:Y:S02]  /*2440*/  LOP3.LUT R11, R11, 0xfffffffe, RZ, 0xc0, !PT ;  /* 0xfffffffe0b0b7812 */ /* 0x000fe400078ec0ff */
[----:B0-----:R-:W-:Y:S02]  /*2450*/  SHF.R.U32.HI R10, RZ, 0x7, R30 ;  /* 0x00000007ff0a7819 */ /* 0x001fe4000001161e */
[----:B------:R-:W-:Y:S01]  /*2460*/  IADD3 R11, R31, -R11, RZ ;  /* 0x8000000b1f0b7210 */ /* 0x000fe20007ffe0ff */
[----:B------:R-:W-:Y:S01]  /*2470*/  IMAD.SHL.U32 R58, R58, 0x80, RZ ;  /* 0x000000803a3a7824 */ /* 0x000fe200078e00ff */
[----:B------:R-:W-:Y:S01]  /*2480*/  SHF.R.S32.HI R0, RZ, 0x1f, R68 ;  /* 0x0000001fff007819 */ /* 0x000fe20000011444 */
[----:B------:R-:W-:Y:S02]  /*2490*/  VIADD R56, R10, 0x8 ;  /* 0x000000080a387836 */ /* 0x000fe40000000000 */
[----:B------:R-:W-:Y:S02]  /*24a0*/  IMAD R57, R11, 0xc0, R155 ;  /* 0x000000c00b397824 */ /* 0x000fe400078e029b */
[----:B------:R-:W-:-:S02]  /*24b0*/  IMAD.IADD R51, R51, 0x1, R45 ;  /* 0x0000000133337824 */ /* 0x000fc400078e022d */
[----:B-1----:R-:W-:-:S07]  /*24c0*/  IMAD.IADD R49, R49, 0x1, R21 ;  /* 0x0000000131317824 */ /* 0x002fce00078e0215 */
.L_x_412:
[----:B------:R-:W2:Y:S01]  /*24d0*/  LDL R13, [R1+0x30] ;  /* 0x00003000010d7983 */ /* 0x000ea20000100800 */
[----:B------:R-:W0:Y:S01]  /*24e0*/  LDC R74, c[0x0][0x430] ;  /* 0x00010c00ff4a7b82 */ /* 0x000e220000000800 */
[----:B------:R-:W-:Y:S02]  /*24f0*/  VIADD R2, R2, 0xffffffff ;  /* 0xffffffff02027836 */ /* 0x000fe40000000000 */
[----:B------:R-:W-:Y:S02]  /*2500*/  IMAD.MOV.U32 R75, RZ, RZ, RZ ;  /* 0x000000ffff4b7224 */ /* 0x000fe400078e00ff */
[----:B-1----:R-:W-:-:S03]  /*2510*/  IMAD R4, R2, 0x80, R57 ;  /* 0x0000008002047824 */ /* 0x002fc600078e0239 */
[----:B------:R-:W1:Y:S01]  /*2520*/  LDC R77, c[0x0][0x3f4] ;  /* 0x0000fd00ff4d7b82 */ /* 0x000e620000000800 */
[----:B------:R-:W-:Y:S01]  /*2530*/  IMAD.IADD R12, R66, 0x1, R4 ;  /* 0x00000001420c7824 */ /* 0x000fe200078e0204 */
[----:B------:R-:W-:-:S03]  /*2540*/  ISETP.GE.AND P1, PT, R4, R41, PT ;  /* 0x000000290400720c */ /* 0x000fc60003f26270 */
[----:B------:R-:W-:Y:S01]  /*2550*/  IMAD.MOV.U32 R8, RZ, RZ, R12 ;  /* 0x000000ffff087224 */ /* 0x000fe200078e000c */
[----:B------:R-:W-:Y:S02]  /*2560*/  ISETP.GT.OR P1, PT, R57, 0x7f, P1 ;  /* 0x0000007f3900780c */ /* 0x000fe40000f24670 */
[----:B0-----:R-:W-:-:S11]  /*2570*/  ISETP.NE.AND P2, PT, R74, 0x1, PT ;  /* 0x000000014a00780c */ /* 0x001fd60003f45270 */
[----:B------:R-:W0:Y:S08]  /*2580*/  @!P1 LDC.64 R6, c[0x0][0x428] ;  /* 0x00010a00ff069b82 */ /* 0x000e300000000a00 */
[----:B---3--:R-:W3:Y:S08]  /*2590*/  @!P1 LDC.64 R4, c[0x0][0x418] ;  /* 0x00010600ff049b82 */ /* 0x008ef00000000a00 */
[----:B------:R-:W4:Y:S08]  /*25a0*/  @P2 LDC R9, c[0x0][0x434] ;  /* 0x00010d00ff092b82 */ /* 0x000f300000000800 */
[----:B------:R-:W1:Y:S01]  /*25b0*/  @P2 LDC R10, c[0x0][0x438] ;  /* 0x00010e00ff0a2b82 */ /* 0x000e620000000800 */
[----:B----4-:R-:W-:-:S05]  /*25c0*/  @P2 IMAD.HI.U32 R9, R12, R9, RZ ;  /* 0x000000090c092227 */ /* 0x010fca00078e00ff */
[----:B-1----:R-:W-:Y:S01]  /*25d0*/  @P2 SHF.R.U32.HI R8, RZ, R10, R9 ;  /* 0x0000000aff082219 */ /* 0x002fe20000011609 */
[----:B0-----:R-:W-:-:S03]  /*25e0*/  @!P1 IMAD R10, R0, R6, RZ ;  /* 0x00000006000a9224 */ /* 0x001fc600078e02ff */
[----:B------:R-:W-:Y:S01]  /*25f0*/  @!P1 SHF.R.S32.HI R9, RZ, 0x1f, R8 ;  /* 0x0000001fff099819 */ /* 0x000fe20000011408 */
[C---:B------:R-:W-:Y:S02]  /*2600*/  @!P1 IMAD R11, R68.reuse, R7, R10 ;  /* 0x00000007440b9224 */ /* 0x040fe400078e020a */
[----:B------:R-:W-:-:S04]  /*2610*/  @!P1 IMAD.WIDE.U32 R6, R68, R6, R8 ;  /* 0x0000000644069225 */ /* 0x000fc800078e0008 */
[----:B------:R-:W-:Y:S01]  /*2620*/  @!P1 IMAD.IADD R7, R7, 0x1, R11 ;  /* 0x0000000107079824 */ /* 0x000fe200078e020b */
[----:B---3--:R-:W-:-:S04]  /*2630*/  @!P1 LEA R4, P2, R6, R4, 0x2 ;  /* 0x0000000406049211 */ /* 0x008fc800078410ff */
[----:B------:R-:W-:Y:S02]  /*2640*/  @!P1 LEA.HI.X R5, R6, R5, R7, 0x2, P2 ;  /* 0x0000000506059211 */ /* 0x000fe400010f1407 */
[----:B------:R-:W-:Y:S01]  /*2650*/  ISETP.GE.AND P2, PT, R77, 0x1, PT ;  /* 0x000000014d00780c */ /* 0x000fe20003f46270 */
[----:B------:R-:W-:Y:S01]  /*2660*/  IMAD.MOV R7, RZ, RZ, -R8 ;  /* 0x000000ffff077224 */ /* 0x000fe200078e0a08 */
[----:B------:R-:W-:Y:S05]  /*2670*/  YIELD ;  /* 0x0000000000007946 */ /* 0x000fea0003800000 */
[----:B------:R-:W-:Y:S01]  /*2680*/  BSSY B0, `(.L_x_370) ;  /* 0x0000411000007945 */ /* 0x000fe20003800000 */
[----:B------:R0:W5:Y:S01]  /*2690*/  @!P1 LDG.E R75, desc[UR40][R4.64] ;  /* 0x00000028044b9981 */ /* 0x000162000c1e1900 */
[----:B------:R-:W-:Y:S01]  /*26a0*/  IMAD R74, R74, R7, R12 ;  /* 0x000000074a4a7224 */ /* 0x000fe200078e020c */
[----:B------:R-:W-:Y:S01]  /*26b0*/  ISETP.GT.AND P1, PT, R2, R40, PT ;  /* 0x000000280200720c */ /* 0x000fe20003f24270 */
[----:B--2---:R-:W-:-:S04]  /*26c0*/  IMAD R69, R19, 0x3000, R13 ;  /* 0x0000300013457824 */ /* 0x004fc800078e020d */
[----:B------:R-:W-:Y:S01]  /*26d0*/  IMAD.IADD R69, R18, 0x1, R69 ;  /* 0x0000000112457824 */ /* 0x000fe200078e0245 */
[----:B0-----:R-:W-:Y:S07]  /*26e0*/  @!P2 BRA `(.L_x_371) ;  /* 0x0000003c0050a947 */ /* 0x001fee0003800000 */
[----:B------:R-:W-:Y:S01]  /*26f0*/  SHF.R.S32.HI R73, RZ, 0x1f, R74 ;  /* 0x0000001fff497819 */ /* 0x000fe2000001144a */
[----:B------:R-:W-:Y:S01]  /*2700*/  ULDC.64 UR4, c[0x0][0x300] ;  /* 0x0000c00000047ab9 */ /* 0x000fe20000000a00 */
[----:B-----5:R-:W-:Y:S01]  /*2710*/  SHF.R.S32.HI R72, RZ, 0x1f, R75 ;  /* 0x0000001fff487819 */ /* 0x020fe2000001144b */
[----:B------:R-:W-:Y:S01]  /*2720*/  IMAD.WIDE.U32 R4, R74, UR4, RZ ;  /* 0x000000044a047c25 */ /* 0x000fe2000f8e00ff */
[----:B------:R-:W-:-:S03]  /*2730*/  ULDC.64 UR6, c[0x0][0x2e8] ;  /* 0x0000ba0000067ab9 */ /* 0x000fc60000000a00 */
[----:B------:R-:W-:Y:S02]  /*2740*/  IMAD R7, R73, UR4, RZ ;  /* 0x0000000449077c24 */ /* 0x000fe4000f8e02ff */
[----:B------:R-:W-:Y:S02]  /*2750*/  IMAD R8, R59, R2, RZ ;  /* 0x000000023b087224 */ /* 0x000fe400078e02ff */
[----:B------:R-:W-:Y:S01]  /*2760*/  IMAD R7, R74, UR5, R7 ;  /* 0x000000054a077c24 */ /* 0x000fe2000f8e0207 */
[----:B------:R-:W-:Y:S01]  /*2770*/  ULDC.64 UR4, c[0x0][0x310] ;  /* 0x0000c40000047ab9 */ /* 0x000fe20000000a00 */
[----:B------:R-:W-:Y:S02]  /*2780*/  IMAD R71, R2, -0x80, R41 ;  /* 0xffffff8002477824 */ /* 0x000fe400078e0229 */
[----:B------:R-:W-:Y:S02]  /*2790*/  IMAD R6, R72, UR4, RZ ;  /* 0x0000000448067c24 */ /* 0x000fe4000f8e02ff */
[----:B------:R-:W-:Y:S01]  /*27a0*/  IMAD.IADD R5, R5, 0x1, R7 ;  /* 0x0000000105057824 */ /* 0x000fe200078e0207 */
[----:B------:R-:W-:Y:S01]  /*27b0*/  VIMNMX R71, R71, 0x80, PT ;  /* 0x0000008047477848 */ /* 0x000fe20003fe0100 */
[----:B------:R-:W-:-:S02]  /*27c0*/  IMAD R7, R75, UR5, R6 ;  /* 0x000000054b077c24 */ /* 0x000fc4000f8e0206 */
[----:B------:R-:W-:Y:S01]  /*27d0*/  IMAD.WIDE.U32 R4, R75, UR4, R4 ;  /* 0x000000044b047c25 */ /* 0x000fe2000f8e0004 */
[----:B------:R-:W-:-:S03]  /*27e0*/  ULDC.64 UR4, c[0x0][0x308] ;  /* 0x0000c20000047ab9 */ /* 0x000fc60000000a00 */
[----:B------:R-:W-:Y:S01]  /*27f0*/  IMAD.IADD R5, R5, 0x1, R7 ;  /* 0x0000000105057824 */ /* 0x000fe200078e0207 */
[----:B------:R-:W-:Y:S01]  /*2800*/  SHF.R.S32.HI R7, RZ, 0x1f, R2 ;  /* 0x0000001fff077819 */ /* 0x000fe20000011402 */
[----:B------:R-:W-:Y:S02]  /*2810*/  IMAD R6, R61, R2, RZ ;  /* 0x000000023d067224 */ /* 0x000fe400078e02ff */
[C---:B------:R-:W-:Y:S01]  /*2820*/  IMAD.WIDE.U32 R4, R22.reuse, UR4, R4 ;  /* 0x0000000416047c25 */ /* 0x040fe2000f8e0004 */
[----:B------:R-:W-:Y:S02]  /*2830*/  ULDC.U8 UR4, c[0x0][0x410] ;  /* 0x0001040000047ab9 */ /* 0x000fe40000000000 */
[----:B------:R-:W-:Y:S01]  /*2840*/  ISETP.NE.AND P2, PT, RZ, UR4, PT ;  /* 0x00000004ff007c0c */ /* 0x000fe2000bf45270 */
[----:B------:R-:W-:Y:S01]  /*2850*/  IMAD R78, R22, UR5, R5 ;  /* 0x00000005164e7c24 */ /* 0x000fe2000f8e0205 */
[----:B------:R-:W-:Y:S01]  /*2860*/  IADD3 R79, P3, R4, UR6, RZ ;  /* 0x00000006044f7c10 */ /* 0x000fe2000ff7e0ff */
[----:B------:R-:W-:-:S02]  /*2870*/  IMAD R9, R7, R60, R6 ;  /* 0x0000003c07097224 */ /* 0x000fc400078e0206 */
[----:B------:R-:W-:Y:S01]  /*2880*/  IMAD R7, R7, R58, R8 ;  /* 0x0000003a07077224 */ /* 0x000fe200078e0208 */
[----:B------:R-:W-:Y:S01]  /*2890*/  IADD3.X R78, R78, UR7, RZ, P3, !PT ;  /* 0x000000074e4e7c10 */ /* 0x000fe20009ffe4ff */
[----:B------:R-:W-:-:S04]  /*28a0*/  IMAD.WIDE.U32 R12, R60, R2, RZ ;  /* 0x000000023c0c7225 */ /* 0x000fc800078e00ff */
[----:B------:R-:W-:-:S04]  /*28b0*/  IMAD.WIDE.U32 R10, R58, R2, RZ ;  /* 0x000000023a0a7225 */ /* 0x000fc800078e00ff */
[----:B------:R-:W-:Y:S02]  /*28c0*/  IMAD.IADD R14, R13, 0x1, R9 ;  /* 0x000000010d0e7824 */ /* 0x000fe400078e0209 */
[----:B------:R-:W-:Y:S01]  /*28d0*/  IMAD.IADD R15, R11, 0x1, R7 ;  /* 0x000000010b0f7824 */ /* 0x000fe200078e0207 */
[----:B------:R-:W-:Y:S06]  /*28e0*/  @!P2 BRA `(.L_x_372) ;  /* 0x000000180050a947 */ /* 0x000fec0003800000 */
[----:B------:R-:W-:Y:S01]  /*28f0*/  ISETP.GE.AND P3, PT, R155, R71, PT ;  /* 0x000000479b00720c */ /* 0x000fe20003f66270 */
[----:B------:R-:W-:Y:S01]  /*2900*/  BSSY B1, `(.L_x_373) ;  /* 0x000001f000017945 */ /* 0x000fe20003800000 */
[----:B------:R-:W-:Y:S02]  /*2910*/  CS2R R8, SRZ ;  /* 0x0000000000087805 */ /* 0x000fe4000001ff00 */
[----:B------:R-:W-:Y:S02]  /*2920*/  CS2R R32, SRZ ;  /* 0x0000000000207805 */ /* 0x000fe4000001ff00 */
[----:B------:R-:W-:Y:S02]  /*2930*/  CS2R R36, SRZ ;  /* 0x0000000000247805 */ /* 0x000fe4000001ff00 */
[----:B------:R-:W-:Y:S02]  /*2940*/  CS2R R28, SRZ ;  /* 0x00000000001c7805 */ /* 0x000fe4000001ff00 */
[----:B------:R-:W-:-:S02]  /*2950*/  CS2R R30, SRZ ;  /* 0x00000000001e7805 */ /* 0x000fc4000001ff00 */
[----:B------:R-:W-:Y:S01]  /*2960*/  CS2R R34, SRZ ;  /* 0x0000000000227805 */ /* 0x000fe2000001ff00 */
[----:B------:R-:W-:Y:S06]  /*2970*/  @P3 BRA `(.L_x_374) ;  /* 0x00000000005c3947 */ /* 0x000fec0003800000 */
[----:B------:R-:W2:Y:S01]  /*2980*/  LDL R39, [R1+0x18] ;  /* 0x0000180001277983 */ /* 0x000ea20000100800 */
[----:B------:R-:W-:-:S03]  /*2990*/  ULDC.64 UR4, c[0x0][0x3e8] ;  /* 0x0000fa0000047ab9 */ /* 0x000fc60000000a00 */
[----:B------:R-:W3:Y:S01]  /*29a0*/  LDL R38, [R1+0x1c] ;  /* 0x00001c0001267983 */ /* 0x000ee20000100800 */
[----:B------:R-:W-:Y:S02]  /*29b0*/  IADD3 R12, P2, P4, R46, UR4, R12 ;  /* 0x000000042e0c7c10 */ /* 0x000fe4000fc5e00c */
[----:B------:R-:W-:Y:S02]  /*29c0*/  CS2R R36, SRZ ;  /* 0x0000000000247805 */ /* 0x000fe4000001ff00 */
[----:B------:R-:W-:Y:S02]  /*29d0*/  CS2R R34, SRZ ;  /* 0x0000000000227805 */ /* 0x000fe4000001ff00 */
[----:B------:R-:W-:Y:S01]  /*29e0*/  IADD3.X R13, R52, UR5, R14, P2, P4 ;  /* 0x00000005340d7c10 */ /* 0x000fe200097e840e */
[----:B------:R-:W-:Y:S02]  /*29f0*/  ULDC.64 UR4, c[0x0][0x400] ;  /* 0x0001000000047ab9 */ /* 0x000fe40000000a00 */
[----:B------:R-:W-:-:S04]  /*2a00*/  IADD3 R10, P2, P4, R42, UR4, R10 ;  /* 0x000000042a0a7c10 */ /* 0x000fc8000fc5e00a */
[----:B------:R-:W-:Y:S02]  /*2a10*/  IADD3.X R11, R50, UR5, R15, P2, P4 ;  /* 0x00000005320b7c10 */ /* 0x000fe400097e840f */
[----:B------:R-:W-:Y:S02]  /*2a20*/  ISETP.GE.AND P2, PT, R152, R77, PT ;  /* 0x0000004d9800720c */ /* 0x000fe40003f46270 */
[----:B------:R-:W-:Y:S02]  /*2a30*/  CS2R R32, SRZ ;  /* 0x0000000000207805 */ /* 0x000fe4000001ff00 */
[----:B------:R-:W-:-:S09]  /*2a40*/  CS2R R30, SRZ ;  /* 0x00000000001e7805 */ /* 0x000fd2000001ff00 */
[----:B------:R0:W5:Y:S04]  /*2a50*/  @!P2 LDG.E.64 R36, desc[UR40][R12.64] ;  /* 0x000000280c24a981 */ /* 0x000168000c1e1b00 */
[----:B------:R0:W5:Y:S01]  /*2a60*/  @!P2 LDG.E.64 R34, desc[UR40][R10.64] ;  /* 0x000000280a22a981 */ /* 0x000162000c1e1b00 */
[----:B------:R-:W-:Y:S02]  /*2a70*/  CS2R R8, SRZ ;  /* 0x0000000000087805 */ /* 0x000fe4000001ff00 */
[----:B------:R-:W-:Y:S02]  /*2a80*/  CS2R R28, SRZ ;  /* 0x00000000001c7805 */ /* 0x000fe4000001ff00 */
[----:B--2---:R-:W-:-:S13]  /*2a90*/  ISETP.GE.AND P2, PT, R39, R77, PT ;  /* 0x0000004d2700720c */ /* 0x004fda0003f46270 */
[----:B------:R0:W5:Y:S04]  /*2aa0*/  @!P2 LDG.E.64 R32, desc[UR40][R12.64+0x10] ;  /* 0x000010280c20a981 */ /* 0x000168000c1e1b00 */
[----:B------:R0:W5:Y:S01]  /*2ab0*/  @!P2 LDG.E.64 R30, desc[UR40][R10.64+0x10] ;  /* 0x000010280a1ea981 */ /* 0x000162000c1e1b00 */
[----:B---3--:R-:W-:-:S13]  /*2ac0*/  ISETP.GE.AND P2, PT, R38, R77, PT ;  /* 0x0000004d2600720c */ /* 0x008fda0003f46270 */
[----:B------:R0:W5:Y:S04]  /*2ad0*/  @!P2 LDG.E.64 R8, desc[UR40][R12.64+0x20] ;  /* 0x000020280c08a981 */ /* 0x000168000c1e1b00 */
[----:B------:R0:W5:Y:S02]  /*2ae0*/  @!P2 LDG.E.64 R28, desc[UR40][R10.64+0x20] ;  /* 0x000020280a1ca981 */ /* 0x000164000c1e1b00 */
.L_x_374:
[----:B------:R-:W-:Y:S05]  /*2af0*/  BSYNC B1 ;  /* 0x0000000000017941 */ /* 0x000fea0003800000 */
.L_x_373:
[----:B------:R-:W-:Y:S01]  /*2b00*/  ISETP.NE.AND P2, PT, R157, 0x3, PT ;  /* 0x000000039d00780c */ /* 0x000fe20003f45270 */
[----:B-----5:R-:W-:Y:S02]  /*2b10*/  IMAD.MOV.U32 R38, RZ, RZ, R8 ;  /* 0x000000ffff267224 */ /* 0x020fe400078e0008 */
[----:B------:R-:W-:Y:S02]  /*2b20*/  IMAD.MOV.U32 R81, RZ, RZ, R32 ;  /* 0x000000ffff517224 */ /* 0x000fe400078e0020 */
[----:B------:R-:W-:Y:S02]  /*2b30*/  IMAD.MOV.U32 R83, RZ, RZ, R36 ;  /* 0x000000ffff537224 */ /* 0x000fe400078e0024 */
[----:B------:R-:W-:Y:S02]  /*2b40*/  IMAD.MOV.U32 R80, RZ, RZ, R28 ;  /* 0x000000ffff507224 */ /* 0x000fe400078e001c */
[----:B------:R-:W-:Y:S02]  /*2b50*/  IMAD.MOV.U32 R82, RZ, RZ, R30 ;  /* 0x000000ffff527224 */ /* 0x000fe400078e001e */
[----:B------:R-:W-:-:S02]  /*2b60*/  IMAD.MOV.U32 R84, RZ, RZ, R34 ;  /* 0x000000ffff547224 */ /* 0x000fc400078e0022 */
[----:B------:R-:W-:Y:S05]  /*2b70*/  @!P2 BRA `(.L_x_375) ;  /* 0x000000000004a947 */ /* 0x000fea0003800000 */
[----:B------:R-:W-:Y:S01]  /*2b80*/  BPT.TRAP 0x1 ;  /* 0x000000040000795c */ /* 0x000fe20000300000 */
.L_x_375:
[----:B------:R-:W-:Y:S01]  /*2b90*/  LEA R70, R19, R18, 0x3 ;  /* 0x0000001213467211 */ /* 0x000fe200078e18ff */
[----:B------:R-:W-:Y:S01]  /*2ba0*/  BSSY B1, `(.L_x_376) ;  /* 0x0000004000017945 */ /* 0x000fe20003800000 */
[----:B------:R-:W-:-:S04]  /*2bb0*/  SHF.L.U32 R76, R154, 0x1f, RZ ;  /* 0x0000001f9a4c7819 */ /* 0x000fc800000006ff */
[----:B------:R-:W1:Y:S02]  /*2bc0*/  SYNCS.PHASECHK.TRANS64.TRYWAIT P4, [R70+URZ+0x19c90], R76 ;  /* 0x019c904c460075a7 */ /* 0x000e64000808017f */
[----:B-1----:R-:W-:Y:S05]  /*2bd0*/  @!P4 BRA `(.L_x_377) ;  /* 0x0000017c00f4c947 */ /* 0x002fea0003800000 */
.L_x_629:
[----:B------:R-:W-:Y:S05]  /*2be0*/  BSYNC B1 ;  /* 0x0000000000017941 */ /* 0x000fea0003800000 */
.L_x_376:
[----:B------:R-:W-:-:S03]  /*2bf0*/  UMOV UR4, 0xffffffff ;  /* 0xffffffff00047882 */ /* 0x000fc60000000000 */
[----:B------:R-:W-:Y:S05]  /*2c00*/  BRA.DIV UR4, `(.L_x_378) ;  /* 0x0000017e04fc7947 */ /* 0x000fea000b800000 */
[----:B------:R2:W3:Y:S04]  /*2c10*/  SHFL.IDX PT, R39, R78, RZ, 0x1e1f ;  /* 0x001e1fff4e277589 */ /* 0x0004e800000e0000 */
[----:B------:R2:W4:Y:S02]  /*2c20*/  SHFL.IDX PT, R14, R79, RZ, 0x1e1f ;  /* 0x001e1fff4f0e7589 */ /* 0x00052400000e0000 */
.L_x_633:
[----:B------:R-:W-:Y:S05]  /*2c30*/  @P3 BRA `(.L_x_379) ;  /* 0x0000003800d43947 */ /* 0x000fea0003800000 */
[----:B------:R-:W-:Y:S01]  /*2c40*/  ISETP.NE.AND P3, PT, R54, RZ, PT ;  /* 0x000000ff3600720c */ /* 0x000fe20003f65270 */
[----:B------:R-:W-:-:S12]  /*2c50*/  BSSY B1, `(.L_x_380) ;  /* 0x0000071000017945 */ /* 0x000fd80003800000 */
[----:B------:R-:W-:Y:S05]  /*2c60*/  @!P3 BRA `(.L_x_381) ;  /* 0x0000000400bcb947 */ /* 0x000fea0003800000 */
[----:B------:R1:W1:Y:S01]  /*2c70*/  LDS.128 R4, [R69+0x13800] ;  /* 0x0138000045047984 */ /* 0x0002620000000c00 */
[----:B0---4-:R-:W-:Y:S01]  /*2c80*/  IADD3 R10, P3, R16, R14, RZ ;  /* 0x0000000e100a7210 */ /* 0x011fe20007f7e0ff */
[----:B------:R-:W-:Y:S04]  /*2c90*/  BSSY B2, `(.L_x_382) ;  /* 0x000006b000027945 */ /* 0x000fe80003800000 */
[----:B---3--:R-:W-:Y:S01]  /*2ca0*/  IMAD.X R11, R39, 0x1, R17, P3 ;  /* 0x00000001270b7824 */ /* 0x008fe200018e0611 */
[----:B------:R-:W-:-:S13]  /*2cb0*/  ISETP.GE.AND P3, PT, R152, R77, PT ;  /* 0x0000004d9800720c */ /* 0x000fda0003f66270 */
[----:B------:R-:W-:Y:S05]  /*2cc0*/  @P3 BRA `(.L_x_383) ;  /* 0x00000004009c3947 */ /* 0x000fea0003800000 */
[----:B------:R-:W-:Y:S01]  /*2cd0*/  SHF.R.U32.HI R12, RZ, 0x8, R37 ;  /* 0x00000008ff0c7819 */ /* 0x000fe20000011625 */
[----:B-1----:R-:W-:Y:S01]  /*2ce0*/  IMAD.MOV.U32 R15, RZ, RZ, R4 ;  /* 0x000000ffff0f7224 */ /* 0x002fe200078e0004 */
[----:B------:R-:W-:Y:S02]  /*2cf0*/  SHF.R.U32.HI R34, RZ, 0x8, R35 ;  /* 0x00000008ff227819 */ /* 0x000fe40000011623 */
[----:B--2---:R-:W-:Y:S01]  /*2d00*/  SHF.R.U32.HI R78, RZ, 0x10, R37 ;  /* 0x00000010ff4e7819 */ /* 0x004fe20000011625 */
[----:B------:R-:W-:Y:S01]  /*2d10*/  IMAD.SHL.U32 R12, R12, 0x100, RZ ;  /* 0x000001000c0c7824 */ /* 0x000fe200078e00ff */
[----:B------:R-:W-:Y:S01]  /*2d20*/  LOP3.LUT R13, R37, 0xff0000ff, RZ, 0xc0, !PT ;  /* 0xff0000ff250d7812 */ /* 0x000fe200078ec0ff */
[----:B------:R-:W-:Y:S01]  /*2d30*/  IMAD.SHL.U32 R34, R34, 0x100, RZ ;  /* 0x0000010022227824 */ /* 0x000fe200078e00ff */
[----:B------:R-:W-:Y:S02]  /*2d40*/  SHF.R.U32.HI R36, RZ, 0x10, R35 ;  /* 0x00000010ff247819 */ /* 0x000fe40000011623 */
[----:B------:R-:W-:-:S02]  /*2d50*/  LOP3.LUT R35, R35, 0xff0000ff, RZ, 0xc0, !PT ;  /* 0xff0000ff23237812 */ /* 0x000fc400078ec0ff */
[----:B------:R-:W-:Y:S01]  /*2d60*/  LOP3.LUT R13, R13, 0xff00, R12, 0xf8, !PT ;  /* 0x0000ff000d0d7812 */ /* 0x000fe200078ef80c */
[----:B------:R-:W-:Y:S01]  /*2d70*/  IMAD.U32 R12, R78, 0x10000, RZ ;  /* 0x000100004e0c7824 */ /* 0x000fe200078e00ff */
[----:B------:R-:W-:Y:S01]  /*2d80*/  LOP3.LUT R37, R35, 0xff00, R34, 0xf8, !PT ;  /* 0x0000ff0023257812 */ /* 0x000fe200078ef822 */
[----:B------:R-:W-:Y:S01]  /*2d90*/  IMAD.U32 R34, R36, 0x10000, RZ ;  /* 0x0001000024227824 */ /* 0x000fe200078e00ff */
[----:B------:R-:W-:Y:S02]  /*2da0*/  F2FP.F16.E4M3.UNPACK_B R4, R5 ;  /* 0x00000005ff04723e */ /* 0x000fe400020006ff */
[-C--:B------:R-:W-:Y:S02]  /*2db0*/  F2FP.F16.E4M3.UNPACK_B R35, R84.reuse.H1 ;  /* 0x00000054ff23723e */ /* 0x080fe400030006ff */
[----:B------:R-:W-:Y:S02]  /*2dc0*/  LOP3.LUT R12, R13, 0xff0000, R12, 0xf8, !PT ;  /* 0x00ff00000d0c7812 */ /* 0x000fe400078ef80c */
[----:B------:R-:W-:Y:S01]  /*2dd0*/  LOP3.LUT R13, R37, 0xff0000, R34, 0xf8, !PT ;  /* 0x00ff0000250d7812 */ /* 0x000fe200078ef822 */
[--C-:B------:R-:W-:Y:S01]  /*2de0*/  HADD2.F32 R34, -RZ, R4.reuse.H1_H1 ;  /* 0x30000004ff227230 */ /* 0x100fe20000004100 */
[----:B------:R-:W-:Y:S01]  /*2df0*/  F2FP.F16.E4M3.UNPACK_B R37, R83.H1 ;  /* 0x00000053ff25723e */ /* 0x000fe200030006ff */
[--C-:B------:R-:W-:Y:S01]  /*2e00*/  HADD2.F32 R85, -RZ, R35.reuse.H0_H0 ;  /* 0x20000023ff557230 */ /* 0x100fe20000004100 */
[----:B------:R-:W-:Y:S01]  /*2e10*/  F2FP.F16.E4M3.UNPACK_B R5, R5.H1 ;  /* 0x00000005ff05723e */ /* 0x000fe200030006ff */
[----:B------:R-:W-:Y:S01]  /*2e20*/  HADD2.F32 R4, -RZ, R4.H0_H0 ;  /* 0x20000004ff047230 */ /* 0x000fe20000004100 */
[----:B------:R-:W-:Y:S01]  /*2e30*/  F2FP.F16.E4M3.UNPACK_B R84, R84 ;  /* 0x00000054ff54723e */ /* 0x000fe200020006ff */
[----:B------:R-:W-:-:S02]  /*2e40*/  HADD2.F32 R78, -RZ, R35.H1_H1 ;  /* 0x30000023ff4e7230 */ /* 0x000fc40000004100 */
[----:B------:R-:W-:Y:S01]  /*2e50*/  FMUL.FTZ R87, R34, R85 ;  /* 0x0000005522577220 */ /* 0x000fe20000410000 */
[----:B------:R-:W-:Y:S01]  /*2e60*/  HADD2.F32 R79, -RZ, R37.H0_H0 ;  /* 0x20000025ff4f7230 */ /* 0x000fe20000004100 */
[----:B------:R-:W-:Y:S01]  /*2e70*/  F2FP.F16.E4M3.UNPACK_B R83, R83 ;  /* 0x00000053ff53723e */ /* 0x000fe200020006ff */
[--C-:B------:R-:W-:Y:S02]  /*2e80*/  HADD2.F32 R35, -RZ, R5.reuse.H1_H1 ;  /* 0x30000005ff237230 */ /* 0x100fe40000004100 */
[----:B------:R-:W-:Y:S02]  /*2e90*/  HADD2.F32 R36, -RZ, R5.H0_H0 ;  /* 0x20000005ff247230 */ /* 0x000fe40000004100 */
[C---:B------:R-:W-:Y:S01]  /*2ea0*/  FMUL.FTZ R5, R4.reuse, R85 ;  /* 0x0000005504057220 */ /* 0x040fe20000410000 */
[----:B------:R-:W-:Y:S02]  /*2eb0*/  HADD2.F32 R37, -RZ, R37.H1_H1 ;  /* 0x30000025ff257230 */ /* 0x000fe40000004100 */
[CC--:B------:R-:W-:Y:S01]  /*2ec0*/  FMUL.FTZ R85, R35.reuse, R78.reuse ;  /* 0x0000004e23557220 */ /* 0x0c0fe20000410000 */
[-C--:B------:R-:W-:Y:S01]  /*2ed0*/  FFMA.FTZ R4, R4, R79.reuse, -R87 ;  /* 0x0000004f04047223 */ /* 0x080fe20000010857 */
[----:B------:R-:W-:Y:S01]  /*2ee0*/  FFMA.FTZ R5, R34, R79, R5 ;  /* 0x0000004f22057223 */ /* 0x000fe20000010005 */
[C---:B------:R-:W-:Y:S01]  /*2ef0*/  FMUL.FTZ R78, R36.reuse, R78 ;  /* 0x0000004e244e7220 */ /* 0x040fe20000410000 */
[----:B------:R-:W-:Y:S01]  /*2f00*/  F2FP.F16.E4M3.UNPACK_B R34, R15.H1 ;  /* 0x0000000fff22723e */ /* 0x000fe200030006ff */
[----:B------:R-:W-:Y:S01]  /*2f10*/  FFMA.FTZ R36, R36, R37, -R85 ;  /* 0x0000002524247223 */ /* 0x000fe20000010855 */
[----:B------:R-:W-:Y:S01]  /*2f20*/  F2FP.F16.E4M3.UNPACK_B R15, R15 ;  /* 0x0000000fff0f723e */ /* 0x000fe200020006ff */
[----:B------:R-:W-:Y:S01]  /*2f30*/  FFMA.FTZ R87, R35, R37, R78 ;  /* 0x0000002523577223 */ /* 0x000fe2000001004e */
[----:B------:R-:W-:-:S02]  /*2f40*/  HADD2.F32 R79, -RZ, R84.H1_H1 ;  /* 0x30000054ff4f7230 */ /* 0x000fc40000004100 */
[--C-:B------:R-:W-:Y:S02]  /*2f50*/  HADD2.F32 R37, -RZ, R34.reuse.H0_H0 ;  /* 0x20000022ff257230 */ /* 0x100fe40000004100 */
[----:B------:R-:W-:Y:S01]  /*2f60*/  HADD2.F32 R78, -RZ, R34.H1_H1 ;  /* 0x30000022ff4e7230 */ /* 0x000fe20000004100 */
[----:B------:R-:W-:Y:S01]  /*2f70*/  F2FP.SATFINITE.E4M3.F32.PACK_AB_MERGE_C R36, R87, R36, RZ ;  /* 0x000000245724723e */ /* 0x000fe200048070ff */
[----:B------:R-:W-:Y:S02]  /*2f80*/  HADD2.F32 R84, -RZ, R84.H0_H0 ;  /* 0x20000054ff547230 */ /* 0x000fe40000004100 */
[-C--:B------:R-:W-:Y:S01]  /*2f90*/  FMUL.FTZ R85, R37, R79.reuse ;  /* 0x0000004f25557220 */ /* 0x080fe20000410000 */
[--C-:B------:R-:W-:Y:S02]  /*2fa0*/  HADD2.F32 R35, -RZ, R15.reuse.H1_H1 ;  /* 0x3000000fff237230 */ /* 0x100fe40000004100 */
[----:B------:R-:W-:Y:S01]  /*2fb0*/  FMUL.FTZ R86, R78, R79 ;  /* 0x0000004f4e567220 */ /* 0x000fe20000410000 */
[----:B------:R-:W-:Y:S01]  /*2fc0*/  HADD2.F32 R34, -RZ, R15.H0_H0 ;  /* 0x2000000fff227230 */ /* 0x000fe20000004100 */
[----:B------:R-:W-:Y:S01]  /*2fd0*/  F2FP.SATFINITE.E4M3.F32.PACK_AB_MERGE_C R5, R5, R4, R36 ;  /* 0x000000040505723e */ /* 0x000fe20004807024 */
[----:B------:R-:W-:-:S02]  /*2fe0*/  HADD2.F32 R15, -RZ, R83.H1_H1 ;  /* 0x30000053ff0f7230 */ /* 0x000fc40000004100 */
[-C--:B------:R-:W-:Y:S01]  /*2ff0*/  FMUL.FTZ R79, R35, R84.reuse ;  /* 0x00000054234f7220 */ /* 0x080fe20000410000 */
[----:B------:R-:W-:Y:S02]  /*3000*/  HADD2.F32 R83, -RZ, R83.H0_H0 ;  /* 0x20000053ff537230 */ /* 0x000fe40000004100 */
[----:B------:R-:W-:Y:S01]  /*3010*/  FMUL.FTZ R84, R34, R84 ;  /* 0x0000005422547220 */ /* 0x000fe20000410000 */
[-C--:B------:R-:W-:Y:S01]  /*3020*/  FFMA.FTZ R86, R37, R15.reuse, -R86 ;  /* 0x0000000f25567223 */ /* 0x080fe20000010856 */
[----:B------:R-:W-:Y:S01]  /*3030*/  FFMA.FTZ R85, R78, R15, R85 ;  /* 0x0000000f4e557223 */ /* 0x000fe20000010055 */
[----:B------:R-:W-:Y:S01]  /*3040*/  FFMA.FTZ R15, R34, R83, -R79 ;  /* 0x00000053220f7223 */ /* 0x000fe2000001084f */
[----:B------:R-:W-:Y:S01]  /*3050*/  F2FP.F16.E4M3.UNPACK_B R37, R7.H1 ;  /* 0x00000007ff25723e */ /* 0x000fe200030006ff */
[----:B------:R-:W-:Y:S01]  /*3060*/  FFMA.FTZ R34, R35, R83, R84 ;  /* 0x0000005323227223 */ /* 0x000fe20000010054 */
[-C--:B------:R-:W-:Y:S02]  /*3070*/  F2FP.F16.E4M3.UNPACK_B R79, R13.reuse.H1 ;  /* 0x0000000dff4f723e */ /* 0x080fe400030006ff */
[----:B------:R-:W-:Y:S01]  /*3080*/  F2FP.F16.E4M3.UNPACK_B R83, R6.H1 ;  /* 0x00000006ff53723e */ /* 0x000fe200030006ff */
[--C-:B------:R-:W-:Y:S01]  /*3090*/  HADD2.F32 R84, -RZ, R37.reuse.H0_H0 ;  /* 0x20000025ff547230 */ /* 0x100fe20000004100 */
[----:B------:R-:W-:Y:S01]  /*30a0*/  F2FP.F16.E4M3.UNPACK_B R78, R13 ;  /* 0x0000000dff4e723e */ /* 0x000fe200020006ff */
[----:B------:R-:W-:Y:S01]  /*30b0*/  HADD2.F32 R87, -RZ, R37.H1_H1 ;  /* 0x30000025ff577230 */ /* 0x000fe20000004100 */
[----:B------:R-:W-:Y:S01]  /*30c0*/  F2FP.SATFINITE.E4M3.F32.PACK_AB_MERGE_C R35, R85, R86, RZ ;  /* 0x000000565523723e */ /* 0x000fe200048070ff */
[----:B------:R-:W-:Y:S01]  /*30d0*/  HADD2.F32 R86, -RZ, R79.H1_H1 ;  /* 0x3000004fff567230 */ /* 0x000fe20000004100 */
[-C--:B------:R-:W-:Y:S01]  /*30e0*/  F2FP.F16.E4M3.UNPACK_B R37, R12.reuse.H1 ;  /* 0x0000000cff25723e */ /* 0x080fe200030006ff */
[----:B------:R-:W-:Y:S01]  /*30f0*/  HADD2.F32 R85, -RZ, R83.H1_H1 ;  /* 0x30000053ff557230 */ /* 0x000fe20000004100 */
[----:B------:R-:W-:Y:S01]  /*3100*/  F2FP.F16.E4M3.UNPACK_B R12, R12 ;  /* 0x0000000cff0c723e */ /* 0x000fe200020006ff */
[----:B------:R-:W-:-:S02]  /*3110*/  HADD2.F32 R92, -RZ, R78.H1_H1 ;  /* 0x3000004eff5c7230 */ /* 0x000fc40000004100 */
[-C--:B------:R-:W-:Y:S01]  /*3120*/  FMUL.FTZ R13, R87, R86.reuse ;  /* 0x00000056570d7220 */ /* 0x080fe20000410000 */
[----:B------:R-:W-:Y:S02]  /*3130*/  HADD2.F32 R83, -RZ, R83.H0_H0 ;  /* 0x20000053ff537230 */ /* 0x000fe40000004100 */
[----:B------:R-:W-:Y:S01]  /*3140*/  FMUL.FTZ R96, R84, R86 ;  /* 0x0000005654607220 */ /* 0x000fe20000410000 */
[----:B------:R-:W-:Y:S02]  /*3150*/  HADD2.F32 R90, -RZ, R12.H1_H1 ;  /* 0x3000000cff5a7230 */ /* 0x000fe40000004100 */
[-C--:B------:R-:W-:Y:S01]  /*3160*/  FMUL.FTZ R94, R85, R92.reuse ;  /* 0x0000005c555e7220 */ /* 0x080fe20000410000 */
[----:B------:R-:W-:Y:S01]  /*3170*/  F2FP.F16.E4M3.UNPACK_B R86, R7 ;  /* 0x00000007ff56723e */ /* 0x000fe200020006ff */
[----:B------:R-:W-:Y:S01]  /*3180*/  FMUL.FTZ R92, R83, R92 ;  /* 0x0000005c535c7220 */ /* 0x000fe20000410000 */
[----:B------:R-:W-:Y:S01]  /*3190*/  F2FP.F16.E4M3.UNPACK_B R6, R6 ;  /* 0x00000006ff06723e */ /* 0x000fe200020006ff */
[----:B------:R-:W-:-:S02]  /*31a0*/  HADD2.F32 R89, -RZ, R37.H1_H1 ;  /* 0x30000025ff597230 */ /* 0x000fc40000004100 */
[-C--:B------:R-:W-:Y:S01]  /*31b0*/  FFMA.FTZ R7, R83, R90.reuse, -R94 ;  /* 0x0000005a53077223 */ /* 0x080fe2000001085e */
[----:B------:R-:W-:Y:S01]  /*31c0*/  FFMA.FTZ R92, R85, R90, R92 ;  /* 0x0000005a555c7223 */ /* 0x000fe2000001005c */
[--C-:B------:R-:W-:Y:S01]  /*31d0*/  HADD2.F32 R83, -RZ, R86.reuse.H0_H0 ;  /* 0x20000056ff537230 */ /* 0x100fe20000004100 */
[----:B------:R-:W-:Y:S01]  /*31e0*/  F2FP.SATFINITE.E4M3.F32.PACK_AB_MERGE_C R4, R34, R15, R35 ;  /* 0x0000000f2204723e */ /* 0x000fe20004807023 */
[----:B------:R-:W-:Y:S02]  /*31f0*/  HADD2.F32 R85, -RZ, R79.H0_H0 ;  /* 0x2000004fff557230 */ /* 0x000fe40000004100 */
[-C--:B------:R-:W-:Y:S01]  /*3200*/  FFMA.FTZ R13, R84, R89.reuse, -R13 ;  /* 0x00000059540d7223 */ /* 0x080fe2000001080d */
[----:B------:R-:W-:Y:S02]  /*3210*/  HADD2.F32 R86, -RZ, R86.H1_H1 ;  /* 0x30000056ff567230 */ /* 0x000fe40000004100 */
[----:B------:R-:W-:Y:S01]  /*3220*/  FFMA.FTZ R84, R87, R89, R96 ;  /* 0x0000005957547223 */ /* 0x000fe20000010060 */
[----:B------:R-:W-:-:S02]  /*3230*/  HADD2.F32 R79, -RZ, R6.H0_H0 ;  /* 0x20000006ff4f7230 */ /* 0x000fc40000004100 */
[-C--:B------:R-:W-:Y:S01]  /*3240*/  FMUL.FTZ R87, R83, R85.reuse ;  /* 0x0000005553577220 */ /* 0x080fe20000410000 */
[----:B------:R-:W-:Y:S02]  /*3250*/  HADD2.F32 R6, -RZ, R6.H1_H1 ;  /* 0x30000006ff067230 */ /* 0x000fe40000004100 */
[----:B------:R-:W-:Y:S01]  /*3260*/  FMUL.FTZ R94, R86, R85 ;  /* 0x00000055565e7220 */ /* 0x000fe20000410000 */
[----:B------:R-:W-:Y:S01]  /*3270*/  HADD2.F32 R78, -RZ, R78.H0_H0 ;  /* 0x2000004eff4e7230 */ /* 0x000fe20000004100 */
[----:B------:R-:W-:Y:S01]  /*3280*/  F2FP.SATFINITE.E4M3.F32.PACK_AB_MERGE_C R7, R92, R7, RZ ;  /* 0x000000075c07723e */ /* 0x000fe200048070ff */
[----:B------:R-:W-:Y:S01]  /*3290*/  HADD2.F32 R12, -RZ, R12.H0_H0 ;  /* 0x2000000cff0c7230 */ /* 0x000fe20000004100 */
[----:B------:R-:W-:Y:S01]  /*32a0*/  F2FP.SATFINITE.E4M3.F32.PACK_AB_MERGE_C R13, R84, R13, RZ ;  /* 0x0000000d540d723e */ /* 0x000fe200048070ff */
[----:B------:R-:W-:Y:S02]  /*32b0*/  HADD2.F32 R37, -RZ, R37.H0_H0 ;  /* 0x20000025ff257230 */ /* 0x000fe40000004100 */
[-C--:B------:R-:W-:Y:S01]  /*32c0*/  FMUL.FTZ R90, R6, R78.reuse ;  /* 0x0000004e065a7220 */ /* 0x080fe20000410000 */
[----:B------:R-:W-:-:S03]  /*32d0*/  FMUL.FTZ R85, R79, R78 ;  /* 0x0000004e4f557220 */ /* 0x000fc60000410000 */
[-C--:B------:R-:W-:Y:S01]  /*32e0*/  FFMA.FTZ R90, R79, R12.reuse, -R90 ;  /* 0x0000000c4f5a7223 */ /* 0x080fe2000001085a */
[----:B------:R-:W-:Y:S01]  /*32f0*/  FFMA.FTZ R85, R6, R12, R85 ;  /* 0x0000000c06557223 */ /* 0x000fe20000010055 */
[-C--:B------:R-:W-:Y:S01]  /*3300*/  FFMA.FTZ R94, R83, R37.reuse, -R94 ;  /* 0x00000025535e7223 */ /* 0x080fe2000001085e */
[----:B------:R-:W-:-:S03]  /*3310*/  FFMA.FTZ R87, R86, R37, R87 ;  /* 0x0000002556577223 */ /* 0x000fc60000010057 */
[----:B------:R-:W-:Y:S02]  /*3320*/  F2FP.SATFINITE.E4M3.F32.PACK_AB_MERGE_C R6, R85, R90, R7 ;  /* 0x0000005a5506723e */ /* 0x000fe40004807007 */
[----:B------:R-:W-:-:S07]  /*3330*/  F2FP.SATFINITE.E4M3.F32.PACK_AB_MERGE_C R7, R87, R94, R13 ;  /* 0x0000005e5707723e */ /* 0x000fce000480700d */
.L_x_383:
[----:B------:R-:W-:Y:S05]  /*3340*/  BSYNC B2 ;  /* 0x0000000000027941 */ /* 0x000fea0003800000 */
.L_x_382:
[----:B-1----:R0:W-:Y:S02]  /*3350*/  ST.E.128 desc[UR40][R10.64], R4 ;  /* 0x000000040a007985 */ /* 0x0021e4000c101d28 */
.L_x_381:
[----:B------:R-:W-:Y:S05]  /*3360*/  BSYNC B1 ;  /* 0x0000000000017941 */ /* 0x000fea0003800000 */
.L_x_380:
[----:B------:R-:W-:Y:S01]  /*3370*/  ISETP.NE.AND P3, PT, R53, RZ, PT ;  /* 0x000000ff3500720c */ /* 0x000fe20003f65270 */
[----:B------:R-:W-:-:S12]  /*3380*/  BSSY B1, `(.L_x_384) ;  /* 0x0000074000017945 */ /* 0x000fd80003800000 */
[----:B------:R-:W-:Y:S05]  /*3390*/  @!P3 BRA `(.L_x_385) ;  /* 0x0000000400c8b947 */ /* 0x000fea0003800000 */
[----:B0-----:R-:W5:Y:S04]  /*33a0*/  LDL R4, [R1] ;  /* 0x0000000001047983 */ /* 0x001f680000100800 */
[----:B------:R-:W2:Y:S01]  /*33b0*/  LDL R5, [R1+0x18] ;  /* 0x0000180001057983 */ /* 0x000ea20000100800 */
[----:B------:R-:W-:Y:S01]  /*33c0*/  BSSY B2, `(.L_x_386) ;  /* 0x000006e000027945 */ /* 0x000fe20003800000 */
[----:B-----5:R-:W-:-:S05]  /*33d0*/  IMAD.SHL.U32 R4, R4, 0x10, RZ ;  /* 0x0000001004047824 */ /* 0x020fca00078e00ff */
[----:B----4-:R-:W-:-:S04]  /*33e0*/  IADD3 R10, P3, R14, R4, RZ ;  /* 0x000000040e0a7210 */ /* 0x010fc80007f7e0ff */
[----:B---3--:R-:W-:Y:S02]  /*33f0*/  LEA.HI.X.SX32 R11, R4, R39, 0x1, P3 ;  /* 0x00000027040b7211 */ /* 0x008fe400018f0eff */
[----:B--2---:R-:W-:Y:S02]  /*3400*/  ISETP.GE.AND P3, PT, R5, R77, PT ;  /* 0x0000004d0500720c */ /* 0x004fe40003f66270 */
[----:B------:R0:W2:Y:S11]  /*3410*/  LDS.128 R4, [R69+0x14800] ;  /* 0x0148000045047984 */ /* 0x0000b60000000c00 */
[----:B0-----:R-:W-:Y:S05]  /*3420*/  @P3 BRA `(.L_x_387) ;  /* 0x00000004009c3947 */ /* 0x001fea0003800000 */
[----:B------:R-:W-:Y:S02]  /*3430*/  SHF.R.U32.HI R13, RZ, 0x8, R33 ;  /* 0x00000008ff0d7819 */ /* 0x000fe40000011621 */
[----:B------:R-:W-:Y:S02]  /*3440*/  SHF.R.U32.HI R15, RZ, 0x8, R31 ;  /* 0x00000008ff0f7819 */ /* 0x000fe4000001161f */
[----:B------:R-:W-:Y:S01]  /*3450*/  LOP3.LUT R12, R33, 0xff0000ff, RZ, 0xc0, !PT ;  /* 0xff0000ff210c7812 */ /* 0x000fe200078ec0ff */
[----:B------:R-:W-:Y:S01]  /*3460*/  IMAD.SHL.U32 R13, R13, 0x100, RZ ;  /* 0x000001000d0d7824 */ /* 0x000fe200078e00ff */
[----:B------:R-:W-:Y:S02]  /*3470*/  SHF.R.U32.HI R32, RZ, 0x10, R33 ;  /* 0x00000010ff207819 */ /* 0x000fe40000011621 */
[----:B------:R-:W-:Y:S02]  /*3480*/  LOP3.LUT R30, R31, 0xff0000ff, RZ, 0xc0, !PT ;  /* 0xff0000ff1f1e7812 */ /* 0x000fe400078ec0ff */
[----:B------:R-:W-:Y:S01]  /*3490*/  SHF.R.U32.HI R33, RZ, 0x10, R31 ;  /* 0x00000010ff217819 */ /* 0x000fe2000001161f */
[----:B------:R-:W-:Y:S01]  /*34a0*/  IMAD.SHL.U32 R31, R15, 0x100, RZ ;  /* 0x000001000f1f7824 */ /* 0x000fe200078e00ff */
[----:B------:R-:W-:Y:S01]  /*34b0*/  LOP3.LUT R12, R12, 0xff00, R13, 0xf8, !PT ;  /* 0x0000ff000c0c7812 */ /* 0x000fe200078ef80d */
[----:B------:R-:W-:-:S02]  /*34c0*/  IMAD.U32 R13, R32, 0x10000, RZ ;  /* 0x00010000200d7824 */ /* 0x000fc400078e00ff */
[----:B--2---:R-:W-:Y:S01]  /*34d0*/  IMAD.MOV.U32 R15, RZ, RZ, R4 ;  /* 0x000000ffff0f7224 */ /* 0x004fe200078e0004 */
        /* <DEDUP_REMOVED lines=18> */
[----:B------:R-:W-:Y:S01]  /*3600*/  FMUL.FTZ R5, R4, R37 ;  /* 0x0000002504057220 */ /* 0x000fe20000410000 */
[----:B------:R-:W-:Y:S02]  /*3610*/  HADD2.F32 R33, -RZ, R33.H1_H1 ;  /* 0x30000021ff217230 */ /* 0x000fe40000004100 */
[-C--:B------:R-:W-:Y:S01]  /*3620*/  FMUL.FTZ R36, R32, R34.reuse ;  /* 0x0000002220247220 */ /* 0x080fe20000410000 */
        /* <DEDUP_REMOVED lines=8> */
[--C-:B------:R-:W-:Y:S02]  /*36b0*/  HADD2.F32 R33, -RZ, R30.reuse.H1_H1 ;  /* 0x3000001eff217230 */ /* 0x100fe40000004100 */
[----:B------:R-:W-:Y:S02]  /*36c0*/  HADD2.F32 R32, -RZ, R30.H0_H0 ;  /* 0x2000001eff207230 */ /* 0x000fe40000004100 */
[----:B------:R-:W-:Y:S02]  /*36d0*/  HADD2.F32 R82, -RZ, R82.H0_H0 ;  /* 0x20000052ff527230 */ /* 0x000fe40000004100 */
[-C--:B------:R-:W-:Y:S01]  /*36e0*/  FMUL.FTZ R37, R33, R34.reuse ;  /* 0x0000002221257220 */ /* 0x080fe20000410000 */
[--C-:B------:R-:W-:Y:S02]  /*36f0*/  HADD2.F32 R31, -RZ, R15.reuse.H1_H1 ;  /* 0x3000000fff1f7230 */ /* 0x100fe40000004100 */
[----:B------:R-:W-:Y:S01]  /*3700*/  FMUL.FTZ R34, R32, R34 ;  /* 0x0000002220227220 */ /* 0x000fe20000410000 */
[----:B------:R-:W-:-:S02]  /*3710*/  HADD2.F32 R30, -RZ, R15.H0_H0 ;  /* 0x2000000fff1e7230 */ /* 0x000fc40000004100 */
[--C-:B------:R-:W-:Y:S02]  /*3720*/  HADD2.F32 R15, -RZ, R81.reuse.H1_H1 ;  /* 0x30000051ff0f7230 */ /* 0x100fe40000004100 */
        /* <DEDUP_REMOVED lines=8> */
[----:B------:R-:W-:-:S02]  /*37b0*/  F2FP.F16.E4M3.UNPACK_B R82, R13.H1 ;  /* 0x0000000dff52723e */ /* 0x000fc400030006ff */
[----:B------:R-:W-:Y:S01]  /*37c0*/  F2FP.SATFINITE.E4M3.F32.PACK_AB_MERGE_C R31, R79, R36, RZ ;  /* 0x000000244f1f723e */ /* 0x000fe200048070ff */
[--C-:B------:R-:W-:Y:S01]  /*37d0*/  HADD2.F32 R35, -RZ, R33.reuse.H0_H0 ;  /* 0x20000021ff237230 */ /* 0x100fe20000004100 */
[----:B------:R-:W-:Y:S01]  /*37e0*/  F2FP.F16.E4M3.UNPACK_B R34, R6.H1 ;  /* 0x00000006ff22723e */ /* 0x000fe200030006ff */
[----:B------:R-:W-:Y:S01]  /*37f0*/  HADD2.F32 R36, -RZ, R33.H1_H1 ;  /* 0x30000021ff247230 */ /* 0x000fe20000004100 */
[----:B------:R-:W-:Y:S01]  /*3800*/  F2FP.F16.E4M3.UNPACK_B R33, R12.H1 ;  /* 0x0000000cff21723e */ /* 0x000fe200030006ff */
[----:B------:R-:W-:Y:S01]  /*3810*/  HADD2.F32 R78, -RZ, R82.H1_H1 ;  /* 0x30000052ff4e7230 */ /* 0x000fe20000004100 */
[----:B------:R-:W-:Y:S01]  /*3820*/  F2FP.F16.E4M3.UNPACK_B R81, R13 ;  /* 0x0000000dff51723e */ /* 0x000fe200020006ff */
[----:B------:R-:W-:Y:S01]  /*3830*/  HADD2.F32 R13, -RZ, R34.H1_H1 ;  /* 0x30000022ff0d7230 */ /* 0x000fe20000004100 */
[----:B------:R-:W-:Y:S01]  /*3840*/  F2FP.SATFINITE.E4M3.F32.PACK_AB_MERGE_C R32, R37, R32, RZ ;  /* 0x000000202520723e */ /* 0x000fe200048070ff */
[----:B------:R-:W-:Y:S01]  /*3850*/  HADD2.F32 R79, -RZ, R33.H1_H1 ;  /* 0x30000021ff4f7230 */ /* 0x000fe20000004100 */
[----:B------:R-:W-:Y:S01]  /*3860*/  F2FP.F16.E4M3.UNPACK_B R37, R12 ;  /* 0x0000000cff25723e */ /* 0x000fe200020006ff */
[----:B------:R-:W-:Y:S01]  /*3870*/  FMUL.FTZ R12, R36, R78 ;  /* 0x0000004e240c7220 */ /* 0x000fe20000410000 */
[----:B------:R-:W-:-:S02]  /*3880*/  HADD2.F32 R83, -RZ, R81.H1_H1 ;  /* 0x30000051ff537230 */ /* 0x000fc40000004100 */
[C---:B------:R-:W-:Y:S01]  /*3890*/  FMUL.FTZ R87, R35.reuse, R78 ;  /* 0x0000004e23577220 */ /* 0x040fe20000410000 */
[----:B------:R-:W-:Y:S02]  /*38a0*/  HADD2.F32 R34, -RZ, R34.H0_H0 ;  /* 0x20000022ff227230 */ /* 0x000fe40000004100 */
[----:B------:R-:W-:Y:S01]  /*38b0*/  FFMA.FTZ R12, R35, R79, -R12 ;  /* 0x0000004f230c7223 */ /* 0x000fe2000001080c */
[----:B------:R-:W-:Y:S02]  /*38c0*/  HADD2.F32 R78, -RZ, R37.H1_H1 ;  /* 0x30000025ff4e7230 */ /* 0x000fe40000004100 */
[----:B------:R-:W-:Y:S01]  /*38d0*/  FMUL.FTZ R85, R13, R83 ;  /* 0x000000530d557220 */ /* 0x000fe20000410000 */
[----:B------:R-:W-:Y:S01]  /*38e0*/  F2FP.F16.E4M3.UNPACK_B R35, R7 ;  /* 0x00000007ff23723e */ /* 0x000fe200020006ff */
[C---:B------:R-:W-:Y:S01]  /*38f0*/  FMUL.FTZ R84, R34.reuse, R83 ;  /* 0x0000005322547220 */ /* 0x040fe20000410000 */
[----:B------:R-:W-:Y:S01]  /*3900*/  F2FP.F16.E4M3.UNPACK_B R6, R6 ;  /* 0x00000006ff06723e */ /* 0x000fe200020006ff */
[----:B------:R-:W-:Y:S01]  /*3910*/  FFMA.FTZ R85, R34, R78, -R85 ;  /* 0x0000004e22557223 */ /* 0x000fe20000010855 */
[----:B------:R-:W-:-:S02]  /*3920*/  HADD2.F32 R82, -RZ, R82.H0_H0 ;  /* 0x20000052ff527230 */ /* 0x000fc40000004100 */
[----:B------:R-:W-:Y:S01]  /*3930*/  FFMA.FTZ R84, R13, R78, R84 ;  /* 0x0000004e0d547223 */ /* 0x000fe20000010054 */
[--C-:B------:R-:W-:Y:S02]  /*3940*/  HADD2.F32 R34, -RZ, R35.reuse.H0_H0 ;  /* 0x20000023ff227230 */ /* 0x100fe40000004100 */
[----:B------:R-:W-:Y:S01]  /*3950*/  FFMA.FTZ R7, R36, R79, R87 ;  /* 0x0000004f24077223 */ /* 0x000fe20000010057 */
[--C-:B------:R-:W-:Y:S01]  /*3960*/  HADD2.F32 R13, -RZ, R6.reuse.H0_H0 ;  /* 0x20000006ff0d7230 */ /* 0x100fe20000004100 */
[----:B------:R-:W-:Y:S01]  /*3970*/  F2FP.SATFINITE.E4M3.F32.PACK_AB_MERGE_C R5, R5, R4, R31 ;  /* 0x000000040505723e */ /* 0x000fe2000480701f */
[----:B------:R-:W-:Y:S01]  /*3980*/  HADD2.F32 R35, -RZ, R35.H1_H1 ;  /* 0x30000023ff237230 */ /* 0x000fe20000004100 */
[----:B------:R-:W-:Y:S01]  /*3990*/  F2FP.SATFINITE.E4M3.F32.PACK_AB_MERGE_C R84, R84, R85, RZ ;  /* 0x000000555454723e */ /* 0x000fe200048070ff */
[----:B------:R-:W-:Y:S01]  /*39a0*/  HADD2.F32 R6, -RZ, R6.H1_H1 ;  /* 0x30000006ff067230 */ /* 0x000fe20000004100 */
[----:B------:R-:W-:Y:S01]  /*39b0*/  F2FP.SATFINITE.E4M3.F32.PACK_AB_MERGE_C R7, R7, R12, RZ ;  /* 0x0000000c0707723e */ /* 0x000fe200048070ff */
[----:B------:R-:W-:-:S02]  /*39c0*/  HADD2.F32 R81, -RZ, R81.H0_H0 ;  /* 0x20000051ff517230 */ /* 0x000fc40000004100 */
[-C--:B------:R-:W-:Y:S01]  /*39d0*/  FMUL.FTZ R79, R35, R82.reuse ;  /* 0x00000052234f7220 */ /* 0x080fe20000410000 */
[----:B------:R-:W-:Y:S02]  /*39e0*/  HADD2.F32 R33, -RZ, R33.H0_H0 ;  /* 0x20000021ff217230 */ /* 0x000fe40000004100 */
[----:B------:R-:W-:Y:S01]  /*39f0*/  FMUL.FTZ R82, R34, R82 ;  /* 0x0000005222527220 */ /* 0x000fe20000410000 */
[----:B------:R-:W-:Y:S02]  /*3a00*/  HADD2.F32 R37, -RZ, R37.H0_H0 ;  /* 0x20000025ff257230 */ /* 0x000fe40000004100 */
[-C--:B------:R-:W-:Y:S01]  /*3a10*/  FMUL.FTZ R36, R6, R81.reuse ;  /* 0x0000005106247220 */ /* 0x080fe20000410000 */
[----:B------:R-:W-:Y:S01]  /*3a20*/  FMUL.FTZ R81, R13, R81 ;  /* 0x000000510d517220 */ /* 0x000fe20000410000 */
[-C--:B------:R-:W-:Y:S01]  /*3a30*/  FFMA.FTZ R79, R34, R33.reuse, -R79 ;  /* 0x00000021224f7223 */ /* 0x080fe2000001084f */
[----:B------:R-:W-:Y:S01]  /*3a40*/  FFMA.FTZ R82, R35, R33, R82 ;  /* 0x0000002123527223 */ /* 0x000fe20000010052 */
[-C--:B------:R-:W-:Y:S01]  /*3a50*/  FFMA.FTZ R36, R13, R37.reuse, -R36 ;  /* 0x000000250d247223 */ /* 0x080fe20000010824 */
[----:B------:R-:W-:Y:S01]  /*3a60*/  FFMA.FTZ R81, R6, R37, R81 ;  /* 0x0000002506517223 */ /* 0x000fe20000010051 */
[----:B------:R-:W-:-:S02]  /*3a70*/  F2FP.SATFINITE.E4M3.F32.PACK_AB_MERGE_C R4, R30, R15, R32 ;  /* 0x0000000f1e04723e */ /* 0x000fc40004807020 */
[----:B------:R-:W-:Y:S02]  /*3a80*/  F2FP.SATFINITE.E4M3.F32.PACK_AB_MERGE_C R7, R82, R79, R7 ;  /* 0x0000004f5207723e */ /* 0x000fe40004807007 */
[----:B------:R-:W-:-:S07]  /*3a90*/  F2FP.SATFINITE.E4M3.F32.PACK_AB_MERGE_C R6, R81, R36, R84 ;  /* 0x000000245106723e */ /* 0x000fce0004807054 */
.L_x_387:
[----:B------:R-:W-:Y:S05]  /*3aa0*/  BSYNC B2 ;  /* 0x0000000000027941 */ /* 0x000fea0003800000 */
.L_x_386:
[----:B--2---:R0:W-:Y:S02]  /*3ab0*/  ST.E.128 desc[UR40][R10.64], R4 ;  /* 0x000000040a007985 */ /* 0x0041e4000c101d28 */
.L_x_385:
[----:B------:R-:W-:Y:S05]  /*3ac0*/  BSYNC B1 ;  /* 0x0000000000017941 */ /* 0x000fea0003800000 */
.L_x_384:
[----:B0-----:R-:W5:Y:S02]  /*3ad0*/  LDL R4, [R1+0x28] ;  /* 0x0000280001047983 */ /* 0x001f640000100800 */
[----:B-----5:R-:W-:-:S13]  /*3ae0*/  LOP3.LUT P3, RZ, R4, 0x2, RZ, 0xc0, !PT ;  /* 0x0000000204ff7812 */ /* 0x020fda000786c0ff */
[----:B------:R-:W-:Y:S05]  /*3af0*/  @P3 BRA `(.L_x_379) ;  /* 0x0000002c00243947 */ /* 0x000fea0003800000 */
[----:B------:R-:W3:Y:S04]  /*3b00*/  LDL R13, [R1+0xc] ;  /* 0x00000c00010d7983 */ /* 0x000ee80000100800 */
[----:B------:R-:W5:Y:S01]  /*3b10*/  LDL R12, [R1+0x1c] ;  /* 0x00001c00010c7983 */ /* 0x000f620000100800 */
[----:B----4-:R-:W-:Y:S01]  /*3b20*/  IADD3 R10, P3, R23, R14, RZ ;  /* 0x0000000e170a7210 */ /* 0x010fe20007f7e0ff */
[----:B------:R-:W-:Y:S02]  /*3b30*/  BSSY B1, `(.L_x_388) ;  /* 0x000006d000017945 */ /* 0x000fe40003800000 */
[----:B------:R0:W4:Y:S02]  /*3b40*/  LDS.128 R4, [R69+0x15800] ;  /* 0x0158000045047984 */ /* 0x0001240000000c00 */
[----:B---3--:R-:W-:Y:S01]  /*3b50*/  IMAD.X R11, R39, 0x1, R13, P3 ;  /* 0x00000001270b7824 */ /* 0x008fe200018e060d */
[----:B-----5:R-:W-:-:S13]  /*3b60*/  ISETP.GE.AND P3, PT, R12, R77, PT ;  /* 0x0000004d0c00720c */ /* 0x020fda0003f66270 */
[----:B0---4-:R-:W-:Y:S05]  /*3b70*/  @P3 BRA `(.L_x_389) ;  /* 0x0000000400a03947 */ /* 0x011fea0003800000 */
[----:B------:R-:W-:Y:S01]  /*3b80*/  SHF.R.U32.HI R8, RZ, 0x8, R9 ;  /* 0x00000008ff087819 */ /* 0x000fe20000011609 */
[----:B------:R-:W-:Y:S01]  /*3b90*/  IMAD.MOV.U32 R12, RZ, RZ, R4 ;  /* 0x000000ffff0c7224 */ /* 0x000fe200078e0004 */
[----:B------:R-:W-:Y:S02]  /*3ba0*/  SHF.R.U32.HI R14, RZ, 0x8, R29 ;  /* 0x00000008ff0e7819 */ /* 0x000fe4000001161d */
[----:B------:R-:W-:Y:S01]  /*3bb0*/  SHF.R.U32.HI R31, RZ, 0x10, R9 ;  /* 0x00000010ff1f7819 */ /* 0x000fe20000011609 */
[----:B------:R-:W-:Y:S01]  /*3bc0*/  IMAD.SHL.U32 R8, R8, 0x100, RZ ;  /* 0x0000010008087824 */ /* 0x000fe200078e00ff */
[----:B------:R-:W-:Y:S01]  /*3bd0*/  LOP3.LUT R13, R9, 0xff0000ff, RZ, 0xc0, !PT ;  /* 0xff0000ff090d7812 */ /* 0x000fe200078ec0ff */
[----:B------:R-:W-:Y:S01]  /*3be0*/  IMAD.SHL.U32 R14, R14, 0x100, RZ ;  /* 0x000001000e0e7824 */ /* 0x000fe200078e00ff */
[----:B------:R-:W-:Y:S01]  /*3bf0*/  SHF.R.U32.HI R30, RZ, 0x10, R29 ;  /* 0x00000010ff1e7819 */ /* 0x000fe2000001161d */
[----:B------:R-:W-:Y:S01]  /*3c00*/  IMAD.MOV.U32 R9, RZ, RZ, R5 ;  /* 0x000000ffff097224 */ /* 0x000fe200078e0005 */
[----:B------:R-:W-:Y:S01]  /*3c10*/  LOP3.LUT R15, R29, 0xff0000ff, RZ, 0xc0, !PT ;  /* 0xff0000ff1d0f7812 */ /* 0x000fe200078ec0ff */
[----:B------:R-:W-:Y:S01]  /*3c20*/  IMAD.U32 R5, R31, 0x10000, RZ ;  /* 0x000100001f057824 */ /* 0x000fe200078e00ff */
[----:B------:R-:W-:Y:S01]  /*3c30*/  LOP3.LUT R8, R13, 0xff00, R8, 0xf8, !PT ;  /* 0x0000ff000d087812 */ /* 0x000fe200078ef808 */
[----:B------:R-:W-:Y:S01]  /*3c40*/  IMAD.U32 R13, R30, 0x10000, RZ ;  /* 0x000100001e0d7824 */ /* 0x000fe200078e00ff */
[----:B------:R-:W-:-:S02]  /*3c50*/  LOP3.LUT R28, R15, 0xff00, R14, 0xf8, !PT ;  /* 0x0000ff000f1c7812 */ /* 0x000fc400078ef80e */
[----:B------:R-:W-:Y:S02]  /*3c60*/  F2FP.F16.E4M3.UNPACK_B R14, R80.H1 ;  /* 0x00000050ff0e723e */ /* 0x000fe400030006ff */
[-C--:B------:R-:W-:Y:S02]  /*3c70*/  F2FP.F16.E4M3.UNPACK_B R4, R9.reuse ;  /* 0x00000009ff04723e */ /* 0x080fe400020006ff */
[----:B------:R-:W-:Y:S01]  /*3c80*/  LOP3.LUT R5, R8, 0xff0000, R5, 0xf8, !PT ;  /* 0x00ff000008057812 */ /* 0x000fe200078ef805 */
[----:B------:R-:W-:Y:S01]  /*3c90*/  HADD2.F32 R30, -RZ, R14.H0_H0 ;  /* 0x2000000eff1e7230 */ /* 0x000fe20000004100 */
[----:B------:R-:W-:Y:S01]  /*3ca0*/  LOP3.LUT R8, R28, 0xff0000, R13, 0xf8, !PT ;  /* 0x00ff00001c087812 */ /* 0x000fe200078ef80d */
[--C-:B------:R-:W-:Y:S01]  /*3cb0*/  HADD2.F32 R13, -RZ, R4.reuse.H1_H1 ;  /* 0x30000004ff0d7230 */ /* 0x100fe20000004100 */
[----:B------:R-:W-:Y:S01]  /*3cc0*/  F2FP.F16.E4M3.UNPACK_B R28, R38.H1 ;  /* 0x00000026ff1c723e */ /* 0x000fe200030006ff */
[----:B------:R-:W-:Y:S01]  /*3cd0*/  HADD2.F32 R4, -RZ, R4.H0_H0 ;  /* 0x20000004ff047230 */ /* 0x000fe20000004100 */
[----:B------:R-:W-:Y:S01]  /*3ce0*/  F2FP.F16.E4M3.UNPACK_B R9, R9.H1 ;  /* 0x00000009ff09723e */ /* 0x000fe200030006ff */
[----:B------:R-:W-:-:S02]  /*3cf0*/  HADD2.F32 R31, -RZ, R14.H1_H1 ;  /* 0x3000000eff1f7230 */ /* 0x000fc40000004100 */
[CC--:B------:R-:W-:Y:S01]  /*3d00*/  FMUL.FTZ R33, R13.reuse, R30.reuse ;  /* 0x0000001e0d217220 */ /* 0x0c0fe20000410000 */
[--C-:B------:R-:W-:Y:S02]  /*3d10*/  HADD2.F32 R29, -RZ, R28.reuse.H0_H0 ;  /* 0x2000001cff1d7230 */ /* 0x100fe40000004100 */
[C---:B------:R-:W-:Y:S01]  /*3d20*/  FMUL.FTZ R30, R4.reuse, R30 ;  /* 0x0000001e041e7220 */ /* 0x040fe20000410000 */
[--C-:B------:R-:W-:Y:S01]  /*3d30*/  HADD2.F32 R15, -RZ, R9.reuse.H1_H1 ;  /* 0x30000009ff0f7230 */ /* 0x100fe20000004100 */
[----:B------:R-:W-:Y:S01]  /*3d40*/  F2FP.F16.E4M3.UNPACK_B R80, R80 ;  /* 0x00000050ff50723e */ /* 0x000fe200020006ff */
[----:B------:R-:W-:Y:S02]  /*3d50*/  HADD2.F32 R14, -RZ, R9.H0_H0 ;  /* 0x20000009ff0e7230 */ /* 0x000fe40000004100 */
[-C--:B------:R-:W-:Y:S01]  /*3d60*/  FFMA.FTZ R4, R4, R29.reuse, -R33 ;  /* 0x0000001d04047223 */ /* 0x080fe20000010821 */
[----:B------:R-:W-:Y:S02]  /*3d70*/  HADD2.F32 R28, -RZ, R28.H1_H1 ;  /* 0x3000001cff1c7230 */ /* 0x000fe40000004100 */
[----:B------:R-:W-:Y:S01]  /*3d80*/  FFMA.FTZ R9, R13, R29, R30 ;  /* 0x0000001d0d097223 */ /* 0x000fe2000001001e */
[CC--:B------:R-:W-:Y:S01]  /*3d90*/  FMUL.FTZ R33, R15.reuse, R31.reuse ;  /* 0x0000001f0f217220 */ /* 0x0c0fe20000410000 */
[C---:B------:R-:W-:Y:S01]  /*3da0*/  FMUL.FTZ R32, R14.reuse, R31 ;  /* 0x0000001f0e207220 */ /* 0x040fe20000410000 */
[-C--:B------:R-:W-:Y:S01]  /*3db0*/  F2FP.F16.E4M3.UNPACK_B R13, R12.reuse.H1 ;  /* 0x0000000cff0d723e */ /* 0x080fe200030006ff */
[----:B------:R-:W-:Y:S01]  /*3dc0*/  HADD2.F32 R29, -RZ, R80.H1_H1 ;  /* 0x30000050ff1d7230 */ /* 0x000fe20000004100 */
[----:B------:R-:W-:Y:S01]  /*3dd0*/  F2FP.F16.E4M3.UNPACK_B R12, R12 ;  /* 0x0000000cff0c723e */ /* 0x000fe200020006ff */
[-C--:B------:R-:W-:Y:S01]  /*3de0*/  FFMA.FTZ R33, R14, R28.reuse, -R33 ;  /* 0x0000001c0e217223 */ /* 0x080fe20000010821 */
[----:B------:R-:W-:Y:S01]  /*3df0*/  FFMA.FTZ R34, R15, R28, R32 ;  /* 0x0000001c0f227223 */ /* 0x000fe20000010020 */
[----:B------:R-:W-:Y:S01]  /*3e00*/  F2FP.F16.E4M3.UNPACK_B R38, R38 ;  /* 0x00000026ff26723e */ /* 0x000fe200020006ff */
[--C-:B------:R-:W-:Y:S01]  /*3e10*/  HADD2.F32 R15, -RZ, R13.reuse.H0_H0 ;  /* 0x2000000dff0f7230 */ /* 0x100fe20000004100 */
[----:B------:R-:W-:Y:S01]  /*3e20*/  F2FP.F16.E4M3.UNPACK_B R35, R8.H1 ;  /* 0x00000008ff23723e */ /* 0x000fe200030006ff */
[----:B------:R-:W-:-:S02]  /*3e30*/  HADD2.F32 R28, -RZ, R13.H1_H1 ;  /* 0x3000000dff1c7230 */ /* 0x000fc40000004100 */
[----:B------:R-:W-:Y:S02]  /*3e40*/  HADD2.F32 R80, -RZ, R80.H0_H0 ;  /* 0x20000050ff507230 */ /* 0x000fe40000004100 */
[-C--:B------:R-:W-:Y:S01]  /*3e50*/  FMUL.FTZ R31, R15, R29.reuse ;  /* 0x0000001d0f1f7220 */ /* 0x080fe20000410000 */
[--C-:B------:R-:W-:Y:S02]  /*3e60*/  HADD2.F32 R14, -RZ, R12.reuse.H1_H1 ;  /* 0x3000000cff0e7230 */ /* 0x100fe40000004100 */
[----:B------:R-:W-:Y:S01]  /*3e70*/  FMUL.FTZ R32, R28, R29 ;  /* 0x0000001d1c207220 */ /* 0x000fe20000410000 */
[----:B------:R-:W-:Y:S02]  /*3e80*/  HADD2.F32 R13, -RZ, R12.H0_H0 ;  /* 0x2000000cff0d7230 */ /* 0x000fe40000004100 */
[--C-:B------:R-:W-:Y:S02]  /*3e90*/  HADD2.F32 R12, -RZ, R38.reuse.H1_H1 ;  /* 0x30000026ff0c7230 */ /* 0x100fe40000004100 */
[----:B------:R-:W-:Y:S01]  /*3ea0*/  FMUL.FTZ R30, R14, R80 ;  /* 0x000000500e1e7220 */ /* 0x000fe20000410000 */
[----:B------:R-:W-:-:S02]  /*3eb0*/  HADD2.F32 R38, -RZ, R38.H0_H0 ;  /* 0x20000026ff267230 */ /* 0x000fc40000004100 */
[----:B------:R-:W-:Y:S01]  /*3ec0*/  FMUL.FTZ R29, R13, R80 ;  /* 0x000000500d1d7220 */ /* 0x000fe20000410000 */
[--C-:B------:R-:W-:Y:S02]  /*3ed0*/  HADD2.F32 R36, -RZ, R35.reuse.H1_H1 ;  /* 0x30000023ff247230 */ /* 0x100fe40000004100 */
[-C--:B------:R-:W-:Y:S01]  /*3ee0*/  FFMA.FTZ R15, R15, R12.reuse, -R32 ;  /* 0x0000000c0f0f7223 */ /* 0x080fe20000010820 */
[----:B------:R-:W-:Y:S01]  /*3ef0*/  FFMA.FTZ R28, R28, R12, R31 ;  /* 0x0000000c1c1c7223 */ /* 0x000fe2000001001f */
[-C--:B------:R-:W-:Y:S01]  /*3f00*/  FFMA.FTZ R12, R13, R38.reuse, -R30 ;  /* 0x000000260d0c7223 */ /* 0x080fe2000001081e */
[----:B------:R-:W-:Y:S01]  /*3f10*/  FFMA.FTZ R13, R14, R38, R29 ;  /* 0x000000260e0d7223 */ /* 0x000fe2000001001d */
[----:B------:R-:W-:Y:S01]  /*3f20*/  F2FP.F16.E4M3.UNPACK_B R29, R7.H1 ;  /* 0x00000007ff1d723e */ /* 0x000fe200030006ff */
[----:B------:R-:W-:Y:S01]  /*3f30*/  HADD2.F32 R35, -RZ, R35.H0_H0 ;  /* 0x20000023ff237230 */ /* 0x000fe20000004100 */
[----:B------:R-:W-:Y:S02]  /*3f40*/  F2FP.SATFINITE.E4M3.F32.PACK_AB_MERGE_C R14, R34, R33, RZ ;  /* 0x00000021220e723e */ /* 0x000fe400048070ff */
[----:B------:R-:W-:Y:S01]  /*3f50*/  F2FP.SATFINITE.E4M3.F32.PACK_AB_MERGE_C R15, R28, R15, RZ ;  /* 0x0000000f1c0f723e */ /* 0x000fe200048070ff */
[--C-:B------:R-:W-:Y:S01]  /*3f60*/  HADD2.F32 R30, -RZ, R29.reuse.H0_H0 ;  /* 0x2000001dff1e7230 */ /* 0x100fe20000004100 */
[----:B------:R-:W-:Y:S01]  /*3f70*/  F2FP.F16.E4M3.UNPACK_B R32, R5.H1 ;  /* 0x00000005ff20723e */ /* 0x000fe200030006ff */
[----:B------:R-:W-:Y:S01]  /*3f80*/  HADD2.F32 R29, -RZ, R29.H1_H1 ;  /* 0x3000001dff1d7230 */ /* 0x000fe20000004100 */
[----:B------:R-:W-:-:S02]  /*3f90*/  F2FP.F16.E4M3.UNPACK_B R28, R6.H1 ;  /* 0x00000006ff1c723e */ /* 0x000fc400030006ff */
[----:B------:R-:W-:Y:S01]  /*3fa0*/  F2FP.F16.E4M3.UNPACK_B R34, R8 ;  /* 0x00000008ff22723e */ /* 0x000fe200020006ff */
[----:B------:R-:W-:Y:S01]  /*3fb0*/  HADD2.F32 R33, -RZ, R32.H1_H1 ;  /* 0x30000020ff217230 */ /* 0x000fe20000004100 */
[----:B------:R-:W-:Y:S01]  /*3fc0*/  F2FP.F16.E4M3.UNPACK_B R31, R5 ;  /* 0x00000005ff1f723e */ /* 0x000fe200020006ff */
[----:B------:R-:W-:Y:S02]  /*3fd0*/  HADD2.F32 R8, -RZ, R28.H1_H1 ;  /* 0x3000001cff087230 */ /* 0x000fe40000004100 */
[----:B------:R-:W-:Y:S01]  /*3fe0*/  FMUL.FTZ R5, R29, R36 ;  /* 0x000000241d057220 */ /* 0x000fe20000410000 */
[----:B------:R-:W-:Y:S01]  /*3ff0*/  HADD2.F32 R37, -RZ, R34.H1_H1 ;  /* 0x30000022ff257230 */ /* 0x000fe20000004100 */
[----:B------:R-:W-:Y:S01]  /*4000*/  F2FP.F16.E4M3.UNPACK_B R7, R7 ;  /* 0x00000007ff07723e */ /* 0x000fe200020006ff */
[----:B------:R-:W-:Y:S02]  /*4010*/  HADD2.F32 R28, -RZ, R28.H0_H0 ;  /* 0x2000001cff1c7230 */ /* 0x000fe40000004100 */
[----:B------:R-:W-:Y:S01]  /*4020*/  FFMA.FTZ R38, R30, R33, -R5 ;  /* 0x000000211e267223 */ /* 0x000fe20000010805 */
[----:B------:R-:W-:-:S02]  /*4030*/  HADD2.F32 R5, -RZ, R31.H1_H1 ;  /* 0x3000001fff057230 */ /* 0x000fc40000004100 */
[-C--:B------:R-:W-:Y:S01]  /*4040*/  FMUL.FTZ R39, R8, R37.reuse ;  /* 0x0000002508277220 */ /* 0x080fe20000410000 */
[----:B------:R-:W-:Y:S01]  /*4050*/  F2FP.F16.E4M3.UNPACK_B R6, R6 ;  /* 0x00000006ff06723e */ /* 0x000fe200020006ff */
[----:B------:R-:W-:Y:S01]  /*4060*/  FMUL.FTZ R37, R28, R37 ;  /* 0x000000251c257220 */ /* 0x000fe20000410000 */
[----:B------:R-:W-:Y:S01]  /*4070*/  FMUL.FTZ R36, R30, R36 ;  /* 0x000000241e247220 */ /* 0x000fe20000410000 */
[-C--:B------:R-:W-:Y:S01]  /*4080*/  FFMA.FTZ R39, R28, R5.reuse, -R39 ;  /* 0x000000051c277223 */ /* 0x080fe20000010827 */
[----:B------:R-:W-:Y:S02]  /*4090*/  HADD2.F32 R34, -RZ, R34.H0_H0 ;  /* 0x20000022ff227230 */ /* 0x000fe40000004100 */
[----:B------:R-:W-:Y:S01]  /*40a0*/  FFMA.FTZ R30, R8, R5, R37 ;  /* 0x00000005081e7223 */ /* 0x000fe20000010025 */
[----:B------:R-:W-:Y:S02]  /*40b0*/  HADD2.F32 R8, -RZ, R7.H0_H0 ;  /* 0x20000007ff087230 */ /* 0x000fe40000004100 */
[----:B------:R-:W-:Y:S01]  /*40c0*/  FFMA.FTZ R77, R29, R33, R36 ;  /* 0x000000211d4d7223 */ /* 0x000fe20000010024 */
[----:B------:R-:W-:-:S02]  /*40d0*/  HADD2.F32 R5, -RZ, R6.H0_H0 ;  /* 0x20000006ff057230 */ /* 0x000fc40000004100 */
[----:B------:R-:W-:Y:S02]  /*40e0*/  HADD2.F32 R7, -RZ, R7.H1_H1 ;  /* 0x30000007ff077230 */ /* 0x000fe40000004100 */
[-C--:B------:R-:W-:Y:S01]  /*40f0*/  FMUL.FTZ R36, R8, R35.reuse ;  /* 0x0000002308247220 */ /* 0x080fe20000410000 */
[----:B------:R-:W-:Y:S02]  /*4100*/  HADD2.F32 R6, -RZ, R6.H1_H1 ;  /* 0x30000006ff067230 */ /* 0x000fe40000004100 */
[-C--:B------:R-:W-:Y:S01]  /*4110*/  FMUL.FTZ R29, R5, R34.reuse ;  /* 0x00000022051d7220 */ /* 0x080fe20000410000 */
[----:B------:R-:W-:Y:S02]  /*4120*/  HADD2.F32 R32, -RZ, R32.H0_H0 ;  /* 0x20000020ff207230 */ /* 0x000fe40000004100 */
[C---:B------:R-:W-:Y:S01]  /*4130*/  FMUL.FTZ R33, R7.reuse, R35 ;  /* 0x0000002307217220 */ /* 0x040fe20000410000 */
[----:B------:R-:W-:Y:S02]  /*4140*/  HADD2.F32 R31, -RZ, R31.H0_H0 ;  /* 0x2000001fff1f7230 */ /* 0x000fe40000004100 */
[----:B------:R-:W-:Y:S01]  /*4150*/  FMUL.FTZ R28, R6, R34 ;  /* 0x00000022061c7220 */ /* 0x000fe20000410000 */
[----:B------:R-:W-:Y:S01]  /*4160*/  F2FP.SATFINITE.E4M3.F32.PACK_AB_MERGE_C R30, R30, R39, RZ ;  /* 0x000000271e1e723e */ /* 0x000fe200048070ff */
[-C--:B------:R-:W-:Y:S01]  /*4170*/  FFMA.FTZ R33, R8, R32.reuse, -R33 ;  /* 0x0000002008217223 */ /* 0x080fe20000010821 */
[----:B------:R-:W-:Y:S01]  /*4180*/  FFMA.FTZ R36, R7, R32, R36 ;  /* 0x0000002007247223 */ /* 0x000fe20000010024 */
[-C--:B------:R-:W-:Y:S01]  /*4190*/  FFMA.FTZ R28, R5, R31.reuse, -R28 ;  /* 0x0000001f051c7223 */ /* 0x080fe2000001081c */
[----:B------:R-:W-:Y:S01]  /*41a0*/  FFMA.FTZ R29, R6, R31, R29 ;  /* 0x0000001f061d7223 */ /* 0x000fe2000001001d */
[----:B------:R-:W-:-:S02]  /*41b0*/  F2FP.SATFINITE.E4M3.F32.PACK_AB_MERGE_C R38, R77, R38, RZ ;  /* 0x000000264d26723e */ /* 0x000fc400048070ff */
[----:B------:R-:W-:Y:S02]  /*41c0*/  F2FP.SATFINITE.E4M3.F32.PACK_AB_MERGE_C R5, R9, R4, R14 ;  /* 0x000000040905723e */ /* 0x000fe4000480700e */
[----:B------:R-:W-:Y:S02]  /*41d0*/  F2FP.SATFINITE.E4M3.F32.PACK_AB_MERGE_C R4, R13, R12, R15 ;  /* 0x0000000c0d04723e */ /* 0x000fe4000480700f */
[----:B------:R-:W-:Y:S02]  /*41e0*/  F2FP.SATFINITE.E4M3.F32.PACK_AB_MERGE_C R6, R29, R28, R30 ;  /* 0x0000001c1d06723e */ /* 0x000fe4000480701e */
[----:B------:R-:W-:-:S07]  /*41f0*/  F2FP.SATFINITE.E4M3.F32.PACK_AB_MERGE_C R7, R36, R33, R38 ;  /* 0x000000212407723e */ /* 0x000fce0004807026 */
.L_x_389:
[----:B------:R-:W-:Y:S05]  /*4200*/  BSYNC B1 ;  /* 0x0000000000017941 */ /* 0x000fea0003800000 */
.L_x_388:
[----:B------:R0:W-:Y:S01]  /*4210*/  ST.E.128 desc[UR40][R10.64], R4 ;  /* 0x000000040a007985 */ /* 0x0001e2000c101d28 */
[----:B------:R-:W-:Y:S05]  /*4220*/  BRA `(.L_x_379) ;  /* 0x0000002400587947 */ /* 0x000fea0003800000 */
.L_x_372:
[----:B------:R-:W-:Y:S01]  /*4230*/  ISETP.GE.AND P3, PT, R155, R71, PT ;  /* 0x000000479b00720c */ /* 0x000fe20003f66270 */
[----:B------:R-:W-:Y:S01]  /*4240*/  BSSY B1, `(.L_x_390) ;  /* 0x000001a000017945 */ /* 0x000fe20003800000 */
[----:B------:R-:W-:Y:S02]  /*4250*/  CS2R R6, SRZ ;  /* 0x0000000000067805 */ /* 0x000fe4000001ff00 */
[----:B------:R-:W-:Y:S02]  /*4260*/  CS2R R4, SRZ ;  /* 0x0000000000047805 */ /* 0x000fe4000001ff00 */
[----:B------:R-:W-:Y:S02]  /*4270*/  CS2R R30, SRZ ;  /* 0x00000000001e7805 */ /* 0x000fe4000001ff00 */
[----:B------:R-:W-:Y:S02]  /*4280*/  CS2R R28, SRZ ;  /* 0x00000000001c7805 */ /* 0x000fe4000001ff00 */
[----:B------:R-:W-:-:S02]  /*4290*/  CS2R R34, SRZ ;  /* 0x0000000000227805 */ /* 0x000fc4000001ff00 */
[----:B------:R-:W-:Y:S02]  /*42a0*/  CS2R R32, SRZ ;  /* 0x0000000000207805 */ /* 0x000fe4000001ff00 */
[----:B------:R-:W-:Y:S02]  /*42b0*/  CS2R R38, SRZ ;  /* 0x0000000000267805 */ /* 0x000fe4000001ff00 */
[----:B------:R-:W-:Y:S01]  /*42c0*/  CS2R R36, SRZ ;  /* 0x0000000000247805 */ /* 0x000fe2000001ff00 */
[----:B------:R-:W-:Y:S06]  /*42d0*/  @P3 BRA `(.L_x_391) ;  /* 0x0000000000403947 */ /* 0x000fec0003800000 */
[----:B------:R-:W-:Y:S02]  /*42e0*/  ULDC.64 UR4, c[0x0][0x3e8] ;  /* 0x0000fa0000047ab9 */ /* 0x000fe40000000a00 */
[----:B------:R-:W-:-:S04]  /*42f0*/  IADD3 R12, P2, P4, R44, UR4, R12 ;  /* 0x000000042c0c7c10 */ /* 0x000fc8000fc5e00c */
[----:B------:R-:W-:Y:S01]  /*4300*/  IADD3.X R13, R51, UR5, R14, P2, P4 ;  /* 0x00000005330d7c10 */ /* 0x000fe200097e840e */
[----:B------:R-:W-:Y:S02]  /*4310*/  ULDC.64 UR4, c[0x0][0x400] ;  /* 0x0001000000047ab9 */ /* 0x000fe40000000a00 */
[----:B------:R-:W-:-:S04]  /*4320*/  IADD3 R10, P2, P4, R20, UR4, R10 ;  /* 0x00000004140a7c10 */ /* 0x000fc8000fc5e00a */
[----:B------:R-:W-:Y:S02]  /*4330*/  IADD3.X R11, R49, UR5, R15, P2, P4 ;  /* 0x00000005310b7c10 */ /* 0x000fe400097e840f */
[----:B------:R-:W-:Y:S02]  /*4340*/  ISETP.GE.AND P2, PT, R16, R77, PT ;  /* 0x0000004d1000720c */ /* 0x000fe40003f46270 */
[----:B------:R-:W-:Y:S02]  /*4350*/  CS2R R6, SRZ ;  /* 0x0000000000067805 */ /* 0x000fe4000001ff00 */
[----:B------:R-:W-:Y:S02]  /*4360*/  CS2R R4, SRZ ;  /* 0x0000000000047805 */ /* 0x000fe4000001ff00 */
[----:B------:R-:W-:Y:S02]  /*4370*/  CS2R R34, SRZ ;  /* 0x0000000000227805 */ /* 0x000fe4000001ff00 */
[----:B------:R-:W-:-:S05]  /*4380*/  CS2R R32, SRZ ;  /* 0x0000000000207805 */ /* 0x000fca000001ff00 */
[----:B------:R0:W5:Y:S04]  /*4390*/  @!P2 LDG.E.128 R28, desc[UR40][R12.64] ;  /* 0x000000280c1ca981 */ /* 0x000168000c1e1d00 */
[----:B------:R0:W5:Y:S01]  /*43a0*/  @!P2 LDG.E.128 R36, desc[UR40][R10.64] ;  /* 0x000000280a24a981 */ /* 0x000162000c1e1d00 */
[----:B------:R-:W-:-:S13]  /*43b0*/  ISETP.GE.AND P2, PT, R67, R77, PT ;  /* 0x0000004d4300720c */ /* 0x000fda0003f46270 */
[----:B------:R0:W5:Y:S04]  /*43c0*/  @!P2 LDG.E.128 R4, desc[UR40][R12.64+0x20] ;  /* 0x000020280c04a981 */ /* 0x000168000c1e1d00 */
[----:B------:R0:W5:Y:S02]  /*43d0*/  @!P2 LDG.E.128 R32, desc[UR40][R10.64+0x20] ;  /* 0x000020280a20a981 */ /* 0x000164000c1e1d00 */
.L_x_391:
[----:B------:R-:W-:Y:S05]  /*43e0*/  BSYNC B1 ;  /* 0x0000000000017941 */ /* 0x000fea0003800000 */
.L_x_390:
[----:B------:R-:W-:Y:S01]  /*43f0*/  ISETP.NE.AND P2, PT, R157, 0x3, PT ;  /* 0x000000039d00780c */ /* 0x000fe20003f45270 */
[----:B-----5:R-:W-:Y:S01]  /*4400*/  IMAD.MOV.U32 R80, RZ, RZ, R6 ;  /* 0x000000ffff507224 */ /* 0x020fe200078e0006 */
[----:B------:R-:W-:Y:S01]  /*4410*/  MOV R89, R38 ;  /* 0x0000002600597202 */ /* 0x000fe20000000f00 */
[----:B------:R-:W-:Y:S02]  /*4420*/  IMAD.MOV.U32 R81, RZ, RZ, R4 ;  /* 0x000000ffff517224 */ /* 0x000fe400078e0004 */
[----:B------:R-:W-:Y:S02]  /*4430*/  IMAD.MOV.U32 R86, RZ, RZ, R30 ;  /* 0x000000ffff567224 */ /* 0x000fe400078e001e */
[----:B------:R-:W-:Y:S02]  /*4440*/  IMAD.MOV.U32 R85, RZ, RZ, R28 ;  /* 0x000000ffff557224 */ /* 0x000fe400078e001c */
[----:B------:R-:W-:Y:S02]  /*4450*/  IMAD.MOV.U32 R82, RZ, RZ, R34 ;  /* 0x000000ffff527224 */ /* 0x000fe400078e0022 */
[----:B------:R-:W-:-:S02]  /*4460*/  IMAD.MOV.U32 R83, RZ, RZ, R32 ;  /* 0x000000ffff537224 */ /* 0x000fc400078e0020 */
[----:B------:R-:W-:Y:S01]  /*4470*/  IMAD.MOV.U32 R87, RZ, RZ, R36 ;  /* 0x000000ffff577224 */ /* 0x000fe200078e0024 */
[----:B------:R-:W-:Y:S06]  /*4480*/  @!P2 BRA `(.L_x_392) ;  /* 0x000000000004a947 */ /* 0x000fec0003800000 */
[----:B------:R-:W-:Y:S01]  /*4490*/  BPT.TRAP 0x1 ;  /* 0x000000040000795c */ /* 0x000fe20000300000 */
.L_x_392:
[----:B------:R-:W-:Y:S01]  /*44a0*/  IMAD R70, R19, 0x8, R18 ;  /* 0x0000000813467824 */ /* 0x000fe200078e0212 */
[----:B------:R-:W-:Y:S01]  /*44b0*/  SHF.L.U32 R76, R154, 0x1f, RZ ;  /* 0x0000001f9a4c7819 */ /* 0x000fe200000006ff */
[----:B------:R-:W-:Y:S03]  /*44c0*/  BSSY B1, `(.L_x_393) ;  /* 0x0000003000017945 */ /* 0x000fe60003800000 */
[----:B------:R-:W1:Y:S02]  /*44d0*/  SYNCS.PHASECHK.TRANS64.TRYWAIT P4, [R70+URZ+0x19c90], R76 ;  /* 0x019c904c460075a7 */ /* 0x000e64000808017f */
[----:B-1----:R-:W-:Y:S05]  /*44e0*/  @!P4 BRA `(.L_x_394) ;  /* 0x00000168000cc947 */ /* 0x002fea0003800000 */
.L_x_634:
[----:B------:R-:W-:Y:S05]  /*44f0*/  BSYNC B1 ;  /* 0x0000000000017941 */ /* 0x000fea0003800000 */
.L_x_393:
[----:B------:R-:W-:-:S03]  /*4500*/  UMOV UR4, 0xffffffff ;  /* 0xffffffff00047882 */ /* 0x000fc60000000000 */
[----:B------:R-:W-:Y:S05]  /*4510*/  BRA.DIV UR4, `(.L_x_395) ;  /* 0x0000016a04147947 */ /* 0x000fea000b800000 */
[----:B------:R-:W2:Y:S04]  /*4520*/  SHFL.IDX PT, R78, R78, RZ, 0x1e1f ;  /* 0x001e1fff4e4e7589 */ /* 0x000ea800000e0000 */
[----:B------:R-:W3:Y:S02]  /*4530*/  SHFL.IDX PT, R79, R79, RZ, 0x1e1f ;  /* 0x001e1fff4f4f7589 */ /* 0x000ee400000e0000 */
.L_x_638:
[----:B------:R-:W-:Y:S05]  /*4540*/  @P3 BRA `(.L_x_379) ;  /* 0x0000002000903947 */ /* 0x000fea0003800000 */
[----:B------:R-:W4:Y:S01]  /*4550*/  LDC R84, c[0x0][0x2f4] ;  /* 0x0000bd00ff547b82 */ /* 0x000f220000000800 */
[----:B------:R-:W-:Y:S01]  /*4560*/  ISETP.NE.AND P3, PT, R54, RZ, PT ;  /* 0x000000ff3600720c */ /* 0x000fe20003f65270 */
[----:B------:R-:W-:Y:S01]  /*4570*/  BSSY B1, `(.L_x_396) ;  /* 0x00000f4000017945 */ /* 0x000fe20003800000 */
[----:B----4-:R-:W-:-:S11]  /*4580*/  IMAD.IADD R90, R84, 0x1, -R55 ;  /* 0x00000001545a7824 */ /* 0x010fd600078e0a37 */
[----:B------:R-:W-:Y:S05]  /*4590*/  @!P3 BRA `(.L_x_397) ;  /* 0x0000000c00c4b947 */ /* 0x000fea0003800000 */
[----:B0-----:R-:W4:Y:S04]  /*45a0*/  LDL R12, [R1+0x8] ;  /* 0x00000800010c7983 */ /* 0x001f280000100800 */
[----:B------:R-:W5:Y:S04]  /*45b0*/  LDL R11, [R1+0x98] ;  /* 0x00009800010b7983 */ /* 0x000f680000100800 */
[----:B------:R-:W2:Y:S01]  /*45c0*/  LDL R10, [R1+0x20] ;  /* 0x00002000010a7983 */ /* 0x000ea20000100800 */
[----:B------:R-:W-:Y:S01]  /*45d0*/  SEL R8, R55, R90, !P0 ;  /* 0x0000005a37087207 */ /* 0x000fe20004000000 */
[----:B------:R-:W-:Y:S01]  /*45e0*/  BSSY B2, `(.L_x_398) ;  /* 0x00000e5000027945 */ /* 0x000fe20003800000 */
[----:B------:R-:W-:-:S02]  /*45f0*/  ISETP.GE.AND P3, PT, R16, R77, PT ;  /* 0x0000004d1000720c */ /* 0x000fc40003f66270 */
[----:B------:R-:W-:-:S04]  /*4600*/  SHF.R.S32.HI R9, RZ, 0x1f, R8 ;  /* 0x0000001fff097819 */ /* 0x000fc80000011408 */
[----:B------:R-:W-:-:S04]  /*4610*/  LEA.HI R9, R9, R8, RZ, 0x5 ;  /* 0x0000000809097211 */ /* 0x000fc800078f28ff */
[----:B------:R-:W-:-:S04]  /*4620*/  SHF.R.S32.HI R8, RZ, 0x5, R9 ;  /* 0x00000005ff087819 */ /* 0x000fc80000011409 */
[----:B------:R-:W-:-:S04]  /*4630*/  LEA.HI.SX32 R8, R65, R8, 0x1c ;  /* 0x0000000841087211 */ /* 0x000fc800078fe2ff */
[C---:B------:R-:W-:Y:S01]  /*4640*/  LEA.HI R9, R8.reuse, R8, RZ, 0x1 ;  /* 0x0000000808097211 */ /* 0x040fe200078f08ff */
[----:B------:R-:W-:-:S04]  /*4650*/  IMAD.SHL.U32 R91, R8, 0x10, RZ ;  /* 0x00000010085b7824 */ /* 0x000fc800078e00ff */
[----:B------:R-:W-:-:S05]  /*4660*/  IMAD.SHL.U32 R9, R9, 0x800, RZ ;  /* 0x0000080009097824 */ /* 0x000fca00078e00ff */
[----:B------:R-:W-:Y:S02]  /*4670*/  LOP3.LUT R9, R9, 0xfffff000, RZ, 0xc0, !PT ;  /* 0xfffff00009097812 */ /* 0x000fe400078ec0ff */
[----:B----4-:R-:W-:-:S04]  /*4680*/  LOP3.LUT R8, R12, 0x10, R91, 0xf8, !PT ;  /* 0x000000100c087812 */ /* 0x010fc800078ef85b */
[----:B-----5:R-:W-:-:S04]  /*4690*/  LOP3.LUT R8, R8, R11, RZ, 0x3c, !PT ;  /* 0x0000000b08087212 */ /* 0x020fc800078e3cff */
[----:B--2---:R-:W-:Y:S01]  /*46a0*/  IADD3 R8, R8, R9, R10 ;  /* 0x0000000908087210 */ /* 0x004fe20007ffe00a */
[----:B------:R-:W-:-:S04]  /*46b0*/  IMAD R9, R19, 0x3000, R63 ;  /* 0x0000300013097824 */ /* 0x000fc800078e023f */
[----:B------:R-:W-:Y:S02]  /*46c0*/  IMAD R11, R19, 0x3000, R8 ;  /* 0x00003000130b7824 */ /* 0x000fe400078e0208 */
[C---:B------:R-:W-:Y:S02]  /*46d0*/  IMAD.IADD R9, R18.reuse, 0x1, R9 ;  /* 0x0000000112097824 */ /* 0x040fe400078e0209 */
[----:B------:R-:W-:-:S04]  /*46e0*/  IMAD.IADD R12, R18, 0x1, R11 ;  /* 0x00000001120c7824 */ /* 0x000fc800078e020b */
[----:B------:R-:W0:Y:S04]  /*46f0*/  LDS.128 R8, [R9+0x13800] ;  /* 0x0138000009087984 */ /* 0x000e280000000c00 */
[----:B------:R-:W2:Y:S01]  /*4700*/  LDS.128 R12, [R12+0x13800] ;  /* 0x013800000c0c7984 */ /* 0x000ea20000000c00 */
[----:B------:R-:W-:Y:S05]  /*4710*/  @P3 BRA `(.L_x_399) ;  /* 0x0000000c00443947 */ /* 0x000fea0003800000 */
[----:B------:R-:W-:Y:S02]  /*4720*/  SHF.R.U32.HI R28, RZ, 0x8, R37 ;  /* 0x00000008ff1c7819 */ /* 0x000fe40000011625 */
[----:B------:R-:W-:Y:S02]  /*4730*/  SHF.R.U32.HI R36, RZ, 0x8, R29 ;  /* 0x00000008ff247819 */ /* 0x000fe4000001161d */
[----:B------:R-:W-:Y:S01]  /*4740*/  LOP3.LUT R93, R37, 0xff0000ff, RZ, 0xc0, !PT ;  /* 0xff0000ff255d7812 */ /* 0x000fe200078ec0ff */
[----:B------:R-:W-:Y:S01]  /*4750*/  IMAD.SHL.U32 R28, R28, 0x100, RZ ;  /* 0x000001001c1c7824 */ /* 0x000fe200078e00ff */
[----:B------:R-:W-:Y:S02]  /*4760*/  SHF.R.U32.HI R37, RZ, 0x10, R37 ;  /* 0x00000010ff257819 */ /* 0x000fe40000011625 */
[----:B------:R-:W-:Y:S02]  /*4770*/  SHF.R.U32.HI R38, RZ, 0x10, R29 ;  /* 0x00000010ff267819 */ /* 0x000fe4000001161d */
[----:B------:R-:W-:Y:S01]  /*4780*/  LOP3.LUT R30, R93, 0xff00, R28, 0xf8, !PT ;  /* 0x0000ff005d1e7812 */ /* 0x000fe200078ef81c */
[----:B------:R-:W-:Y:S01]  /*4790*/  IMAD.SHL.U32 R28, R36, 0x100, RZ ;  /* 0x00000100241c7824 */ /* 0x000fe200078e00ff */
[----:B------:R-:W-:Y:S01]  /*47a0*/  LOP3.LUT R29, R29, 0xff0000ff, RZ, 0xc0, !PT ;  /* 0xff0000ff1d1d7812 */ /* 0x000fe200078ec0ff */
[----:B------:R-:W-:-:S02]  /*47b0*/  IMAD.U32 R37, R37, 0x10000, RZ ;  /* 0x0001000025257824 */ /* 0x000fc400078e00ff */
[----:B------:R-:W-:Y:S01]  /*47c0*/  IMAD.U32 R36, R38, 0x10000, RZ ;  /* 0x0001000026247824 */ /* 0x000fe200078e00ff */
[----:B------:R-:W-:Y:S01]  /*47d0*/  LOP3.LUT R29, R29, 0xff00, R28, 0xf8, !PT ;  /* 0x0000ff001d1d7812 */ /* 0x000fe200078ef81c */
[----:B--2---:R-:W-:Y:S01]  /*47e0*/  IMAD.MOV.U32 R38, RZ, RZ, R13 ;  /* 0x000000ffff267224 */ /* 0x004fe200078e000d */
[----:B------:R-:W-:Y:S02]  /*47f0*/  LOP3.LUT R37, R30, 0xff0000, R37, 0xf8, !PT ;  /* 0x00ff00001e257812 */ /* 0x000fe400078ef825 */
[----:B------:R-:W-:Y:S02]  /*4800*/  LOP3.LUT R36, R29, 0xff0000, R36, 0xf8, !PT ;  /* 0x00ff00001d247812 */ /* 0x000fe400078ef824 */
[----:B------:R-:W-:Y:S02]  /*4810*/  F2FP.F16.E4M3.UNPACK_B R93, R38 ;  /* 0x00000026ff5d723e */ /* 0x000fe400020006ff */
[----:B------:R-:W-:Y:S02]  /*4820*/  F2FP.F16.E4M3.UNPACK_B R92, R37 ;  /* 0x00000025ff5c723e */ /* 0x000fe400020006ff */
[----:B0-----:R-:W-:Y:S01]  /*4830*/  F2FP.F16.E4M3.UNPACK_B R29, R9 ;  /* 0x00000009ff1d723e */ /* 0x001fe200020006ff */
[--C-:B------:R-:W-:Y:S01]  /*4840*/  HADD2.F32 R28, -RZ, R93.reuse.H0_H0 ;  /* 0x2000005dff1c7230 */ /* 0x100fe20000004100 */
[----:B------:R-:W-:Y:S01]  /*4850*/  F2FP.F16.E4M3.UNPACK_B R13, R36 ;  /* 0x00000024ff0d723e */ /* 0x000fe200020006ff */
[----:B------:R-:W-:Y:S01]  /*4860*/  HADD2.F32 R93, -RZ, R93.H1_H1 ;  /* 0x3000005dff5d7230 */ /* 0x000fe20000004100 */
[----:B------:R-:W-:Y:S01]  /*4870*/  F2FP.F16.E4M3.UNPACK_B R38, R38.H1 ;  /* 0x00000026ff26723e */ /* 0x000fe200030006ff */
[----:B------:R-:W-:Y:S01]  /*4880*/  HADD2.F32 R30, -RZ, R29.H0_H0 ;  /* 0x2000001dff1e7230 */ /* 0x000fe20000004100 */
[----:B------:R-:W-:Y:S01]  /*4890*/  F2FP.F16.E4M3.UNPACK_B R37, R37.H1 ;  /* 0x00000025ff25723e */ /* 0x000fe200030006ff */
[----:B------:R-:W-:-:S02]  /*48a0*/  HADD2.F32 R94, -RZ, R92.H1_H1 ;  /* 0x3000005cff5e7230 */ /* 0x000fc40000004100 */
[----:B------:R-:W-:Y:S02]  /*48b0*/  HADD2.F32 R29, -RZ, R29.H1_H1 ;  /* 0x3000001dff1d7230 */ /* 0x000fe40000004100 */
[----:B------:R-:W-:Y:S02]  /*48c0*/  HADD2.F32 R97, -RZ, R92.H0_H0 ;  /* 0x2000005cff617230 */ /* 0x000fe40000004100 */
[-C--:B------:R-:W-:Y:S01]  /*48d0*/  FMUL.FTZ R96, R93, R94.reuse ;  /* 0x0000005e5d607220 */ /* 0x080fe20000410000 */
[--C-:B------:R-:W-:Y:S02]  /*48e0*/  HADD2.F32 R92, -RZ, R13.reuse.H1_H1 ;  /* 0x3000000dff5c7230 */ /* 0x100fe40000004100 */
[----:B------:R-:W-:Y:S01]  /*48f0*/  FMUL.FTZ R94, R29, R94 ;  /* 0x0000005e1d5e7220 */ /* 0x000fe20000410000 */
[----:B------:R-:W-:Y:S02]  /*4900*/  HADD2.F32 R95, -RZ, R13.H0_H0 ;  /* 0x2000000dff5f7230 */ /* 0x000fe40000004100 */
[-C--:B------:R-:W-:Y:S01]  /*4910*/  FMUL.FTZ R99, R28, R97.reuse ;  /* 0x000000611c637220 */ /* 0x080fe20000410000 */
[C---:B------:R-:W-:Y:S01]  /*4920*/  FMUL.FTZ R97, R30.reuse, R97 ;  /* 0x000000611e617220 */ /* 0x040fe20000410000 */
[-C--:B------:R-:W-:Y:S01]  /*4930*/  FFMA.FTZ R13, R93, R92.reuse, R94 ;  /* 0x0000005c5d0d7223 */ /* 0x080fe2000001005e */
[----:B------:R-:W-:Y:S01]  /*4940*/  F2FP.F16.E4M3.UNPACK_B R93, R9.H1 ;  /* 0x00000009ff5d723e */ /* 0x000fe200030006ff */
[----:B------:R-:W-:Y:S01]  /*4950*/  FFMA.FTZ R29, R29, R92, -R96 ;  /* 0x0000005c1d1d7223 */ /* 0x000fe20000010860 */
[-C--:B------:R-:W-:Y:S01]  /*4960*/  FFMA.FTZ R30, R30, R95.reuse, -R99 ;  /* 0x0000005f1e1e7223 */ /* 0x080fe20000010863 */
[----:B------:R-:W-:Y:S01]  /*4970*/  FFMA.FTZ R28, R28, R95, R97 ;  /* 0x0000005f1c1c7223 */ /* 0x000fe20000010061 */
[----:B------:R-:W-:Y:S01]  /*4980*/  F2FP.F16.E4M3.UNPACK_B R92, R36.H1 ;  /* 0x00000024ff5c723e */ /* 0x000fe200030006ff */
[----:B------:R-:W-:-:S02]  /*4990*/  HADD2.F32 R9, -RZ, R38.H0_H0 ;  /* 0x20000026ff097230 */ /* 0x000fc40000004100 */
[----:B------:R-:W-:Y:S02]  /*49a0*/  HADD2.F32 R95, -RZ, R37.H0_H0 ;  /* 0x20000025ff5f7230 */ /* 0x000fe40000004100 */
[----:B------:R-:W-:Y:S02]  /*49b0*/  HADD2.F32 R36, -RZ, R93.H0_H0 ;  /* 0x2000005dff247230 */ /* 0x000fe40000004100 */
[----:B------:R-:W-:Y:S02]  /*49c0*/  HADD2.F32 R94, -RZ, R92.H0_H0 ;  /* 0x2000005cff5e7230 */ /* 0x000fe40000004100 */
[-C--:B------:R-:W-:Y:S01]  /*49d0*/  FMUL.FTZ R97, R9, R95.reuse ;  /* 0x0000005f09617220 */ /* 0x080fe20000410000 */
[----:B------:R-:W-:Y:S02]  /*49e0*/  HADD2.F32 R37, -RZ, R37.H1_H1 ;  /* 0x30000025ff257230 */ /* 0x000fe40000004100 */
[----:B------:R-:W-:Y:S01]  /*49f0*/  FMUL.FTZ R96, R36, R95 ;  /* 0x0000005f24607220 */ /* 0x000fe20000410000 */
[----:B------:R-:W-:-:S02]  /*4a00*/  HADD2.F32 R93, -RZ, R93.H1_H1 ;  /* 0x3000005dff5d7230 */ /* 0x000fc40000004100 */
[-C--:B------:R-:W-:Y:S01]  /*4a10*/  FFMA.FTZ R36, R36, R94.reuse, -R97 ;  /* 0x0000005e24247223 */ /* 0x080fe20000010861 */
[----:B------:R-:W-:Y:S02]  /*4a20*/  HADD2.F32 R92, -RZ, R92.H1_H1 ;  /* 0x3000005cff5c7230 */ /* 0x000fe40000004100 */
[----:B------:R-:W-:Y:S01]  /*4a30*/  FFMA.FTZ R9, R9, R94, R96 ;  /* 0x0000005e09097223 */ /* 0x000fe20000010060 */
[----:B------:R-:W-:Y:S01]  /*4a40*/  HADD2.F32 R94, -RZ, R38.H1_H1 ;  /* 0x30000026ff5e7230 */ /* 0x000fe20000004100 */
[----:B------:R-:W-:Y:S02]  /*4a50*/  SHF.R.U32.HI R95, RZ, 0x8, R31 ;  /* 0x00000008ff5f7819 */ /* 0x000fe4000001161f */
[----:B------:R-:W-:Y:S02]  /*4a60*/  LOP3.LUT R96, R39, 0xff0000ff, RZ, 0xc0, !PT ;  /* 0xff0000ff27607812 */ /* 0x000fe400078ec0ff */
[-C--:B------:R-:W-:Y:S01]  /*4a70*/  FMUL.FTZ R38, R94, R37.reuse ;  /* 0x000000255e267220 */ /* 0x080fe20000410000 */
[----:B------:R-:W-:-:S03]  /*4a80*/  FMUL.FTZ R37, R93, R37 ;  /* 0x000000255d257220 */ /* 0x000fc60000410000 */
[-C--:B------:R-:W-:Y:S01]  /*4a90*/  FFMA.FTZ R38, R93, R92.reuse, -R38 ;  /* 0x0000005c5d267223 */ /* 0x080fe20000010826 */
[----:B------:R-:W-:Y:S01]  /*4aa0*/  SHF.R.U32.HI R93, RZ, 0x8, R39 ;  /* 0x00000008ff5d7819 */ /* 0x000fe20000011627 */
[----:B------:R-:W-:Y:S01]  /*4ab0*/  FFMA.FTZ R37, R94, R92, R37 ;  /* 0x0000005c5e257223 */ /* 0x000fe20000010025 */
[----:B------:R-:W-:Y:S02]  /*4ac0*/  SHF.R.U32.HI R92, RZ, 0x10, R31 ;  /* 0x00000010ff5c7819 */ /* 0x000fe4000001161f */
[----:B------:R-:W-:Y:S01]  /*4ad0*/  LOP3.LUT R94, R31, 0xff0000ff, RZ, 0xc0, !PT ;  /* 0xff0000ff1f5e7812 */ /* 0x000fe200078ec0ff */
[----:B------:R-:W-:Y:S01]  /*4ae0*/  IMAD.SHL.U32 R93, R93, 0x100, RZ ;  /* 0x000001005d5d7824 */ /* 0x000fe200078e00ff */
[----:B------:R-:W-:Y:S01]  /*4af0*/  SHF.R.U32.HI R31, RZ, 0x10, R39 ;  /* 0x00000010ff1f7819 */ /* 0x000fe20000011627 */
[----:B------:R-:W-:Y:S01]  /*4b00*/  IMAD.SHL.U32 R39, R95, 0x100, RZ ;  /* 0x000001005f277824 */ /* 0x000fe200078e00ff */
[----:B------:R-:W-:Y:S01]  /*4b10*/  F2FP.SATFINITE.E4M3.F32.PACK_AB_MERGE_C R36, R38, R36, RZ ;  /* 0x000000242624723e */ /* 0x000fe200048070ff */
[----:B------:R-:W-:Y:S01]  /*4b20*/  IMAD.U32 R92, R92, 0x10000, RZ ;  /* 0x000100005c5c7824 */ /* 0x000fe200078e00ff */
[----:B------:R-:W-:Y:S01]  /*4b30*/  LOP3.LUT R96, R96, 0xff00, R93, 0xf8, !PT ;  /* 0x0000ff0060607812 */ /* 0x000fe200078ef85d */
[----:B------:R-:W-:Y:S01]  /*4b40*/  IMAD.U32 R93, R31, 0x10000, RZ ;  /* 0x000100001f5d7824 */ /* 0x000fe200078e00ff */
[----:B------:R-:W-:Y:S01]  /*4b50*/  LOP3.LUT R39, R94, 0xff00, R39, 0xf8, !PT ;  /* 0x0000ff005e277812 */ /* 0x000fe200078ef827 */
[----:B------:R-:W-:Y:S01]  /*4b60*/  IMAD.MOV.U32 R94, RZ, RZ, R11 ;  /* 0x000000ffff5e7224 */ /* 0x000fe200078e000b */
[----:B------:R-:W-:-:S02]  /*4b70*/  F2FP.SATFINITE.E4M3.F32.PACK_AB_MERGE_C R9, R37, R9, RZ ;  /* 0x000000092509723e */ /* 0x000fc400048070ff */
[----:B------:R-:W-:Y:S02]  /*4b80*/  LOP3.LUT R31, R39, 0xff0000, R92, 0xf8, !PT ;  /* 0x00ff0000271f7812 */ /* 0x000fe400078ef85c */
[----:B------:R-:W-:Y:S02]  /*4b90*/  LOP3.LUT R39, R96, 0xff0000, R93, 0xf8, !PT ;  /* 0x00ff000060277812 */ /* 0x000fe400078ef85d */
[----:B------:R-:W-:Y:S02]  /*4ba0*/  F2FP.F16.E4M3.UNPACK_B R92, R15 ;  /* 0x0000000fff5c723e */ /* 0x000fe400020006ff */
[----:B------:R-:W-:Y:S02]  /*4bb0*/  F2FP.F16.E4M3.UNPACK_B R95, R39 ;  /* 0x00000027ff5f723e */ /* 0x000fe400020006ff */
[----:B------:R-:W-:Y:S01]  /*4bc0*/  F2FP.F16.E4M3.UNPACK_B R11, R94 ;  /* 0x0000005eff0b723e */ /* 0x000fe200020006ff */
[----:B------:R-:W-:Y:S01]  /*4bd0*/  HADD2.F32 R97, -RZ, R92.H0_H0 ;  /* 0x2000005cff617230 */ /* 0x000fe20000004100 */
[----:B------:R-:W-:Y:S01]  /*4be0*/  F2FP.F16.E4M3.UNPACK_B R96, R31 ;  /* 0x0000001fff60723e */ /* 0x000fe200020006ff */
[----:B------:R-:W-:Y:S01]  /*4bf0*/  HADD2.F32 R93, -RZ, R95.H0_H0 ;  /* 0x2000005fff5d7230 */ /* 0x000fe20000004100 */
[----:B------:R-:W-:Y:S01]  /*4c00*/  F2FP.F16.E4M3.UNPACK_B R15, R15.H1 ;  /* 0x0000000fff0f723e */ /* 0x000fe200030006ff */
[----:B------:R-:W-:Y:S01]  /*4c10*/  HADD2.F32 R99, -RZ, R11.H0_H0 ;  /* 0x2000000bff637230 */ /* 0x000fe20000004100 */
[----:B------:R-:W-:Y:S01]  /*4c20*/  F2FP.F16.E4M3.UNPACK_B R39, R39.H1 ;  /* 0x00000027ff27723e */ /* 0x000fe200030006ff */
[----:B------:R-:W-:-:S02]  /*4c30*/  HADD2.F32 R98, -RZ, R96.H0_H0 ;  /* 0x20000060ff627230 */ /* 0x000fc40000004100 */
[-C--:B------:R-:W-:Y:S01]  /*4c40*/  FMUL.FTZ R100, R97, R93.reuse ;  /* 0x0000005d61647220 */ /* 0x080fe20000410000 */
[----:B------:R-:W-:Y:S02]  /*4c50*/  HADD2.F32 R11, -RZ, R11.H1_H1 ;  /* 0x3000000bff0b7230 */ /* 0x000fe40000004100 */
[C---:B------:R-:W-:Y:S01]  /*4c60*/  FMUL.FTZ R93, R99.reuse, R93 ;  /* 0x0000005d635d7220 */ /* 0x040fe20000410000 */
[----:B------:R-:W-:Y:S02]  /*4c70*/  HADD2.F32 R96, -RZ, R96.H1_H1 ;  /* 0x30000060ff607230 */ /* 0x000fe40000004100 */
[-C--:B------:R-:W-:Y:S01]  /*4c80*/  FFMA.FTZ R100, R99, R98.reuse, -R100 ;  /* 0x0000006263647223 */ /* 0x080fe20000010864 */
[----:B------:R-:W-:Y:S01]  /*4c90*/  F2FP.F16.E4M3.UNPACK_B R31, R31.H1 ;  /* 0x0000001fff1f723e */ /* 0x000fe200030006ff */
[----:B------:R-:W-:Y:S01]  /*4ca0*/  FFMA.FTZ R97, R97, R98, R93 ;  /* 0x0000006261617223 */ /* 0x000fe2000001005d */
[----:B------:R-:W-:Y:S01]  /*4cb0*/  HADD2.F32 R93, -RZ, R92.H1_H1 ;  /* 0x3000005cff5d7230 */ /* 0x000fe20000004100 */
[----:B------:R-:W-:Y:S01]  /*4cc0*/  F2FP.F16.E4M3.UNPACK_B R38, R12.H1 ;  /* 0x0000000cff26723e */ /* 0x000fe200030006ff */
[----:B------:R-:W-:Y:S01]  /*4cd0*/  HADD2.F32 R98, -RZ, R95.H1_H1 ;  /* 0x3000005fff627230 */ /* 0x000fe20000004100 */
[----:B------:R-:W-:Y:S01]  /*4ce0*/  F2FP.F16.E4M3.UNPACK_B R37, R8.H1 ;  /* 0x00000008ff25723e */ /* 0x000fe200030006ff */
[--C-:B------:R-:W-:Y:S01]  /*4cf0*/  HADD2.F32 R95, -RZ, R31.reuse.H0_H0 ;  /* 0x2000001fff5f7230 */ /* 0x100fe20000004100 */
[----:B------:R-:W-:Y:S01]  /*4d00*/  F2FP.F16.E4M3.UNPACK_B R12, R12 ;  /* 0x0000000cff0c723e */ /* 0x000fe200020006ff */
[----:B------:R-:W-:-:S02]  /*4d10*/  HADD2.F32 R102, -RZ, R31.H1_H1 ;  /* 0x3000001fff667230 */ /* 0x000fc40000004100 */
[-C--:B------:R-:W-:Y:S01]  /*4d20*/  FMUL.FTZ R92, R93, R98.reuse ;  /* 0x000000625d5c7220 */ /* 0x080fe20000410000 */
[C---:B------:R-:W-:Y:S01]  /*4d30*/  FMUL.FTZ R98, R11.reuse, R98 ;  /* 0x000000620b627220 */ /* 0x040fe20000410000 */
[-C--:B------:R-:W-:Y:S02]  /*4d40*/  F2FP.F16.E4M3.UNPACK_B R31, R87.reuse.H1 ;  /* 0x00000057ff1f723e */ /* 0x080fe400030006ff */
[-C--:B------:R-:W-:Y:S01]  /*4d50*/  FFMA.FTZ R92, R11, R96.reuse, -R92 ;  /* 0x000000600b5c7223 */ /* 0x080fe2000001085c */
[----:B------:R-:W-:Y:S01]  /*4d60*/  FFMA.FTZ R11, R93, R96, R98 ;  /* 0x000000605d0b7223 */ /* 0x000fe20000010062 */
[----:B------:R-:W-:Y:S01]  /*4d70*/  F2FP.F16.E4M3.UNPACK_B R93, R94.H1 ;  /* 0x0000005eff5d723e */ /* 0x000fe200030006ff */
[----:B------:R-:W-:Y:S01]  /*4d80*/  HADD2.F32 R94, -RZ, R15.H0_H0 ;  /* 0x2000000fff5e7230 */ /* 0x000fe20000004100 */
[----:B------:R-:W-:Y:S01]  /*4d90*/  F2FP.F16.E4M3.UNPACK_B R87, R87 ;  /* 0x00000057ff57723e */ /* 0x000fe200020006ff */
[----:B------:R-:W-:Y:S01]  /*4da0*/  HADD2.F32 R98, -RZ, R39.H0_H0 ;  /* 0x20000027ff627230 */ /* 0x000fe20000004100 */
[----:B------:R-:W-:Y:S01]  /*4db0*/  F2FP.F16.E4M3.UNPACK_B R8, R8 ;  /* 0x00000008ff08723e */ /* 0x000fe200020006ff */
[----:B------:R-:W-:Y:S01]  /*4dc0*/  HADD2.F32 R96, -RZ, R93.H0_H0 ;  /* 0x2000005dff607230 */ /* 0x000fe20000004100 */
[----:B------:R-:W-:Y:S01]  /*4dd0*/  F2FP.SATFINITE.E4M3.F32.PACK_AB_MERGE_C R29, R29, R30, R36 ;  /* 0x0000001e1d1d723e */ /* 0x000fe20004807024 */
[----:B------:R-:W-:-:S02]  /*4de0*/  HADD2.F32 R15, -RZ, R15.H1_H1 ;  /* 0x3000000fff0f7230 */ /* 0x000fc40000004100 */
[----:B------:R-:W-:Y:S01]  /*4df0*/  FMUL.FTZ R99, R94, R98 ;  /* 0x000000625e637220 */ /* 0x000fe20000410000 */
[----:B------:R-:W-:Y:S01]  /*4e00*/  HADD2.F32 R93, -RZ, R93.H1_H1 ;  /* 0x3000005dff5d7230 */ /* 0x000fe20000004100 */
[----:B------:R-:W-:Y:S01]  /*4e10*/  F2FP.SATFINITE.E4M3.F32.PACK_AB_MERGE_C R13, R13, R28, R9 ;  /* 0x0000001c0d0d723e */ /* 0x000fe20004807009 */
[----:B------:R-:W-:Y:S02]  /*4e20*/  HADD2.F32 R101, -RZ, R31.H0_H0 ;  /* 0x2000001fff657230 */ /* 0x000fe40000004100 */
[CC--:B------:R-:W-:Y:S01]  /*4e30*/  FFMA.FTZ R99, R96.reuse, R95.reuse, -R99 ;  /* 0x0000005f60637223 */ /* 0x0c0fe20000010863 */
[----:B------:R-:W-:Y:S01]  /*4e40*/  FMUL.FTZ R96, R96, R98 ;  /* 0x0000006260607220 */ /* 0x000fe20000410000 */
[----:B------:R-:W-:Y:S02]  /*4e50*/  HADD2.F32 R98, -RZ, R39.H1_H1 ;  /* 0x30000027ff627230 */ /* 0x000fe40000004100 */
[----:B------:R-:W-:Y:S02]  /*4e60*/  HADD2.F32 R39, -RZ, R38.H0_H0 ;  /* 0x20000026ff277230 */ /* 0x000fe40000004100 */
[----:B------:R-:W-:Y:S01]  /*4e70*/  FFMA.FTZ R94, R94, R95, R96 ;  /* 0x0000005f5e5e7223 */ /* 0x000fe20000010060 */
[----:B------:R-:W-:-:S02]  /*4e80*/  HADD2.F32 R95, -RZ, R37.H0_H0 ;  /* 0x20000025ff5f7230 */ /* 0x000fc40000004100 */
[-C--:B------:R-:W-:Y:S01]  /*4e90*/  FMUL.FTZ R96, R15, R98.reuse ;  /* 0x000000620f607220 */ /* 0x080fe20000410000 */
[C---:B------:R-:W-:Y:S01]  /*4ea0*/  FMUL.FTZ R98, R93.reuse, R98 ;  /* 0x000000625d627220 */ /* 0x040fe20000410000 */
[----:B------:R-:W-:Y:S02]  /*4eb0*/  HADD2.F32 R31, -RZ, R31.H1_H1 ;  /* 0x3000001fff1f7230 */ /* 0x000fe40000004100 */
[-C--:B------:R-:W-:Y:S01]  /*4ec0*/  FFMA.FTZ R96, R93, R102.reuse, -R96 ;  /* 0x000000665d607223 */ /* 0x080fe20000010860 */
[----:B------:R-:W-:Y:S01]  /*4ed0*/  F2FP.F16.E4M3.UNPACK_B R93, R85.H1 ;  /* 0x00000055ff5d723e */ /* 0x000fe200030006ff */
[----:B------:R-:W-:Y:S01]  /*4ee0*/  FFMA.FTZ R15, R15, R102, R98 ;  /* 0x000000660f0f7223 */ /* 0x000fe20000010062 */
[-C--:B------:R-:W-:Y:S01]  /*4ef0*/  FMUL.FTZ R98, R39, R101.reuse ;  /* 0x0000006527627220 */ /* 0x080fe20000410000 */
[----:B------:R-:W-:Y:S01]  /*4f00*/  FMUL.FTZ R101, R95, R101 ;  /* 0x000000655f657220 */ /* 0x000fe20000410000 */
[----:B------:R-:W-:Y:S01]  /*4f10*/  F2FP.SATFINITE.E4M3.F32.PACK_AB_MERGE_C R99, R96, R99, RZ ;  /* 0x000000636063723e */ /* 0x000fe200048070ff */
[--C-:B------:R-:W-:Y:S01]  /*4f20*/  HADD2.F32 R96, -RZ, R93.reuse.H0_H0 ;  /* 0x2000005dff607230 */ /* 0x100fe20000004100 */
[----:B------:R-:W-:Y:S01]  /*4f30*/  F2FP.F16.E4M3.UNPACK_B R85, R85 ;  /* 0x00000055ff55723e */ /* 0x000fe200020006ff */
[----:B------:R-:W-:Y:S01]  /*4f40*/  HADD2.F32 R38, -RZ, R38.H1_H1 ;  /* 0x30000026ff267230 */ /* 0x000fe20000004100 */
[----:B------:R-:W-:Y:S01]  /*4f50*/  F2FP.SATFINITE.E4M3.F32.PACK_AB_MERGE_C R94, R15, R94, RZ ;  /* 0x0000005e0f5e723e */ /* 0x000fe200048070ff */
[----:B------:R-:W-:-:S02]  /*4f60*/  HADD2.F32 R93, -RZ, R93.H1_H1 ;  /* 0x3000005dff5d7230 */ /* 0x000fc40000004100 */
[-C--:B------:R-:W-:Y:S01]  /*4f70*/  FFMA.FTZ R98, R95, R96.reuse, -R98 ;  /* 0x000000605f627223 */ /* 0x080fe20000010862 */
[----:B------:R-:W-:Y:S01]  /*4f80*/  FFMA.FTZ R101, R39, R96, R101 ;  /* 0x0000006027657223 */ /* 0x000fe20000010065 */
[----:B------:R-:W-:Y:S02]  /*4f90*/  HADD2.F32 R96, -RZ, R37.H1_H1 ;  /* 0x30000025ff607230 */ /* 0x000fe40000004100 */
[-C--:B------:R-:W-:Y:S01]  /*4fa0*/  FMUL.FTZ R37, R38, R31.reuse ;  /* 0x0000001f26257220 */ /* 0x080fe20000410000 */
[--C-:B------:R-:W-:Y:S01]  /*4fb0*/  HADD2.F32 R39, -RZ, R85.reuse.H0_H0 ;  /* 0x20000055ff277230 */ /* 0x100fe20000004100 */
[----:B------:R-:W-:Y:S01]  /*4fc0*/  F2FP.SATFINITE.E4M3.F32.PACK_AB_MERGE_C R99, R92, R100, R99 ;  /* 0x000000645c63723e */ /* 0x000fe20004807063 */
[----:B------:R-:W-:Y:S02]  /*4fd0*/  HADD2.F32 R85, -RZ, R85.H1_H1 ;  /* 0x30000055ff557230 */ /* 0x000fe40000004100 */
[C---:B------:R-:W-:Y:S01]  /*4fe0*/  FMUL.FTZ R31, R96.reuse, R31 ;  /* 0x0000001f601f7220 */ /* 0x040fe20000410000 */
[----:B------:R-:W-:Y:S01]  /*4ff0*/  FFMA.FTZ R37, R96, R93, -R37 ;  /* 0x0000005d60257223 */ /* 0x000fe20000010825 */
[----:B------:R-:W-:Y:S01]  /*5000*/  HADD2.F32 R96, -RZ, R87.H0_H0 ;  /* 0x20000057ff607230 */ /* 0x000fe20000004100 */
[----:B------:R-:W-:Y:S01]  /*5010*/  F2FP.SATFINITE.E4M3.F32.PACK_AB_MERGE_C R15, R11, R97, R94 ;  /* 0x000000610b0f723e */ /* 0x000fe2000480705e */
[----:B------:R-:W-:Y:S01]  /*5020*/  FFMA.FTZ R31, R38, R93, R31 ;  /* 0x0000005d261f7223 */ /* 0x000fe2000001001f */
[----:B------:R-:W-:Y:S01]  /*5030*/  HADD2.F32 R38, -RZ, R12.H0_H0 ;  /* 0x2000000cff267230 */ /* 0x000fe20000004100 */
[----:B------:R-:W-:Y:S01]  /*5040*/  F2FP.SATFINITE.E4M3.F32.PACK_AB_MERGE_C R98, R37, R98, RZ ;  /* 0x000000622562723e */ /* 0x000fe200048070ff */
[----:B------:R-:W-:-:S02]  /*5050*/  HADD2.F32 R93, -RZ, R8.H0_H0 ;  /* 0x20000008ff5d7230 */ /* 0x000fc40000004100 */
[----:B------:R-:W-:Y:S02]  /*5060*/  HADD2.F32 R87, -RZ, R87.H1_H1 ;  /* 0x30000057ff577230 */ /* 0x000fe40000004100 */
[CC--:B------:R-:W-:Y:S01]  /*5070*/  FMUL.FTZ R95, R38.reuse, R96.reuse ;  /* 0x00000060265f7220 */ /* 0x0c0fe20000410000 */
[----:B------:R-:W-:Y:S02]  /*5080*/  HADD2.F32 R12, -RZ, R12.H1_H1 ;  /* 0x3000000cff0c7230 */ /* 0x000fe40000004100 */
[C---:B------:R-:W-:Y:S01]  /*5090*/  FMUL.FTZ R96, R93.reuse, R96 ;  /* 0x000000605d607220 */ /* 0x040fe20000410000 */
[----:B------:R-:W-:Y:S02]  /*50a0*/  HADD2.F32 R8, -RZ, R8.H1_H1 ;  /* 0x30000008ff087230 */ /* 0x000fe40000004100 */
[-C--:B------:R-:W-:Y:S01]  /*50b0*/  FFMA.FTZ R95, R93, R39.reuse, -R95 ;  /* 0x000000275d5f7223 */ /* 0x080fe2000001085f */
[-C--:B------:R-:W-:Y:S01]  /*50c0*/  F2FP.F16.E4M3.UNPACK_B R93, R86.reuse.H1 ;  /* 0x00000056ff5d723e */ /* 0x080fe200030006ff */
[----:B------:R-:W-:Y:S01]  /*50d0*/  FFMA.FTZ R96, R38, R39, R96 ;  /* 0x0000002726607223 */ /* 0x000fe20000010060 */
[-C--:B------:R-:W-:Y:S01]  /*50e0*/  FMUL.FTZ R39, R12, R87.reuse ;  /* 0x000000570c277220 */ /* 0x080fe20000410000 */
[C---:B------:R-:W-:Y:S01]  /*50f0*/  FMUL.FTZ R87, R8.reuse, R87 ;  /* 0x0000005708577220 */ /* 0x040fe20000410000 */
[----:B------:R-:W-:Y:S01]  /*5100*/  IMAD.MOV.U32 R38, RZ, RZ, R10 ;  /* 0x000000ffff267224 */ /* 0x000fe200078e000a */
[----:B------:R-:W-:Y:S01]  /*5110*/  F2FP.F16.E4M3.UNPACK_B R86, R86 ;  /* 0x00000056ff56723e */ /* 0x000fe200020006ff */
[-C--:B------:R-:W-:Y:S01]  /*5120*/  FFMA.FTZ R8, R8, R85.reuse, -R39 ;  /* 0x0000005508087223 */ /* 0x080fe20000010827 */
[----:B------:R-:W-:Y:S01]  /*5130*/  FFMA.FTZ R37, R12, R85, R87 ;  /* 0x000000550c257223 */ /* 0x000fe20000010057 */
[----:B------:R-:W-:Y:S01]  /*5140*/  F2FP.F16.E4M3.UNPACK_B R39, R89.H1 ;  /* 0x00000059ff27723e */ /* 0x000fe200030006ff */
[----:B------:R-:W-:Y:S01]  /*5150*/  HADD2.F32 R102, -RZ, R93.H1_H1 ;  /* 0x3000005dff667230 */ /* 0x000fe20000004100 */
[----:B------:R-:W-:Y:S01]  /*5160*/  F2FP.F16.E4M3.UNPACK_B R85, R14.H1 ;  /* 0x0000000eff55723e */ /* 0x000fe200030006ff */
[----:B------:R-:W-:Y:S01]  /*5170*/  IMAD.MOV.U32 R9, RZ, RZ, R29 ;  /* 0x000000ffff097224 */ /* 0x000fe200078e001d */
[----:B------:R-:W-:Y:S01]  /*5180*/  F2FP.F16.E4M3.UNPACK_B R87, R38.H1 ;  /* 0x00000026ff57723e */ /* 0x000fe200030006ff */
[--C-:B------:R-:W-:Y:S01]  /*5190*/  HADD2.F32 R103, -RZ, R39.reuse.H0_H0 ;  /* 0x20000027ff677230 */ /* 0x100fe20000004100 */
[----:B------:R-:W-:Y:S01]  /*51a0*/  F2FP.SATFINITE.E4M3.F32.PACK_AB_MERGE_C R8, R8, R95, R98 ;  /* 0x0000005f0808723e */ /* 0x000fe20004807062 */
[----:B------:R-:W-:Y:S01]  /*51b0*/  HADD2.F32 R98, -RZ, R39.H1_H1 ;  /* 0x30000027ff627230 */ /* 0x000fe20000004100 */
[----:B------:R-:W-:Y:S01]  /*51c0*/  F2FP.F16.E4M3.UNPACK_B R89, R89 ;  /* 0x00000059ff59723e */ /* 0x000fe200020006ff */
[----:B------:R-:W-:Y:S01]  /*51d0*/  HADD2.F32 R10, -RZ, R87.H0_H0 ;  /* 0x20000057ff0a7230 */ /* 0x000fe20000004100 */
[----:B------:R-:W-:Y:S01]  /*51e0*/  F2FP.F16.E4M3.UNPACK_B R14, R14 ;  /* 0x0000000eff0e723e */ /* 0x000fe200020006ff */
[----:B------:R-:W-:Y:S01]  /*51f0*/  HADD2.F32 R39, -RZ, R85.H1_H1 ;  /* 0x30000055ff277230 */ /* 0x000fe20000004100 */
[----:B------:R-:W-:Y:S01]  /*5200*/  F2FP.F16.E4M3.UNPACK_B R38, R38 ;  /* 0x00000026ff26723e */ /* 0x000fe200020006ff */
[----:B------:R-:W-:Y:S01]  /*5210*/  HADD2.F32 R87, -RZ, R87.H1_H1 ;  /* 0x30000057ff577230 */ /* 0x000fe20000004100 */
[----:B------:R-:W-:Y:S01]  /*5220*/  F2FP.SATFINITE.E4M3.F32.PACK_AB_MERGE_C R31, R31, R101, RZ ;  /* 0x000000651f1f723e */ /* 0x000fe200048070ff */
[----:B------:R-:W-:-:S02]  /*5230*/  HADD2.F32 R12, -RZ, R85.H0_H0 ;  /* 0x20000055ff0c7230 */ /* 0x000fc40000004100 */
[-C--:B------:R-:W-:Y:S01]  /*5240*/  FMUL.FTZ R104, R39, R98.reuse ;  /* 0x0000006227687220 */ /* 0x080fe20000410000 */
[----:B------:R-:W-:Y:S02]  /*5250*/  HADD2.F32 R95, -RZ, R93.H0_H0 ;  /* 0x2000005dff5f7230 */ /* 0x000fe40000004100 */
[C---:B------:R-:W-:Y:S01]  /*5260*/  FMUL.FTZ R98, R87.reuse, R98 ;  /* 0x0000006257627220 */ /* 0x040fe20000410000 */
[----:B------:R-:W-:Y:S02]  /*5270*/  HADD2.F32 R93, -RZ, R38.H0_H0 ;  /* 0x20000026ff5d7230 */ /* 0x000fe40000004100 */
[-C--:B------:R-:W-:Y:S01]  /*5280*/  FFMA.FTZ R85, R87, R102.reuse, -R104 ;  /* 0x0000006657557223 */ /* 0x080fe20000010868 */
[----:B------:R-:W-:Y:S02]  /*5290*/  HADD2.F32 R87, -RZ, R14.H0_H0 ;  /* 0x2000000eff577230 */ /* 0x000fe40000004100 */
[----:B------:R-:W-:Y:S01]  /*52a0*/  FFMA.FTZ R39, R39, R102, R98 ;  /* 0x0000006627277223 */ /* 0x000fe20000010062 */
[----:B------:R-:W-:-:S02]  /*52b0*/  HADD2.F32 R102, -RZ, R89.H0_H0 ;  /* 0x20000059ff667230 */ /* 0x000fc40000004100 */
[-C--:B------:R-:W-:Y:S01]  /*52c0*/  FMUL.FTZ R105, R12, R103.reuse ;  /* 0x000000670c697220 */ /* 0x080fe20000410000 */
[----:B------:R-:W-:Y:S02]  /*52d0*/  HADD2.F32 R98, -RZ, R86.H0_H0 ;  /* 0x20000056ff627230 */ /* 0x000fe40000004100 */
[C---:B------:R-:W-:Y:S01]  /*52e0*/  FMUL.FTZ R103, R10.reuse, R103 ;  /* 0x000000670a677220 */ /* 0x040fe20000410000 */
[----:B------:R-:W-:Y:S02]  /*52f0*/  HADD2.F32 R89, -RZ, R89.H1_H1 ;  /* 0x30000059ff597230 */ /* 0x000fe40000004100 */
[-C--:B------:R-:W-:Y:S01]  /*5300*/  FMUL.FTZ R104, R87, R102.reuse ;  /* 0x0000006657687220 */ /* 0x080fe20000410000 */
[----:B------:R-:W-:Y:S01]  /*5310*/  FMUL.FTZ R102, R93, R102 ;  /* 0x000000665d667220 */ /* 0x000fe20000410000 */
[----:B------:R-:W-:Y:S02]  /*5320*/  HADD2.F32 R14, -RZ, R14.H1_H1 ;  /* 0x3000000eff0e7230 */ /* 0x000fe40000004100 */
[----:B------:R-:W-:Y:S01]  /*5330*/  FFMA.FTZ R10, R10, R95, -R105 ;  /* 0x0000005f0a0a7223 */ /* 0x000fe20000010869 */
[----:B------:R-:W-:-:S02]  /*5340*/  HADD2.F32 R38, -RZ, R38.H1_H1 ;  /* 0x30000026ff267230 */ /* 0x000fc40000004100 */
[----:B------:R-:W-:Y:S01]  /*5350*/  FFMA.FTZ R12, R12, R95, R103 ;  /* 0x0000005f0c0c7223 */ /* 0x000fe20000010067 */
[-C--:B------:R-:W-:Y:S01]  /*5360*/  FFMA.FTZ R102, R87, R98.reuse, R102 ;  /* 0x0000006257667223 */ /* 0x080fe20000010066 */
[----:B------:R-:W-:Y:S02]  /*5370*/  HADD2.F32 R87, -RZ, R86.H1_H1 ;  /* 0x30000056ff577230 */ /* 0x000fe40000004100 */
[-C--:B------:R-:W-:Y:S01]  /*5380*/  FMUL.FTZ R95, R14, R89.reuse ;  /* 0x000000590e5f7220 */ /* 0x080fe20000410000 */
[C---:B------:R-:W-:Y:S01]  /*5390*/  FMUL.FTZ R89, R38.reuse, R89 ;  /* 0x0000005926597220 */ /* 0x040fe20000410000 */
[----:B------:R-:W-:Y:S01]  /*53a0*/  FFMA.FTZ R93, R93, R98, -R104 ;  /* 0x000000625d5d7223 */ /* 0x000fe20000010868 */
[----:B------:R-:W-:Y:S01]  /*53b0*/  F2FP.SATFINITE.E4M3.F32.PACK_AB_MERGE_C R10, R85, R10, RZ ;  /* 0x0000000a550a723e */ /* 0x000fe200048070ff */
[-C--:B------:R-:W-:Y:S01]  /*53c0*/  FFMA.FTZ R38, R38, R87.reuse, -R95 ;  /* 0x0000005726267223 */ /* 0x080fe2000001085f */
[----:B------:R-:W-:Y:S01]  /*53d0*/  FFMA.FTZ R89, R14, R87, R89 ;  /* 0x000000570e597223 */ /* 0x000fe20000010059 */
[----:B------:R-:W-:Y:S01]  /*53e0*/  F2FP.SATFINITE.E4M3.F32.PACK_AB_MERGE_C R39, R39, R12, RZ ;  /* 0x0000000c2727723e */ /* 0x000fe200048070ff */
[----:B------:R-:W-:Y:S01]  /*53f0*/  IMAD.MOV.U32 R11, RZ, RZ, R99 ;  /* 0x000000ffff0b7224 */ /* 0x000fe200078e0063 */
[----:B------:R-:W-:-:S02]  /*5400*/  F2FP.SATFINITE.E4M3.F32.PACK_AB_MERGE_C R12, R37, R96, R31 ;  /* 0x00000060250c723e */ /* 0x000fc4000480701f */
[----:B------:R-:W-:Y:S02]  /*5410*/  F2FP.SATFINITE.E4M3.F32.PACK_AB_MERGE_C R10, R38, R93, R10 ;  /* 0x0000005d260a723e */ /* 0x000fe4000480700a */
[----:B------:R-:W-:-:S07]  /*5420*/  F2FP.SATFINITE.E4M3.F32.PACK_AB_MERGE_C R14, R89, R102, R39 ;  /* 0x00000066590e723e */ /* 0x000fce0004807027 */
.L_x_399:
[----:B------:R-:W-:Y:S05]  /*5430*/  BSYNC B2 ;  /* 0x0000000000027941 */ /* 0x000fea0003800000 */
.L_x_398:
[----:B---3--:R-:W-:-:S04]  /*5440*/  IADD3 R28, P3, R48, R79, RZ ;  /* 0x0000004f301c7210 */ /* 0x008fc80007f7e0ff */
[----:B------:R-:W-:Y:S02]  /*5450*/  LEA.HI.X.SX32 R29, R48, R78, 0x1, P3 ;  /* 0x0000004e301d7211 */ /* 0x000fe400018f0eff */
[----:B------:R-:W-:-:S03]  /*5460*/  ISETP.GE.AND P3, PT, R91, R84, PT ;  /* 0x000000545b00720c */ /* 0x000fc60003f66270 */
[----:B0-----:R4:W-:Y:S10]  /*5470*/  ST.E.128 desc[UR40][R28.64], R8 ;  /* 0x000000081c007985 */ /* 0x0019f4000c101d28 */
[----:B------:R-:W-:-:S04]  /*5480*/  @!P3 IADD3 R30, P4, R79, R91, RZ ;  /* 0x0000005b4f1eb210 */ /* 0x000fc80007f9e0ff */
[----:B------:R-:W-:-:S05]  /*5490*/  @!P3 LEA.HI.X.SX32 R31, R91, R78, 0x1, P4 ;  /* 0x0000004e5b1fb211 */ /* 0x000fca00020f0eff */
[----:B--2---:R4:W-:Y:S04]  /*54a0*/  @!P3 ST.E.128 desc[UR40][R30.64], R12 ;  /* 0x0000000c1e00b985 */ /* 0x0049e8000c101d28 */
.L_x_397:
[----:B------:R-:W-:Y:S05]  /*54b0*/  BSYNC B1 ;  /* 0x0000000000017941 */ /* 0x000fea0003800000 */
.L_x_396:
[----:B------:R-:W-:-:S13]  /*54c0*/  ISETP.NE.AND P3, PT, R53, RZ, PT ;  /* 0x000000ff3500720c */ /* 0x000fda0003f65270 */
[----:B------:R-:W-:Y:S05]  /*54d0*/  @!P3 BRA `(.L_x_379) ;  /* 0x0000001000acb947 */ /* 0x000fea0003800000 */
[----:B----4-:R-:W4:Y:S04]  /*54e0*/  LDL R8, [R1+0x28] ;  /* 0x0000280001087983 */ /* 0x010f280000100800 */
[----:B0-----:R-:W5:Y:S04]  /*54f0*/  LDL R11, [R1+0x8] ;  /* 0x00000800010b7983 */ /* 0x001f680000100800 */
[----:B------:R-:W5:Y:S04]  /*5500*/  LDL R10, [R1+0x98] ;  /* 0x00009800010a7983 */ /* 0x000f680000100800 */
[----:B------:R-:W5:Y:S01]  /*5510*/  LDL R9, [R1+0x20] ;  /* 0x0000200001097983 */ /* 0x000f620000100800 */
[----:B---3--:R-:W-:-:S04]  /*5520*/  IADD3 R28, P3, R3, R79, RZ ;  /* 0x0000004f031c7210 */ /* 0x008fc80007f7e0ff */
[----:B--2---:R-:W-:Y:S02]  /*5530*/  LEA.HI.X.SX32 R29, R3, R78, 0x1, P3 ;  /* 0x0000004e031d7211 */ /* 0x004fe400018f0eff */
[----:B------:R-:W-:Y:S01]  /*5540*/  ISETP.GE.AND P3, PT, R67, R77, PT ;  /* 0x0000004d4300720c */ /* 0x000fe20003f66270 */
[----:B------:R-:W-:Y:S01]  /*5550*/  BSSY B1, `(.L_x_400) ;  /* 0x00000e6000017945 */ /* 0x000fe20003800000 */
[----:B----4-:R-:W-:-:S04]  /*5560*/  LOP3.LUT P4, RZ, R8, 0x1, RZ, 0xc0, !PT ;  /* 0x0000000108ff7812 */ /* 0x010fc8000788c0ff */
[----:B------:R-:W-:Y:S01]  /*5570*/  SEL R90, R55, R90, !P4 ;  /* 0x0000005a375a7207 */ /* 0x000fe20006000000 */
[----:B-----5:R-:W-:Y:S02]  /*5580*/  IMAD.MOV.U32 R12, RZ, RZ, R11 ;  /* 0x000000ffff0c7224 */ /* 0x020fe400078e000b */
[----:B------:R-:W-:Y:S02]  /*5590*/  IMAD.MOV.U32 R11, RZ, RZ, R10 ;  /* 0x000000ffff0b7224 */ /* 0x000fe400078e000a */
[----:B------:R-:W-:Y:S01]  /*55a0*/  IMAD.MOV.U32 R10, RZ, RZ, R9 ;  /* 0x000000ffff0a7224 */ /* 0x000fe200078e0009 */
[----:B------:R-:W-:-:S04]  /*55b0*/  SHF.R.S32.HI R9, RZ, 0x1f, R90 ;  /* 0x0000001fff097819 */ /* 0x000fc8000001145a */
[----:B------:R-:W-:-:S04]  /*55c0*/  LEA.HI R9, R9, R90, RZ, 0x5 ;  /* 0x0000005a09097211 */ /* 0x000fc800078f28ff */
[----:B------:R-:W-:-:S04]  /*55d0*/  SHF.R.S32.HI R9, RZ, 0x5, R9 ;  /* 0x00000005ff097819 */ /* 0x000fc80000011409 */
[----:B------:R-:W-:-:S04]  /*55e0*/  LEA.HI.SX32 R9, R64, R9, 0x1c ;  /* 0x0000000940097211 */ /* 0x000fc800078fe2ff */
[C---:B------:R-:W-:Y:S01]  /*55f0*/  LEA.HI R8, R9.reuse, R9, RZ, 0x1 ;  /* 0x0000000909087211 */ /* 0x040fe200078f08ff */
[----:B------:R-:W-:-:S04]  /*5600*/  IMAD.SHL.U32 R31, R9, 0x10, RZ ;  /* 0x00000010091f7824 */ /* 0x000fc800078e00ff */
[----:B------:R-:W-:Y:S01]  /*5610*/  IMAD.SHL.U32 R9, R8, 0x800, RZ ;  /* 0x0000080008097824 */ /* 0x000fe200078e00ff */
[----:B------:R-:W-:-:S04]  /*5620*/  LOP3.LUT R8, R12, 0x10, R31, 0xf8, !PT ;  /* 0x000000100c087812 */ /* 0x000fc800078ef81f */
[----:B------:R-:W-:Y:S02]  /*5630*/  LOP3.LUT R9, R9, 0xfffff000, RZ, 0xc0, !PT ;  /* 0xfffff00009097812 */ /* 0x000fe400078ec0ff */
[----:B------:R-:W-:-:S04]  /*5640*/  LOP3.LUT R8, R8, R11, RZ, 0x3c, !PT ;  /* 0x0000000b08087212 */ /* 0x000fc800078e3cff */
[----:B------:R-:W-:Y:S01]  /*5650*/  IADD3 R8, R8, R9, R10 ;  /* 0x0000000908087210 */ /* 0x000fe20007ffe00a */
[----:B------:R-:W-:-:S04]  /*5660*/  IMAD R9, R19, 0x3000, R62 ;  /* 0x0000300013097824 */ /* 0x000fc800078e023e */
[----:B------:R-:W-:Y:S01]  /*5670*/  IMAD R11, R19, 0x3000, R8 ;  /* 0x00003000130b7824 */ /* 0x000fe200078e0208 */
[----:B------:R-:W-:-:S03]  /*5680*/  IADD3 R9, R18, R9, RZ ;  /* 0x0000000912097210 */ /* 0x000fc60007ffe0ff */
[----:B------:R-:W-:-:S03]  /*5690*/  IMAD.IADD R12, R18, 0x1, R11 ;  /* 0x00000001120c7824 */ /* 0x000fc600078e020b */
[----:B------:R-:W0:Y:S04]  /*56a0*/  LDS.128 R8, [R9+0x13800] ;  /* 0x0138000009087984 */ /* 0x000e280000000c00 */
[----:B------:R-:W2:Y:S01]  /*56b0*/  LDS.128 R12, [R12+0x13800] ;  /* 0x013800000c0c7984 */ /* 0x000ea20000000c00 */
[----:B------:R-:W-:Y:S05]  /*56c0*/  @P3 BRA `(.L_x_401) ;  /* 0x0000000c00383947 */ /* 0x000fea0003800000 */
[--C-:B------:R-:W-:Y:S01]  /*56d0*/  SHF.R.U32.HI R86, RZ, 0x8, R5.reuse ;  /* 0x00000008ff567819 */ /* 0x100fe20000011605 */
[----:B0-----:R-:W-:Y:S01]  /*56e0*/  IMAD.MOV.U32 R30, RZ, RZ, R8 ;  /* 0x000000ffff1e7224 */ /* 0x001fe200078e0008 */
[----:B------:R-:W-:Y:S01]  /*56f0*/  LOP3.LUT R34, R5, 0xff0000ff, RZ, 0xc0, !PT ;  /* 0xff0000ff05227812 */ /* 0x000fe200078ec0ff */
[----:B--2---:R-:W-:Y:S01]  /*5700*/  IMAD.MOV.U32 R32, RZ, RZ, R12 ;  /* 0x000000ffff207224 */ /* 0x004fe200078e000c */
[----:B------:R-:W-:Y:S02]  /*5710*/  SHF.R.U32.HI R85, RZ, 0x10, R5 ;  /* 0x00000010ff557819 */ /* 0x000fe40000011605 */
[----:B------:R-:W-:Y:S02]  /*5720*/  SHF.R.U32.HI R77, RZ, 0x8, R7 ;  /* 0x00000008ff4d7819 */ /* 0x000fe40000011607 */
[----:B------:R-:W-:Y:S01]  /*5730*/  SHF.R.U32.HI R37, RZ, 0x8, R33 ;  /* 0x00000008ff257819 */ /* 0x000fe20000011621 */
[----:B------:R-:W-:Y:S01]  /*5740*/  IMAD.U32 R8, R85, 0x10000, RZ ;  /* 0x0001000055087824 */ /* 0x000fe200078e00ff */
[----:B------:R-:W-:-:S02]  /*5750*/  LOP3.LUT R36, R33, 0xff0000ff, RZ, 0xc0, !PT ;  /* 0xff0000ff21247812 */ /* 0x000fc400078ec0ff */
[----:B------:R-:W-:Y:S01]  /*5760*/  SHF.R.U32.HI R5, RZ, 0x10, R33 ;  /* 0x00000010ff057819 */ /* 0x000fe20000011621 */
[----:B------:R-:W-:Y:S01]  /*5770*/  IMAD.SHL.U32 R33, R86, 0x100, RZ ;  /* 0x0000010056217824 */ /* 0x000fe200078e00ff */
[----:B------:R-:W-:Y:S01]  /*5780*/  LOP3.LUT R6, R7, 0xff0000ff, RZ, 0xc0, !PT ;  /* 0xff0000ff07067812 */ /* 0x000fe200078ec0ff */
[----:B------:R-:W-:Y:S01]  /*5790*/  IMAD.SHL.U32 R37, R37, 0x100, RZ ;  /* 0x0000010025257824 */ /* 0x000fe200078e00ff */
[----:B------:R-:W-:Y:S01]  /*57a0*/  SHF.R.U32.HI R4, RZ, 0x10, R7 ;  /* 0x00000010ff047819 */ /* 0x000fe20000011607 */
[----:B------:R-:W-:Y:S01]  /*57b0*/  IMAD.U32 R5, R5, 0x10000, RZ ;  /* 0x0001000005057824 */ /* 0x000fe200078e00ff */
[--C-:B------:R-:W-:Y:S02]  /*57c0*/  SHF.R.U32.HI R38, RZ, 0x8, R35.reuse ;  /* 0x00000008ff267819 */ /* 0x100fe40000011623 */
[----:B------:R-:W-:Y:S01]  /*57d0*/  LOP3.LUT R39, R35, 0xff0000ff, RZ, 0xc0, !PT ;  /* 0xff0000ff23277812 */ /* 0x000fe200078ec0ff */
[----:B------:R-:W-:Y:S01]  /*57e0*/  IMAD.U32 R4, R4, 0x10000, RZ ;  /* 0x0001000004047824 */ /* 0x000fe200078e00ff */
[----:B------:R-:W-:Y:S01]  /*57f0*/  SHF.R.U32.HI R7, RZ, 0x10, R35 ;  /* 0x00000010ff077819 */ /* 0x000fe20000011623 */
[----:B------:R-:W-:Y:S01]  /*5800*/  IMAD.SHL.U32 R35, R77, 0x100, RZ ;  /* 0x000001004d237824 */ /* 0x000fe200078e00ff */
[----:B------:R-:W-:Y:S01]  /*5810*/  LOP3.LUT R33, R34, 0xff00, R33, 0xf8, !PT ;  /* 0x0000ff0022217812 */ /* 0x000fe200078ef821 */
[----:B------:R-:W-:Y:S01]  /*5820*/  IMAD.SHL.U32 R12, R38, 0x100, RZ ;  /* 0x00000100260c7824 */ /* 0x000fe200078e00ff */
[----:B------:R-:W-:Y:S01]  /*5830*/  LOP3.LUT R38, R36, 0xff00, R37, 0xf8, !PT ;  /* 0x0000ff0024267812 */ /* 0x000fe200078ef825 */
[----:B------:R-:W-:Y:S01]  /*5840*/  IMAD.U32 R86, R7, 0x10000, RZ ;  /* 0x0001000007567824 */ /* 0x000fe200078e00ff */
[----:B------:R-:W-:-:S02]  /*5850*/  LOP3.LUT R35, R6, 0xff00, R35, 0xf8, !PT ;  /* 0x0000ff0006237812 */ /* 0x000fc400078ef823 */
[----:B------:R-:W-:Y:S02]  /*5860*/  LOP3.LUT R6, R33, 0xff0000, R8, 0xf8, !PT ;  /* 0x00ff000021067812 */ /* 0x000fe400078ef808 */
[----:B------:R-:W-:Y:S02]  /*5870*/  F2FP.F16.E4M3.UNPACK_B R36, R83.H1 ;  /* 0x00000053ff24723e */ /* 0x000fe400030006ff */
[----:B------:R-:W-:Y:S02]  /*5880*/  F2FP.F16.E4M3.UNPACK_B R34, R32.H1 ;  /* 0x00000020ff22723e */ /* 0x000fe400030006ff */
[----:B------:R-:W-:Y:S02]  /*5890*/  F2FP.F16.E4M3.UNPACK_B R33, R30.H1 ;  /* 0x0000001eff21723e */ /* 0x000fe400030006ff */
[----:B------:R-:W-:Y:S01]  /*58a0*/  LOP3.LUT R4, R35, 0xff0000, R4, 0xf8, !PT ;  /* 0x00ff000023047812 */ /* 0x000fe200078ef804 */
[----:B------:R-:W-:Y:S01]  /*58b0*/  HADD2.F32 R8, -RZ, R34.H0_H0 ;  /* 0x20000022ff087230 */ /* 0x000fe20000004100 */
[----:B------:R-:W-:Y:S01]  /*58c0*/  LOP3.LUT R77, R39, 0xff00, R12, 0xf8, !PT ;  /* 0x0000ff00274d7812 */ /* 0x000fe200078ef80c */
[--C-:B------:R-:W-:Y:S01]  /*58d0*/  HADD2.F32 R39, -RZ, R36.reuse.H0_H0 ;  /* 0x20000024ff277230 */ /* 0x100fe20000004100 */
[----:B------:R-:W-:Y:S01]  /*58e0*/  F2FP.F16.E4M3.UNPACK_B R35, R81.H1 ;  /* 0x00000051ff23723e */ /* 0x000fe200030006ff */
[----:B------:R-:W-:Y:S01]  /*58f0*/  HADD2.F32 R12, -RZ, R33.H0_H0 ;  /* 0x20000021ff0c7230 */ /* 0x000fe20000004100 */
[----:B------:R-:W-:Y:S01]  /*5900*/  LOP3.LUT R7, R38, 0xff0000, R5, 0xf8, !PT ;  /* 0x00ff000026077812 */ /* 0x000fe200078ef805 */
[----:B------:R-:W-:-:S02]  /*5910*/  HADD2.F32 R36, -RZ, R36.H1_H1 ;  /* 0x30000024ff247230 */ /* 0x000fc40000004100 */
[-C--:B------:R-:W-:Y:S01]  /*5920*/  FMUL.FTZ R85, R8, R39.reuse ;  /* 0x0000002708557220 */ /* 0x080fe20000410000 */
[--C-:B------:R-:W-:Y:S02]  /*5930*/  HADD2.F32 R37, -RZ, R35.reuse.H0_H0 ;  /* 0x20000023ff257230 */ /* 0x100fe40000004100 */
[----:B------:R-:W-:Y:S01]  /*5940*/  FMUL.FTZ R39, R12, R39 ;  /* 0x000000270c277220 */ /* 0x000fe20000410000 */
[----:B------:R-:W-:Y:S01]  /*5950*/  HADD2.F32 R38, -RZ, R35.H1_H1 ;  /* 0x30000023ff267230 */ /* 0x000fe20000004100 */
[----:B------:R-:W-:Y:S01]  /*5960*/  F2FP.F16.E4M3.UNPACK_B R83, R83 ;  /* 0x00000053ff53723e */ /* 0x000fe200020006ff */
[----:B------:R-:W-:Y:S01]  /*5970*/  HADD2.F32 R33, -RZ, R33.H1_H1 ;  /* 0x30000021ff217230 */ /* 0x000fe20000004100 */
[----:B------:R-:W-:Y:S01]  /*5980*/  F2FP.F16.E4M3.UNPACK_B R32, R32 ;  /* 0x00000020ff20723e */ /* 0x000fe200020006ff */
[----:B------:R-:W-:Y:S01]  /*5990*/  HADD2.F32 R35, -RZ, R34.H1_H1 ;  /* 0x30000022ff237230 */ /* 0x000fe20000004100 */
[----:B------:R-:W-:Y:S01]  /*59a0*/  F2FP.F16.E4M3.UNPACK_B R34, R30 ;  /* 0x0000001eff22723e */ /* 0x000fe200020006ff */
[----:B------:R-:W-:Y:S01]  /*59b0*/  FFMA.FTZ R8, R8, R37, R39 ;  /* 0x0000002508087223 */ /* 0x000fe20000010027 */
[----:B------:R-:W-:Y:S01]  /*59c0*/  LOP3.LUT R5, R77, 0xff0000, R86, 0xf8, !PT ;  /* 0x00ff00004d057812 */ /* 0x000fe200078ef856 */
[-C--:B------:R-:W-:Y:S01]  /*59d0*/  FMUL.FTZ R90, R33, R36.reuse ;  /* 0x00000024215a7220 */ /* 0x080fe20000410000 */
[----:B------:R-:W-:Y:S01]  /*59e0*/  F2FP.F16.E4M3.UNPACK_B R81, R81 ;  /* 0x00000051ff51723e */ /* 0x000fe200020006ff */
[----:B------:R-:W-:Y:S01]  /*59f0*/  FMUL.FTZ R86, R35, R36 ;  /* 0x0000002423567220 */ /* 0x000fe20000410000 */
[----:B------:R-:W-:-:S02]  /*5a00*/  HADD2.F32 R39, -RZ, R83.H0_H0 ;  /* 0x20000053ff277230 */ /* 0x000fc40000004100 */
[----:B------:R-:W-:Y:S01]  /*5a10*/  FFMA.FTZ R12, R12, R37, -R85 ;  /* 0x000000250c0c7223 */ /* 0x000fe20000010855 */
[----:B------:R-:W-:Y:S02]  /*5a20*/  HADD2.F32 R36, -RZ, R32.H0_H0 ;  /* 0x20000020ff247230 */ /* 0x000fe40000004100 */
[-C--:B------:R-:W-:Y:S01]  /*5a30*/  FFMA.FTZ R33, R33, R38.reuse, -R86 ;  /* 0x0000002621217223 */ /* 0x080fe20000010856 */
[----:B------:R-:W-:Y:S02]  /*5a40*/  HADD2.F32 R30, -RZ, R34.H0_H0 ;  /* 0x20000022ff1e7230 */ /* 0x000fe40000004100 */
[----:B------:R-:W-:Y:S01]  /*5a50*/  FFMA.FTZ R35, R35, R38, R90 ;  /* 0x0000002623237223 */ /* 0x000fe2000001005a */
[----:B------:R-:W-:Y:S02]  /*5a60*/  HADD2.F32 R37, -RZ, R81.H0_H0 ;  /* 0x20000051ff257230 */ /* 0x000fe40000004100 */
[----:B------:R-:W-:Y:S01]  /*5a70*/  FMUL.FTZ R77, R36, R39 ;  /* 0x00000027244d7220 */ /* 0x000fe20000410000 */
[----:B------:R-:W-:-:S02]  /*5a80*/  HADD2.F32 R83, -RZ, R83.H1_H1 ;  /* 0x30000053ff537230 */ /* 0x000fc40000004100 */
[C---:B------:R-:W-:Y:S01]  /*5a90*/  FMUL.FTZ R85, R30.reuse, R39 ;  /* 0x000000271e557220 */ /* 0x040fe20000410000 */
[----:B------:R-:W-:Y:S02]  /*5aa0*/  HADD2.F32 R39, -RZ, R32.H1_H1 ;  /* 0x30000020ff277230 */ /* 0x000fe40000004100 */
[-C--:B------:R-:W-:Y:S01]  /*5ab0*/  FFMA.FTZ R30, R30, R37.reuse, -R77 ;  /* 0x000000251e1e7223 */ /* 0x080fe2000001084d */
[----:B------:R-:W-:Y:S02]  /*5ac0*/  HADD2.F32 R34, -RZ, R34.H1_H1 ;  /* 0x30000022ff227230 */ /* 0x000fe40000004100 */
[----:B------:R-:W-:Y:S01]  /*5ad0*/  FFMA.FTZ R32, R36, R37, R85 ;  /* 0x0000002524207223 */ /* 0x000fe20000010055 */
[----:B------:R-:W-:Y:S02]  /*5ae0*/  HADD2.F32 R36, -RZ, R81.H1_H1 ;  /* 0x30000051ff247230 */ /* 0x000fe40000004100 */
[-C--:B------:R-:W-:Y:S01]  /*5af0*/  FMUL.FTZ R37, R39, R83.reuse ;  /* 0x0000005327257220 */ /* 0x080fe20000410000 */
[----:B------:R-:W-:Y:S01]  /*5b00*/  F2FP.F16.E4M3.UNPACK_B R77, R82.H1 ;  /* 0x00000052ff4d723e */ /* 0x000fe200030006ff */
[C---:B------:R-:W-:Y:S01]  /*5b10*/  FMUL.FTZ R90, R34.reuse, R83 ;  /* 0x00000053225a7220 */ /* 0x040fe20000410000 */
[----:B------:R-:W-:Y:S01]  /*5b20*/  F2FP.F16.E4M3.UNPACK_B R38, R14.H1 ;  /* 0x0000000eff26723e */ /* 0x000fe200030006ff */
[----:B------:R-:W-:Y:S01]  /*5b30*/  FFMA.FTZ R37, R34, R36, -R37 ;  /* 0x0000002422257223 */ /* 0x000fe20000010825 */
[----:B------:R-:W-:Y:S01]  /*5b40*/  F2FP.F16.E4M3.UNPACK_B R34, R10.H1 ;  /* 0x0000000aff22723e */ /* 0x000fe200030006ff */
[----:B------:R-:W-:Y:S01]  /*5b50*/  HADD2.F32 R86, -RZ, R77.H0_H0 ;  /* 0x2000004dff567230 */ /* 0x000fe20000004100 */
[----:B------:R-:W-:Y:S01]  /*5b60*/  F2FP.F16.E4M3.UNPACK_B R83, R80.H1 ;  /* 0x00000050ff53723e */ /* 0x000fe200030006ff */
[----:B------:R-:W-:-:S02]  /*5b70*/  HADD2.F32 R81, -RZ, R38.H0_H0 ;  /* 0x20000026ff517230 */ /* 0x000fc40000004100 */
[----:B------:R-:W-:Y:S01]  /*5b80*/  FFMA.FTZ R39, R39, R36, R90 ;  /* 0x0000002427277223 */ /* 0x000fe2000001005a */
[----:B------:R-:W-:Y:S01]  /*5b90*/  HADD2.F32 R36, -RZ, R34.H0_H0 ;  /* 0x20000022ff247230 */ /* 0x000fe20000004100 */
[----:B------:R-:W-:Y:S01]  /*5ba0*/  F2FP.F16.E4M3.UNPACK_B R10, R10 ;  /* 0x0000000aff0a723e */ /* 0x000fe200020006ff */
[----:B------:R-:W-:Y:S02]  /*5bb0*/  HADD2.F32 R85, -RZ, R83.H0_H0 ;  /* 0x20000053ff557230 */ /* 0x000fe40000004100 */
[-C--:B------:R-:W-:Y:S01]  /*5bc0*/  FMUL.FTZ R89, R81, R86.reuse ;  /* 0x0000005651597220 */ /* 0x080fe20000410000 */
[----:B------:R-:W-:Y:S02]  /*5bd0*/  HADD2.F32 R87, -RZ, R77.H1_H1 ;  /* 0x3000004dff577230 */ /* 0x000fe40000004100 */
[----:B------:R-:W-:Y:S01]  /*5be0*/  FMUL.FTZ R86, R36, R86 ;  /* 0x0000005624567220 */ /* 0x000fe20000410000 */
[----:B------:R-:W-:Y:S01]  /*5bf0*/  HADD2.F32 R38, -RZ, R38.H1_H1 ;  /* 0x30000026ff267230 */ /* 0x000fe20000004100 */
[----:B------:R-:W-:Y:S01]  /*5c00*/  F2FP.SATFINITE.E4M3.F32.PACK_AB_MERGE_C R12, R33, R12, RZ ;  /* 0x0000000c210c723e */ /* 0x000fe200048070ff */
[----:B------:R-:W-:-:S02]  /*5c10*/  HADD2.F32 R77, -RZ, R34.H1_H1 ;  /* 0x30000022ff4d7230 */ /* 0x000fc40000004100 */
[----:B------:R-:W-:Y:S01]  /*5c20*/  FFMA.FTZ R34, R36, R85, -R89 ;  /* 0x0000005524227223 */ /* 0x000fe20000010859 */
[----:B------:R-:W-:Y:S02]  /*5c30*/  HADD2.F32 R83, -RZ, R83.H1_H1 ;  /* 0x30000053ff537230 */ /* 0x000fe40000004100 */
[C---:B------:R-:W-:Y:S01]  /*5c40*/  FMUL.FTZ R90, R38.reuse, R87 ;  /* 0x00000057265a7220 */ /* 0x040fe20000410000 */
[----:B------:R-:W-:Y:S01]  /*5c50*/  FFMA.FTZ R36, R81, R85, R86 ;  /* 0x0000005551247223 */ /* 0x000fe20000010056 */
[C---:B------:R-:W-:Y:S01]  /*5c60*/  FMUL.FTZ R87, R77.reuse, R87 ;  /* 0x000000574d577220 */ /* 0x040fe20000410000 */
[----:B------:R-:W-:Y:S01]  /*5c70*/  F2FP.F16.E4M3.UNPACK_B R85, R82 ;  /* 0x00000052ff55723e */ /* 0x000fe200020006ff */
[-C--:B------:R-:W-:Y:S01]  /*5c80*/  FFMA.FTZ R77, R77, R83.reuse, -R90 ;  /* 0x000000534d4d7223 */ /* 0x080fe2000001085a */
[----:B------:R-:W-:Y:S01]  /*5c90*/  F2FP.F16.E4M3.UNPACK_B R82, R14 ;  /* 0x0000000eff52723e */ /* 0x000fe200020006ff */
[----:B------:R-:W-:Y:S01]  /*5ca0*/  FFMA.FTZ R81, R38, R83, R87 ;  /* 0x0000005326517223 */ /* 0x000fe20000010057 */
[----:B------:R-:W-:Y:S01]  /*5cb0*/  F2FP.F16.E4M3.UNPACK_B R83, R80 ;  /* 0x00000050ff53723e */ /* 0x000fe200020006ff */
[--C-:B------:R-:W-:Y:S01]  /*5cc0*/  HADD2.F32 R87, -RZ, R85.reuse.H0_H0 ;  /* 0x20000055ff577230 */ /* 0x100fe20000004100 */
[----:B------:R-:W-:Y:S01]  /*5cd0*/  F2FP.SATFINITE.E4M3.F32.PACK_AB_MERGE_C R35, R35, R8, RZ ;  /* 0x000000082323723e */ /* 0x000fe200048070ff */
[--C-:B------:R-:W-:Y:S01]  /*5ce0*/  HADD2.F32 R80, -RZ, R82.reuse.H0_H0 ;  /* 0x20000052ff507230 */ /* 0x100fe20000004100 */
[----:B------:R-:W-:Y:S01]  /*5cf0*/  F2FP.SATFINITE.E4M3.F32.PACK_AB_MERGE_C R8, R37, R30, R12 ;  /* 0x0000001e2508723e */ /* 0x000fe2000480700c */
[----:B------:R-:W-:Y:S01]  /*5d00*/  HADD2.F32 R89, -RZ, R85.H1_H1 ;  /* 0x30000055ff597230 */ /* 0x000fe20000004100 */
[----:B------:R-:W-:Y:S01]  /*5d10*/  F2FP.SATFINITE.E4M3.F32.PACK_AB_MERGE_C R77, R77, R34, RZ ;  /* 0x000000224d4d723e */ /* 0x000fe200048070ff */
[----:B------:R-:W-:Y:S01]  /*5d20*/  HADD2.F32 R82, -RZ, R82.H1_H1 ;  /* 0x30000052ff527230 */ /* 0x000fe20000004100 */
[----:B------:R-:W-:Y:S01]  /*5d30*/  F2FP.SATFINITE.E4M3.F32.PACK_AB_MERGE_C R12, R39, R32, R35 ;  /* 0x00000020270c723e */ /* 0x000fe20004807023 */
[----:B------:R-:W-:-:S02]  /*5d40*/  HADD2.F32 R14, -RZ, R10.H0_H0 ;  /* 0x2000000aff0e7230 */ /* 0x000fc40000004100 */
[----:B------:R-:W-:Y:S01]  /*5d50*/  FMUL.FTZ R91, R80, R87 ;  /* 0x00000057505b7220 */ /* 0x000fe20000410000 */
[----:B------:R-:W-:Y:S02]  /*5d60*/  HADD2.F32 R38, -RZ, R10.H1_H1 ;  /* 0x3000000aff267230 */ /* 0x000fe40000004100 */
[----:B------:R-:W-:Y:S01]  /*5d70*/  FMUL.FTZ R93, R82, R89 ;  /* 0x00000059525d7220 */ /* 0x000fe20000410000 */
[--C-:B------:R-:W-:Y:S01]  /*5d80*/  HADD2.F32 R85, -RZ, R83.reuse.H0_H0 ;  /* 0x20000053ff557230 */ /* 0x100fe20000004100 */
[----:B------:R-:W-:Y:S01]  /*5d90*/  F2FP.F16.E4M3.UNPACK_B R33, R13 ;  /* 0x0000000dff21723e */ /* 0x000fe200020006ff */
[----:B------:R-:W-:Y:S01]  /*5da0*/  HADD2.F32 R83, -RZ, R83.H1_H1 ;  /* 0x30000053ff537230 */ /* 0x000fe20000004100 */
[----:B------:R-:W-:Y:S01]  /*5db0*/  F2FP.F16.E4M3.UNPACK_B R34, R7 ;  /* 0x00000007ff22723e */ /* 0x000fe200020006ff */
[----:B------:R-:W-:Y:S01]  /*5dc0*/  FMUL.FTZ R87, R14, R87 ;  /* 0x000000570e577220 */ /* 0x000fe20000410000 */
[----:B------:R-:W-:Y:S01]  /*5dd0*/  F2FP.F16.E4M3.UNPACK_B R32, R9 ;  /* 0x00000009ff20723e */ /* 0x000fe200020006ff */
[----:B------:R-:W-:Y:S01]  /*5de0*/  FMUL.FTZ R89, R38, R89 ;  /* 0x0000005926597220 */ /* 0x000fe20000410000 */
[----:B------:R-:W-:Y:S01]  /*5df0*/  FFMA.FTZ R10, R14, R85, -R91 ;  /* 0x000000550e0a7223 */ /* 0x000fe2000001085b */
[----:B------:R-:W-:Y:S01]  /*5e00*/  FFMA.FTZ R93, R38, R83, -R93 ;  /* 0x00000053265d7223 */ /* 0x000fe2000001085d */
[----:B------:R-:W-:Y:S01]  /*5e10*/  FFMA.FTZ R14, R80, R85, R87 ;  /* 0x00000055500e7223 */ /* 0x000fe20000010057 */
[----:B------:R-:W-:Y:S01]  /*5e20*/  FFMA.FTZ R89, R82, R83, R89 ;  /* 0x0000005352597223 */ /* 0x000fe20000010059 */
[----:B------:R-:W-:Y:S01]  /*5e30*/  HADD2.F32 R35, -RZ, R33.H0_H0 ;  /* 0x20000021ff237230 */ /* 0x000fe20000004100 */
[----:B------:R-:W-:Y:S01]  /*5e40*/  F2FP.F16.E4M3.UNPACK_B R37, R6 ;  /* 0x00000006ff25723e */ /* 0x000fe200020006ff */
[----:B------:R-:W-:Y:S01]  /*5e50*/  HADD2.F32 R39, -RZ, R34.H0_H0 ;  /* 0x20000022ff277230 */ /* 0x000fe20000004100 */
[----:B------:R-:W-:Y:S01]  /*5e60*/  F2FP.SATFINITE.E4M3.F32.PACK_AB_MERGE_C R36, R81, R36, RZ ;  /* 0x000000245124723e */ /* 0x000fe200048070ff */
[----:B------:R-:W-:Y:S01]  /*5e70*/  HADD2.F32 R30, -RZ, R32.H0_H0 ;  /* 0x20000020ff1e7230 */ /* 0x000fe20000004100 */
[----:B------:R-:W-:Y:S01]  /*5e80*/  F2FP.SATFINITE.E4M3.F32.PACK_AB_MERGE_C R10, R93, R10, R77 ;  /* 0x0000000a5d0a723e */ /* 0x000fe2000480704d */
[----:B------:R-:W-:Y:S01]  /*5e90*/  HADD2.F32 R38, -RZ, R37.H0_H0 ;  /* 0x20000025ff267230 */ /* 0x000fe20000004100 */
[----:B------:R-:W-:Y:S01]  /*5ea0*/  F2FP.SATFINITE.E4M3.F32.PACK_AB_MERGE_C R14, R89, R14, R36 ;  /* 0x0000000e590e723e */ /* 0x000fe20004807024 */
[-C--:B------:R-:W-:Y:S01]  /*5eb0*/  FMUL.FTZ R77, R35, R39.reuse ;  /* 0x00000027234d7220 */ /* 0x080fe20000410000 */
[----:B------:R-:W-:Y:S01]  /*5ec0*/  FMUL.FTZ R80, R30, R39 ;  /* 0x000000271e507220 */ /* 0x000fe20000410000 */
[----:B------:R-:W-:Y:S01]  /*5ed0*/  HADD2.F32 R36, -RZ, R33.H1_H1 ;  /* 0x30000021ff247230 */ /* 0x000fe20000004100 */
[----:B------:R-:W-:Y:S01]  /*5ee0*/  F2FP.F16.E4M3.UNPACK_B R33, R9.H1 ;  /* 0x00000009ff21723e */ /* 0x000fe200030006ff */
[----:B------:R-:W-:-:S02]  /*5ef0*/  HADD2.F32 R39, -RZ, R34.H1_H1 ;  /* 0x30000022ff277230 */ /* 0x000fc40000004100 */
[-C--:B------:R-:W-:Y:S01]  /*5f00*/  FFMA.FTZ R30, R30, R38.reuse, -R77 ;  /* 0x000000261e1e7223 */ /* 0x080fe2000001084d */
[----:B------:R-:W-:Y:S02]  /*5f10*/  HADD2.F32 R34, -RZ, R32.H1_H1 ;  /* 0x30000020ff227230 */ /* 0x000fe40000004100 */
[----:B------:R-:W-:Y:S01]  /*5f20*/  FFMA.FTZ R32, R35, R38, R80 ;  /* 0x0000002623207223 */ /* 0x000fe20000010050 */
[----:B------:R-:W-:Y:S02]  /*5f30*/  HADD2.F32 R37, -RZ, R37.H1_H1 ;  /* 0x30000025ff257230 */ /* 0x000fe40000004100 */
[----:B------:R-:W-:Y:S01]  /*5f40*/  FMUL.FTZ R77, R36, R39 ;  /* 0x00000027244d7220 */ /* 0x000fe20000410000 */
[----:B------:R-:W-:Y:S01]  /*5f50*/  F2FP.F16.E4M3.UNPACK_B R35, R13.H1 ;  /* 0x0000000dff23723e */ /* 0x000fe200030006ff */
[C---:B------:R-:W-:Y:S01]  /*5f60*/  FMUL.FTZ R39, R34.reuse, R39 ;  /* 0x0000002722277220 */ /* 0x040fe20000410000 */
[----:B------:R-:W-:Y:S01]  /*5f70*/  F2FP.F16.E4M3.UNPACK_B R38, R7.H1 ;  /* 0x00000007ff26723e */ /* 0x000fe200030006ff */
[-C--:B------:R-:W-:Y:S01]  /*5f80*/  FFMA.FTZ R9, R34, R37.reuse, -R77 ;  /* 0x0000002522097223 */ /* 0x080fe2000001084d */
[----:B------:R-:W-:Y:S01]  /*5f90*/  F2FP.F16.E4M3.UNPACK_B R6, R6.H1 ;  /* 0x00000006ff06723e */ /* 0x000fe200030006ff */
[----:B------:R-:W-:Y:S01]  /*5fa0*/  FFMA.FTZ R7, R36, R37, R39 ;  /* 0x0000002524077223 */ /* 0x000fe20000010027 */
[----:B------:R-:W-:Y:S01]  /*5fb0*/  HADD2.F32 R34, -RZ, R35.H0_H0 ;  /* 0x20000023ff227230 */ /* 0x000fe20000004100 */
[-C--:B------:R-:W-:Y:S01]  /*5fc0*/  F2FP.F16.E4M3.UNPACK_B R83, R5.reuse ;  /* 0x00000005ff53723e */ /* 0x080fe200020006ff */
[----:B------:R-:W-:Y:S01]  /*5fd0*/  HADD2.F32 R36, -RZ, R38.H0_H0 ;  /* 0x20000026ff247230 */ /* 0x000fe20000004100 */
[----:B------:R-:W-:Y:S01]  /*5fe0*/  F2FP.F16.E4M3.UNPACK_B R85, R5.H1 ;  /* 0x00000005ff55723e */ /* 0x000fe200030006ff */
[----:B------:R-:W-:Y:S01]  /*5ff0*/  HADD2.F32 R13, -RZ, R33.H0_H0 ;  /* 0x20000021ff0d7230 */ /* 0x000fe20000004100 */
[----:B------:R-:W-:Y:S01]  /*6000*/  F2FP.F16.E4M3.UNPACK_B R81, R4.H1 ;  /* 0x00000004ff51723e */ /* 0x000fe200030006ff */
[----:B------:R-:W-:-:S02]  /*6010*/  HADD2.F32 R37, -RZ, R35.H1_H1 ;  /* 0x30000023ff257230 */ /* 0x000fc40000004100 */
[CC--:B------:R-:W-:Y:S01]  /*6020*/  FMUL.FTZ R82, R34.reuse, R36.reuse ;  /* 0x0000002422527220 */ /* 0x0c0fe20000410000 */
[----:B------:R-:W-:Y:S02]  /*6030*/  HADD2.F32 R35, -RZ, R6.H0_H0 ;  /* 0x20000006ff237230 */ /* 0x000fe40000004100 */
[C---:B------:R-:W-:Y:S01]  /*6040*/  FMUL.FTZ R39, R13.reuse, R36 ;  /* 0x000000240d277220 */ /* 0x040fe20000410000 */
[----:B------:R-:W-:Y:S02]  /*6050*/  HADD2.F32 R33, -RZ, R33.H1_H1 ;  /* 0x30000021ff217230 */ /* 0x000fe40000004100 */
[----:B------:R-:W-:Y:S02]  /*6060*/  HADD2.F32 R80, -RZ, R38.H1_H1 ;  /* 0x30000026ff507230 */ /* 0x000fe40000004100 */
[----:B------:R-:W-:Y:S02]  /*6070*/  HADD2.F32 R38, -RZ, R6.H1_H1 ;  /* 0x30000006ff267230 */ /* 0x000fe40000004100 */
[-C--:B------:R-:W-:Y:S01]  /*6080*/  FFMA.FTZ R6, R13, R35.reuse, -R82 ;  /* 0x000000230d067223 */ /* 0x080fe20000010852 */
[----:B------:R-:W-:Y:S01]  /*6090*/  FFMA.FTZ R13, R34, R35, R39 ;  /* 0x00000023220d7223 */ /* 0x000fe20000010027 */
[-C--:B------:R-:W-:Y:S01]  /*60a0*/  FMUL.FTZ R36, R37, R80.reuse ;  /* 0x0000005025247220 */ /* 0x080fe20000410000 */
[----:B------:R-:W-:Y:S01]  /*60b0*/  FMUL.FTZ R34, R33, R80 ;  /* 0x0000005021227220 */ /* 0x000fe20000410000 */
[----:B------:R-:W-:Y:S01]  /*60c0*/  F2FP.F16.E4M3.UNPACK_B R35, R15 ;  /* 0x0000000fff23723e */ /* 0x000fe200020006ff */
[----:B------:R-:W-:-:S02]  /*60d0*/  HADD2.F32 R90, -RZ, R85.H0_H0 ;  /* 0x20000055ff5a7230 */ /* 0x000fc40000004100 */
[-C--:B------:R-:W-:Y:S01]  /*60e0*/  FFMA.FTZ R33, R33, R38.reuse, -R36 ;  /* 0x0000002621217223 */ /* 0x080fe20000010824 */
[----:B------:R-:W-:Y:S01]  /*60f0*/  FFMA.FTZ R34, R37, R38, R34 ;  /* 0x0000002625227223 */ /* 0x000fe20000010022 */
[----:B------:R-:W-:Y:S01]  /*6100*/  F2FP.F16.E4M3.UNPACK_B R38, R15.H1 ;  /* 0x0000000fff26723e */ /* 0x000fe200030006ff */
[----:B------:R-:W-:Y:S01]  /*6110*/  HADD2.F32 R39, -RZ, R35.H0_H0 ;  /* 0x20000023ff277230 */ /* 0x000fe20000004100 */
[-C--:B------:R-:W-:Y:S01]  /*6120*/  F2FP.F16.E4M3.UNPACK_B R37, R11.reuse.H1 ;  /* 0x0000000bff25723e */ /* 0x080fe200030006ff */
[----:B------:R-:W-:Y:S01]  /*6130*/  HADD2.F32 R86, -RZ, R81.H0_H0 ;  /* 0x20000051ff567230 */ /* 0x000fe20000004100 */
[----:B------:R-:W-:Y:S01]  /*6140*/  F2FP.F16.E4M3.UNPACK_B R36, R11 ;  /* 0x0000000bff24723e */ /* 0x000fe200020006ff */
[----:B------:R-:W-:Y:S01]  /*6150*/  HADD2.F32 R77, -RZ, R38.H0_H0 ;  /* 0x20000026ff4d7230 */ /* 0x000fe20000004100 */
[----:B------:R-:W-:Y:S01]  /*6160*/  F2FP.F16.E4M3.UNPACK_B R80, R4 ;  /* 0x00000004ff50723e */ /* 0x000fe200020006ff */
[----:B------:R-:W-:Y:S01]  /*6170*/  HADD2.F32 R4, -RZ, R83.H0_H0 ;  /* 0x20000053ff047230 */ /* 0x000fe20000004100 */
[----:B------:R-:W-:Y:S01]  /*6180*/  F2FP.SATFINITE.E4M3.F32.PACK_AB_MERGE_C R6, R33, R6, RZ ;  /* 0x000000062106723e */ /* 0x000fe200048070ff */
[----:B------:R-:W-:-:S02]  /*6190*/  HADD2.F32 R15, -RZ, R37.H0_H0 ;  /* 0x20000025ff0f7230 */ /* 0x000fc40000004100 */
[----:B------:R-:W-:Y:S01]  /*61a0*/  FMUL.FTZ R96, R77, R90 ;  /* 0x0000005a4d607220 */ /* 0x000fe20000410000 */
[----:B------:R-:W-:Y:S02]  /*61b0*/  HADD2.F32 R11, -RZ, R36.H0_H0 ;  /* 0x20000024ff0b7230 */ /* 0x000fe40000004100 */
[----:B------:R-:W-:Y:S01]  /*61c0*/  FMUL.FTZ R92, R39, R4 ;  /* 0x00000004275c7220 */ /* 0x000fe20000410000 */
[----:B------:R-:W-:Y:S02]  /*61d0*/  HADD2.F32 R82, -RZ, R80.H0_H0 ;  /* 0x20000050ff527230 */ /* 0x000fe40000004100 */
[----:B------:R-:W-:Y:S01]  /*61e0*/  FMUL.FTZ R90, R15, R90 ;  /* 0x0000005a0f5a7220 */ /* 0x000fe20000410000 */
[----:B------:R-:W-:Y:S02]  /*61f0*/  HADD2.F32 R38, -RZ, R38.H1_H1 ;  /* 0x30000026ff267230 */ /* 0x000fe40000004100 */
[----:B------:R-:W-:Y:S01]  /*6200*/  FMUL.FTZ R94, R11, R4 ;  /* 0x000000040b5e7220 */ /* 0x000fe20000410000 */
[----:B------:R-:W-:-:S02]  /*6210*/  HADD2.F32 R85, -RZ, R85.H1_H1 ;  /* 0x30000055ff557230 */ /* 0x000fc40000004100 */
[----:B------:R-:W-:Y:S01]  /*6220*/  FFMA.FTZ R4, R11, R82, -R92 ;  /* 0x000000520b047223 */ /* 0x000fe2000001085c */
[----:B------:R-:W-:Y:S02]  /*6230*/  HADD2.F32 R37, -RZ, R37.H1_H1 ;  /* 0x30000025ff257230 */ /* 0x000fe40000004100 */
[-C--:B------:R-:W-:Y:S01]  /*6240*/  FFMA.FTZ R11, R15, R86.reuse, -R96 ;  /* 0x000000560f0b7223 */ /* 0x080fe20000010860 */
[----:B------:R-:W-:Y:S01]  /*6250*/  FFMA.FTZ R90, R77, R86, R90 ;  /* 0x000000564d5a7223 */ /* 0x000fe2000001005a */
[----:B------:R-:W-:Y:S02]  /*6260*/  HADD2.F32 R35, -RZ, R35.H1_H1 ;  /* 0x30000023ff237230 */ /* 0x000fe40000004100 */
[-C--:B------:R-:W-:Y:S01]  /*6270*/  FMUL.FTZ R86, R38, R85.reuse ;  /* 0x0000005526567220 */ /* 0x080fe20000410000 */
[----:B------:R-:W-:Y:S02]  /*6280*/  HADD2.F32 R83, -RZ, R83.H1_H1 ;  /* 0x30000053ff537230 */ /* 0x000fe40000004100 */
[----:B------:R-:W-:Y:S01]  /*6290*/  FMUL.FTZ R85, R37, R85 ;  /* 0x0000005525557220 */ /* 0x000fe20000410000 */
[----:B------:R-:W-:-:S02]  /*62a0*/  HADD2.F32 R81, -RZ, R81.H1_H1 ;  /* 0x30000051ff517230 */ /* 0x000fc40000004100 */
[----:B------:R-:W-:Y:S01]  /*62b0*/  FFMA.FTZ R5, R39, R82, R94 ;  /* 0x0000005227057223 */ /* 0x000fe2000001005e */
[----:B------:R-:W-:Y:S02]  /*62c0*/  HADD2.F32 R36, -RZ, R36.H1_H1 ;  /* 0x30000024ff247230 */ /* 0x000fe40000004100 */
[----:B------:R-:W-:Y:S01]  /*62d0*/  FMUL.FTZ R15, R35, R83 ;  /* 0x00000053230f7220 */ /* 0x000fe20000410000 */
[----:B------:R-:W-:Y:S02]  /*62e0*/  HADD2.F32 R80, -RZ, R80.H1_H1 ;  /* 0x30000050ff507230 */ /* 0x000fe40000004100 */
[-C--:B------:R-:W-:Y:S01]  /*62f0*/  FFMA.FTZ R86, R37, R81.reuse, -R86 ;  /* 0x0000005125567223 */ /* 0x080fe20000010856 */
[----:B------:R-:W-:Y:S01]  /*6300*/  FFMA.FTZ R85, R38, R81, R85 ;  /* 0x0000005126557223 */ /* 0x000fe20000010055 */
[----:B------:R-:W-:Y:S01]  /*6310*/  FMUL.FTZ R82, R36, R83 ;  /* 0x0000005324527220 */ /* 0x000fe20000410000 */
[----:B------:R-:W-:Y:S01]  /*6320*/  F2FP.SATFINITE.E4M3.F32.PACK_AB_MERGE_C R13, R34, R13, RZ ;  /* 0x0000000d220d723e */ /* 0x000fe200048070ff */
[-C--:B------:R-:W-:Y:S01]  /*6330*/  FFMA.FTZ R15, R36, R80.reuse, -R15 ;  /* 0x00000050240f7223 */ /* 0x080fe2000001080f */
[----:B------:R-:W-:Y:S01]  /*6340*/  F2FP.SATFINITE.E4M3.F32.PACK_AB_MERGE_C R11, R86, R11, RZ ;  /* 0x0000000b560b723e */ /* 0x000fe200048070ff */
[----:B------:R-:W-:Y:S01]  /*6350*/  FFMA.FTZ R82, R35, R80, R82 ;  /* 0x0000005023527223 */ /* 0x000fe20000010052 */
[----:B------:R-:W-:-:S02]  /*6360*/  F2FP.SATFINITE.E4M3.F32.PACK_AB_MERGE_C R85, R85, R90, RZ ;  /* 0x0000005a5555723e */ /* 0x000fc400048070ff */
[----:B------:R-:W-:Y:S02]  /*6370*/  F2FP.SATFINITE.E4M3.F32.PACK_AB_MERGE_C R11, R15, R4, R11 ;  /* 0x000000040f0b723e */ /* 0x000fe4000480700b */
[----:B------:R-:W-:Y:S02]  /*6380*/  F2FP.SATFINITE.E4M3.F32.PACK_AB_MERGE_C R9, R9, R30, R6 ;  /* 0x0000001e0909723e */ /* 0x000fe40004807006 */
[----:B------:R-:W-:Y:S02]  /*6390*/  F2FP.SATFINITE.E4M3.F32.PACK_AB_MERGE_C R13, R7, R32, R13 ;  /* 0x00000020070d723e */ /* 0x000fe4000480700d */
[----:B------:R-:W-:-:S07]  /*63a0*/  F2FP.SATFINITE.E4M3.F32.PACK_AB_MERGE_C R15, R82, R5, R85 ;  /* 0x00000005520f723e */ /* 0x000fce0004807055 */
.L_x_401:
[----:B------:R-:W-:Y:S05]  /*63b0*/  BSYNC B1 ;  /* 0x0000000000017941 */ /* 0x000fea0003800000 */
.L_x_400:
[----:B0-----:R0:W-:Y:S01]  /*63c0*/  ST.E.128 desc[UR40][R28.64], R8 ;  /* 0x000000081c007985 */ /* 0x0011e2000c101d28 */
[----:B------:R-:W-:-:S13]  /*63d0*/  ISETP.GE.AND P3, PT, R31, R84, PT ;  /* 0x000000541f00720c */ /* 0x000fda0003f66270 */
[----:B------:R-:W-:Y:S05]  /*63e0*/  @P3 BRA `(.L_x_379) ;  /* 0x0000000000e83947 */ /* 0x000fea0003800000 */
[----:B------:R-:W-:-:S04]  /*63f0*/  IADD3 R4, P3, R79, R31, RZ ;  /* 0x0000001f4f047210 */ /* 0x000fc80007f7e0ff */
[----:B------:R-:W-:-:S05]  /*6400*/  LEA.HI.X.SX32 R5, R31, R78, 0x1, P3 ;  /* 0x0000004e1f057211 */ /* 0x000fca00018f0eff */
[----:B--2---:R2:W-:Y:S01]  /*6410*/  ST.E.128 desc[UR40][R4.64], R12 ;  /* 0x0000000c04007985 */ /* 0x0045e2000c101d28 */
[----:B------:R-:W-:Y:S05]  /*6420*/  BRA `(.L_x_379) ;  /* 0x0000000000d87947 */ /* 0x000fea0003800000 */
.L_x_371:
[----:B------:R-:W-:-:S13]  /*6430*/  ISETP.NE.AND P2, PT, R157, 0x3, PT ;  /* 0x000000039d00780c */ /* 0x000fda0003f45270 */
[----:B------:R-:W-:Y:S05]  /*6440*/  @!P2 BRA `(.L_x_402) ;  /* 0x000000000004a947 */ /* 0x000fea0003800000 */
[----:B------:R-:W-:Y:S01]  /*6450*/  BPT.TRAP 0x1 ;  /* 0x000000040000795c */ /* 0x000fe20000300000 */
.L_x_402:
[----:B------:R-:W-:Y:S01]  /*6460*/  IMAD R70, R19, 0x8, R18 ;  /* 0x0000000813467824 */ /* 0x000fe200078e0212 */
[----:B------:R-:W-:Y:S01]  /*6470*/  SHF.L.U32 R76, R154, 0x1f, RZ ;  /* 0x0000001f9a4c7819 */ /* 0x000fe200000006ff */
[----:B------:R-:W-:Y:S01]  /*6480*/  BSSY B1, `(.L_x_403) ;  /* 0x0000004000017945 */ /* 0x000fe20003800000 */
[----:B------:R-:W-:Y:S02]  /*6490*/  SHF.R.S32.HI R73, RZ, 0x1f, R74 ;  /* 0x0000001fff497819 */ /* 0x000fe4000001144a */
[----:B------:R-:W0:Y:S02]  /*64a0*/  SYNCS.PHASECHK.TRANS64.TRYWAIT P3, [R70+URZ+0x19c90], R76 ;  /* 0x019c904c460075a7 */ /* 0x000e24000806017f */
[----:B0-----:R-:W-:Y:S05]  /*64b0*/  @!P3 BRA `(.L_x_404) ;  /* 0x000001480078b947 */ /* 0x001fea0003800000 */
.L_x_639:
[----:B------:R-:W-:Y:S05]  /*64c0*/  BSYNC B1 ;  /* 0x0000000000017941 */ /* 0x000fea0003800000 */
.L_x_403:
[----:B------:R-:W-:Y:S01]  /*64d0*/  ULDC.64 UR4, c[0x0][0x300] ;  /* 0x0000c00000047ab9 */ /* 0x000fe20000000a00 */
[----:B-----5:R-:W-:Y:S01]  /*64e0*/  SHF.R.S32.HI R72, RZ, 0x1f, R75 ;  /* 0x0000001fff487819 */ /* 0x020fe2000001144b */
[----:B------:R-:W-:Y:S01]  /*64f0*/  IMAD R7, R73, UR4, RZ ;  /* 0x0000000449077c24 */ /* 0x000fe2000f8e02ff */
[----:B------:R-:W-:Y:S01]  /*6500*/  ULDC.64 UR6, c[0x0][0x2e8] ;  /* 0x0000ba0000067ab9 */ /* 0x000fe20000000a00 */
[----:B------:R-:W-:-:S04]  /*6510*/  IMAD.WIDE.U32 R4, R74, UR4, RZ ;  /* 0x000000044a047c25 */ /* 0x000fc8000f8e00ff */
[----:B------:R-:W-:Y:S01]  /*6520*/  IMAD R7, R74, UR5, R7 ;  /* 0x000000054a077c24 */ /* 0x000fe2000f8e0207 */
[----:B------:R-:W-:Y:S01]  /*6530*/  ULDC.64 UR4, c[0x0][0x310] ;  /* 0x0000c40000047ab9 */ /* 0x000fe20000000a00 */
[----:B------:R-:W-:Y:S02]  /*6540*/  IMAD R71, R2, -0x80, R41 ;  /* 0xffffff8002477824 */ /* 0x000fe400078e0229 */
[----:B------:R-:W-:Y:S02]  /*6550*/  IMAD R6, R72, UR4, RZ ;  /* 0x0000000448067c24 */ /* 0x000fe4000f8e02ff */
[----:B------:R-:W-:Y:S01]  /*6560*/  IMAD.IADD R5, R5, 0x1, R7 ;  /* 0x0000000105057824 */ /* 0x000fe200078e0207 */
[----:B------:R-:W-:Y:S01]  /*6570*/  VIMNMX R71, R71, 0x80, PT ;  /* 0x0000008047477848 */ /* 0x000fe20003fe0100 */
[C---:B------:R-:W-:Y:S02]  /*6580*/  IMAD R7, R75.reuse, UR5, R6 ;  /* 0x000000054b077c24 */ /* 0x040fe4000f8e0206 */
[----:B------:R-:W-:Y:S01]  /*6590*/  IMAD.WIDE.U32 R4, R75, UR4, R4 ;  /* 0x000000044b047c25 */ /* 0x000fe2000f8e0004 */
[----:B------:R-:W-:-:S03]  /*65a0*/  ULDC.64 UR4, c[0x0][0x308] ;  /* 0x0000c20000047ab9 */ /* 0x000fc60000000a00 */
[----:B------:R-:W-:Y:S02]  /*65b0*/  IMAD.IADD R5, R5, 0x1, R7 ;  /* 0x0000000105057824 */ /* 0x000fe400078e0207 */
[----:B------:R-:W-:Y:S01]  /*65c0*/  IMAD.WIDE.U32 R4, R22, UR4, R4 ;  /* 0x0000000416047c25 */ /* 0x000fe2000f8e0004 */
[----:B------:R-:W-:-:S03]  /*65d0*/  UMOV UR4, 0xffffffff ;  /* 0xffffffff00047882 */ /* 0x000fc60000000000 */
[----:B------:R-:W-:Y:S01]  /*65e0*/  IMAD R13, R22, UR5, R5 ;  /* 0x00000005160d7c24 */ /* 0x000fe2000f8e0205 */
[----:B------:R-:W-:-:S04]  /*65f0*/  IADD3 R4, P3, R4, UR6, RZ ;  /* 0x0000000604047c10 */ /* 0x000fc8000ff7e0ff */
[----:B------:R-:W-:Y:S02]  /*6600*/  IADD3.X R13, R13, UR7, RZ, P3, !PT ;  /* 0x000000070d0d7c10 */ /* 0x000fe40009ffe4ff */
[----:B------:R-:W-:Y:S01]  /*6610*/  ISETP.GT.AND P3, PT, R71, R155, PT ;  /* 0x0000009b4700720c */ /* 0x000fe20003f64270 */
[----:B------:R-:W-:-:S12]  /*6620*/  BRA.DIV UR4, `(.L_x_405) ;  /* 0x0000014a04307947 */ /* 0x000fd8000b800000 */
[----:B------:R1:W2:Y:S04]  /*6630*/  SHFL.IDX PT, R5, R13, RZ, 0x1e1f ;  /* 0x001e1fff0d057589 */ /* 0x0002a800000e0000 */
[----:B------:R1:W3:Y:S02]  /*6640*/  SHFL.IDX PT, R14, R4, RZ, 0x1e1f ;  /* 0x001e1fff040e7589 */ /* 0x0002e400000e0000 */
.L_x_643:
[----:B------:R-:W-:Y:S05]  /*6650*/  @!P3 BRA `(.L_x_379) ;  /* 0x00000000004cb947 */ /* 0x000fea0003800000 */
[----:B------:R-:W4:Y:S01]  /*6660*/  LDL R6, [R1+0xc] ;  /* 0x00000c0001067983 */ /* 0x000f220000100800 */
[----:B------:R-:W-:-:S03]  /*6670*/  ULDC UR4, c[0x0][0x2f4] ;  /* 0x0000bd0000047ab9 */ /* 0x000fc60000000800 */
[----:B-1----:R-:W5:Y:S01]  /*6680*/  LDL R4, [R1] ;  /* 0x0000000001047983 */ /* 0x002f620000100800 */
[----:B------:R-:W-:-:S13]  /*6690*/  ISETP.GE.AND P3, PT, R16, UR4, PT ;  /* 0x0000000410007c0c */ /* 0x000fda000bf66270 */
[----:B---3--:R-:W-:-:S05]  /*66a0*/  @!P3 IADD3 R12, P4, R16, R14, RZ ;  /* 0x0000000e100cb210 */ /* 0x008fca0007f9e0ff */
[----:B--2---:R-:W-:Y:S01]  /*66b0*/  @!P3 IMAD.X R13, R5, 0x1, R17, P4 ;  /* 0x00000001050db824 */ /* 0x004fe200020e0611 */
[----:B------:R-:W-:-:S13]  /*66c0*/  ISETP.GE.AND P4, PT, R23, UR4, PT ;  /* 0x0000000417007c0c */ /* 0x000fda000bf86270 */
[----:B------:R-:W-:-:S05]  /*66d0*/  @!P4 IADD3 R8, P5, R23, R14, RZ ;  /* 0x0000000e1708c210 */ /* 0x000fca0007fbe0ff */
[----:B----4-:R-:W-:Y:S01]  /*66e0*/  @!P4 IMAD.X R9, R5, 0x1, R6, P5 ;  /* 0x000000010509c824 */ /* 0x010fe200028e0606 */
[----:B------:R-:W-:-:S13]  /*66f0*/  ISETP.GE.AND P5, PT, R67, UR4, PT ;  /* 0x0000000443007c0c */ /* 0x000fda000bfa6270 */
[----:B-----5:R-:W-:-:S05]  /*6700*/  @!P5 IMAD.SHL.U32 R4, R4, 0x10, RZ ;  /* 0x000000100404d824 */ /* 0x020fca00078e00ff */
[----:B------:R-:W-:-:S04]  /*6710*/  @!P5 IADD3 R10, P6, R4, R14, RZ ;  /* 0x0000000e040ad210 */ /* 0x000fc80007fde0ff */
[----:B------:R-:W-:Y:S02]  /*6720*/  @!P5 LEA.HI.X.SX32 R11, R4, R5, 0x1, P6 ;  /* 0x00000005040bd211 */ /* 0x000fe400030f0eff */
[----:B------:R-:W1:Y:S04]  /*6730*/  @!P3 LDS.128 R4, [R69+0x13800] ;  /* 0x013800004504b984 */ /* 0x000e680000000c00 */
[----:B-1----:R-:W-:Y:S04]  /*6740*/  @!P3 ST.E.128 desc[UR40][R12.64], R4 ;  /* 0x000000040c00b985 */ /* 0x002fe8000c101d28 */
[----:B------:R-:W1:Y:S04]  /*6750*/  @!P5 LDS.128 R4, [R69+0x14800] ;  /* 0x014800004504d984 */ /* 0x000e680000000c00 */
[----:B-1----:R-:W-:Y:S04]  /*6760*/  @!P5 ST.E.128 desc[UR40][R10.64], R4 ;  /* 0x000000040a00d985 */ /* 0x002fe8000c101d28 */
[----:B------:R-:W1:Y:S04]  /*6770*/  @!P4 LDS.128 R4, [R69+0x15800] ;  /* 0x015800004504c984 */ /* 0x000e680000000c00 */
[----:B-1----:R4:W-:Y:S02]  /*6780*/  @!P4 ST.E.128 desc[UR40][R8.64], R4 ;  /* 0x000000040800c985 */ /* 0x0029e4000c101d28 */
.L_x_379:
[----:B------:R-:W-:Y:S05]  /*6790*/  BSYNC B0 ;  /* 0x0000000000007941 */ /* 0x000fea0003800000 */
.L_x_370:
[----:B012-4-:R-:W0:Y:S01]  /*67a0*/  S2R R4, SR_TID.X ;  /* 0x0000000000047919 */ /* 0x017e220000002100 */
[----:B------:R-:W-:Y:S01]  /*67b0*/  @!PT LDS RZ, [RZ] ;  /* 0x00000000fffff984 */ /* 0x000fe20000000800 */
[----:B------:R-:W-:Y:S01]  /*67c0*/  @!PT LDS RZ, [RZ] ;  /* 0x00000000fffff984 */ /* 0x000fe20000000800 */
[----:B------:R-:W-:Y:S01]  /*67d0*/  @!PT LDS RZ, [RZ] ;  /* 0x00000000fffff984 */ /* 0x000fe20000000800 */
[----:B------:R-:W-:Y:S01]  /*67e0*/  @!PT LDS RZ, [RZ] ;  /* 0x00000000fffff984 */ /* 0x000fe20000000800 */
[----:B------:R1:W-:Y:S06]  /*67f0*/  MEMBAR.ALL.CTA ;  /* 0x0000000000007992 */ /* 0x0003ec0000008000 */
[----:B-1----:R-:W1:Y:S01]  /*6800*/  FENCE.VIEW.ASYNC.S ;  /* 0x00000000000073c6 */ /* 0x002e620000000000 */
[----:B------:R-:W-:Y:S05]  /*6810*/  WARPSYNC.ALL ;  /* 0x0000000000007948 */ /* 0x000fea0003800000 */
[----:B------:R-:W-:Y:S01]  /*6820*/  BSSY B0, `(.L_x_406) ;  /* 0x0000008000007945 */ /* 0x000fe20003800000 */
[----:B-1----:R1:W-:Y:S01]  /*6830*/  BAR.SYNC.DEFER_BLOCKING R56, 0x80 ;  /* 0x000200380000751d */ /* 0x0023e20000010000 */
[----:B0-----:R-:W-:-:S13]  /*6840*/  LOP3.LUT P3, RZ, R4, 0x7f, RZ, 0xc0, !PT ;  /* 0x0000007f04ff7812 */ /* 0x001fda000786c0ff */
[----:B------:R-:W-:-:S05]  /*6850*/  @!P3 VIADD R4, R70, 0x19ca0 ;  /* 0x00019ca04604b836 */ /* 0x000fca0000000000 */
[----:B------:R-:W-:-:S04]  /*6860*/  @!P3 PRMT R4, RZ, 0x654, R4 ;  /* 0x00000654ff04b816 */ /* 0x000fc80000000004 */
[----:B------:R1:W-:Y:S01]  /*6870*/  @!P3 SYNCS.ARRIVE.TRANS64.RED.A1T0 RZ, [R4+URZ], RZ ;  /* 0x000000ff04ffb9a7 */ /* 0x0003e2000810043f */
[----:B------:R-:W-:Y:S05]  /*6880*/  @!P2 BRA `(.L_x_407) ;  /* 0x000000000004a947 */ /* 0x000fea0003800000 */
[----:B------:R-:W-:Y:S01]  /*6890*/  BPT.TRAP 0x1 ;  /* 0x000000040000795c */ /* 0x000fe20000300000 */
.L_x_407:
[----:B------:R-:W-:Y:S05]  /*68a0*/  BSYNC B0 ;  /* 0x0000000000007941 */ /* 0x000fea0003800000 */
.L_x_406:
[----:B------:R-:W0:Y:S01]  /*68b0*/  SYNCS.PHASECHK.TRANS64.TRYWAIT P2, [R70+URZ+0x19cb0], R76 ;  /* 0x019cb04c460075a7 */ /* 0x000e22000804017f */
[----:B------:R-:W-:Y:S04]  /*68c0*/  BSSY B0, `(.L_x_408) ;  /* 0x0000002000007945 */ /* 0x000fe80003800000 */
[----:B0-----:R-:W-:Y:S05]  /*68d0*/  @!P2 BRA `(.L_x_409) ;  /* 0x0000014400c8a947 */ /* 0x001fea0003800000 */
.L_x_644:
[----:B------:R-:W-:Y:S05]  /*68e0*/  BSYNC B0 ;  /* 0x0000000000007941 */ /* 0x000fea0003800000 */
.L_x_408:
[----:B------:R-:W-:Y:S01]  /*68f0*/  ULDC.64 UR4, c[0x0][0x328] ;  /* 0x0000ca0000047ab9 */ /* 0x000fe20000000a00 */
[----:B------:R-:W-:Y:S01]  /*6900*/  ULDC.64 UR6, c[0x0][0x318] ;  /* 0x0000c60000067ab9 */ /* 0x000fe20000000a00 */
[----:B------:R-:W-:Y:S01]  /*6910*/  IMAD R73, R73, UR4, RZ ;  /* 0x0000000449497c24 */ /* 0x000fe2000f8e02ff */
[----:B------:R-:W-:Y:S01]  /*6920*/  BSSY B0, `(.L_x_410) ;  /* 0x0000025000007945 */ /* 0x000fe20003800000 */
[----:B-1----:R-:W-:-:S04]  /*6930*/  IMAD.WIDE.U32 R4, R74, UR4, RZ ;  /* 0x000000044a047c25 */ /* 0x002fc8000f8e00ff */
        /* <DEDUP_REMOVED lines=8> */
[----:B------:R-:W-:-:S04]  /*69c0*/  IMAD.WIDE.U32 R4, R22, UR4, R4 ;  /* 0x0000000416047c25 */ /* 0x000fc8000f8e0004 */
[----:B------:R-:W-:Y:S01]  /*69d0*/  IMAD R5, R22, UR5, R5 ;  /* 0x0000000516057c24 */ /* 0x000fe2000f8e0205 */
[----:B------:R-:W-:-:S04]  /*69e0*/  IADD3 R4, P2, R4, UR6, RZ ;  /* 0x0000000604047c10 */ /* 0x000fc8000ff5e0ff */
[----:B------:R-:W-:Y:S02]  /*69f0*/  IADD3.X R5, R5, UR7, RZ, P2, !PT ;  /* 0x0000000705057c10 */ /* 0x000fe400097fe4ff */
[----:B------:R-:W-:Y:S01]  /*6a00*/  ISETP.GT.AND P2, PT, R71, R155, PT ;  /* 0x0000009b4700720c */ /* 0x000fe20003f44270 */
[----:B------:R-:W1:Y:S04]  /*6a10*/  SHFL.IDX PT, R4, R4, RZ, 0x1e1f ;  /* 0x001e1fff04047589 */ /* 0x000e6800000e0000 */
[----:B------:R-:W2:Y:S08]  /*6a20*/  SHFL.IDX PT, R5, R5, RZ, 0x1e1f ;  /* 0x001e1fff05057589 */ /* 0x000eb000000e0000 */
[----:B------:R-:W-:Y:S05]  /*6a30*/  @!P2 BRA `(.L_x_411) ;  /* 0x00000000004ca947 */ /* 0x000fea0003800000 */
[----:B------:R-:W4:Y:S01]  /*6a40*/  LDL R10, [R1+0xc] ;  /* 0x00000c00010a7983 */ /* 0x000f220000100800 */
[----:B------:R-:W-:-:S03]  /*6a50*/  ULDC UR4, c[0x0][0x2f4] ;  /* 0x0000bd0000047ab9 */ /* 0x000fc60000000800 */
[----:B------:R-:W5:Y:S01]  /*6a60*/  LDL R6, [R1] ;  /* 0x0000000001067983 */ /* 0x000f620000100800 */
[----:B------:R-:W-:-:S13]  /*6a70*/  ISETP.GE.AND P2, PT, R16, UR4, PT ;  /* 0x0000000410007c0c */ /* 0x000fda000bf46270 */
[----:B-1----:R-:W-:-:S05]  /*6a80*/  @!P2 IADD3 R12, P4, R16, R4, RZ ;  /* 0x00000004100ca210 */ /* 0x002fca0007f9e0ff */
        /* <DEDUP_REMOVED lines=14> */
.L_x_411:
[----:B------:R-:W-:Y:S05]  /*6b70*/  BSYNC B0 ;  /* 0x0000000000007941 */ /* 0x000fea0003800000 */
.L_x_410:
[----:B------:R-:W-:Y:S01]  /*6b80*/  @!PT LDS RZ, [RZ] ;  /* 0x00000000fffff984 */ /* 0x000fe20000000800 */
[----:B------:R-:W-:Y:S01]  /*6b90*/  @!PT LDS RZ, [RZ] ;  /* 0x00000000fffff984 */ /* 0x000fe20000000800 */
[----:B------:R-:W-:Y:S01]  /*6ba0*/  @!PT LDS RZ, [RZ] ;  /* 0x00000000fffff984 */ /* 0x000fe20000000800 */
[----:B------:R-:W-:Y:S01]  /*6bb0*/  @!PT LDS RZ, [RZ] ;  /* 0x00000000fffff984 */ /* 0x000fe20000000800 */
[----:B------:R5:W-:Y:S06]  /*6bc0*/  MEMBAR.ALL.CTA ;  /* 0x0000000000007992 */ /* 0x000bec0000008000 */
[----:B-----5:R-:W5:Y:S01]  /*6bd0*/  FENCE.VIEW.ASYNC.S ;  /* 0x00000000000073c6 */ /* 0x020f620000000000 */
[----:B0-----:R-:W-:Y:S01]  /*6be0*/  @!P3 VIADD R70, R70, 0x19cc0 ;  /* 0x00019cc04646b836 */ /* 0x001fe20000000000 */
[----:B-----5:R0:W-:Y:S04]  /*6bf0*/  BAR.SYNC.DEFER_BLOCKING R56, 0x80 ;  /* 0x000200380000751d */ /* 0x0201e80000010000 */
[----:B------:R-:W-:Y:S01]  /*6c00*/  @!P3 PRMT R70, RZ, 0x654, R70 ;  /* 0x00000654ff46b816 */ /* 0x000fe20000000046 */
[----:B------:R-:W-:Y:S01]  /*6c10*/  VIADD R19, R19, 0x1 ;  /* 0x0000000113137836 */ /* 0x000fe20000000000 */
[----:B------:R-:W-:-:S02]  /*6c20*/  PLOP3.LUT P2, PT, PT, PT, PT, 0x8, 0x0 ;  /* 0x000000000000781c */ /* 0x000fc40003f4e170 */
[----:B------:R0:W-:Y:S02]  /*6c30*/  @!P3 SYNCS.ARRIVE.TRANS64.RED.A1T0 RZ, [R70+URZ], RZ ;  /* 0x000000ff46ffb9a7 */ /* 0x0001e4000810043f */
[----:B------:R-:W-:-:S04]  /*6c40*/  ISETP.NE.AND P3, PT, R19, 0x2, PT ;  /* 0x000000021300780c */ /* 0x000fc80003f65270 */
[----:B--2-4-:R-:W-:Y:S02]  /*6c50*/  SEL R5, RZ, 0x1, P3 ;  /* 0x00000001ff057807 */ /* 0x014fe40001800000 */
[----:B------:R-:W-:Y:S02]  /*6c60*/  SEL R19, R19, RZ, P3 ;  /* 0x000000ff13137207 */ /* 0x000fe40001800000 */
[----:B------:R-:W-:Y:S01]  /*6c70*/  LOP3.LUT R154, R154, R5, RZ, 0x3c, !PT ;  /* 0x000000059a9a7212 */ /* 0x000fe200078e3cff */
[----:B0-----:R-:W-:Y:S06]  /*6c80*/  @P1 BRA `(.L_x_412) ;  /* 0xffffffb800101947 */ /* 0x001fec000383ffff */
.L_x_365:
[----:B------:R-:W-:Y:S04]  /*6c90*/  BSSY B0, `(.L_x_413) ;  /* 0x0000004000007945 */ /* 0x000fe80003800000 */
[----:B------:R-:W-:Y:S05]  /*6ca0*/  @P2 BRA `(.L_x_414) ;  /* 0x0000000000082947 */ /* 0x000fea0003800000 */
[----:B------:R-:W2:Y:S02]  /*6cb0*/  FENCE.VIEW.ASYNC.G ;  /* 0x00000000000073c6 */ /* 0x000ea40000000100 */
[----:B--2---:R-:W-:Y:S06]  /*6cc0*/  BAR.ARV 0xc, 0x200 ;  /* 0x0308000000007b1d */ /* 0x004fec0000002000 */
.L_x_414:
[----:B------:R-:W-:Y:S05]  /*6cd0*/  BSYNC B0 ;  /* 0x0000000000007941 */ /* 0x000fea0003800000 */
.L_x_413:
[----:B------:R-:W2:Y:S01]  /*6ce0*/  LDL R0, [R1+0x28] ;  /* 0x0000280001007983 */ /* 0x000ea20000100800 */
[----:B------:R-:W-:Y:S01]  /*6cf0*/  ULDC.64 UR4, c[0x0][0x990] ;  /* 0x0002640000047ab9 */ /* 0x000fe20000000a00 */
[----:B------:R-:W-:Y:S02]  /*6d00*/  ULDC.64 UR6, c[0x0][0x998] ;  /* 0x0002660000067ab9 */ /* 0x000fe40000000a00 */
[----:B01----:R-:W4:Y:S04]  /*6d10*/  LDL R4, [R1+0x50] ;  /* 0x0000500001047983 */ /* 0x003f280000100800 */
[----:B------:R-:W3:Y:S01]  /*6d20*/  LDL R6, [R1+0x34] ;  /* 0x0000340001067983 */ /* 0x000ee20000100800 */
[----:B------:R-:W-:Y:S02]  /*6d30*/  ISETP.NE.U32.AND P0, PT, RZ, UR4, PT ;  /* 0x00000004ff007c0c */ /* 0x000fe4000bf05070 */
[----:B------:R-:W-:-:S02]  /*6d40*/  ISETP.NE.U32.AND P1, PT, RZ, UR6, PT ;  /* 0x00000006ff007c0c */ /* 0x000fc4000bf25070 */
[----:B------:R-:W-:Y:S02]  /*6d50*/  ISETP.NE.AND.EX P0, PT, RZ, UR5, PT, P0 ;  /* 0x00000005ff007c0c */ /* 0x000fe4000bf05300 */
[----:B------:R-:W-:-:S11]  /*6d60*/  ISETP.NE.AND.EX P1, PT, RZ, UR7, PT, P1 ;  /* 0x00000007ff007c0c */ /* 0x000fd6000bf25310 */
[----:B------:R-:W4:Y:S08]  /*6d70*/  @P0 LDC.64 R8, c[0x0][0x9a8] ;  /* 0x00026a00ff080b82 */ /* 0x000f300000000a00 */
[----:B------:R-:W0:Y:S08]  /*6d80*/  @P1 LDC.64 R10, c[0x0][0x9b8] ;  /* 0x00026e00ff0a1b82 */ /* 0x000e300000000a00 */
[----:B------:R-:W1:Y:S08]  /*6d90*/  @P1 LDC.64 R2, c[0x0][0x9c0] ;  /* 0x00027000ff021b82 */ /* 0x000e700000000a00 */
[----:B------:R-:W1:Y:S01]  /*6da0*/  @P0 LDC.64 R12, c[0x0][0x9b0] ;  /* 0x00026c00ff0c0b82 */ /* 0x000e620000000a00 */
[----:B--2---:R-:W-:Y:S01]  /*6db0*/  LOP3.LUT P4, RZ, R0, 0x4, RZ, 0xc0, !PT ;  /* 0x0000000400ff7812 */ /* 0x004fe2000788c0ff */
[----:B----4-:R-:W-:-:S02]  /*6dc0*/  @P0 IMAD R0, R4, R8, RZ ;  /* 0x0000000804000224 */ /* 0x010fc400078e02ff */
[----:B0-----:R-:W-:Y:S02]  /*6dd0*/  @P1 IMAD R4, R4, R10, RZ ;  /* 0x0000000a04041224 */ /* 0x001fe400078e02ff */
[C---:B---3--:R-:W-:Y:S02]  /*6de0*/  @P0 IMAD R9, R6.reuse, R9, R0 ;  /* 0x0000000906090224 */ /* 0x048fe400078e0200 */
[C---:B------:R-:W-:Y:S02]  /*6df0*/  @P1 IMAD R11, R6.reuse, R11, R4 ;  /* 0x0000000b060b1224 */ /* 0x040fe400078e0204 */
[----:B------:R-:W-:-:S04]  /*6e00*/  @P0 IMAD.WIDE.U32 R4, R6, R8, RZ ;  /* 0x0000000806040225 */ /* 0x000fc800078e00ff */
[----:B------:R-:W-:Y:S01]  /*6e10*/  @P1 IMAD.WIDE.U32 R6, R6, R10, RZ ;  /* 0x0000000a06061225 */ /* 0x000fe200078e00ff */
[----:B------:R-:W-:-:S03]  /*6e20*/  @P0 IADD3 R5, R5, R9, RZ ;  /* 0x0000000905050210 */ /* 0x000fc60007ffe0ff */
[----:B------:R-:W-:Y:S02]  /*6e30*/  @P1 IMAD.IADD R7, R7, 0x1, R11 ;  /* 0x0000000107071824 */ /* 0x000fe400078e020b */
[----:B-1----:R-:W-:-:S04]  /*6e40*/  @P0 IMAD.WIDE.U32 R4, R22, R12, R4 ;  /* 0x0000000c16040225 */ /* 0x002fc800078e0004 */
[----:B------:R-:W-:Y:S01]  /*6e50*/  @P1 IMAD.WIDE.U32 R8, R22, R2, R6 ;  /* 0x0000000216081225 */ /* 0x000fe200078e0006 */
[----:B------:R-:W-:Y:S01]  /*6e60*/  @P0 LEA R6, P2, R4, UR4, 0x2 ;  /* 0x0000000404060c11 */ /* 0x000fe2000f8410ff */
[----:B------:R-:W-:Y:S02]  /*6e70*/  ULDC UR4, c[0x0][0x988] ;  /* 0x0002620000047ab9 */ /* 0x000fe40000000800 */
[----:B------:R-:W-:Y:S01]  /*6e80*/  @P1 IMAD R3, R22, R3, R9 ;  /* 0x0000000316031224 */ /* 0x000fe200078e0209 */
[----:B------:R-:W-:Y:S01]  /*6e90*/  @P1 LEA R10, P3, R8, UR6, 0x2 ;  /* 0x00000006080a1c11 */ /* 0x000fe2000f8610ff */
[----:B------:R-:W-:Y:S02]  /*6ea0*/  @P0 IMAD R5, R22, R13, R5 ;  /* 0x0000000d16050224 */ /* 0x000fe400078e0205 */
[----:B------:R-:W-:Y:S01]  /*6eb0*/  IMAD.MOV.U32 R0, RZ, RZ, 0x3f800000 ;  /* 0x3f800000ff007424 */ /* 0x000fe200078e00ff */
[----:B------:R-:W-:Y:S01]  /*6ec0*/  @P1 LEA.HI.X R11, R8, UR7, R3, 0x2, P3 ;  /* 0x00000007080b1c11 */ /* 0x000fe200098f1403 */
[----:B------:R-:W-:Y:S01]  /*6ed0*/  IMAD.MOV.U32 R3, RZ, RZ, 0x3f800000 ;  /* 0x3f800000ff037424 */ /* 0x000fe200078e00ff */
[----:B------:R-:W-:-:S03]  /*6ee0*/  @P0 LEA.HI.X R7, R4, UR5, R5, 0x2, P2 ;  /* 0x0000000504070c11 */ /* 0x000fc600090f1405 */
[----:B------:R-:W2:Y:S04]  /*6ef0*/  @P1 LDG.E R0, desc[UR40][R10.64] ;  /* 0x000000280a001981 */ /* 0x000ea8000c1e1900 */
[----:B------:R-:W2:Y:S01]  /*6f00*/  @P0 LDG.E R3, desc[UR40][R6.64] ;  /* 0x0000002806030981 */ /* 0x000ea2000c1e1900 */
[----:B------:R-:W-:Y:S01]  /*6f10*/  BSSY B0, `(.L_x_415) ;  /* 0x0000023000007945 */ /* 0x000fe20003800000 */
[----:B--2---:R-:W-:Y:S01]  /*6f20*/  FMUL.FTZ R0, R3, R0 ;  /* 0x0000000003007220 */ /* 0x004fe20000410000 */
[----:B------:R-:W-:-:S03]  /*6f30*/  IMAD.MOV.U32 R3, RZ, RZ, RZ ;  /* 0x000000ffff037224 */ /* 0x000fc600078e00ff */
[----:B------:R-:W-:Y:S01]  /*6f40*/  FMUL.FTZ R2, R0, UR4 ;  /* 0x0000000400027c20 */ /* 0x000fe20008410000 */
[----:B------:R-:W-:Y:S06]  /*6f50*/  @!P4 BRA `(.L_x_416) ;  /* 0x000000000078c947 */ /* 0x000fec0003800000 */
[----:B------:R-:W2:Y:S01]  /*6f60*/  LDL R14, [R1+0x40] ;  /* 0x00004000010e7983 */ /* 0x000ea20000100800 */
[----:B------:R-:W-:Y:S01]  /*6f70*/  ULDC UR4, c[0x0][0x9f0] ;  /* 0x00027c0000047ab9 */ /* 0x000fe20000000800 */
[----:B--2---:R-:W-:-:S04]  /*6f80*/  ISETP.NE.AND P0, PT, R14, RZ, PT ;  /* 0x000000ff0e00720c */ /* 0x004fc80003f05270 */
[----:B------:R-:W-:-:S04]  /*6f90*/  SEL R9, R14, UR4, P0 ;  /* 0x000000040e097c07 */ /* 0x000fc80008000000 */
[-C--:B------:R-:W-:Y:S02]  /*6fa0*/  IABS R6, R9.reuse ;  /* 0x0000000900067213 */ /* 0x080fe40000000000 */
[----:B------:R-:W-:Y:S02]  /*6fb0*/  IADD3 R0, R26, -0x1, R9 ;  /* 0xffffffff1a007810 */ /* 0x000fe40007ffe009 */
[----:B------:R-:W0:Y:S01]  /*6fc0*/  I2F.RP R3, R6 ;  /* 0x0000000600037306 */ /* 0x000e220000209400 */
[-C--:B------:R-:W-:Y:S02]  /*6fd0*/  IABS R10, R9.reuse ;  /* 0x00000009000a7213 */ /* 0x080fe40000000000 */
[----:B------:R-:W-:Y:S02]  /*6fe0*/  IABS R8, R0 ;  /* 0x0000000000087213 */ /* 0x000fe40000000000 */
[----:B------:R-:W-:-:S04]  /*6ff0*/  LOP3.LUT R0, R0, R9, RZ, 0x3c, !PT ;  /* 0x0000000900007212 */ /* 0x000fc800078e3cff */
[----:B------:R-:W-:Y:S01]  /*7000*/  ISETP.GE.AND P2, PT, R0, RZ, PT ;  /* 0x000000ff0000720c */ /* 0x000fe20003f46270 */
[----:B0-----:R-:W0:Y:S02]  /*7010*/  MUFU.RCP R3, R3 ;  /* 0x0000000300037308 */ /* 0x001e240000001000 */
[----:B0-----:R-:W-:Y:S02]  /*7020*/  VIADD R4, R3, 0xffffffe ;  /* 0x0ffffffe03047836 */ /* 0x001fe40000000000 */
[----:B------:R-:W-:-:S04]  /*7030*/  IMAD.MOV R3, RZ, RZ, -R10 ;  /* 0x000000ffff037224 */ /* 0x000fc800078e0a0a */
[----:B------:R0:W1:Y:S02]  /*7040*/  F2I.FTZ.U32.TRUNC.NTZ R5, R4 ;  /* 0x0000000400057305 */ /* 0x000064000021f000 */
[----:B0-----:R-:W-:Y:S02]  /*7050*/  IMAD.MOV.U32 R4, RZ, RZ, RZ ;  /* 0x000000ffff047224 */ /* 0x001fe400078e00ff */
[----:B-1----:R-:W-:-:S04]  /*7060*/  IMAD.MOV R7, RZ, RZ, -R5 ;  /* 0x000000ffff077224 */ /* 0x002fc800078e0a05 */
[----:B------:R-:W-:-:S04]  /*7070*/  IMAD R7, R7, R6, RZ ;  /* 0x0000000607077224 */ /* 0x000fc800078e02ff */
[----:B------:R-:W-:-:S06]  /*7080*/  IMAD.HI.U32 R5, R5, R7, R4 ;  /* 0x0000000705057227 */ /* 0x000fcc00078e0004 */
        /* <DEDUP_REMOVED lines=11> */
.L_x_416:
[----:B------:R-:W-:Y:S05]  /*7140*/  BSYNC B0 ;  /* 0x0000000000007941 */ /* 0x000fea0003800000 */
.L_x_415:
[----:B------:R-:W2:Y:S01]  /*7150*/  LDL R0, [R1+0x5c] ;  /* 0x00005c0001007983 */ /* 0x000ea20000100800 */
[----:B------:R-:W-:Y:S02]  /*7160*/  PLOP3.LUT P0, PT, PT, PT, PT, 0x80, 0x0 ;  /* 0x000000000000781c */ /* 0x000fe40003f0f070 */
        /* <DEDUP_REMOVED lines=22> */
[----:B------:R-:W-:Y:S01]  /*72d0*/  IMAD.MOV.U32 R132, RZ, RZ, RZ ;  /* 0x000000ffff847224 */ /* 0x000fe200078e00ff */
[----:B------:R-:W-:Y:S02]  /*72e0*/  CS2R R134, SRZ ;  /* 0x0000000000867805 */ /* 0x000fe4000001ff00 */
[----:B------:R-:W-:Y:S01]  /*72f0*/  CS2R R130, SRZ ;  /* 0x0000000000827805 */ /* 0x000fe2000001ff00 */
[----:B--2---:R-:W-:Y:S02]  /*7300*/  IMAD R4, R0, R3, RZ ;  /* 0x0000000300047224 */ /* 0x004fe400078e02ff */
[----:B------:R-:W-:-:S03]  /*7310*/  IMAD.MOV.U32 R0, RZ, RZ, RZ ;  /* 0x000000ffff007224 */ /* 0x000fc600078e00ff */
[----:B------:R0:W-:Y:S01]  /*7320*/  STL [R1+0x2c], R4 ;  /* 0x00002c0401007387 */ /* 0x0001e20000100800 */
[----:B------:R-:W-:Y:S01]  /*7330*/  VIADDMNMX R90, R4, R3, R26, PT ;  /* 0x00000003045a7246 */ /* 0x000fe2000380011a */
[----:B------:R-:W-:-:S03]  /*7340*/  IMAD.MOV.U32 R3, RZ, RZ, RZ ;  /* 0x000000ffff037224 */ /* 0x000fc600078e00ff */
[----:B------:R-:W-:-:S13]  /*7350*/  ISETP.GT.AND P1, PT, R90, R4, PT ;  /* 0x000000045a00720c */ /* 0x000fda0003f24270 */
[----:B0-----:R-:W-:Y:S05]  /*7360*/  @!P1 BRA `(.L_x_417) ;  /* 0x0000008c00e49947 */ /* 0x001fea0003800000 */
[----:B------:R-:W0:Y:S01]  /*7370*/  S2R R4, SR_TID.X ;  /* 0x0000000000047919 */ /* 0x000e220000002100 */
[----:B------:R-:W-:Y:S01]  /*7380*/  VIADD R26, R18, 0xf000 ;  /* 0x0000f000121a7836 */ /* 0x000fe20000000000 */
[----:B------:R-:W-:Y:S04]  /*7390*/  BSSY B6, `(.L_x_418) ;  /* 0x000001e000067945 */ /* 0x000fe80003800000 */
[----:B------:R-:W-:Y:S01]  /*73a0*/  LOP3.LUT P0, RZ, R26, 0x3ff, RZ, 0xc0, !PT ;  /* 0x000003ff1aff7812 */ /* 0x000fe2000780c0ff */
[----:B0-----:R-:W-:-:S05]  /*73b0*/  VIADD R5, R4, 0xffffff80 ;  /* 0xffffff8004057836 */ /* 0x001fca0000000000 */
[----:B------:R-:W-:-:S04]  /*73c0*/  SHF.R.S32.HI R4, RZ, 0x1f, R5 ;  /* 0x0000001fff047819 */ /* 0x000fc80000011405 */
[----:B------:R-:W-:-:S04]  /*73d0*/  LEA.HI R4, R4, R5, RZ, 0x7 ;  /* 0x0000000504047211 */ /* 0x000fc800078f38ff */
[----:B------:R-:W-:-:S05]  /*73e0*/  SHF.R.S32.HI R4, RZ, 0x7, R4 ;  /* 0x00000007ff047819 */ /* 0x000fca0000011404 */
[----:B------:R-:W0:Y:S02]  /*73f0*/  SHFL.IDX PT, R0, R4, RZ, 0x1f ;  /* 0x00001fff04007589 */ /* 0x000e2400000e0000 */
[----:B0-----:R-:W-:-:S05]  /*7400*/  IMAD.HI R3, R0, 0x55555556, RZ ;  /* 0x5555555600037827 */ /* 0x001fca00078e02ff */
[----:B------:R-:W-:-:S05]  /*7410*/  LEA.HI R3, R3, R3, RZ, 0x1 ;  /* 0x0000000303037211 */ /* 0x000fca00078f08ff */
[----:B------:R-:W-:-:S04]  /*7420*/  IMAD R3, R3, -0x3, R0 ;  /* 0xfffffffd03037824 */ /* 0x000fc800078e0200 */
[----:B------:R-:W-:-:S05]  /*7430*/  IMAD R3, R3, 0x800, R26 ;  /* 0x0000080003037824 */ /* 0x000fca00078e021a */
[----:B------:R-:W-:-:S04]  /*7440*/  SHF.R.U32.HI R3, RZ, 0x4, R3 ;  /* 0x00000004ff037819 */ /* 0x000fc80000011603 */
[----:B------:R-:W-:Y:S01]  /*7450*/  LOP3.LUT R36, R3, 0x3fff, RZ, 0xc0, !PT ;  /* 0x00003fff03247812 */ /* 0x000fe200078ec0ff */
[----:B------:R-:W-:Y:S06]  /*7460*/  @!P0 BRA `(.L_x_419) ;  /* 0x0000000000408947 */ /* 0x000fec0003800000 */
[----:B------:R-:W-:Y:S01]  /*7470*/  MOV R14, 0x0 ;  /* 0x00000000000e7802 */ /* 0x000fe20000000f00 */
[----:B------:R-:W-:Y:S01]  /*7480*/  ULDC.64 UR4, c[0x4][0x98] ;  /* 0x0100260000047ab9 */ /* 0x000fe20000000a00 */
[----:B------:R-:W-:Y:S01]  /*7490*/  ULDC.64 UR6, c[0x4][0xa0] ;  /* 0x0100280000067ab9 */ /* 0x000fe20000000a00 */
[----:B------:R-:W-:Y:S02]  /*74a0*/  IMAD.U32 R4, RZ, RZ, UR4 ;  /* 0x00000004ff047e24 */ /* 0x000fe4000f8e00ff */
[----:B------:R-:W-:Y:S01]  /*74b0*/  IMAD.U32 R5, RZ, RZ, UR5 ;  /* 0x00000005ff057e24 */ /* 0x000fe2000f8e00ff */
[----:B------:R-:W0:Y:S01]  /*74c0*/  LDC.64 R14, c[0x4][R14] ;  /* 0x010000000e0e7b82 */ /* 0x000e220000000a00 */
[----:B------:R-:W-:Y:S01]  /*74d0*/  ULDC.64 UR4, c[0x4][0x30] ;  /* 0x01000c0000047ab9 */ /* 0x000fe20000000a00 */
[----:B------:R-:W-:Y:S01]  /*74e0*/  IMAD.U32 R6, RZ, RZ, UR6 ;  /* 0x00000006ff067e24 */ /* 0x000fe2000f8e00ff */
[----:B------:R-:W-:Y:S01]  /*74f0*/  MOV R11, UR5 ;  /* 0x00000005000b7c02 */ /* 0x000fe20008000f00 */
[----:B------:R-:W-:-:S02]  /*7500*/  IMAD.U32 R7, RZ, RZ, UR7 ;  /* 0x00000007ff077e24 */ /* 0x000fc4000f8e00ff */
[----:B------:R-:W-:Y:S02]  /*7510*/  IMAD.U32 R10, RZ, RZ, UR4 ;  /* 0x00000004ff0a7e24 */ /* 0x000fe4000f8e00ff */
[----:B------:R-:W-:Y:S02]  /*7520*/  IMAD.MOV.U32 R8, RZ, RZ, 0x70 ;  /* 0x00000070ff087424 */ /* 0x000fe400078e00ff */
[----:B------:R-:W-:Y:S02]  /*7530*/  IMAD.MOV.U32 R12, RZ, RZ, 0x1 ;  /* 0x00000001ff0c7424 */ /* 0x000fe400078e00ff */
[----:B------:R-:W-:-:S07]  /*7540*/  IMAD.MOV.U32 R13, RZ, RZ, RZ ;  /* 0x000000ffff0d7224 */ /* 0x000fce00078e00ff */
[----:B------:R-:W-:-:S07]  /*7550*/  LEPC R20, `(.L_x_419) ;  /* 0x000000001014794e */ /* 0x000fce0000000000 */
[----:B0----5:R-:W-:Y:S05]  /*7560*/  CALL.ABS.NOINC R14 ;  /* 0x000000000e007343 */ /* 0x021fea0003c00000 */
.L_x_419:
[----:B------:R-:W-:Y:S05]  /*7570*/  BSYNC B6 ;  /* 0x0000000000067941 */ /* 0x000fea0003800000 */
.L_x_418:
[----:B------:R-:W-:Y:S02]  /*7580*/  ULDC UR4, c[0x0][0x3f4] ;  /* 0x0000fd0000047ab9 */ /* 0x000fe40000000800 */
[----:B------:R-:W-:-:S13]  /*7590*/  ISETP.LT.AND P0, PT, RZ, UR4, PT ;  /* 0x00000004ff007c0c */ /* 0x000fda000bf01270 */
[----:B------:R-:W-:Y:S05]  /*75a0*/  @P0 BRA `(.L_x_420) ;  /* 0x0000000000400947 */ /* 0x000fea0003800000 */
[----:B------:R-:W2:Y:S02]  /*75b0*/  LDL R20, [R1+0x4c] ;  /* 0x00004c0001147983 */ /* 0x000ea40000100800 */
[----:B--2---:R-:W-:-:S04]  /*75c0*/  LEA.HI R0, R20, R20, RZ, 0x1 ;  /* 0x0000001414007211 */ /* 0x004fc800078f08ff */
[----:B------:R-:W-:-:S05]  /*75d0*/  LOP3.LUT R0, R0, 0xfffffffe, RZ, 0xc0, !PT ;  /* 0xfffffffe00007812 */ /* 0x000fca00078ec0ff */
[----:B------:R-:W-:-:S05]  /*75e0*/  IMAD.IADD R0, R20, 0x1, -R0 ;  /* 0x0000000114007824 */ /* 0x000fca00078e0a00 */
[----:B------:R-:W-:-:S04]  /*75f0*/  SHF.L.U32 R3, R0, 0x1f, RZ ;  /* 0x0000001f00037819 */ /* 0x000fc800000006ff */
[----:B------:R0:W1:Y:S03]  /*7600*/  SYNCS.PHASECHK.TRANS64.TRYWAIT P0, [R18+URZ+0x19c00], R3 ;  /* 0x019c0003120075a7 */ /* 0x000066000800017f */
[----:B-1----:R-:W-:Y:S05]  /*7610*/  @!P0 NANOSLEEP.SYNCS 0x989680 ;  /* 0x009896800000895d */ /* 0x002fea0003900000 */
[----:B------:R-:W1:Y:S01]  /*7620*/  @!P0 SYNCS.PHASECHK.TRANS64 P0, [R18+URZ+0x19c00], R3 ;  /* 0x019c0003120085a7 */ /* 0x000e62000800007f */
[----:B------:R-:W-:Y:S04]  /*7630*/  BSSY B0, `(.L_x_421) ;  /* 0x0000006000007945 */ /* 0x000fe80003800000 */
[----:B-1----:R-:W-:Y:S05]  /*7640*/  @P0 BRA `(.L_x_422) ;  /* 0x0000000000100947 */ /* 0x002fea0003800000 */
.L_x_423:
[----:B-1----:R1:W2:Y:S02]  /*7650*/  SYNCS.PHASECHK.TRANS64.TRYWAIT P0, [R18+URZ+0x19c00], R3 ;  /* 0x019c0003120075a7 */ /* 0x0022a4000800017f */
[----:B--2---:R-:W-:Y:S05]  /*7660*/  @!P0 NANOSLEEP.SYNCS 0x989680 ;  /* 0x009896800000895d */ /* 0x004fea0003900000 */
[----:B------:R-:W2:Y:S02]  /*7670*/  @!P0 SYNCS.PHASECHK.TRANS64 P0, [R18+URZ+0x19c00], R3 ;  /* 0x019c0003120085a7 */ /* 0x000ea4000800007f */
[----:B--2---:R-:W-:Y:S05]  /*7680*/  @!P0 BRA `(.L_x_423) ;  /* 0xfffffffc00f08947 */ /* 0x004fea000383ffff */
.L_x_422:
[----:B------:R-:W-:Y:S05]  /*7690*/  BSYNC B0 ;  /* 0x0000000000007941 */ /* 0x000fea0003800000 */
.L_x_421:
[----:B------:R-:W-:Y:S05]  /*76a0*/  BRA `(.L_x_424) ;  /* 0x0000004000907947 */ /* 0x000fea0003800000 */
.L_x_420:
[----:B------:R-:W0:Y:S01]  /*76b0*/  LDC.64 R28, c[0x0][0x3e8] ;  /* 0x0000fa00ff1c7b82 */ /* 0x000e220000000a00 */
[----:B-----5:R-:W-:Y:S01]  /*76c0*/  SHF.R.S32.HI R0, RZ, 0x1f, R27 ;  /* 0x0000001fff007819 */ /* 0x020fe2000001141b */
[----:B------:R-:W-:Y:S01]  /*76d0*/  ULDC.64 UR4, c[0x0][0x3f8] ;  /* 0x0000fe0000047ab9 */ /* 0x000fe20000000a00 */
[----:B------:R-:W-:Y:S01]  /*76e0*/  LOP3.LUT P0, RZ, R26, 0x9f, RZ, 0xc0, !PT ;  /* 0x0000009f1aff7812 */ /* 0x000fe2000780c0ff */
[----:B------:R-:W-:Y:S01]  /*76f0*/  ULDC.64 UR6, c[0x0][0x408] ;  /* 0x0001020000067ab9 */ /* 0x000fe20000000a00 */
[----:B------:R-:W-:Y:S01]  /*7700*/  BSSY B6, `(.L_x_425) ;  /* 0x000001b000067945 */ /* 0x000fe20003800000 */
[C---:B------:R-:W-:Y:S02]  /*7710*/  IMAD R6, R0.reuse, UR4, RZ ;  /* 0x0000000400067c24 */ /* 0x040fe4000f8e02ff */
[----:B------:R-:W1:Y:S01]  /*7720*/  LDC.64 R4, c[0x0][0x400] ;  /* 0x00010000ff047b82 */ /* 0x000e620000000a00 */
[----:B------:R-:W-:Y:S02]  /*7730*/  IMAD R0, R0, UR6, RZ ;  /* 0x0000000600007c24 */ /* 0x000fe4000f8e02ff */
[----:B------:R-:W-:-:S02]  /*7740*/  IMAD R3, R27, UR5, R6 ;  /* 0x000000051b037c24 */ /* 0x000fc4000f8e0206 */
[C---:B------:R-:W-:Y:S02]  /*7750*/  IMAD R31, R27.reuse, UR7, R0 ;  /* 0x000000071b1f7c24 */ /* 0x040fe4000f8e0200 */
[----:B0-----:R-:W-:-:S04]  /*7760*/  IMAD.WIDE.U32 R28, R27, UR4, R28 ;  /* 0x000000041b1c7c25 */ /* 0x001fc8000f8e001c */
[----:B------:R-:W-:Y:S02]  /*7770*/  IMAD.IADD R30, R3, 0x1, R29 ;  /* 0x00000001031e7824 */ /* 0x000fe400078e021d */
[----:B-1----:R-:W-:-:S04]  /*7780*/  IMAD.WIDE.U32 R26, R27, UR6, R4 ;  /* 0x000000061b1a7c25 */ /* 0x002fc8000f8e0004 */
[----:B------:R-:W-:Y:S01]  /*7790*/  IMAD.IADD R31, R31, 0x1, R27 ;  /* 0x000000011f1f7824 */ /* 0x000fe200078e021b */
        /* <DEDUP_REMOVED lines=17> */
.L_x_426:
[----:B------:R-:W-:Y:S05]  /*78b0*/  BSYNC B6 ;  /* 0x0000000000067941 */ /* 0x000fea0003800000 */
.L_x_425:
[----:B------:R-:W2:Y:S01]  /*78c0*/  LDL R20, [R1+0x30] ;  /* 0x0000300001147983 */ /* 0x000ea20000100800 */
[----:B------:R-:W-:Y:S01]  /*78d0*/  ULDC.U8 UR4, c[0x0][0x410] ;  /* 0x0001040000047ab9 */ /* 0x000fe20000000000 */
[----:B------:R-:W-:Y:S01]  /*78e0*/  BSSY B0, `(.L_x_427) ;  /* 0x00003f8000007945 */ /* 0x000fe20003800000 */
[----:B------:R-:W-:Y:S01]  /*78f0*/  ISETP.NE.AND P0, PT, RZ, UR4, PT ;  /* 0x00000004ff007c0c */ /* 0x000fe2000bf05270 */
[----:B------:R-:W-:Y:S02]  /*7900*/  IMAD R4, R25, 0xc0, R155 ;  /* 0x000000c019047824 */ /* 0x000fe400078e029b */
[----:B--2---:R-:W-:-:S10]  /*7910*/  IMAD.IADD R21, R18, 0x1, R20 ;  /* 0x0000000112157824 */ /* 0x004fd400078e0214 */
[----:B------:R-:W-:Y:S05]  /*7920*/  @!P0 BRA `(.L_x_428) ;  /* 0x0000001800d08947 */ /* 0x000fea0003800000 */
[----:B------:R-:W-:-:S03]  /*7930*/  UMOV UR4, 0xffffffff ;  /* 0xffffffff00047882 */ /* 0x000fc60000000000 */
[----:B------:R-:W-:Y:S05]  /*7940*/  BRA.DIV UR4, `(.L_x_429) ;  /* 0x0000013604c07947 */ /* 0x000fea000b800000 */
[----:B------:R0:W1:Y:S04]  /*7950*/  SHFL.IDX PT, R29, R28, RZ, 0x1e1f ;  /* 0x001e1fff1c1d7589 */ /* 0x00006800000e0000 */
[----:B------:R0:W2:Y:S04]  /*7960*/  SHFL.IDX PT, R27, R26, RZ, 0x1e1f ;  /* 0x001e1fff1a1b7589 */ /* 0x0000a800000e0000 */
[----:B------:R0:W3:Y:S04]  /*7970*/  SHFL.IDX PT, R0, R30, RZ, 0x1e1f ;  /* 0x001e1fff1e007589 */ /* 0x0000e800000e0000 */
[----:B------:R0:W4:Y:S02]  /*7980*/  SHFL.IDX PT, R3, R31, RZ, 0x1e1f ;  /* 0x001e1fff1f037589 */ /* 0x00012400000e0000 */
.L_x_650:
[----:B------:R-:W5:Y:S01]  /*7990*/  LDL R6, [R1+0x4c] ;  /* 0x00004c0001067983 */ /* 0x000f620000100800 */
[----:B------:R-:W-:Y:S01]  /*79a0*/  ULDC UR4, c[0x0][0x448] ;  /* 0x0001120000047ab9 */ /* 0x000fe20000000800 */
[----:B------:R-:W-:Y:S01]  /*79b0*/  BSSY B1, `(.L_x_430) ;  /* 0x000002f000017945 */ /* 0x000fe20003800000 */
[----:B------:R-:W-:Y:S01]  /*79c0*/  IMAD R24, R24, UR4, RZ ;  /* 0x0000000418187c24 */ /* 0x000fe2000f8e02ff */
[----:B------:R-:W-:Y:S02]  /*79d0*/  CS2R R32, SRZ ;  /* 0x0000000000207805 */ /* 0x000fe4000001ff00 */
[----:B------:R-:W-:Y:S02]  /*79e0*/  CS2R R12, SRZ ;  /* 0x00000000000c7805 */ /* 0x000fe4000001ff00 */
[----:B------:R-:W-:Y:S02]  /*79f0*/  CS2R R8, SRZ ;  /* 0x0000000000087805 */ /* 0x000fe4000001ff00 */
[----:B0-----:R-:W-:-:S02]  /*7a00*/  CS2R R30, SRZ ;  /* 0x00000000001e7805 */ /* 0x001fc4000001ff00 */
[----:B------:R-:W-:Y:S02]  /*7a10*/  ISETP.GE.AND P0, PT, R4, R24, PT ;  /* 0x000000180400720c */ /* 0x000fe40003f06270 */
[----:B------:R-:W-:Y:S02]  /*7a20*/  CS2R R14, SRZ ;  /* 0x00000000000e7805 */ /* 0x000fe4000001ff00 */
[----:B------:R-:W-:Y:S02]  /*7a30*/  CS2R R10, SRZ ;  /* 0x00000000000a7805 */ /* 0x000fe4000001ff00 */
[----:B-----5:R-:W-:-:S04]  /*7a40*/  LEA.HI R5, R6, R6, RZ, 0x1 ;  /* 0x0000000606057211 */ /* 0x020fc800078f08ff */
[----:B------:R-:W-:-:S05]  /*7a50*/  LOP3.LUT R5, R5, 0xfffffffe, RZ, 0xc0, !PT ;  /* 0xfffffffe05057812 */ /* 0x000fca00078ec0ff */
[----:B------:R-:W-:-:S05]  /*7a60*/  IMAD.IADD R5, R6, 0x1, -R5 ;  /* 0x0000000106057824 */ /* 0x000fca00078e0a05 */
[----:B------:R-:W-:Y:S01]  /*7a70*/  SHF.L.U32 R37, R5, 0x1f, RZ ;  /* 0x0000001f05257819 */ /* 0x000fe200000006ff */
[----:B------:R-:W-:Y:S06]  /*7a80*/  @P0 BRA `(.L_x_431) ;  /* 0x0000000000840947 */ /* 0x000fec0003800000 */
[----:B------:R-:W2:Y:S01]  /*7a90*/  LDL R28, [R1+0x18] ;  /* 0x00001800011c7983 */ /* 0x000ea20000100800 */
[----:B------:R-:W-:-:S03]  /*7aa0*/  ULDC UR4, c[0x0][0x3f4] ;  /* 0x0000fd0000047ab9 */ /* 0x000fc60000000800 */
[----:B------:R-:W3:Y:S01]  /*7ab0*/  LDL R20, [R1+0x1c] ;  /* 0x00001c0001147983 */ /* 0x000ee20000100800 */
[----:B------:R-:W-:Y:S02]  /*7ac0*/  ISETP.GE.AND P1, PT, R152, UR4, PT ;  /* 0x0000000498007c0c */ /* 0x000fe4000bf26270 */
[----:B------:R-:W-:Y:S02]  /*7ad0*/  CS2R R14, SRZ ;  /* 0x00000000000e7805 */ /* 0x000fe4000001ff00 */
[----:B------:R-:W-:Y:S02]  /*7ae0*/  CS2R R12, SRZ ;  /* 0x00000000000c7805 */ /* 0x000fe4000001ff00 */
[----:B------:R-:W-:Y:S02]  /*7af0*/  CS2R R30, SRZ ;  /* 0x00000000001e7805 */ /* 0x000fe4000001ff00 */
[----:B------:R-:W-:Y:S02]  /*7b00*/  CS2R R32, SRZ ;  /* 0x0000000000207805 */ /* 0x000fe4000001ff00 */
[----:B------:R-:W-:-:S03]  /*7b10*/  CS2R R10, SRZ ;  /* 0x00000000000a7805 */ /* 0x000fc6000001ff00 */
[----:B-1----:R-:W-:Y:S02]  /*7b20*/  @!P1 IADD3 R26, P3, R152, R29, RZ ;  /* 0x0000001d981a9210 */ /* 0x002fe40007f7e0ff */
[----:B------:R-:W-:Y:S02]  /*7b30*/  @!P1 SHF.R.S32.HI R5, RZ, 0x1f, R152 ;  /* 0x0000001fff059819 */ /* 0x000fe40000011498 */
[----:B--2---:R-:W-:Y:S02]  /*7b40*/  ISETP.GE.AND P2, PT, R28, UR4, PT ;  /* 0x000000041c007c0c */ /* 0x004fe4000bf46270 */
[----:B------:R-:W-:Y:S02]  /*7b50*/  SHF.R.S32.HI R7, RZ, 0x1f, R28 ;  /* 0x0000001fff077819 */ /* 0x000fe4000001141c */
[----:B---3--:R-:W-:Y:S02]  /*7b60*/  ISETP.GE.AND P0, PT, R20, UR4, PT ;  /* 0x0000000414007c0c */ /* 0x008fe4000bf06270 */
[----:B------:R-:W-:-:S07]  /*7b70*/  SHF.R.S32.HI R8, RZ, 0x1f, R20 ;  /* 0x0000001fff087819 */ /* 0x000fce0000011414 */
[C---:B------:R-:W-:Y:S02]  /*7b80*/  @!P2 IADD3 R38, P5, R28.reuse, R27, RZ ;  /* 0x0000001b1c26a210 */ /* 0x040fe40007fbe0ff */
[-C--:B------:R-:W-:Y:S02]  /*7b90*/  @!P2 IADD3 R34, P6, R28, R29.reuse, RZ ;  /* 0x0000001d1c22a210 */ /* 0x080fe40007fde0ff */
[C---:B------:R-:W-:Y:S01]  /*7ba0*/  @!P0 IADD3 R6, P4, R20.reuse, R29, RZ ;  /* 0x0000001d14068210 */ /* 0x040fe20007f9e0ff */
[C-C-:B----4-:R-:W-:Y:S01]  /*7bb0*/  @!P2 IMAD.X R39, R3.reuse, 0x1, R7.reuse, P5 ;  /* 0x000000010327a824 */ /* 0x150fe200028e0607 */
[-C--:B------:R-:W-:Y:S01]  /*7bc0*/  @!P0 IADD3 R28, P5, R20, R27.reuse, RZ ;  /* 0x0000001b141c8210 */ /* 0x080fe20007fbe0ff */
[----:B------:R-:W-:Y:S01]  /*7bd0*/  @!P2 IMAD.X R35, R0, 0x1, R7, P6 ;  /* 0x000000010023a824 */ /* 0x000fe200030e0607 */
[----:B------:R-:W-:Y:S01]  /*7be0*/  @!P1 IADD3 R4, P6, R152, R27, RZ ;  /* 0x0000001b98049210 */ /* 0x000fe20007fde0ff */
[C-C-:B------:R-:W-:Y:S01]  /*7bf0*/  @!P0 IMAD.X R7, R0.reuse, 0x1, R8.reuse, P4 ;  /* 0x0000000100078824 */ /* 0x140fe200020e0608 */
[----:B------:R0:W5:Y:S01]  /*7c00*/  @!P2 LD.E.64 R12, desc[UR40][R38.64] ;  /* 0x00000028260ca980 */ /* 0x000162000c101b00 */
[C---:B------:R-:W-:Y:S01]  /*7c10*/  @!P0 IMAD.X R29, R3.reuse, 0x1, R8, P5 ;  /* 0x00000001031d8824 */ /* 0x040fe200028e0608 */
[----:B------:R-:W-:Y:S01]  /*7c20*/  CS2R R8, SRZ ;  /* 0x0000000000087805 */ /* 0x000fe2000001ff00 */
[--C-:B------:R-:W-:Y:S01]  /*7c30*/  @!P1 IMAD.X R27, R0, 0x1, R5.reuse, P3 ;  /* 0x00000001001b9824 */ /* 0x100fe200018e0605 */
[----:B------:R0:W5:Y:S01]  /*7c40*/  @!P2 LD.E.64 R14, desc[UR40][R34.64] ;  /* 0x00000028220ea980 */ /* 0x000162000c101b00 */
[----:B------:R-:W-:-:S03]  /*7c50*/  @!P1 IMAD.X R5, R3, 0x1, R5, P6 ;  /* 0x0000000103059824 */ /* 0x000fc600030e0605 */
[----:B------:R0:W5:Y:S04]  /*7c60*/  @!P1 LD.E.64 R30, desc[UR40][R26.64] ;  /* 0x000000281a1e9980 */ /* 0x000168000c101b00 */
[----:B------:R0:W5:Y:S04]  /*7c70*/  @!P1 LD.E.64 R32, desc[UR40][R4.64] ;  /* 0x0000002804209980 */ /* 0x000168000c101b00 */
[----:B------:R0:W5:Y:S04]  /*7c80*/  @!P0 LD.E.64 R10, desc[UR40][R6.64] ;  /* 0x00000028060a8980 */ /* 0x000168000c101b00 */
[----:B------:R0:W5:Y:S02]  /*7c90*/  @!P0 LD.E.64 R8, desc[UR40][R28.64] ;  /* 0x000000281c088980 */ /* 0x000164000c101b00 */
.L_x_431:
[----:B------:R-:W-:Y:S05]  /*7ca0*/  BSYNC B1 ;  /* 0x0000000000017941 */ /* 0x000fea0003800000 */
.L_x_430:
[----:B------:R-:W1:Y:S01]  /*7cb0*/  SYNCS.PHASECHK.TRANS64.TRYWAIT P0, [R18+URZ+0x19c00], R37 ;  /* 0x019c0025120075a7 */ /* 0x000e62000800017f */
[----:B---3--:R-:W-:Y:S01]  /*7cc0*/  IMAD R0, R25, -0xc0, R24 ;  /* 0xffffff4019007824 */ /* 0x008fe200078e0218 */
[----:B------:R-:W-:Y:S04]  /*7cd0*/  BSSY B1, `(.L_x_432) ;  /* 0x0000004000017945 */ /* 0x000fe80003800000 */
[----:B------:R-:W-:-:S04]  /*7ce0*/  VIMNMX R0, R0, 0xc0, PT ;  /* 0x000000c000007848 */ /* 0x000fc80003fe0100 */
[----:B------:R-:W-:Y:S01]  /*7cf0*/  ISETP.GE.AND P1, PT, R155, R0, PT ;  /* 0x000000009b00720c */ /* 0x000fe20003f26270 */
[----:B-1----:R-:W-:-:S12]  /*7d00*/  @!P0 BRA `(.L_x_433) ;  /* 0x0000013400448947 */ /* 0x002fd80003800000 */
.L_x_651:
[----:B------:R-:W-:Y:S05]  /*7d10*/  BSYNC B1 ;  /* 0x0000000000017941 */ /* 0x000fea0003800000 */
.L_x_432:
[----:B------:R-:W-:Y:S05]  /*7d20*/  @P1 BRA `(.L_x_434) ;  /* 0x0000003800cc1947 */ /* 0x000fea0003800000 */
[----:B0-----:R-:W3:Y:S01]  /*7d30*/  LDL R4, [R1+0x18] ;  /* 0x0000180001047983 */ /* 0x001ee20000100800 */
[----:B----4-:R-:W0:Y:S03]  /*7d40*/  LDC R3, c[0x0][0x3f4] ;  /* 0x0000fd00ff037b82 */ /* 0x010e260000000800 */
[----:B------:R-:W4:Y:S01]  /*7d50*/  LDL R0, [R1+0x1c] ;  /* 0x00001c0001007983 */ /* 0x000f220000100800 */
[----:B------:R-:W-:Y:S01]  /*7d60*/  BSSY B1, `(.L_x_435) ;  /* 0x000007b000017945 */ /* 0x000fe20003800000 */
[-C--:B0-----:R-:W-:Y:S02]  /*7d70*/  ISETP.GE.AND P0, PT, R152, R3.reuse, PT ;  /* 0x000000039800720c */ /* 0x081fe40003f06270 */
[-C--:B---3--:R-:W-:Y:S02]  /*7d80*/  ISETP.GE.AND P1, PT, R4, R3.reuse, PT ;  /* 0x000000030400720c */ /* 0x088fe40003f26270 */
[----:B----4-:R-:W-:-:S09]  /*7d90*/  ISETP.GE.AND P2, PT, R0, R3, PT ;  /* 0x000000030000720c */ /* 0x010fd20003f46270 */
[----:B------:R-:W-:Y:S05]  /*7da0*/  @P0 BRA `(.L_x_436) ;  /* 0x0000000400d80947 */ /* 0x000fea0003800000 */
[----:B------:R-:W0:Y:S01]  /*7db0*/  LDS.128 R4, [R21+0xf000] ;  /* 0x00f0000015047984 */ /* 0x000e220000000c00 */
[----:B-----5:R-:W-:Y:S02]  /*7dc0*/  SHF.R.U32.HI R25, RZ, 0x8, R31 ;  /* 0x00000008ff197819 */ /* 0x020fe4000001161f */
[----:B------:R-:W-:Y:S02]  /*7dd0*/  SHF.R.U32.HI R3, RZ, 0x8, R30 ;  /* 0x00000008ff037819 */ /* 0x000fe4000001161e */
[----:B------:R-:W-:Y:S02]  /*7de0*/  LOP3.LUT R20, R31, 0xff, RZ, 0xc0, !PT ;  /* 0x000000ff1f147812 */ /* 0x000fe400078ec0ff */
[----:B------:R-:W-:Y:S02]  /*7df0*/  LOP3.LUT R25, R25, 0xff, RZ, 0xc0, !PT ;  /* 0x000000ff19197812 */ /* 0x000fe400078ec0ff */
[----:B------:R-:W-:Y:S02]  /*7e00*/  SHF.R.U32.HI R29, RZ, 0x8, R33 ;  /* 0x00000008ff1d7819 */ /* 0x000fe40000011621 */
[----:B------:R-:W-:-:S02]  /*7e10*/  LOP3.LUT R0, R30, 0xff, RZ, 0xc0, !PT ;  /* 0x000000ff1e007812 */ /* 0x000fc400078ec0ff */
[----:B------:R-:W-:Y:S02]  /*7e20*/  LOP3.LUT R3, R3, 0xff, RZ, 0xc0, !PT ;  /* 0x000000ff03037812 */ /* 0x000fe400078ec0ff */
[----:B------:R-:W-:Y:S02]  /*7e30*/  PRMT R20, R25, 0x7604, R20 ;  /* 0x0000760419147816 */ /* 0x000fe40000000014 */
[----:B------:R-:W-:Y:S02]  /*7e40*/  LOP3.LUT R26, R33, 0xff, RZ, 0xc0, !PT ;  /* 0x000000ff211a7812 */ /* 0x000fe400078ec0ff */
[----:B------:R-:W-:Y:S02]  /*7e50*/  LOP3.LUT R29, R29, 0xff, RZ, 0xc0, !PT ;  /* 0x000000ff1d1d7812 */ /* 0x000fe400078ec0ff */
[----:B------:R-:W-:Y:S02]  /*7e60*/  SHF.R.U32.HI R28, RZ, 0x10, R33 ;  /* 0x00000010ff1c7819 */ /* 0x000fe40000011621 */
[----:B------:R-:W-:-:S02]  /*7e70*/  SHF.R.U32.HI R25, RZ, 0x10, R31 ;  /* 0x00000010ff197819 */ /* 0x000fc4000001161f */
[----:B------:R-:W-:Y:S02]  /*7e80*/  SHF.R.U32.HI R24, RZ, 0x8, R32 ;  /* 0x00000008ff187819 */ /* 0x000fe40000011620 */
[----:B------:R-:W-:Y:S01]  /*7e90*/  PRMT R3, R3, 0x7604, R0 ;  /* 0x0000760403037816 */ /* 0x000fe20000000000 */
[----:B------:R-:W-:Y:S01]  /*7ea0*/  IMAD.U32 R25, R25, 0x10000, RZ ;  /* 0x0001000019197824 */ /* 0x000fe200078e00ff */
[----:B------:R-:W-:Y:S01]  /*7eb0*/  PRMT R26, R29, 0x7604, R26 ;  /* 0x000076041d1a7816 */ /* 0x000fe2000000001a */
[----:B------:R-:W-:Y:S01]  /*7ec0*/  IMAD.U32 R29, R28, 0x10000, RZ ;  /* 0x000100001c1d7824 */ /* 0x000fe200078e00ff */
[----:B------:R-:W-:Y:S02]  /*7ed0*/  LOP3.LUT R0, R32, 0xff, RZ, 0xc0, !PT ;  /* 0x000000ff20007812 */ /* 0x000fe400078ec0ff */
[----:B--2---:R-:W-:Y:S02]  /*7ee0*/  LOP3.LUT R27, R24, 0xff, RZ, 0xc0, !PT ;  /* 0x000000ff181b7812 */ /* 0x004fe400078ec0ff */
[----:B------:R-:W-:-:S02]  /*7ef0*/  LOP3.LUT R3, R3, 0xff0000, R30, 0xf8, !PT ;  /* 0x00ff000003037812 */ /* 0x000fc400078ef81e */
[----:B------:R-:W-:Y:S02]  /*7f00*/  PRMT R27, R27, 0x7604, R0 ;  /* 0x000076041b1b7816 */ /* 0x000fe40000000000 */
[----:B------:R-:W-:Y:S02]  /*7f10*/  LOP3.LUT R35, R26, 0xff0000, R29, 0xf8, !PT ;  /* 0x00ff00001a237812 */ /* 0x000fe400078ef81d */
[----:B------:R-:W-:Y:S02]  /*7f20*/  LOP3.LUT R25, R20, 0xff0000, R25, 0xf8, !PT ;  /* 0x00ff000014197812 */ /* 0x000fe400078ef819 */
[----:B------:R-:W-:Y:S02]  /*7f30*/  LOP3.LUT R29, R27, 0xff0000, R32, 0xf8, !PT ;  /* 0x00ff00001b1d7812 */ /* 0x000fe400078ef820 */
[----:B------:R-:W-:Y:S02]  /*7f40*/  LOP3.LUT R27, R3, 0xff000000, R30, 0xf8, !PT ;  /* 0xff000000031b7812 */ /* 0x000fe400078ef81e */
[----:B------:R-:W-:-:S02]  /*7f50*/  LOP3.LUT R35, R35, 0xff000000, R33, 0xf8, !PT ;  /* 0xff00000023237812 */ /* 0x000fc400078ef821 */
[----:B------:R-:W-:Y:S02]  /*7f60*/  LOP3.LUT R30, R25, 0xff000000, R31, 0xf8, !PT ;  /* 0xff000000191e7812 */ /* 0x000fe400078ef81f */
[----:B0-----:R-:W-:Y:S02]  /*7f70*/  F2FP.F16.E4M3.UNPACK_B R0, R6.H1 ;  /* 0x00000006ff00723e */ /* 0x001fe400030006ff */
[----:B------:R-:W-:Y:S02]  /*7f80*/  F2FP.F16.E4M3.UNPACK_B R31, R35 ;  /* 0x00000023ff1f723e */ /* 0x000fe400020006ff */
[----:B------:R-:W-:Y:S01]  /*7f90*/  F2FP.F16.E4M3.UNPACK_B R28, R30 ;  /* 0x0000001eff1c723e */ /* 0x000fe200020006ff */
[----:B------:R-:W-:Y:S01]  /*7fa0*/  HADD2.F32 R24, -RZ, R0.H1_H1 ;  /* 0x30000000ff187230 */ /* 0x000fe20000004100 */
[----:B------:R-:W-:Y:S01]  /*7fb0*/  LOP3.LUT R32, R29, 0xff000000, R32, 0xf8, !PT ;  /* 0xff0000001d207812 */ /* 0x000fe200078ef820 */
[----:B------:R-:W-:Y:S01]  /*7fc0*/  HADD2.F32 R33, -RZ, R31.H1_H1 ;  /* 0x3000001fff217230 */ /* 0x000fe20000004100 */
[----:B------:R-:W-:Y:S01]  /*7fd0*/  F2FP.F16.E4M3.UNPACK_B R3, R6 ;  /* 0x00000006ff03723e */ /* 0x000fe200020006ff */
[----:B------:R-:W-:Y:S01]  /*7fe0*/  HADD2.F32 R29, -RZ, R28.H1_H1 ;  /* 0x3000001cff1d7230 */ /* 0x000fe20000004100 */
[-C--:B------:R-:W-:Y:S01]  /*7ff0*/  F2FP.F16.E4M3.UNPACK_B R25, R7.reuse ;  /* 0x00000007ff19723e */ /* 0x080fe200020006ff */
[----:B------:R-:W-:Y:S01]  /*8000*/  HADD2.F32 R20, -RZ, R0.H0_H0 ;  /* 0x20000000ff147230 */ /* 0x000fe20000004100 */
[----:B------:R-:W-:Y:S01]  /*8010*/  F2FP.F16.E4M3.UNPACK_B R26, R7.H1 ;  /* 0x00000007ff1a723e */ /* 0x000fe200030006ff */
[C---:B-1----:R-:W-:Y:S01]  /*8020*/  FMUL.FTZ R37, R24.reuse, R33 ;  /* 0x0000002118257220 */ /* 0x042fe20000410000 */
[----:B------:R-:W-:Y:S01]  /*8030*/  FMUL.FTZ R24, R24, R29 ;  /* 0x0000001d18187220 */ /* 0x000fe20000410000 */
[-C--:B------:R-:W-:Y:S01]  /*8040*/  F2FP.F16.E4M3.UNPACK_B R6, R5.reuse ;  /* 0x00000005ff06723e */ /* 0x080fe200020006ff */
[----:B------:R-:W-:Y:S01]  /*8050*/  HADD2.F32 R28, -RZ, R28.H0_H0 ;  /* 0x2000001cff1c7230 */ /* 0x000fe20000004100 */
[----:B------:R-:W-:Y:S01]  /*8060*/  F2FP.F16.E4M3.UNPACK_B R7, R5.H1 ;  /* 0x00000005ff07723e */ /* 0x000fe200030006ff */
[----:B------:R-:W-:-:S02]  /*8070*/  HADD2.F32 R5, -RZ, R3.H1_H1 ;  /* 0x30000003ff057230 */ /* 0x000fc40000004100 */
[C---:B------:R-:W-:Y:S01]  /*8080*/  FFMA.FTZ R37, R20.reuse, R29, -R37 ;  /* 0x0000001d14257223 */ /* 0x040fe20000010825 */
[----:B------:R-:W-:Y:S01]  /*8090*/  FFMA.FTZ R38, R20, R33, R24 ;  /* 0x0000002114267223 */ /* 0x000fe20000010018 */
[----:B------:R-:W-:Y:S01]  /*80a0*/  HADD2.F32 R20, -RZ, R31.H0_H0 ;  /* 0x2000001fff147230 */ /* 0x000fe20000004100 */
[----:B------:R-:W-:Y:S01]  /*80b0*/  F2FP.F16.E4M3.UNPACK_B R30, R30.H1 ;  /* 0x0000001eff1e723e */ /* 0x000fe200030006ff */
[----:B------:R-:W-:Y:S02]  /*80c0*/  HADD2.F32 R3, -RZ, R3.H0_H0 ;  /* 0x20000003ff037230 */ /* 0x000fe40000004100 */
[C---:B------:R-:W-:Y:S01]  /*80d0*/  FMUL.FTZ R29, R5.reuse, R28 ;  /* 0x0000001c051d7220 */ /* 0x040fe20000410000 */
[----:B------:R-:W-:Y:S01]  /*80e0*/  F2FP.F16.E4M3.UNPACK_B R35, R35.H1 ;  /* 0x00000023ff23723e */ /* 0x000fe200030006ff */
[-C--:B------:R-:W-:Y:S01]  /*80f0*/  FMUL.FTZ R34, R5, R20.reuse ;  /* 0x0000001405227220 */ /* 0x080fe20000410000 */
[----:B------:R-:W-:Y:S02]  /*8100*/  HADD2.F32 R5, -RZ, R25.H1_H1 ;  /* 0x30000019ff057230 */ /* 0x000fe40000004100 */
[----:B------:R-:W-:Y:S01]  /*8110*/  FFMA.FTZ R33, R3, R20, R29 ;  /* 0x0000001403217223 */ /* 0x000fe2000001001d */
[----:B------:R-:W-:-:S02]  /*8120*/  HADD2.F32 R20, -RZ, R30.H0_H0 ;  /* 0x2000001eff147230 */ /* 0x000fc40000004100 */
[----:B------:R-:W-:Y:S01]  /*8130*/  FFMA.FTZ R34, R3, R28, -R34 ;  /* 0x0000001c03227223 */ /* 0x000fe20000010822 */
[----:B------:R-:W-:Y:S01]  /*8140*/  HADD2.F32 R24, -RZ, R35.H0_H0 ;  /* 0x20000023ff187230 */ /* 0x000fe20000004100 */
[----:B------:R-:W-:Y:S01]  /*8150*/  F2FP.F16.E4M3.UNPACK_B R0, R4 ;  /* 0x00000004ff00723e */ /* 0x000fe200020006ff */
[----:B------:R-:W-:Y:S02]  /*8160*/  HADD2.F32 R25, -RZ, R25.H0_H0 ;  /* 0x20000019ff197230 */ /* 0x000fe40000004100 */
[C---:B------:R-:W-:Y:S01]  /*8170*/  FMUL.FTZ R40, R5.reuse, R20 ;  /* 0x0000001405287220 */ /* 0x040fe20000410000 */
[----:B------:R-:W-:Y:S02]  /*8180*/  HADD2.F32 R35, -RZ, R35.H1_H1 ;  /* 0x30000023ff237230 */ /* 0x000fe40000004100 */
[-C--:B------:R-:W-:Y:S01]  /*8190*/  FMUL.FTZ R28, R5, R24.reuse ;  /* 0x00000018051c7220 */ /* 0x080fe20000410000 */
[----:B------:R-:W-:Y:S02]  /*81a0*/  HADD2.F32 R3, -RZ, R26.H1_H1 ;  /* 0x3000001aff037230 */ /* 0x000fe40000004100 */
[----:B------:R-:W-:Y:S01]  /*81b0*/  FFMA.FTZ R40, R25, R24, R40 ;  /* 0x0000001819287223 */ /* 0x000fe20000010028 */
[----:B------:R-:W-:-:S02]  /*81c0*/  HADD2.F32 R30, -RZ, R30.H1_H1 ;  /* 0x3000001eff1e7230 */ /* 0x000fc40000004100 */
[----:B------:R-:W-:Y:S01]  /*81d0*/  FFMA.FTZ R39, R25, R20, -R28 ;  /* 0x0000001419277223 */ /* 0x000fe2000001081c */
[----:B------:R-:W-:Y:S01]  /*81e0*/  HADD2.F32 R26, -RZ, R26.H0_H0 ;  /* 0x2000001aff1a7230 */ /* 0x000fe20000004100 */
[----:B------:R-:W-:Y:S01]  /*81f0*/  F2FP.F16.E4M3.UNPACK_B R24, R32 ;  /* 0x00000020ff18723e */ /* 0x000fe200020006ff */
[C---:B------:R-:W-:Y:S01]  /*8200*/  FMUL.FTZ R5, R3.reuse, R35 ;  /* 0x0000002303057220 */ /* 0x040fe20000410000 */
[----:B------:R-:W-:Y:S01]  /*8210*/  F2FP.F16.E4M3.UNPACK_B R4, R4.H1 ;  /* 0x00000004ff04723e */ /* 0x000fe200030006ff */
[-C--:B------:R-:W-:Y:S01]  /*8220*/  FMUL.FTZ R3, R3, R30.reuse ;  /* 0x0000001e03037220 */ /* 0x080fe20000410000 */
[----:B------:R-:W-:Y:S01]  /*8230*/  F2FP.F16.E4M3.UNPACK_B R20, R27 ;  /* 0x0000001bff14723e */ /* 0x000fe200020006ff */
[C---:B------:R-:W-:Y:S01]  /*8240*/  FFMA.FTZ R30, R26.reuse, R30, -R5 ;  /* 0x0000001e1a1e7223 */ /* 0x040fe20000010805 */
[--C-:B------:R-:W-:Y:S02]  /*8250*/  HADD2.F32 R28, -RZ, R24.reuse.H1_H1 ;  /* 0x30000018ff1c7230 */ /* 0x100fe40000004100 */
[----:B------:R-:W-:Y:S01]  /*8260*/  FFMA.FTZ R35, R26, R35, R3 ;  /* 0x000000231a237223 */ /* 0x000fe20000010003 */
[----:B------:R-:W-:Y:S01]  /*8270*/  HADD2.F32 R25, -RZ, R24.H0_H0 ;  /* 0x20000018ff197230 */ /* 0x000fe20000004100 */
[----:B------:R-:W-:Y:S01]  /*8280*/  F2FP.F16.E4M3.UNPACK_B R27, R27.H1 ;  /* 0x0000001bff1b723e */ /* 0x000fe200030006ff */
[----:B------:R-:W-:Y:S01]  /*8290*/  HADD2.F32 R5, -RZ, R4.H1_H1 ;  /* 0x30000004ff057230 */ /* 0x000fe20000004100 */
[----:B------:R-:W-:Y:S01]  /*82a0*/  F2FP.F16.E4M3.UNPACK_B R32, R32.H1 ;  /* 0x00000020ff20723e */ /* 0x000fe200030006ff */
[----:B------:R-:W-:-:S02]  /*82b0*/  HADD2.F32 R24, -RZ, R20.H1_H1 ;  /* 0x30000014ff187230 */ /* 0x000fc40000004100 */
[----:B------:R-:W-:Y:S02]  /*82c0*/  HADD2.F32 R3, -RZ, R0.H1_H1 ;  /* 0x30000000ff037230 */ /* 0x000fe40000004100 */
[C---:B------:R-:W-:Y:S01]  /*82d0*/  FMUL.FTZ R29, R5.reuse, R28 ;  /* 0x0000001c051d7220 */ /* 0x040fe20000410000 */
[----:B------:R-:W-:Y:S02]  /*82e0*/  HADD2.F32 R4, -RZ, R4.H0_H0 ;  /* 0x20000004ff047230 */ /* 0x000fe40000004100 */
[-C--:B------:R-:W-:Y:S01]  /*82f0*/  FMUL.FTZ R31, R5, R24.reuse ;  /* 0x00000018051f7220 */ /* 0x080fe20000410000 */
[----:B------:R-:W-:Y:S02]  /*8300*/  HADD2.F32 R20, -RZ, R20.H0_H0 ;  /* 0x20000014ff147230 */ /* 0x000fe40000004100 */
[C---:B------:R-:W-:Y:S01]  /*8310*/  FMUL.FTZ R5, R3.reuse, R25 ;  /* 0x0000001903057220 */ /* 0x040fe20000410000 */
[----:B------:R-:W-:Y:S02]  /*8320*/  HADD2.F32 R0, -RZ, R0.H0_H0 ;  /* 0x20000000ff007230 */ /* 0x000fe40000004100 */
[C---:B------:R-:W-:Y:S01]  /*8330*/  FFMA.FTZ R29, R4.reuse, R24, -R29 ;  /* 0x00000018041d7223 */ /* 0x040fe2000001081d */
[----:B------:R-:W-:Y:S01]  /*8340*/  FFMA.FTZ R28, R4, R28, R31 ;  /* 0x0000001c041c7223 */ /* 0x000fe2000001001f */
[----:B------:R-:W-:Y:S01]  /*8350*/  FMUL.FTZ R26, R3, R20 ;  /* 0x00000014031a7220 */ /* 0x000fe20000410000 */
[----:B------:R-:W-:-:S02]  /*8360*/  HADD2.F32 R4, -RZ, R27.H1_H1 ;  /* 0x3000001bff047230 */ /* 0x000fc40000004100 */
[C---:B------:R-:W-:Y:S01]  /*8370*/  FFMA.FTZ R24, R0.reuse, R20, -R5 ;  /* 0x0000001400187223 */ /* 0x040fe20000010805 */
[----:B------:R-:W-:Y:S02]  /*8380*/  HADD2.F32 R3, -RZ, R7.H1_H1 ;  /* 0x30000007ff037230 */ /* 0x000fe40000004100 */
[----:B------:R-:W-:Y:S01]  /*8390*/  FFMA.FTZ R25, R0, R25, R26 ;  /* 0x0000001900197223 */ /* 0x000fe2000001001a */
[--C-:B------:R-:W-:Y:S02]  /*83a0*/  HADD2.F32 R20, -RZ, R32.reuse.H1_H1 ;  /* 0x30000020ff147230 */ /* 0x100fe40000004100 */
[----:B------:R-:W-:Y:S02]  /*83b0*/  HADD2.F32 R5, -RZ, R32.H0_H0 ;  /* 0x20000020ff057230 */ /* 0x000fe40000004100 */
[C---:B------:R-:W-:Y:S01]  /*83c0*/  FMUL.FTZ R31, R3.reuse, R4 ;  /* 0x00000004031f7220 */ /* 0x040fe20000410000 */
[----:B------:R-:W-:Y:S02]  /*83d0*/  HADD2.F32 R0, -RZ, R6.H1_H1 ;  /* 0x30000006ff007230 */ /* 0x000fe40000004100 */
[----:B------:R-:W-:Y:S01]  /*83e0*/  FMUL.FTZ R26, R3, R20 ;  /* 0x00000014031a7220 */ /* 0x000fe20000410000 */
[----:B------:R-:W-:-:S02]  /*83f0*/  HADD2.F32 R27, -RZ, R27.H0_H0 ;  /* 0x2000001bff1b7230 */ /* 0x000fc40000004100 */
[----:B------:R-:W-:Y:S02]  /*8400*/  HADD2.F32 R7, -RZ, R7.H0_H0 ;  /* 0x20000007ff077230 */ /* 0x000fe40000004100 */
[C---:B------:R-:W-:Y:S01]  /*8410*/  FMUL.FTZ R3, R0.reuse, R5 ;  /* 0x0000000500037220 */ /* 0x040fe20000410000 */
[----:B------:R-:W-:Y:S02]  /*8420*/  HADD2.F32 R6, -RZ, R6.H0_H0 ;  /* 0x20000006ff067230 */ /* 0x000fe40000004100 */
[-C--:B------:R-:W-:Y:S01]  /*8430*/  FMUL.FTZ R0, R0, R27.reuse ;  /* 0x0000001b00007220 */ /* 0x080fe20000410000 */
[C---:B------:R-:W-:Y:S01]  /*8440*/  FFMA.FTZ R26, R7.reuse, R4, -R26 ;  /* 0x00000004071a7223 */ /* 0x040fe2000001081a */
[----:B------:R-:W-:Y:S01]  /*8450*/  FFMA.FTZ R31, R7, R20, R31 ;  /* 0x00000014071f7223 */ /* 0x000fe2000001001f */
[C---:B------:R-:W-:Y:S01]  /*8460*/  FFMA.FTZ R3, R6.reuse, R27, -R3 ;  /* 0x0000001b06037223 */ /* 0x040fe20000010803 */
[----:B------:R-:W-:Y:S01]  /*8470*/  FFMA.FTZ R0, R6, R5, R0 ;  /* 0x0000000506007223 */ /* 0x000fe20000010000 */
[----:B------:R-:W-:-:S02]  /*8480*/  F2FP.SATFINITE.E4M3.F32.PACK_AB_MERGE_C R6, R38, R37, RZ ;  /* 0x000000252606723e */ /* 0x000fc400048070ff */
[----:B------:R-:W-:Y:S02]  /*8490*/  F2FP.SATFINITE.E4M3.F32.PACK_AB_MERGE_C R7, R35, R30, RZ ;  /* 0x0000001e2307723e */ /* 0x000fe400048070ff */
[----:B------:R-:W-:Y:S02]  /*84a0*/  F2FP.SATFINITE.E4M3.F32.PACK_AB_MERGE_C R4, R28, R29, RZ ;  /* 0x0000001d1c04723e */ /* 0x000fe400048070ff */
[----:B------:R-:W-:Y:S02]  /*84b0*/  F2FP.SATFINITE.E4M3.F32.PACK_AB_MERGE_C R5, R31, R26, RZ ;  /* 0x0000001a1f05723e */ /* 0x000fe400048070ff */
[----:B------:R-:W-:Y:S02]  /*84c0*/  F2FP.SATFINITE.E4M3.F32.PACK_AB_MERGE_C R6, R33, R34, R6 ;  /* 0x000000222106723e */ /* 0x000fe40004807006 */
[----:B------:R-:W-:Y:S02]  /*84d0*/  F2FP.SATFINITE.E4M3.F32.PACK_AB_MERGE_C R7, R40, R39, R7 ;  /* 0x000000272807723e */ /* 0x000fe40004807007 */
[----:B------:R-:W-:-:S02]  /*84e0*/  F2FP.SATFINITE.E4M3.F32.PACK_AB_MERGE_C R4, R25, R24, R4 ;  /* 0x000000181904723e */ /* 0x000fc40004807004 */
[----:B------:R-:W-:-:S05]  /*84f0*/  F2FP.SATFINITE.E4M3.F32.PACK_AB_MERGE_C R5, R0, R3, R5 ;  /* 0x000000030005723e */ /* 0x000fca0004807005 */
[----:B------:R0:W-:Y:S02]  /*8500*/  STS.128 [R21+0xf000], R4 ;  /* 0x00f0000415007388 */ /* 0x0001e40000000c00 */
.L_x_436:
[----:B------:R-:W-:Y:S05]  /*8510*/  BSYNC B1 ;  /* 0x0000000000017941 */ /* 0x000fea0003800000 */
.L_x_435:
[----:B------:R-:W-:Y:S04]  /*8520*/  BSSY B1, `(.L_x_437) ;  /* 0x000007c000017945 */ /* 0x000fe80003800000 */
[----:B------:R-:W-:Y:S05]  /*8530*/  @P1 BRA `(.L_x_438) ;  /* 0x0000000400e81947 */ /* 0x000fea0003800000 */
[----:B0-----:R-:W0:Y:S01]  /*8540*/  LDS.128 R4, [R21+0x10800] ;  /* 0x0108000015047984 */ /* 0x001e220000000c00 */
[----:B-----5:R-:W-:Y:S02]  /*8550*/  SHF.R.U32.HI R26, RZ, 0x8, R13 ;  /* 0x00000008ff1a7819 */ /* 0x020fe4000001160d */
[----:B------:R-:W-:Y:S02]  /*8560*/  SHF.R.U32.HI R20, RZ, 0x8, R15 ;  /* 0x00000008ff147819 */ /* 0x000fe4000001160f */
[----:B------:R-:W-:Y:S02]  /*8570*/  LOP3.LUT R29, R13, 0xff, RZ, 0xc0, !PT ;  /* 0x000000ff0d1d7812 */ /* 0x000fe400078ec0ff */
[----:B------:R-:W-:Y:S02]  /*8580*/  LOP3.LUT R26, R26, 0xff, RZ, 0xc0, !PT ;  /* 0x000000ff1a1a7812 */ /* 0x000fe400078ec0ff */
[----:B------:R-:W-:Y:S02]  /*8590*/  LOP3.LUT R25, R15, 0xff, RZ, 0xc0, !PT ;  /* 0x000000ff0f197812 */ /* 0x000fe400078ec0ff */
[----:B------:R-:W-:-:S02]  /*85a0*/  LOP3.LUT R20, R20, 0xff, RZ, 0xc0, !PT ;  /* 0x000000ff14147812 */ /* 0x000fc400078ec0ff */
[----:B------:R-:W-:Y:S02]  /*85b0*/  SHF.R.U32.HI R0, RZ, 0x8, R14 ;  /* 0x00000008ff007819 */ /* 0x000fe4000001160e */
[----:B------:R-:W-:Y:S02]  /*85c0*/  SHF.R.U32.HI R24, RZ, 0x8, R12 ;  /* 0x00000008ff187819 */ /* 0x000fe4000001160c */
[----:B------:R-:W-:Y:S02]  /*85d0*/  PRMT R29, R26, 0x7604, R29 ;  /* 0x000076041a1d7816 */ /* 0x000fe4000000001d */
[----:B------:R-:W-:Y:S02]  /*85e0*/  PRMT R25, R20, 0x7604, R25 ;  /* 0x0000760414197816 */ /* 0x000fe40000000019 */
[----:B------:R-:W-:Y:S02]  /*85f0*/  SHF.R.U32.HI R26, RZ, 0x10, R13 ;  /* 0x00000010ff1a7819 */ /* 0x000fe4000001160d */
[----:B------:R-:W-:-:S02]  /*8600*/  SHF.R.U32.HI R20, RZ, 0x10, R15 ;  /* 0x00000010ff147819 */ /* 0x000fc4000001160f */
[----:B------:R-:W-:Y:S02]  /*8610*/  LOP3.LUT R3, R14, 0xff, RZ, 0xc0, !PT ;  /* 0x000000ff0e037812 */ /* 0x000fe400078ec0ff */
[----:B------:R-:W-:Y:S02]  /*8620*/  LOP3.LUT R0, R0, 0xff, RZ, 0xc0, !PT ;  /* 0x000000ff00007812 */ /* 0x000fe400078ec0ff */
[----:B--2---:R-:W-:Y:S02]  /*8630*/  LOP3.LUT R27, R12, 0xff, RZ, 0xc0, !PT ;  /* 0x000000ff0c1b7812 */ /* 0x004fe400078ec0ff */
[----:B------:R-:W-:Y:S02]  /*8640*/  LOP3.LUT R24, R24, 0xff, RZ, 0xc0, !PT ;  /* 0x000000ff18187812 */ /* 0x000fe400078ec0ff */
[----:B------:R-:W-:Y:S02]  /*8650*/  LOP3.LUT R26, R26, 0xff, RZ, 0xc0, !PT ;  /* 0x000000ff1a1a7812 */ /* 0x000fe400078ec0ff */
[----:B------:R-:W-:-:S02]  /*8660*/  LOP3.LUT R20, R20, 0xff, RZ, 0xc0, !PT ;  /* 0x000000ff14147812 */ /* 0x000fc400078ec0ff */
[----:B------:R-:W-:Y:S02]  /*8670*/  PRMT R3, R0, 0x7604, R3 ;  /* 0x0000760400037816 */ /* 0x000fe40000000003 */
[----:B------:R-:W-:Y:S02]  /*8680*/  PRMT R27, R24, 0x7604, R27 ;  /* 0x00007604181b7816 */ /* 0x000fe4000000001b */
[----:B------:R-:W-:Y:S02]  /*8690*/  SHF.R.U32.HI R0, RZ, 0x10, R14 ;  /* 0x00000010ff007819 */ /* 0x000fe4000001160e */
[----:B------:R-:W-:Y:S02]  /*86a0*/  SHF.R.U32.HI R24, RZ, 0x10, R12 ;  /* 0x00000010ff187819 */ /* 0x000fe4000001160c */
[----:B------:R-:W-:Y:S02]  /*86b0*/  PRMT R29, R26, 0x7054, R29 ;  /* 0x000070541a1d7816 */ /* 0x000fe4000000001d */
[----:B------:R-:W-:-:S02]  /*86c0*/  PRMT R25, R20, 0x7054, R25 ;  /* 0x0000705414197816 */ /* 0x000fc40000000019 */
[----:B------:R-:W-:Y:S02]  /*86d0*/  LOP3.LUT R0, R0, 0xff, RZ, 0xc0, !PT ;  /* 0x000000ff00007812 */ /* 0x000fe400078ec0ff */
[----:B------:R-:W-:Y:S02]  /*86e0*/  LOP3.LUT R24, R24, 0xff, RZ, 0xc0, !PT ;  /* 0x000000ff18187812 */ /* 0x000fe400078ec0ff */
[----:B------:R-:W-:Y:S02]  /*86f0*/  LOP3.LUT R29, R29, 0xff000000, R13, 0xf8, !PT ;  /* 0xff0000001d1d7812 */ /* 0x000fe400078ef80d */
[----:B------:R-:W-:Y:S02]  /*8700*/  LOP3.LUT R25, R25, 0xff000000, R15, 0xf8, !PT ;  /* 0xff00000019197812 */ /* 0x000fe400078ef80f */
[----:B------:R-:W-:Y:S02]  /*8710*/  PRMT R3, R0, 0x7054, R3 ;  /* 0x0000705400037816 */ /* 0x000fe40000000003 */
[----:B------:R-:W-:-:S02]  /*8720*/  PRMT R27, R24, 0x7054, R27 ;  /* 0x00007054181b7816 */ /* 0x000fc4000000001b */
[-C--:B0-----:R-:W-:Y:S02]  /*8730*/  F2FP.F16.E4M3.UNPACK_B R0, R6.reuse.H1 ;  /* 0x00000006ff00723e */ /* 0x081fe400030006ff */
[----:B------:R-:W-:Y:S02]  /*8740*/  F2FP.F16.E4M3.UNPACK_B R28, R29 ;  /* 0x0000001dff1c723e */ /* 0x000fe400020006ff */
[----:B------:R-:W-:Y:S01]  /*8750*/  F2FP.F16.E4M3.UNPACK_B R24, R25 ;  /* 0x00000019ff18723e */ /* 0x000fe200020006ff */
[----:B------:R-:W-:Y:S01]  /*8760*/  HADD2.F32 R13, -RZ, R0.H1_H1 ;  /* 0x30000000ff0d7230 */ /* 0x000fe20000004100 */
[----:B------:R-:W-:Y:S01]  /*8770*/  LOP3.LUT R20, R3, 0xff000000, R14, 0xf8, !PT ;  /* 0xff00000003147812 */ /* 0x000fe200078ef80e */
[----:B------:R-:W-:Y:S01]  /*8780*/  HADD2.F32 R30, -RZ, R28.H1_H1 ;  /* 0x3000001cff1e7230 */ /* 0x000fe20000004100 */
[----:B------:R-:W-:Y:S01]  /*8790*/  F2FP.F16.E4M3.UNPACK_B R3, R6 ;  /* 0x00000006ff03723e */ /* 0x000fe200020006ff */
[----:B------:R-:W-:Y:S01]  /*87a0*/  HADD2.F32 R26, -RZ, R24.H1_H1 ;  /* 0x30000018ff1a7230 */ /* 0x000fe20000004100 */
[----:B------:R-:W-:Y:S01]  /*87b0*/  LOP3.LUT R27, R27, 0xff000000, R12, 0xf8, !PT ;  /* 0xff0000001b1b7812 */ /* 0x000fe200078ef80c */
[----:B------:R-:W-:Y:S01]  /*87c0*/  HADD2.F32 R12, -RZ, R0.H0_H0 ;  /* 0x20000000ff0c7230 */ /* 0x000fe20000004100 */
[-C--:B------:R-:W-:Y:S01]  /*87d0*/  F2FP.F16.E4M3.UNPACK_B R14, R7.reuse ;  /* 0x00000007ff0e723e */ /* 0x080fe200020006ff */
[C---:B------:R-:W-:Y:S01]  /*87e0*/  FMUL.FTZ R31, R13.reuse, R30 ;  /* 0x0000001e0d1f7220 */ /* 0x040fe20000410000 */
[----:B------:R-:W-:Y:S01]  /*87f0*/  F2FP.F16.E4M3.UNPACK_B R15, R7.H1 ;  /* 0x00000007ff0f723e */ /* 0x000fe200030006ff */
[----:B------:R-:W-:Y:S01]  /*8800*/  FMUL.FTZ R13, R13, R26 ;  /* 0x0000001a0d0d7220 */ /* 0x000fe20000410000 */
[-C--:B------:R-:W-:Y:S01]  /*8810*/  F2FP.F16.E4M3.UNPACK_B R6, R5.reuse ;  /* 0x00000005ff06723e */ /* 0x080fe200020006ff */
[----:B------:R-:W-:Y:S01]  /*8820*/  HADD2.F32 R28, -RZ, R28.H0_H0 ;  /* 0x2000001cff1c7230 */ /* 0x000fe20000004100 */
[----:B------:R-:W-:Y:S01]  /*8830*/  F2FP.F16.E4M3.UNPACK_B R7, R5.H1 ;  /* 0x00000005ff07723e */ /* 0x000fe200030006ff */
[----:B------:R-:W-:Y:S01]  /*8840*/  HADD2.F32 R5, -RZ, R3.H1_H1 ;  /* 0x30000003ff057230 */ /* 0x000fe20000004100 */
[----:B------:R-:W-:Y:S01]  /*8850*/  F2FP.F16.E4M3.UNPACK_B R29, R29.H1 ;  /* 0x0000001dff1d723e */ /* 0x000fe200030006ff */
[----:B------:R-:W-:-:S02]  /*8860*/  HADD2.F32 R24, -RZ, R24.H0_H0 ;  /* 0x20000018ff187230 */ /* 0x000fc40000004100 */
[C---:B------:R-:W-:Y:S01]  /*8870*/  FFMA.FTZ R32, R12.reuse, R26, -R31 ;  /* 0x0000001a0c207223 */ /* 0x040fe2000001081f */
[----:B------:R-:W-:Y:S01]  /*8880*/  FFMA.FTZ R33, R12, R30, R13 ;  /* 0x0000001e0c217223 */ /* 0x000fe2000001000d */
[----:B------:R-:W-:Y:S01]  /*8890*/  HADD2.F32 R3, -RZ, R3.H0_H0 ;  /* 0x20000003ff037230 */ /* 0x000fe20000004100 */
[----:B------:R-:W-:Y:S01]  /*88a0*/  F2FP.F16.E4M3.UNPACK_B R25, R25.H1 ;  /* 0x00000019ff19723e */ /* 0x000fe200030006ff */
[C---:B------:R-:W-:Y:S01]  /*88b0*/  FMUL.FTZ R12, R5.reuse, R28 ;  /* 0x0000001c050c7220 */ /* 0x040fe20000410000 */
[----:B------:R-:W-:Y:S01]  /*88c0*/  FMUL.FTZ R31, R5, R24 ;  /* 0x00000018051f7220 */ /* 0x000fe20000410000 */
[----:B------:R-:W-:Y:S01]  /*88d0*/  HADD2.F32 R5, -RZ, R14.H1_H1 ;  /* 0x3000000eff057230 */ /* 0x000fe20000004100 */
[----:B------:R-:W-:Y:S01]  /*88e0*/  F2FP.F16.E4M3.UNPACK_B R0, R4 ;  /* 0x00000004ff00723e */ /* 0x000fe200020006ff */
[----:B------:R-:W-:Y:S02]  /*88f0*/  HADD2.F32 R13, -RZ, R29.H0_H0 ;  /* 0x2000001dff0d7230 */ /* 0x000fe40000004100 */
[----:B------:R-:W-:Y:S01]  /*8900*/  FFMA.FTZ R30, R3, R24, -R12 ;  /* 0x00000018031e7223 */ /* 0x000fe2000001080c */
[----:B------:R-:W-:-:S02]  /*8910*/  HADD2.F32 R12, -RZ, R25.H0_H0 ;  /* 0x20000019ff0c7230 */ /* 0x000fc40000004100 */
[----:B------:R-:W-:Y:S01]  /*8920*/  FFMA.FTZ R31, R3, R28, R31 ;  /* 0x0000001c031f7223 */ /* 0x000fe2000001001f */
[----:B------:R-:W-:Y:S02]  /*8930*/  HADD2.F32 R14, -RZ, R14.H0_H0 ;  /* 0x2000000eff0e7230 */ /* 0x000fe40000004100 */
[C---:B------:R-:W-:Y:S01]  /*8940*/  FMUL.FTZ R35, R5.reuse, R13 ;  /* 0x0000000d05237220 */ /* 0x040fe20000410000 */
[----:B------:R-:W-:Y:S02]  /*8950*/  HADD2.F32 R26, -RZ, R29.H1_H1 ;  /* 0x3000001dff1a7230 */ /* 0x000fe40000004100 */
[-C--:B------:R-:W-:Y:S01]  /*8960*/  FMUL.FTZ R5, R5, R12.reuse ;  /* 0x0000000c05057220 */ /* 0x080fe20000410000 */
[----:B------:R-:W-:Y:S02]  /*8970*/  HADD2.F32 R3, -RZ, R15.H1_H1 ;  /* 0x3000000fff037230 */ /* 0x000fe40000004100 */
[----:B------:R-:W-:Y:S01]  /*8980*/  FFMA.FTZ R35, R14, R12, -R35 ;  /* 0x0000000c0e237223 */ /* 0x000fe20000010823 */
[----:B------:R-:W-:-:S02]  /*8990*/  HADD2.F32 R12, -RZ, R25.H1_H1 ;  /* 0x30000019ff0c7230 */ /* 0x000fc40000004100 */
[----:B------:R-:W-:Y:S01]  /*89a0*/  FFMA.FTZ R28, R14, R13, R5 ;  /* 0x0000000d0e1c7223 */ /* 0x000fe20000010005 */
[----:B------:R-:W-:Y:S02]  /*89b0*/  HADD2.F32 R15, -RZ, R15.H0_H0 ;  /* 0x2000000fff0f7230 */ /* 0x000fe40000004100 */
[C---:B------:R-:W-:Y:S01]  /*89c0*/  FMUL.FTZ R24, R3.reuse, R26 ;  /* 0x0000001a03187220 */ /* 0x040fe20000410000 */
[-C--:B------:R-:W-:Y:S01]  /*89d0*/  F2FP.F16.E4M3.UNPACK_B R13, R27.reuse ;  /* 0x0000001bff0d723e */ /* 0x080fe200020006ff */
[----:B------:R-:W-:Y:S01]  /*89e0*/  FMUL.FTZ R14, R3, R12 ;  /* 0x0000000c030e7220 */ /* 0x000fe20000410000 */
[----:B------:R-:W-:Y:S01]  /*89f0*/  F2FP.F16.E4M3.UNPACK_B R4, R4.H1 ;  /* 0x00000004ff04723e */ /* 0x000fe200030006ff */
[C---:B------:R-:W-:Y:S01]  /*8a00*/  FFMA.FTZ R29, R15.reuse, R12, -R24 ;  /* 0x0000000c0f1d7223 */ /* 0x040fe20000010818 */
[----:B------:R-:W-:Y:S01]  /*8a10*/  F2FP.F16.E4M3.UNPACK_B R12, R20 ;  /* 0x00000014ff0c723e */ /* 0x000fe200020006ff */
[----:B------:R-:W-:Y:S01]  /*8a20*/  FFMA.FTZ R26, R15, R26, R14 ;  /* 0x0000001a0f1a7223 */ /* 0x000fe2000001000e */
[--C-:B------:R-:W-:Y:S01]  /*8a30*/  HADD2.F32 R24, -RZ, R13.reuse.H1_H1 ;  /* 0x3000000dff187230 */ /* 0x100fe20000004100 */
[----:B------:R-:W-:Y:S01]  /*8a40*/  F2FP.F16.E4M3.UNPACK_B R20, R20.H1 ;  /* 0x00000014ff14723e */ /* 0x000fe200030006ff */
[----:B------:R-:W-:Y:S01]  /*8a50*/  HADD2.F32 R14, -RZ, R13.H0_H0 ;  /* 0x2000000dff0e7230 */ /* 0x000fe20000004100 */
[----:B------:R-:W-:Y:S01]  /*8a60*/  F2FP.F16.E4M3.UNPACK_B R27, R27.H1 ;  /* 0x0000001bff1b723e */ /* 0x000fe200030006ff */
[----:B------:R-:W-:-:S02]  /*8a70*/  HADD2.F32 R5, -RZ, R4.H1_H1 ;  /* 0x30000004ff057230 */ /* 0x000fc40000004100 */
[----:B------:R-:W-:Y:S02]  /*8a80*/  HADD2.F32 R13, -RZ, R12.H1_H1 ;  /* 0x3000000cff0d7230 */ /* 0x000fe40000004100 */
[----:B------:R-:W-:Y:S02]  /*8a90*/  HADD2.F32 R3, -RZ, R0.H1_H1 ;  /* 0x30000000ff037230 */ /* 0x000fe40000004100 */
[C---:B------:R-:W-:Y:S01]  /*8aa0*/  FMUL.FTZ R15, R5.reuse, R24 ;  /* 0x00000018050f7220 */ /* 0x040fe20000410000 */
[----:B------:R-:W-:Y:S02]  /*8ab0*/  HADD2.F32 R12, -RZ, R12.H0_H0 ;  /* 0x2000000cff0c7230 */ /* 0x000fe40000004100 */
[----:B------:R-:W-:Y:S01]  /*8ac0*/  FMUL.FTZ R25, R5, R13 ;  /* 0x0000000d05197220 */ /* 0x000fe20000410000 */
[----:B------:R-:W-:Y:S02]  /*8ad0*/  HADD2.F32 R4, -RZ, R4.H0_H0 ;  /* 0x20000004ff047230 */ /* 0x000fe40000004100 */
[----:B------:R-:W-:Y:S01]  /*8ae0*/  FMUL.FTZ R5, R3, R14 ;  /* 0x0000000e03057220 */ /* 0x000fe20000410000 */
[----:B------:R-:W-:-:S02]  /*8af0*/  HADD2.F32 R0, -RZ, R0.H0_H0 ;  /* 0x20000000ff007230 */ /* 0x000fc40000004100 */
[----:B------:R-:W-:Y:S01]  /*8b00*/  FMUL.FTZ R3, R3, R12 ;  /* 0x0000000c03037220 */ /* 0x000fe20000410000 */
[C---:B------:R-:W-:Y:S01]  /*8b10*/  FFMA.FTZ R15, R4.reuse, R13, -R15 ;  /* 0x0000000d040f7223 */ /* 0x040fe2000001080f */
[----:B------:R-:W-:Y:S01]  /*8b20*/  FFMA.FTZ R24, R4, R24, R25 ;  /* 0x0000001804187223 */ /* 0x000fe20000010019 */
[C---:B------:R-:W-:Y:S01]  /*8b30*/  FFMA.FTZ R13, R0.reuse, R12, -R5 ;  /* 0x0000000c000d7223 */ /* 0x040fe20000010805 */
[----:B------:R-:W-:Y:S01]  /*8b40*/  FFMA.FTZ R14, R0, R14, R3 ;  /* 0x0000000e000e7223 */ /* 0x000fe20000010003 */
[----:B------:R-:W-:Y:S02]  /*8b50*/  HADD2.F32 R4, -RZ, R20.H1_H1 ;  /* 0x30000014ff047230 */ /* 0x000fe40000004100 */
[----:B------:R-:W-:Y:S02]  /*8b60*/  HADD2.F32 R3, -RZ, R7.H1_H1 ;  /* 0x30000007ff037230 */ /* 0x000fe40000004100 */
[--C-:B------:R-:W-:Y:S02]  /*8b70*/  HADD2.F32 R12, -RZ, R27.reuse.H1_H1 ;  /* 0x3000001bff0c7230 */ /* 0x100fe40000004100 */
[----:B------:R-:W-:-:S02]  /*8b80*/  HADD2.F32 R27, -RZ, R27.H0_H0 ;  /* 0x2000001bff1b7230 */ /* 0x000fc40000004100 */
[C---:B------:R-:W-:Y:S01]  /*8b90*/  FMUL.FTZ R25, R3.reuse, R4 ;  /* 0x0000000403197220 */ /* 0x040fe20000410000 */
[----:B------:R-:W-:Y:S02]  /*8ba0*/  HADD2.F32 R0, -RZ, R6.H1_H1 ;  /* 0x30000006ff007230 */ /* 0x000fe40000004100 */
[----:B------:R-:W-:Y:S02]  /*8bb0*/  HADD2.F32 R5, -RZ, R20.H0_H0 ;  /* 0x20000014ff057230 */ /* 0x000fe40000004100 */
[----:B------:R-:W-:Y:S01]  /*8bc0*/  FMUL.FTZ R20, R3, R12 ;  /* 0x0000000c03147220 */ /* 0x000fe20000410000 */
        /* <DEDUP_REMOVED lines=17> */
.L_x_438:
[----:B------:R-:W-:Y:S05]  /*8ce0*/  BSYNC B1 ;  /* 0x0000000000017941 */ /* 0x000fea0003800000 */
.L_x_437:
[----:B------:R-:W-:Y:S05]  /*8cf0*/  @P2 BRA `(.L_x_434) ;  /* 0x0000002800d82947 */ /* 0x000fea0003800000 */
[----:B0--3--:R-:W0:Y:S01]  /*8d00*/  LDS.128 R4, [R21+0x12000] ;  /* 0x0120000015047984 */ /* 0x009e220000000c00 */
[----:B-----5:R-:W-:Y:S02]  /*8d10*/  SHF.R.U32.HI R13, RZ, 0x8, R11 ;  /* 0x00000008ff0d7819 */ /* 0x020fe4000001160b */
[----:B------:R-:W-:Y:S02]  /*8d20*/  SHF.R.U32.HI R25, RZ, 0x8, R9 ;  /* 0x00000008ff197819 */ /* 0x000fe40000011609 */
[----:B------:R-:W-:Y:S02]  /*8d30*/  LOP3.LUT R12, R11, 0xff, RZ, 0xc0, !PT ;  /* 0x000000ff0b0c7812 */ /* 0x000fe400078ec0ff */
[----:B------:R-:W-:Y:S02]  /*8d40*/  LOP3.LUT R13, R13, 0xff, RZ, 0xc0, !PT ;  /* 0x000000ff0d0d7812 */ /* 0x000fe400078ec0ff */
[----:B------:R-:W-:Y:S02]  /*8d50*/  LOP3.LUT R14, R9, 0xff, RZ, 0xc0, !PT ;  /* 0x000000ff090e7812 */ /* 0x000fe400078ec0ff */
[----:B------:R-:W-:-:S02]  /*8d60*/  LOP3.LUT R25, R25, 0xff, RZ, 0xc0, !PT ;  /* 0x000000ff19197812 */ /* 0x000fc400078ec0ff */
[----:B------:R-:W-:Y:S02]  /*8d70*/  SHF.R.U32.HI R20, RZ, 0x10, R9 ;  /* 0x00000010ff147819 */ /* 0x000fe40000011609 */
[----:B------:R-:W-:Y:S02]  /*8d80*/  PRMT R12, R13, 0x7604, R12 ;  /* 0x000076040d0c7816 */ /* 0x000fe4000000000c */
[----:B------:R-:W-:Y:S02]  /*8d90*/  SHF.R.U32.HI R3, RZ, 0x8, R10 ;  /* 0x00000008ff037819 */ /* 0x000fe4000001160a */
[----:B------:R-:W-:Y:S02]  /*8da0*/  SHF.R.U32.HI R13, RZ, 0x8, R8 ;  /* 0x00000008ff0d7819 */ /* 0x000fe40000011608 */
[----:B------:R-:W-:Y:S02]  /*8db0*/  SHF.R.U32.HI R24, RZ, 0x10, R11 ;  /* 0x00000010ff187819 */ /* 0x000fe4000001160b */
[----:B------:R-:W-:Y:S01]  /*8dc0*/  PRMT R14, R25, 0x7604, R14 ;  /* 0x00007604190e7816 */ /* 0x000fe2000000000e */
[----:B------:R-:W-:Y:S01]  /*8dd0*/  IMAD.U32 R25, R20, 0x10000, RZ ;  /* 0x0001000014197824 */ /* 0x000fe200078e00ff */
[----:B------:R-:W-:-:S02]  /*8de0*/  LOP3.LUT R0, R10, 0xff, RZ, 0xc0, !PT ;  /* 0x000000ff0a007812 */ /* 0x000fc400078ec0ff */
[----:B------:R-:W-:Y:S02]  /*8df0*/  LOP3.LUT R3, R3, 0xff, RZ, 0xc0, !PT ;  /* 0x000000ff03037812 */ /* 0x000fe400078ec0ff */
[----:B------:R-:W-:Y:S02]  /*8e00*/  LOP3.LUT R15, R13, 0xff, RZ, 0xc0, !PT ;  /* 0x000000ff0d0f7812 */ /* 0x000fe400078ec0ff */
[----:B------:R-:W-:Y:S02]  /*8e10*/  SHF.L.U32 R13, R24, 0x10, RZ ;  /* 0x00000010180d7819 */ /* 0x000fe400000006ff */
[----:B------:R-:W-:Y:S02]  /*8e20*/  PRMT R3, R3, 0x7604, R0 ;  /* 0x0000760403037816 */ /* 0x000fe40000000000 */
[----:B------:R-:W-:Y:S02]  /*8e30*/  LOP3.LUT R25, R14, 0xff0000, R25, 0xf8, !PT ;  /* 0x00ff00000e197812 */ /* 0x000fe400078ef819 */
[----:B------:R-:W-:-:S02]  /*8e40*/  LOP3.LUT R0, R8, 0xff, RZ, 0xc0, !PT ;  /* 0x000000ff08007812 */ /* 0x000fc400078ec0ff */
[----:B------:R-:W-:Y:S02]  /*8e50*/  LOP3.LUT R13, R12, 0xff0000, R13, 0xf8, !PT ;  /* 0x00ff00000c0d7812 */ /* 0x000fe400078ef80d */
[----:B------:R-:W-:Y:S02]  /*8e60*/  LOP3.LUT R25, R25, 0xff000000, R9, 0xf8, !PT ;  /* 0xff00000019197812 */ /* 0x000fe400078ef809 */
[----:B------:R-:W-:Y:S02]  /*8e70*/  PRMT R15, R15, 0x7604, R0 ;  /* 0x000076040f0f7816 */ /* 0x000fe40000000000 */
[----:B------:R-:W-:Y:S02]  /*8e80*/  LOP3.LUT R13, R13, 0xff000000, R11, 0xf8, !PT ;  /* 0xff0000000d0d7812 */ /* 0x000fe400078ef80b */
[----:B0-----:R-:W-:Y:S02]  /*8e90*/  F2FP.F16.E4M3.UNPACK_B R0, R6.H1 ;  /* 0x00000006ff00723e */ /* 0x001fe400030006ff */
[----:B------:R-:W-:-:S02]  /*8ea0*/  F2FP.F16.E4M3.UNPACK_B R24, R25 ;  /* 0x00000019ff18723e */ /* 0x000fc400020006ff */
[----:B------:R-:W-:Y:S01]  /*8eb0*/  LOP3.LUT R3, R3, 0xff0000, R10, 0xf8, !PT ;  /* 0x00ff000003037812 */ /* 0x000fe200078ef80a */
[----:B------:R-:W-:Y:S01]  /*8ec0*/  HADD2.F32 R9, -RZ, R0.H1_H1 ;  /* 0x30000000ff097230 */ /* 0x000fe20000004100 */
[----:B------:R-:W-:Y:S01]  /*8ed0*/  LOP3.LUT R15, R15, 0xff0000, R8, 0xf8, !PT ;  /* 0x00ff00000f0f7812 */ /* 0x000fe200078ef808 */
[--C-:B------:R-:W-:Y:S01]  /*8ee0*/  HADD2.F32 R26, -RZ, R24.reuse.H1_H1 ;  /* 0x30000018ff1a7230 */ /* 0x100fe20000004100 */
[----:B------:R-:W-:Y:S01]  /*8ef0*/  F2FP.F16.E4M3.UNPACK_B R14, R13 ;  /* 0x0000000dff0e723e */ /* 0x000fe200020006ff */
[----:B------:R-:W-:Y:S01]  /*8f00*/  HADD2.F32 R24, -RZ, R24.H0_H0 ;  /* 0x20000018ff187230 */ /* 0x000fe20000004100 */
[----:B------:R-:W-:Y:S02]  /*8f10*/  LOP3.LUT R12, R3, 0xff000000, R10, 0xf8, !PT ;  /* 0xff000000030c7812 */ /* 0x000fe400078ef80a */
[----:B------:R-:W-:Y:S01]  /*8f20*/  LOP3.LUT R20, R15, 0xff000000, R8, 0xf8, !PT ;  /* 0xff0000000f147812 */ /* 0x000fe200078ef808 */
[----:B------:R-:W-:Y:S01]  /*8f30*/  HADD2.F32 R15, -RZ, R14.H1_H1 ;  /* 0x3000000eff0f7230 */ /* 0x000fe20000004100 */
[----:B------:R-:W-:Y:S01]  /*8f40*/  F2FP.F16.E4M3.UNPACK_B R3, R6 ;  /* 0x00000006ff03723e */ /* 0x000fe200020006ff */
[----:B------:R-:W-:Y:S01]  /*8f50*/  HADD2.F32 R8, -RZ, R0.H0_H0 ;  /* 0x20000000ff087230 */ /* 0x000fe20000004100 */
[-C--:B------:R-:W-:Y:S01]  /*8f60*/  F2FP.F16.E4M3.UNPACK_B R10, R7.reuse ;  /* 0x00000007ff0a723e */ /* 0x080fe200020006ff */
[CC--:B--2---:R-:W-:Y:S01]  /*8f70*/  FMUL.FTZ R27, R9.reuse, R26.reuse ;  /* 0x0000001a091b7220 */ /* 0x0c4fe20000410000 */
[----:B------:R-:W-:Y:S01]  /*8f80*/  F2FP.F16.E4M3.UNPACK_B R11, R7.H1 ;  /* 0x00000007ff0b723e */ /* 0x000fe200030006ff */
[----:B------:R-:W-:Y:S01]  /*8f90*/  FMUL.FTZ R9, R9, R15 ;  /* 0x0000000f09097220 */ /* 0x000fe20000410000 */
[-C--:B------:R-:W-:Y:S01]  /*8fa0*/  F2FP.F16.E4M3.UNPACK_B R6, R5.reuse ;  /* 0x00000005ff06723e */ /* 0x080fe200020006ff */
[----:B------:R-:W-:Y:S01]  /*8fb0*/  HADD2.F32 R14, -RZ, R14.H0_H0 ;  /* 0x2000000eff0e7230 */ /* 0x000fe20000004100 */
[----:B------:R-:W-:Y:S01]  /*8fc0*/  F2FP.F16.E4M3.UNPACK_B R7, R5.H1 ;  /* 0x00000005ff07723e */ /* 0x000fe200030006ff */
[--C-:B------:R-:W-:Y:S01]  /*8fd0*/  HADD2.F32 R5, -RZ, R3.reuse.H1_H1 ;  /* 0x30000003ff057230 */ /* 0x100fe20000004100 */
[----:B------:R-:W-:Y:S01]  /*8fe0*/  F2FP.F16.E4M3.UNPACK_B R25, R25.H1 ;  /* 0x00000019ff19723e */ /* 0x000fe200030006ff */
        /* <DEDUP_REMOVED lines=8> */
[----:B------:R-:W-:-:S02]  /*9070*/  HADD2.F32 R9, -RZ, R25.H0_H0 ;  /* 0x20000019ff097230 */ /* 0x000fc40000004100 */
[C---:B------:R-:W-:Y:S01]  /*9080*/  FFMA.FTZ R26, R3.reuse, R14, -R8 ;  /* 0x0000000e031a7223 */ /* 0x040fe20000010808 */
[----:B------:R-:W-:Y:S01]  /*9090*/  FFMA.FTZ R27, R3, R24, R15 ;  /* 0x00000018031b7223 */ /* 0x000fe2000001000f */
[----:B------:R-:W-:Y:S01]  /*90a0*/  HADD2.F32 R8, -RZ, R13.H0_H0 ;  /* 0x2000000dff087230 */ /* 0x000fe20000004100 */
[----:B------:R-:W-:Y:S01]  /*90b0*/  F2FP.F16.E4M3.UNPACK_B R4, R4.H1 ;  /* 0x00000004ff04723e */ /* 0x000fe200030006ff */
[----:B------:R-:W-:Y:S02]  /*90c0*/  HADD2.F32 R10, -RZ, R10.H0_H0 ;  /* 0x2000000aff0a7230 */ /* 0x000fe40000004100 */
[C---:B------:R-:W-:Y:S01]  /*90d0*/  FMUL.FTZ R15, R5.reuse, R9 ;  /* 0x00000009050f7220 */ /* 0x040fe20000410000 */
[----:B------:R-:W-:Y:S02]  /*90e0*/  HADD2.F32 R14, -RZ, R25.H1_H1 ;  /* 0x30000019ff0e7230 */ /* 0x000fe40000004100 */
[----:B------:R-:W-:Y:S01]  /*90f0*/  FMUL.FTZ R5, R5, R8 ;  /* 0x0000000805057220 */ /* 0x000fe20000410000 */
[----:B------:R-:W-:-:S02]  /*9100*/  HADD2.F32 R3, -RZ, R11.H1_H1 ;  /* 0x3000000bff037230 */ /* 0x000fc40000004100 */
[C---:B------:R-:W-:Y:S01]  /*9110*/  FFMA.FTZ R24, R10.reuse, R8, -R15 ;  /* 0x000000080a187223 */ /* 0x040fe2000001080f */
[----:B------:R-:W-:Y:S02]  /*9120*/  HADD2.F32 R8, -RZ, R13.H1_H1 ;  /* 0x3000000dff087230 */ /* 0x000fe40000004100 */
[----:B------:R-:W-:Y:S01]  /*9130*/  FFMA.FTZ R25, R10, R9, R5 ;  /* 0x000000090a197223 */ /* 0x000fe20000010005 */
[----:B------:R-:W-:Y:S02]  /*9140*/  HADD2.F32 R11, -RZ, R11.H0_H0 ;  /* 0x2000000bff0b7230 */ /* 0x000fe40000004100 */
[C---:B------:R-:W-:Y:S01]  /*9150*/  FMUL.FTZ R30, R3.reuse, R14 ;  /* 0x0000000e031e7220 */ /* 0x040fe20000410000 */
[----:B------:R-:W-:Y:S01]  /*9160*/  F2FP.F16.E4M3.UNPACK_B R9, R20 ;  /* 0x00000014ff09723e */ /* 0x000fe200020006ff */
[-C--:B------:R-:W-:Y:S01]  /*9170*/  FMUL.FTZ R10, R3, R8.reuse ;  /* 0x00000008030a7220 */ /* 0x080fe20000410000 */
[----:B------:R-:W-:Y:S02]  /*9180*/  HADD2.F32 R5, -RZ, R4.H1_H1 ;  /* 0x30000004ff057230 */ /* 0x000fe40000004100 */
        /* <DEDUP_REMOVED lines=8> */
[C---:B------:R-:W-:Y:S01]  /*9210*/  FMUL.FTZ R11, R5.reuse, R13 ;  /* 0x0000000d050b7220 */ /* 0x040fe20000410000 */
[----:B------:R-:W-:Y:S02]  /*9220*/  HADD2.F32 R3, -RZ, R0.H1_H1 ;  /* 0x30000000ff037230 */ /* 0x000fe40000004100 */
[----:B------:R-:W-:Y:S02]  /*9230*/  HADD2.F32 R8, -RZ, R8.H0_H0 ;  /* 0x20000008ff087230 */ /* 0x000fe40000004100 */
[-C--:B------:R-:W-:Y:S01]  /*9240*/  FMUL.FTZ R15, R5, R9.reuse ;  /* 0x00000009050f7220 */ /* 0x080fe20000410000 */
        /* <DEDUP_REMOVED lines=8> */
[----:B------:R-:W-:-:S02]  /*92d0*/  HADD2.F32 R4, -RZ, R12.H1_H1 ;  /* 0x3000000cff047230 */ /* 0x000fc40000004100 */
[--C-:B------:R-:W-:Y:S02]  /*92e0*/  HADD2.F32 R3, -RZ, R7.reuse.H1_H1 ;  /* 0x30000007ff037230 */ /* 0x100fe40000004100 */
[--C-:B------:R-:W-:Y:S02]  /*92f0*/  HADD2.F32 R8, -RZ, R20.reuse.H1_H1 ;  /* 0x30000014ff087230 */ /* 0x100fe40000004100 */
[----:B------:R-:W-:Y:S02]  /*9300*/  HADD2.F32 R9, -RZ, R20.H0_H0 ;  /* 0x20000014ff097230 */ /* 0x000fe40000004100 */
[C---:B------:R-:W-:Y:S01]  /*9310*/  FMUL.FTZ R13, R3.reuse, R4 ;  /* 0x00000004030d7220 */ /* 0x040fe20000410000 */
[----:B------:R-:W-:Y:S02]  /*9320*/  HADD2.F32 R0, -RZ, R6.H1_H1 ;  /* 0x30000006ff007230 */ /* 0x000fe40000004100 */
[----:B------:R-:W-:Y:S02]  /*9330*/  HADD2.F32 R5, -RZ, R12.H0_H0 ;  /* 0x2000000cff057230 */ /* 0x000fe40000004100 */
[----:B------:R-:W-:Y:S01]  /*9340*/  FMUL.FTZ R12, R3, R8 ;  /* 0x00000008030c7220 */ /* 0x000fe20000410000 */
[----:B------:R-:W-:-:S02]  /*9350*/  HADD2.F32 R7, -RZ, R7.H0_H0 ;  /* 0x20000007ff077230 */ /* 0x000fc40000004100 */
[C---:B------:R-:W-:Y:S01]  /*9360*/  FMUL.FTZ R3, R0.reuse, R9 ;  /* 0x0000000900037220 */ /* 0x040fe20000410000 */
[----:B------:R-:W-:Y:S02]  /*9370*/  HADD2.F32 R6, -RZ, R6.H0_H0 ;  /* 0x20000006ff067230 */ /* 0x000fe40000004100 */
[-C--:B------:R-:W-:Y:S01]  /*9380*/  FMUL.FTZ R0, R0, R5.reuse ;  /* 0x0000000500007220 */ /* 0x080fe20000410000 */
[C---:B------:R-:W-:Y:S01]  /*9390*/  FFMA.FTZ R12, R7.reuse, R4, -R12 ;  /* 0x00000004070c7223 */ /* 0x040fe2000001080c */
[----:B------:R-:W-:Y:S01]  /*93a0*/  FFMA.FTZ R13, R7, R8, R13 ;  /* 0x00000008070d7223 */ /* 0x000fe2000001000d */
[C---:B------:R-:W-:Y:S01]  /*93b0*/  FFMA.FTZ R5, R6.reuse, R5, -R3 ;  /* 0x0000000506057223 */ /* 0x040fe20000010803 */
[----:B------:R-:W-:Y:S01]  /*93c0*/  FFMA.FTZ R0, R6, R9, R0 ;  /* 0x0000000906007223 */ /* 0x000fe20000010000 */
[----:B------:R-:W-:Y:S02]  /*93d0*/  F2FP.SATFINITE.E4M3.F32.PACK_AB_MERGE_C R6, R29, R28, RZ ;  /* 0x0000001c1d06723e */ /* 0x000fe400048070ff */
[----:B------:R-:W-:-:S02]  /*93e0*/  F2FP.SATFINITE.E4M3.F32.PACK_AB_MERGE_C R7, R31, R30, RZ ;  /* 0x0000001e1f07723e */ /* 0x000fc400048070ff */
[----:B------:R-:W-:Y:S02]  /*93f0*/  F2FP.SATFINITE.E4M3.F32.PACK_AB_MERGE_C R4, R15, R14, RZ ;  /* 0x0000000e0f04723e */ /* 0x000fe400048070ff */
[----:B------:R-:W-:Y:S02]  /*9400*/  F2FP.SATFINITE.E4M3.F32.PACK_AB_MERGE_C R12, R13, R12, RZ ;  /* 0x0000000c0d0c723e */ /* 0x000fe400048070ff */
[----:B------:R-:W-:Y:S02]  /*9410*/  F2FP.SATFINITE.E4M3.F32.PACK_AB_MERGE_C R6, R27, R26, R6 ;  /* 0x0000001a1b06723e */ /* 0x000fe40004807006 */
[----:B------:R-:W-:Y:S02]  /*9420*/  F2FP.SATFINITE.E4M3.F32.PACK_AB_MERGE_C R7, R25, R24, R7 ;  /* 0x000000181907723e */ /* 0x000fe40004807007 */
[----:B------:R-:W-:Y:S02]  /*9430*/  F2FP.SATFINITE.E4M3.F32.PACK_AB_MERGE_C R4, R10, R11, R4 ;  /* 0x0000000b0a04723e */ /* 0x000fe40004807004 */
[----:B------:R-:W-:-:S05]  /*9440*/  F2FP.SATFINITE.E4M3.F32.PACK_AB_MERGE_C R5, R0, R5, R12 ;  /* 0x000000050005723e */ /* 0x000fca000480700c */
[----:B------:R0:W-:Y:S01]  /*9450*/  STS.128 [R21+0x12000], R4 ;  /* 0x0120000415007388 */ /* 0x0001e20000000c00 */
[----:B------:R-:W-:Y:S05]  /*9460*/  BRA `(.L_x_434) ;  /* 0x0000002000fc7947 */ /* 0x000fea0003800000 */
.L_x_428:
[----:B------:R-:W-:-:S03]  /*9470*/  UMOV UR4, 0xffffffff ;  /* 0xffffffff00047882 */ /* 0x000fc60000000000 */
[----:B------:R-:W-:Y:S05]  /*9480*/  BRA.DIV UR4, `(.L_x_439) ;  /* 0x0000011e04787947 */ /* 0x000fea000b800000 */
[----:B------:R0:W1:Y:S04]  /*9490*/  SHFL.IDX PT, R3, R28, RZ, 0x1e1f ;  /* 0x001e1fff1c037589 */ /* 0x00006800000e0000 */
[----:B------:R0:W2:Y:S04]  /*94a0*/  SHFL.IDX PT, R27, R26, RZ, 0x1e1f ;  /* 0x001e1fff1a1b7589 */ /* 0x0000a800000e0000 */
[----:B------:R0:W3:Y:S04]  /*94b0*/  SHFL.IDX PT, R0, R30, RZ, 0x1e1f ;  /* 0x001e1fff1e007589 */ /* 0x0000e800000e0000 */
[----:B------:R0:W4:Y:S02]  /*94c0*/  SHFL.IDX PT, R20, R31, RZ, 0x1e1f ;  /* 0x001e1fff1f147589 */ /* 0x00012400000e0000 */
.L_x_657:
        /* <DEDUP_REMOVED lines=12> */
[----:B------:R-:W-:Y:S02]  /*9590*/  LOP3.LUT R8, R5, 0xfffffffe, RZ, 0xc0, !PT ;  /* 0xfffffffe05087812 */ /* 0x000fe400078ec0ff */
[----:B------:R-:W-:-:S03]  /*95a0*/  CS2R R4, SRZ ;  /* 0x0000000000047805 */ /* 0x000fc6000001ff00 */
[----:B------:R-:W-:Y:S01]  /*95b0*/  IMAD.IADD R37, R9, 0x1, -R8 ;  /* 0x0000000109257824 */ /* 0x000fe200078e0a08 */
[----:B------:R-:W-:-:S04]  /*95c0*/  CS2R R8, SRZ ;  /* 0x0000000000087805 */ /* 0x000fc8000001ff00 */
[----:B------:R-:W-:Y:S01]  /*95d0*/  SHF.L.U32 R37, R37, 0x1f, RZ ;  /* 0x0000001f25257819 */ /* 0x000fe200000006ff */
[----:B------:R-:W-:Y:S06]  /*95e0*/  @P0 BRA `(.L_x_441) ;  /* 0x0000000000700947 */ /* 0x000fec0003800000 */
[----:B------:R-:W2:Y:S01]  /*95f0*/  LDL R26, [R1] ;  /* 0x00000000011a7983 */ /* 0x000ea20000100800 */
[C---:B------:R-:W-:Y:S01]  /*9600*/  VIADD R4, R16.reuse, 0x20 ;  /* 0x0000002010047836 */ /* 0x040fe20000000000 */
[----:B------:R-:W-:Y:S01]  /*9610*/  ULDC UR4, c[0x0][0x3f4] ;  /* 0x0000fd0000047ab9 */ /* 0x000fe20000000800 */
[----:B------:R-:W-:Y:S02]  /*9620*/  CS2R R28, SRZ ;  /* 0x00000000001c7805 */ /* 0x000fe4000001ff00 */
[----:B------:R-:W-:Y:S02]  /*9630*/  ISETP.GE.AND P4, PT, R16, UR4, PT ;  /* 0x0000000410007c0c */ /* 0x000fe4000bf86270 */
[----:B------:R-:W-:Y:S02]  /*9640*/  CS2R R30, SRZ ;  /* 0x00000000001e7805 */ /* 0x000fe4000001ff00 */
[----:B------:R-:W-:Y:S02]  /*9650*/  ISETP.GE.AND P5, PT, R4, UR4, PT ;  /* 0x0000000404007c0c */ /* 0x000fe4000bfa6270 */
[----:B------:R-:W-:-:S02]  /*9660*/  CS2R R12, SRZ ;  /* 0x00000000000c7805 */ /* 0x000fc4000001ff00 */
[----:B------:R-:W-:Y:S02]  /*9670*/  CS2R R14, SRZ ;  /* 0x00000000000e7805 */ /* 0x000fe4000001ff00 */
[----:B------:R-:W-:Y:S02]  /*9680*/  CS2R R8, SRZ ;  /* 0x0000000000087805 */ /* 0x000fe4000001ff00 */
[----:B------:R-:W-:Y:S02]  /*9690*/  CS2R R10, SRZ ;  /* 0x00000000000a7805 */ /* 0x000fe4000001ff00 */
[----:B------:R-:W-:Y:S02]  /*96a0*/  CS2R R6, SRZ ;  /* 0x0000000000067805 */ /* 0x000fe4000001ff00 */
[----:B------:R-:W-:Y:S02]  /*96b0*/  @!P4 SHF.R.S32.HI R5, RZ, 0x1f, R16 ;  /* 0x0000001fff05c819 */ /* 0x000fe40000011410 */
[----:B-1----:R-:W-:-:S05]  /*96c0*/  @!P4 IADD3 R38, P0, R16, R3, RZ ;  /* 0x000000031026c210 */ /* 0x002fca0007f1e0ff */
[----:B---3--:R-:W-:-:S05]  /*96d0*/  @!P4 IMAD.X R39, R0, 0x1, R5, P0 ;  /* 0x000000010027c824 */ /* 0x008fca00000e0605 */
[----:B------:R0:W5:Y:S01]  /*96e0*/  @!P4 LD.E.128 R28, desc[UR40][R38.64] ;  /* 0x00000028261cc980 */ /* 0x000162000c101d00 */
[----:B--2---:R-:W-:Y:S01]  /*96f0*/  @!P5 IMAD.SHL.U32 R4, R26, 0x10, RZ ;  /* 0x000000101a04d824 */ /* 0x004fe200078e00ff */
[----:B------:R-:W-:-:S04]  /*9700*/  @!P4 IADD3 R26, P1, R16, R27, RZ ;  /* 0x0000001b101ac210 */ /* 0x000fc80007f3e0ff */
[C---:B------:R-:W-:Y:S02]  /*9710*/  @!P5 IADD3 R32, P2, R4.reuse, R3, RZ ;  /* 0x000000030420d210 */ /* 0x040fe40007f5e0ff */
[----:B------:R-:W-:Y:S01]  /*9720*/  @!P5 IADD3 R34, P3, R4, R27, RZ ;  /* 0x0000001b0422d210 */ /* 0x000fe20007f7e0ff */
[----:B----4-:R-:W-:Y:S01]  /*9730*/  @!P4 IMAD.X R27, R20, 0x1, R5, P1 ;  /* 0x00000001141bc824 */ /* 0x010fe200008e0605 */
[----:B------:R-:W-:Y:S02]  /*9740*/  @!P5 SHF.R.S32.HI R3, RZ, 0x1f, R4 ;  /* 0x0000001fff03d819 */ /* 0x000fe40000011404 */
[----:B------:R-:W-:Y:S02]  /*9750*/  CS2R R4, SRZ ;  /* 0x0000000000047805 */ /* 0x000fe4000001ff00 */
[----:B------:R0:W5:Y:S01]  /*9760*/  @!P4 LD.E.128 R12, desc[UR40][R26.64] ;  /* 0x000000281a0cc980 */ /* 0x000162000c101d00 */
[--C-:B------:R-:W-:Y:S02]  /*9770*/  @!P5 IMAD.X R33, R0, 0x1, R3.reuse, P2 ;  /* 0x000000010021d824 */ /* 0x100fe400010e0603 */
[----:B------:R-:W-:-:S03]  /*9780*/  @!P5 IMAD.X R35, R20, 0x1, R3, P3 ;  /* 0x000000011423d824 */ /* 0x000fc600018e0603 */
[----:B------:R0:W5:Y:S04]  /*9790*/  @!P5 LD.E.128 R8, desc[UR40][R32.64] ;  /* 0x000000282008d980 */ /* 0x000168000c101d00 */
[----:B------:R0:W5:Y:S02]  /*97a0*/  @!P5 LD.E.128 R4, desc[UR40][R34.64] ;  /* 0x000000282204d980 */ /* 0x000164000c101d00 */
.L_x_441:
[----:B------:R-:W-:Y:S05]  /*97b0*/  BSYNC B1 ;  /* 0x0000000000017941 */ /* 0x000fea0003800000 */
.L_x_440:
[----:B------:R-:W1:Y:S01]  /*97c0*/  SYNCS.PHASECHK.TRANS64.TRYWAIT P0, [R18+URZ+0x19c00], R37 ;  /* 0x019c0025120075a7 */ /* 0x000e62000800017f */
[----:B---3--:R-:W-:Y:S01]  /*97d0*/  IMAD R0, R25, -0xc0, R24 ;  /* 0xffffff4019007824 */ /* 0x008fe200078e0218 */
[----:B------:R-:W-:Y:S04]  /*97e0*/  BSSY B1, `(.L_x_442) ;  /* 0x0000004000017945 */ /* 0x000fe80003800000 */
[----:B------:R-:W-:-:S04]  /*97f0*/  VIMNMX R0, R0, 0xc0, PT ;  /* 0x000000c000007848 */ /* 0x000fc80003fe0100 */
[----:B------:R-:W-:Y:S01]  /*9800*/  ISETP.GE.AND P1, PT, R155, R0, PT ;  /* 0x000000009b00720c */ /* 0x000fe20003f26270 */
[----:B-1----:R-:W-:-:S12]  /*9810*/  @!P0 BRA `(.L_x_443) ;  /* 0x0000011c00088947 */ /* 0x002fd80003800000 */
.L_x_658:
[----:B------:R-:W-:Y:S05]  /*9820*/  BSYNC B1 ;  /* 0x0000000000017941 */ /* 0x000fea0003800000 */
.L_x_442:
[----:B------:R-:W-:Y:S05]  /*9830*/  @P1 BRA `(.L_x_434) ;  /* 0x0000002000081947 */ /* 0x000fea0003800000 */
[----:B------:R3:W5:Y:S01]  /*9840*/  LDL R63, [R1+0x8] ;  /* 0x00000800013f7983 */ /* 0x0007620000100800 */
[----:B------:R-:W0:Y:S03]  /*9850*/  LDC R3, c[0x0][0x3f4] ;  /* 0x0000fd00ff037b82 */ /* 0x000e260000000800 */
[----:B------:R3:W5:Y:S04]  /*9860*/  LDL R62, [R1+0x20] ;  /* 0x00002000013e7983 */ /* 0x0007680000100800 */
[----:B------:R3:W5:Y:S01]  /*9870*/  LDL R60, [R1+0x98] ;  /* 0x00009800013c7983 */ /* 0x0007620000100800 */
[C---:B------:R-:W-:Y:S01]  /*9880*/  VIADD R0, R16.reuse, 0x20 ;  /* 0x0000002010007836 */ /* 0x040fe20000000000 */
[----:B------:R-:W-:Y:S01]  /*9890*/  BSSY B1, `(.L_x_444) ;  /* 0x00000fd000017945 */ /* 0x000fe20003800000 */
[----:B0-----:R-:W-:-:S03]  /*98a0*/  ISETP.GE.AND P0, PT, R16, R3, PT ;  /* 0x000000031000720c */ /* 0x001fc60003f06270 */
[----:B------:R-:W-:-:S10]  /*98b0*/  ISETP.GE.AND P1, PT, R0, R3, PT ;  /* 0x000000030000720c */ /* 0x000fd40003f26270 */
[----:B---3--:R-:W-:Y:S05]  /*98c0*/  @P0 BRA `(.L_x_445) ;  /* 0x0000000c00e40947 */ /* 0x008fea0003800000 */
[----:B------:R-:W0:Y:S01]  /*98d0*/  S2R R25, SR_TID.X ;  /* 0x0000000000197919 */ /* 0x000e220000002100 */
[----:B----45:R-:W-:Y:S02]  /*98e0*/  SHF.R.U32.HI R20, RZ, 0x8, R28 ;  /* 0x00000008ff147819 */ /* 0x030fe4000001161c */
[----:B------:R-:W-:Y:S02]  /*98f0*/  LOP3.LUT R0, R28, 0xff, RZ, 0xc0, !PT ;  /* 0x000000ff1c007812 */ /* 0x000fe400078ec0ff */
[----:B------:R-:W-:Y:S02]  /*9900*/  SHF.R.U32.HI R26, RZ, 0x8, R30 ;  /* 0x00000008ff1a7819 */ /* 0x000fe4000001161e */
[----:B--2---:R-:W-:Y:S02]  /*9910*/  SHF.R.U32.HI R27, RZ, 0x8, R29 ;  /* 0x00000008ff1b7819 */ /* 0x004fe4000001161d */
[----:B------:R-:W-:Y:S02]  /*9920*/  LOP3.LUT R24, R29, 0xff, RZ, 0xc0, !PT ;  /* 0x000000ff1d187812 */ /* 0x000fe400078ec0ff */
[----:B------:R-:W-:-:S02]  /*9930*/  LOP3.LUT R27, R27, 0xff, RZ, 0xc0, !PT ;  /* 0x000000ff1b1b7812 */ /* 0x000fc400078ec0ff */
[----:B------:R-:W-:Y:S02]  /*9940*/  SHF.R.U32.HI R45, RZ, 0x8, R15 ;  /* 0x00000008ff2d7819 */ /* 0x000fe4000001160f */
[----:B------:R-:W-:Y:S02]  /*9950*/  PRMT R38, R27, 0x7604, R24 ;  /* 0x000076041b267816 */ /* 0x000fe40000000018 */
[----:B------:R-:W-:Y:S02]  /*9960*/  LOP3.LUT R24, R31, 0xff, RZ, 0xc0, !PT ;  /* 0x000000ff1f187812 */ /* 0x000fe400078ec0ff */
[----:B------:R-:W-:Y:S02]  /*9970*/  SHF.R.U32.HI R40, RZ, 0x8, R13 ;  /* 0x00000008ff287819 */ /* 0x000fe4000001160d */
[----:B------:R-:W-:Y:S02]  /*9980*/  SHF.R.U32.HI R43, RZ, 0x8, R14 ;  /* 0x00000008ff2b7819 */ /* 0x000fe4000001160e */
[----:B------:R-:W-:-:S02]  /*9990*/  LOP3.LUT R44, R15, 0xff, RZ, 0xc0, !PT ;  /* 0x000000ff0f2c7812 */ /* 0x000fc400078ec0ff */
[----:B------:R-:W-:Y:S02]  /*99a0*/  LOP3.LUT R45, R45, 0xff, RZ, 0xc0, !PT ;  /* 0x000000ff2d2d7812 */ /* 0x000fe400078ec0ff */
[----:B------:R-:W-:Y:S02]  /*99b0*/  LOP3.LUT R39, R13, 0xff, RZ, 0xc0, !PT ;  /* 0x000000ff0d277812 */ /* 0x000fe400078ec0ff */
[----:B------:R-:W-:Y:S02]  /*99c0*/  LOP3.LUT R40, R40, 0xff, RZ, 0xc0, !PT ;  /* 0x000000ff28287812 */ /* 0x000fe400078ec0ff */
[----:B------:R-:W-:Y:S01]  /*99d0*/  LOP3.LUT R42, R14, 0xff, RZ, 0xc0, !PT ;  /* 0x000000ff0e2a7812 */ /* 0x000fe200078ec0ff */
[----:B0-----:R-:W-:Y:S01]  /*99e0*/  VIADD R33, R25, 0xffffff80 ;  /* 0xffffff8019217836 */ /* 0x001fe20000000000 */
[----:B------:R-:W-:Y:S02]  /*99f0*/  LOP3.LUT R25, R20, 0xff, RZ, 0xc0, !PT ;  /* 0x000000ff14197812 */ /* 0x000fe400078ec0ff */
[----:B------:R-:W-:-:S02]  /*9a00*/  LOP3.LUT R20, R30, 0xff, RZ, 0xc0, !PT ;  /* 0x000000ff1e147812 */ /* 0x000fc400078ec0ff */
[----:B------:R-:W-:Y:S02]  /*9a10*/  LEA.HI R32, R33, R33, RZ, 0x1 ;  /* 0x0000002121207211 */ /* 0x000fe400078f08ff */
[----:B-1----:R-:W-:Y:S02]  /*9a20*/  PRMT R37, R25, 0x7604, R0 ;  /* 0x0000760419257816 */ /* 0x002fe40000000000 */
[----:B------:R-:W-:Y:S02]  /*9a30*/  LOP3.LUT R32, R32, 0xfffffffe, RZ, 0xc0, !PT ;  /* 0xfffffffe20207812 */ /* 0x000fe400078ec0ff */
[----:B------:R-:W-:Y:S02]  /*9a40*/  SHF.R.U32.HI R25, RZ, 0x8, R31 ;  /* 0x00000008ff197819 */ /* 0x000fe4000001161f */
[----:B------:R-:W-:Y:S01]  /*9a50*/  LOP3.LUT R43, R43, 0xff, RZ, 0xc0, !PT ;  /* 0x000000ff2b2b7812 */ /* 0x000fe200078ec0ff */
[----:B------:R-:W-:Y:S01]  /*9a60*/  IMAD.IADD R32, R33, 0x1, -R32 ;  /* 0x0000000121207824 */ /* 0x000fe200078e0a20 */
[----:B------:R-:W-:-:S02]  /*9a70*/  LOP3.LUT R33, R26, 0xff, RZ, 0xc0, !PT ;  /* 0x000000ff1a217812 */ /* 0x000fc400078ec0ff */
[----:B------:R-:W-:Y:S02]  /*9a80*/  SHF.R.U32.HI R26, RZ, 0x8, R12 ;  /* 0x00000008ff1a7819 */ /* 0x000fe4000001160c */
[----:B------:R-:W-:Y:S02]  /*9a90*/  LEA.HI R0, R3, R32, RZ, 0x1c ;  /* 0x0000002003007211 */ /* 0x000fe400078fe0ff */
[----:B------:R-:W-:Y:S02]  /*9aa0*/  PRMT R41, R33, 0x7604, R20 ;  /* 0x0000760421297816 */ /* 0x000fe40000000014 */
[C---:B------:R-:W-:Y:S01]  /*9ab0*/  LEA.HI R20, R0.reuse, R0, RZ, 0x1 ;  /* 0x0000000000147211 */ /* 0x040fe200078f08ff */
[----:B------:R-:W-:Y:S01]  /*9ac0*/  IMAD.SHL.U32 R0, R0, 0x10, RZ ;  /* 0x0000001000007824 */ /* 0x000fe200078e00ff */
[----:B------:R-:W-:Y:S02]  /*9ad0*/  LOP3.LUT R25, R25, 0xff, RZ, 0xc0, !PT ;  /* 0x000000ff19197812 */ /* 0x000fe400078ec0ff */
[----:B------:R-:W-:-:S02]  /*9ae0*/  SHF.R.S32.HI R20, RZ, 0x1, R20 ;  /* 0x00000001ff147819 */ /* 0x000fc40000011414 */
[----:B------:R-:W-:Y:S02]  /*9af0*/  LOP3.LUT R0, R63, 0x10, R0, 0xf8, !PT ;  /* 0x000000103f007812 */ /* 0x000fe400078ef800 */
[----:B------:R-:W-:Y:S01]  /*9b00*/  LOP3.LUT R32, R12, 0xff, RZ, 0xc0, !PT ;  /* 0x000000ff0c207812 */ /* 0x000fe200078ec0ff */
[----:B------:R-:W-:Y:S01]  /*9b10*/  IMAD R33, R20, 0x1800, R62 ;  /* 0x0000180014217824 */ /* 0x000fe200078e023e */
[----:B------:R-:W-:Y:S02]  /*9b20*/  LOP3.LUT R0, R0, R60, RZ, 0x3c, !PT ;  /* 0x0000003c00007212 */ /* 0x000fe400078e3cff */
[----:B------:R-:W-:Y:S02]  /*9b30*/  LOP3.LUT R35, R26, 0xff, RZ, 0xc0, !PT ;  /* 0x000000ff1a237812 */ /* 0x000fe400078ec0ff */
[----:B------:R-:W-:Y:S02]  /*9b40*/  IADD3 R0, R18, R33, R0 ;  /* 0x0000002112007210 */ /* 0x000fe40007ffe000 */
[----:B------:R-:W-:-:S02]  /*9b50*/  PRMT R20, R25, 0x7604, R24 ;  /* 0x0000760419147816 */ /* 0x000fc40000000018 */
[----:B------:R-:W0:Y:S01]  /*9b60*/  LDS.128 R24, [R21+0xf000] ;  /* 0x00f0000015187984 */ /* 0x000e220000000c00 */
[----:B------:R-:W-:Y:S02]  /*9b70*/  PRMT R47, R35, 0x7604, R32 ;  /* 0x00007604232f7816 */ /* 0x000fe40000000020 */
[----:B------:R-:W-:Y:S01]  /*9b80*/  PRMT R44, R45, 0x7604, R44 ;  /* 0x000076042d2c7816 */ /* 0x000fe2000000002c */
[----:B------:R-:W1:Y:S01]  /*9b90*/  LDS.128 R32, [R0+0xf000] ;  /* 0x00f0000000207984 */ /* 0x000e620000000c00 */
[----:B------:R-:W-:Y:S02]  /*9ba0*/  PRMT R40, R40, 0x7604, R39 ;  /* 0x0000760428287816 */ /* 0x000fe40000000027 */
[----:B------:R-:W-:Y:S02]  /*9bb0*/  SHF.R.U32.HI R45, RZ, 0x10, R13 ;  /* 0x00000010ff2d7819 */ /* 0x000fe4000001160d */
[----:B------:R-:W-:Y:S02]  /*9bc0*/  SHF.R.U32.HI R39, RZ, 0x10, R29 ;  /* 0x00000010ff277819 */ /* 0x000fe4000001161d */
[----:B------:R-:W-:Y:S01]  /*9bd0*/  PRMT R51, R43, 0x7604, R42 ;  /* 0x000076042b337816 */ /* 0x000fe2000000002a */
[----:B------:R-:W-:Y:S01]  /*9be0*/  IMAD.U32 R45, R45, 0x10000, RZ ;  /* 0x000100002d2d7824 */ /* 0x000fe200078e00ff */
[----:B------:R-:W-:Y:S01]  /*9bf0*/  SHF.R.U32.HI R43, RZ, 0x10, R31 ;  /* 0x00000010ff2b7819 */ /* 0x000fe2000001161f */
[----:B------:R-:W-:Y:S01]  /*9c00*/  IMAD.U32 R39, R39, 0x10000, RZ ;  /* 0x0001000027277824 */ /* 0x000fe200078e00ff */
[----:B------:R-:W-:-:S02]  /*9c10*/  LOP3.LUT R37, R37, 0xff0000, R28, 0xf8, !PT ;  /* 0x00ff000025257812 */ /* 0x000fc400078ef81c */
[----:B------:R-:W-:Y:S01]  /*9c20*/  LOP3.LUT R49, R40, 0xff0000, R45, 0xf8, !PT ;  /* 0x00ff000028317812 */ /* 0x000fe200078ef82d */
[----:B------:R-:W-:Y:S01]  /*9c30*/  IMAD.U32 R43, R43, 0x10000, RZ ;  /* 0x000100002b2b7824 */ /* 0x000fe200078e00ff */
[----:B------:R-:W-:Y:S02]  /*9c40*/  LOP3.LUT R39, R38, 0xff0000, R39, 0xf8, !PT ;  /* 0x00ff000026277812 */ /* 0x000fe400078ef827 */
[----:B------:R-:W-:Y:S02]  /*9c50*/  LOP3.LUT R41, R41, 0xff0000, R30, 0xf8, !PT ;  /* 0x00ff000029297812 */ /* 0x000fe400078ef81e */
[----:B------:R-:W-:Y:S02]  /*9c60*/  LOP3.LUT R43, R20, 0xff0000, R43, 0xf8, !PT ;  /* 0x00ff0000142b7812 */ /* 0x000fe400078ef82b */
[----:B------:R-:W-:Y:S02]  /*9c70*/  LOP3.LUT R49, R49, 0xff000000, R13, 0xf8, !PT ;  /* 0xff00000031317812 */ /* 0x000fe400078ef80d */
[----:B------:R-:W-:-:S02]  /*9c80*/  LOP3.LUT R45, R39, 0xff000000, R29, 0xf8, !PT ;  /* 0xff000000272d7812 */ /* 0x000fc400078ef81d */
[----:B------:R-:W-:Y:S02]  /*9c90*/  LOP3.LUT R28, R37, 0xff000000, R28, 0xf8, !PT ;  /* 0xff000000251c7812 */ /* 0x000fe400078ef81c */
[----:B------:R-:W-:Y:S02]  /*9ca0*/  LOP3.LUT R42, R43, 0xff000000, R31, 0xf8, !PT ;  /* 0xff0000002b2a7812 */ /* 0x000fe400078ef81f */
[----:B------:R-:W-:Y:S02]  /*9cb0*/  SHF.R.U32.HI R53, RZ, 0x10, R15 ;  /* 0x00000010ff357819 */ /* 0x000fe4000001160f */
[----:B------:R-:W-:Y:S02]  /*9cc0*/  LOP3.LUT R37, R47, 0xff0000, R12, 0xf8, !PT ;  /* 0x00ff00002f257812 */ /* 0x000fe400078ef80c */
[----:B------:R-:W-:Y:S01]  /*9cd0*/  LOP3.LUT R20, R41, 0xff000000, R30, 0xf8, !PT ;  /* 0xff00000029147812 */ /* 0x000fe200078ef81e */
[----:B------:R-:W-:Y:S01]  /*9ce0*/  IMAD.U32 R53, R53, 0x10000, RZ ;  /* 0x0001000035357824 */ /* 0x000fe200078e00ff */
[----:B------:R-:W-:-:S02]  /*9cf0*/  LOP3.LUT R51, R51, 0xff0000, R14, 0xf8, !PT ;  /* 0x00ff000033337812 */ /* 0x000fc400078ef80e */
[-C--:B0-----:R-:W-:Y:S02]  /*9d00*/  F2FP.F16.E4M3.UNPACK_B R43, R27.reuse ;  /* 0x0000001bff2b723e */ /* 0x081fe400020006ff */
[----:B------:R-:W-:Y:S02]  /*9d10*/  F2FP.F16.E4M3.UNPACK_B R46, R27.H1 ;  /* 0x0000001bff2e723e */ /* 0x000fe400030006ff */
[-C--:B------:R-:W-:Y:S02]  /*9d20*/  F2FP.F16.E4M3.UNPACK_B R27, R24.reuse ;  /* 0x00000018ff1b723e */ /* 0x080fe400020006ff */
[----:B------:R-:W-:Y:S02]  /*9d30*/  F2FP.F16.E4M3.UNPACK_B R39, R24.H1 ;  /* 0x00000018ff27723e */ /* 0x000fe400030006ff */
[----:B------:R-:W-:Y:S02]  /*9d40*/  F2FP.F16.E4M3.UNPACK_B R48, R49 ;  /* 0x00000031ff30723e */ /* 0x000fe400020006ff */
[----:B-1----:R-:W-:-:S02]  /*9d50*/  F2FP.F16.E4M3.UNPACK_B R30, R33 ;  /* 0x00000021ff1e723e */ /* 0x002fc400020006ff */
[----:B------:R-:W-:Y:S01]  /*9d60*/  F2FP.F16.E4M3.UNPACK_B R24, R45 ;  /* 0x0000002dff18723e */ /* 0x000fe200020006ff */
[----:B------:R-:W-:Y:S01]  /*9d70*/  HADD2.F32 R50, -RZ, R48.H0_H0 ;  /* 0x20000030ff327230 */ /* 0x000fe20000004100 */
[----:B------:R-:W-:Y:S02]  /*9d80*/  LOP3.LUT R37, R37, 0xff000000, R12, 0xf8, !PT ;  /* 0xff00000025257812 */ /* 0x000fe400078ef80c */
[----:B------:R-:W-:Y:S01]  /*9d90*/  LOP3.LUT R12, R51, 0xff000000, R14, 0xf8, !PT ;  /* 0xff000000330c7812 */ /* 0x000fe200078ef80e */
[----:B------:R-:W-:Y:S01]  /*9da0*/  HADD2.F32 R14, -RZ, R30.H0_H0 ;  /* 0x2000001eff0e7230 */ /* 0x000fe20000004100 */
[-C--:B------:R-:W-:Y:S01]  /*9db0*/  F2FP.F16.E4M3.UNPACK_B R29, R25.reuse ;  /* 0x00000019ff1d723e */ /* 0x080fe200020006ff */
[----:B------:R-:W-:Y:S01]  /*9dc0*/  HADD2.F32 R31, -RZ, R24.H0_H0 ;  /* 0x20000018ff1f7230 */ /* 0x000fe20000004100 */
[----:B------:R-:W-:Y:S01]  /*9dd0*/  F2FP.F16.E4M3.UNPACK_B R38, R25.H1 ;  /* 0x00000019ff26723e */ /* 0x000fe200030006ff */
[----:B------:R-:W-:Y:S01]  /*9de0*/  HADD2.F32 R51, -RZ, R48.H1_H1 ;  /* 0x30000030ff337230 */ /* 0x000fe20000004100 */
[----:B------:R-:W-:Y:S01]  /*9df0*/  F2FP.F16.E4M3.UNPACK_B R40, R33.H1 ;  /* 0x00000021ff28723e */ /* 0x000fe200030006ff */
[----:B------:R-:W-:Y:S01]  /*9e00*/  HADD2.F32 R25, -RZ, R29.H0_H0 ;  /* 0x2000001dff197230 */ /* 0x000fe20000004100 */
[----:B------:R-:W-:Y:S01]  /*9e10*/  LOP3.LUT R53, R44, 0xff0000, R53, 0xf8, !PT ;  /* 0x00ff00002c357812 */ /* 0x000fe200078ef835 */
[----:B------:R-:W-:Y:S01]  /*9e20*/  HADD2.F32 R30, -RZ, R30.H1_H1 ;  /* 0x3000001eff1e7230 */ /* 0x000fe20000004100 */
[----:B------:R-:W-:-:S02]  /*9e30*/  F2FP.F16.E4M3.UNPACK_B R33, R32 ;  /* 0x00000020ff21723e */ /* 0x000fc400020006ff */
[----:B------:R-:W-:Y:S01]  /*9e40*/  F2FP.F16.E4M3.UNPACK_B R41, R32.H1 ;  /* 0x00000020ff29723e */ /* 0x000fe200030006ff */
[-C--:B------:R-:W-:Y:S01]  /*9e50*/  FMUL.FTZ R32, R14, R50.reuse ;  /* 0x000000320e207220 */ /* 0x080fe20000410000 */
[----:B------:R-:W-:Y:S01]  /*9e60*/  F2FP.F16.E4M3.UNPACK_B R44, R35 ;  /* 0x00000023ff2c723e */ /* 0x000fe200020006ff */
[----:B------:R-:W-:Y:S01]  /*9e70*/  FMUL.FTZ R55, R30, R51 ;  /* 0x000000331e377220 */ /* 0x000fe20000410000 */
[----:B------:R-:W-:Y:S01]  /*9e80*/  F2FP.F16.E4M3.UNPACK_B R47, R35.H1 ;  /* 0x00000023ff2f723e */ /* 0x000fe200030006ff */
[----:B------:R-:W-:Y:S01]  /*9e90*/  FMUL.FTZ R35, R14, R31 ;  /* 0x0000001f0e237220 */ /* 0x000fe20000410000 */
[----:B------:R-:W-:Y:S01]  /*9ea0*/  F2FP.F16.E4M3.UNPACK_B R49, R49.H1 ;  /* 0x00000031ff31723e */ /* 0x000fe200030006ff */
[C---:B------:R-:W-:Y:S01]  /*9eb0*/  FFMA.FTZ R14, R25.reuse, R31, -R32 ;  /* 0x0000001f190e7223 */ /* 0x040fe20000010820 */
[----:B------:R-:W-:Y:S01]  /*9ec0*/  F2FP.F16.E4M3.UNPACK_B R45, R45.H1 ;  /* 0x0000002dff2d723e */ /* 0x000fe200030006ff */
[----:B------:R-:W-:Y:S01]  /*9ed0*/  FFMA.FTZ R25, R25, R50, R35 ;  /* 0x0000003219197223 */ /* 0x000fe20000010023 */
[----:B------:R-:W-:Y:S01]  /*9ee0*/  HADD2.F32 R35, -RZ, R24.H1_H1 ;  /* 0x30000018ff237230 */ /* 0x000fe20000004100 */
[----:B------:R-:W-:Y:S01]  /*9ef0*/  LOP3.LUT R53, R53, 0xff000000, R15, 0xf8, !PT ;  /* 0xff00000035357812 */ /* 0x000fe200078ef80f */
[----:B------:R-:W-:Y:S01]  /*9f00*/  HADD2.F32 R24, -RZ, R29.H1_H1 ;  /* 0x3000001dff187230 */ /* 0x000fe20000004100 */
[----:B------:R-:W-:Y:S01]  /*9f10*/  F2FP.F16.E4M3.UNPACK_B R15, R34 ;  /* 0x00000022ff0f723e */ /* 0x000fe200020006ff */
[----:B------:R-:W-:-:S02]  /*9f20*/  HADD2.F32 R48, -RZ, R49.H0_H0 ;  /* 0x20000031ff307230 */ /* 0x000fc40000004100 */
[-C--:B------:R-:W-:Y:S01]  /*9f30*/  FMUL.FTZ R30, R30, R35.reuse ;  /* 0x000000231e1e7220 */ /* 0x080fe20000410000 */
[----:B------:R-:W-:Y:S01]  /*9f40*/  HADD2.F32 R29, -RZ, R40.H0_H0 ;  /* 0x20000028ff1d7230 */ /* 0x000fe20000004100 */
[----:B------:R-:W-:Y:S01]  /*9f50*/  F2FP.F16.E4M3.UNPACK_B R34, R34.H1 ;  /* 0x00000022ff22723e */ /* 0x000fe200030006ff */
[----:B------:R-:W-:Y:S01]  /*9f60*/  HADD2.F32 R32, -RZ, R45.H0_H0 ;  /* 0x2000002dff207230 */ /* 0x000fe20000004100 */
[----:B------:R-:W-:Y:S01]  /*9f70*/  F2FP.F16.E4M3.UNPACK_B R13, R26 ;  /* 0x0000001aff0d723e */ /* 0x000fe200020006ff */
[----:B------:R-:W-:Y:S02]  /*9f80*/  HADD2.F32 R31, -RZ, R38.H0_H0 ;  /* 0x20000026ff1f7230 */ /* 0x000fe40000004100 */
[C---:B------:R-:W-:Y:S01]  /*9f90*/  FMUL.FTZ R50, R29.reuse, R48 ;  /* 0x000000301d327220 */ /* 0x040fe20000410000 */
[----:B------:R-:W-:Y:S02]  /*9fa0*/  HADD2.F32 R40, -RZ, R40.H1_H1 ;  /* 0x30000028ff287230 */ /* 0x000fe40000004100 */
[-C--:B------:R-:W-:Y:S01]  /*9fb0*/  FMUL.FTZ R57, R29, R32.reuse ;  /* 0x000000201d397220 */ /* 0x080fe20000410000 */
[C---:B------:R-:W-:Y:S01]  /*9fc0*/  FFMA.FTZ R29, R24.reuse, R35, -R55 ;  /* 0x00000023181d7223 */ /* 0x040fe20000010837 */
[----:B------:R-:W-:Y:S01]  /*9fd0*/  FFMA.FTZ R24, R24, R51, R30 ;  /* 0x0000003318187223 */ /* 0x000fe2000001001e */
[C---:B------:R-:W-:Y:S01]  /*9fe0*/  FFMA.FTZ R30, R31.reuse, R32, -R50 ;  /* 0x000000201f1e7223 */ /* 0x040fe20000010832 */
[----:B------:R-:W-:Y:S01]  /*9ff0*/  F2FP.F16.E4M3.UNPACK_B R50, R53 ;  /* 0x00000035ff32723e */ /* 0x000fe200020006ff */
[----:B------:R-:W-:Y:S01]  /*a000*/  FFMA.FTZ R31, R31, R48, R57 ;  /* 0x000000301f1f7223 */ /* 0x000fe20000010039 */
[----:B------:R-:W-:Y:S01]  /*a010*/  F2FP.F16.E4M3.UNPACK_B R48, R42 ;  /* 0x0000002aff30723e */ /* 0x000fe200020006ff */
[----:B------:R-:W-:Y:S01]  /*a020*/  HADD2.F32 R51, -RZ, R49.H1_H1 ;  /* 0x30000031ff337230 */ /* 0x000fe20000004100 */
[----:B------:R-:W-:Y:S01]  /*a030*/  F2FP.F16.E4M3.UNPACK_B R26, R26.H1 ;  /* 0x0000001aff1a723e */ /* 0x000fe200030006ff */
[----:B------:R-:W-:-:S02]  /*a040*/  HADD2.F32 R45, -RZ, R45.H1_H1 ;  /* 0x3000002dff2d7230 */ /* 0x000fc40000004100 */
[----:B------:R-:W-:Y:S02]  /*a050*/  HADD2.F32 R52, -RZ, R50.H0_H0 ;  /* 0x20000032ff347230 */ /* 0x000fe40000004100 */
[C---:B------:R-:W-:Y:S01]  /*a060*/  FMUL.FTZ R55, R40.reuse, R51 ;  /* 0x0000003328377220 */ /* 0x040fe20000410000 */
[----:B------:R-:W-:Y:S02]  /*a070*/  HADD2.F32 R35, -RZ, R44.H0_H0 ;  /* 0x2000002cff237230 */ /* 0x000fe40000004100 */
[----:B------:R-:W-:Y:S01]  /*a080*/  FMUL.FTZ R40, R40, R45 ;  /* 0x0000002d28287220 */ /* 0x000fe20000410000 */
[----:B------:R-:W-:Y:S02]  /*a090*/  HADD2.F32 R49, -RZ, R48.H0_H0 ;  /* 0x20000030ff317230 */ /* 0x000fe40000004100 */
[----:B------:R-:W-:Y:S02]  /*a0a0*/  HADD2.F32 R38, -RZ, R38.H1_H1 ;  /* 0x30000026ff267230 */ /* 0x000fe40000004100 */
[----:B------:R-:W-:Y:S01]  /*a0b0*/  FMUL.FTZ R57, R35, R52 ;  /* 0x0000003423397220 */ /* 0x000fe20000410000 */
[----:B------:R-:W-:-:S02]  /*a0c0*/  HADD2.F32 R32, -RZ, R43.H0_H0 ;  /* 0x2000002bff207230 */ /* 0x000fc40000004100 */
[----:B------:R-:W-:Y:S01]  /*a0d0*/  FMUL.FTZ R59, R35, R49 ;  /* 0x00000031233b7220 */ /* 0x000fe20000410000 */
[----:B------:R-:W-:Y:S02]  /*a0e0*/  HADD2.F32 R43, -RZ, R43.H1_H1 ;  /* 0x3000002bff2b7230 */ /* 0x000fe40000004100 */
[C---:B------:R-:W-:Y:S01]  /*a0f0*/  FFMA.FTZ R35, R38.reuse, R45, -R55 ;  /* 0x0000002d26237223 */ /* 0x040fe20000010837 */
[----:B------:R-:W-:Y:S01]  /*a100*/  FFMA.FTZ R40, R38, R51, R40 ;  /* 0x0000003326287223 */ /* 0x000fe20000010028 */
[C---:B------:R-:W-:Y:S01]  /*a110*/  FFMA.FTZ R38, R32.reuse, R49, -R57 ;  /* 0x0000003120267223 */ /* 0x040fe20000010839 */
[----:B------:R-:W-:Y:S01]  /*a120*/  HADD2.F32 R49, -RZ, R48.H1_H1 ;  /* 0x30000030ff317230 */ /* 0x000fe20000004100 */
[----:B------:R-:W-:Y:S01]  /*a130*/  F2FP.F16.E4M3.UNPACK_B R51, R53.H1 ;  /* 0x00000035ff33723e */ /* 0x000fe200030006ff */
[----:B------:R-:W-:Y:S01]  /*a140*/  FFMA.FTZ R32, R32, R52, R59 ;  /* 0x0000003420207223 */ /* 0x000fe2000001003b */
[----:B------:R-:W-:Y:S01]  /*a150*/  F2FP.F16.E4M3.UNPACK_B R48, R42.H1 ;  /* 0x0000002aff30723e */ /* 0x000fe200030006ff */
[----:B------:R-:W-:Y:S01]  /*a160*/  HADD2.F32 R52, -RZ, R50.H1_H1 ;  /* 0x30000032ff347230 */ /* 0x000fe20000004100 */
[----:B------:R-:W-:Y:S01]  /*a170*/  F2FP.SATFINITE.E4M3.F32.PACK_AB_MERGE_C R31, R40, R31, RZ ;  /* 0x0000001f281f723e */ /* 0x000fe200048070ff */
[----:B------:R-:W-:-:S02]  /*a180*/  HADD2.F32 R53, -RZ, R51.H0_H0 ;  /* 0x20000033ff357230 */ /* 0x000fc40000004100 */
[----:B------:R-:W-:Y:S01]  /*a190*/  HADD2.F32 R45, -RZ, R47.H0_H0 ;  /* 0x2000002fff2d7230 */ /* 0x000fe20000004100 */
[----:B------:R-:W-:Y:S01]  /*a1a0*/  F2FP.SATFINITE.E4M3.F32.PACK_AB_MERGE_C R25, R24, R25, R31 ;  /* 0x000000191819723e */ /* 0x000fe2000480701f */
[----:B------:R-:W-:Y:S02]  /*a1b0*/  HADD2.F32 R50, -RZ, R48.H0_H0 ;  /* 0x20000030ff327230 */ /* 0x000fe40000004100 */
[----:B------:R-:W-:Y:S02]  /*a1c0*/  HADD2.F32 R42, -RZ, R44.H1_H1 ;  /* 0x3000002cff2a7230 */ /* 0x000fe40000004100 */
[C---:B------:R-:W-:Y:S01]  /*a1d0*/  FMUL.FTZ R57, R45.reuse, R53 ;  /* 0x000000352d397220 */ /* 0x040fe20000410000 */
[--C-:B------:R-:W-:Y:S02]  /*a1e0*/  HADD2.F32 R44, -RZ, R46.reuse.H0_H0 ;  /* 0x2000002eff2c7230 */ /* 0x100fe40000004100 */
[----:B------:R-:W-:Y:S01]  /*a1f0*/  FMUL.FTZ R56, R45, R50 ;  /* 0x000000322d387220 */ /* 0x000fe20000410000 */
[----:B------:R-:W-:-:S02]  /*a200*/  HADD2.F32 R46, -RZ, R46.H1_H1 ;  /* 0x3000002eff2e7230 */ /* 0x000fc40000004100 */
[C---:B------:R-:W-:Y:S01]  /*a210*/  FMUL.FTZ R54, R42.reuse, R52 ;  /* 0x000000342a367220 */ /* 0x040fe20000410000 */
[----:B------:R-:W-:Y:S01]  /*a220*/  FMUL.FTZ R55, R42, R49 ;  /* 0x000000312a377220 */ /* 0x000fe20000410000 */
[C---:B------:R-:W-:Y:S01]  /*a230*/  FFMA.FTZ R42, R44.reuse, R50, -R57 ;  /* 0x000000322c2a7223 */ /* 0x040fe20000010839 */
[----:B------:R-:W-:Y:S01]  /*a240*/  FFMA.FTZ R44, R44, R53, R56 ;  /* 0x000000352c2c7223 */ /* 0x000fe20000010038 */
[C---:B------:R-:W-:Y:S01]  /*a250*/  FFMA.FTZ R45, R43.reuse, R49, -R54 ;  /* 0x000000312b2d7223 */ /* 0x040fe20000010836 */
[----:B------:R-:W-:Y:S01]  /*a260*/  F2FP.F16.E4M3.UNPACK_B R53, R37.H1 ;  /* 0x00000025ff35723e */ /* 0x000fe200030006ff */
[----:B------:R-:W-:Y:S01]  /*a270*/  FFMA.FTZ R43, R43, R52, R55 ;  /* 0x000000342b2b7223 */ /* 0x000fe20000010037 */
[----:B------:R-:W-:Y:S01]  /*a280*/  F2FP.F16.E4M3.UNPACK_B R50, R28.H1 ;  /* 0x0000001cff32723e */ /* 0x000fe200030006ff */
[----:B------:R-:W-:Y:S02]  /*a290*/  HADD2.F32 R55, -RZ, R51.H1_H1 ;  /* 0x30000033ff377230 */ /* 0x000fe40000004100 */
[----:B------:R-:W-:-:S02]  /*a2a0*/  HADD2.F32 R49, -RZ, R47.H1_H1 ;  /* 0x3000002fff317230 */ /* 0x000fc40000004100 */
[----:B------:R-:W-:Y:S02]  /*a2b0*/  HADD2.F32 R54, -RZ, R53.H0_H0 ;  /* 0x20000035ff367230 */ /* 0x000fe40000004100 */
        /* <DEDUP_REMOVED lines=8> */
[-C--:B------:R-:W-:Y:S01]  /*a340*/  FMUL.FTZ R56, R49, R52.reuse ;  /* 0x0000003431387220 */ /* 0x080fe20000410000 */
[C---:B------:R-:W-:Y:S01]  /*a350*/  FFMA.FTZ R47, R46.reuse, R52, -R61 ;  /* 0x000000342e2f7223 */ /* 0x040fe2000001083d */
[----:B------:R-:W-:Y:S01]  /*a360*/  HADD2.F32 R52, -RZ, R53.H1_H1 ;  /* 0x30000035ff347230 */ /* 0x000fe20000004100 */
[----:B------:R-:W-:Y:S01]  /*a370*/  F2FP.F16.E4M3.UNPACK_B R53, R37 ;  /* 0x00000025ff35723e */ /* 0x000fe200020006ff */
[----:B------:R-:W-:Y:S02]  /*a380*/  HADD2.F32 R50, -RZ, R50.H1_H1 ;  /* 0x30000032ff327230 */ /* 0x000fe40000004100 */
[----:B------:R-:W-:Y:S01]  /*a390*/  FFMA.FTZ R49, R46, R55, R56 ;  /* 0x000000372e317223 */ /* 0x000fe20000010038 */
[----:B------:R-:W-:-:S02]  /*a3a0*/  HADD2.F32 R39, -RZ, R39.H1_H1 ;  /* 0x30000027ff277230 */ /* 0x000fc40000004100 */
[C---:B------:R-:W-:Y:S01]  /*a3b0*/  FFMA.FTZ R46, R48.reuse, R51, -R57 ;  /* 0x00000033302e7223 */ /* 0x040fe20000010839 */
[C---:B------:R-:W-:Y:S01]  /*a3c0*/  FMUL.FTZ R56, R41.reuse, R52 ;  /* 0x0000003429387220 */ /* 0x040fe20000410000 */
[----:B------:R-:W-:Y:S01]  /*a3d0*/  F2FP.F16.E4M3.UNPACK_B R51, R28 ;  /* 0x0000001cff33723e */ /* 0x000fe200020006ff */
[----:B------:R-:W-:Y:S01]  /*a3e0*/  FMUL.FTZ R41, R41, R50 ;  /* 0x0000003229297220 */ /* 0x000fe20000410000 */
[----:B------:R-:W-:Y:S01]  /*a3f0*/  FFMA.FTZ R48, R48, R54, R59 ;  /* 0x0000003630307223 */ /* 0x000fe2000001003b */
[C---:B------:R-:W-:Y:S01]  /*a400*/  FFMA.FTZ R37, R39.reuse, R50, -R56 ;  /* 0x0000003227257223 */ /* 0x040fe20000010838 */
[----:B------:R-:W-:Y:S02]  /*a410*/  HADD2.F32 R54, -RZ, R53.H0_H0 ;  /* 0x20000035ff367230 */ /* 0x000fe40000004100 */
[----:B------:R-:W-:Y:S01]  /*a420*/  FFMA.FTZ R39, R39, R52, R41 ;  /* 0x0000003427277223 */ /* 0x000fe20000010029 */
[----:B------:R-:W-:Y:S01]  /*a430*/  HADD2.F32 R28, -RZ, R33.H0_H0 ;  /* 0x20000021ff1c7230 */ /* 0x000fe20000004100 */
[-C--:B------:R-:W-:Y:S01]  /*a440*/  F2FP.F16.E4M3.UNPACK_B R55, R12.reuse.H1 ;  /* 0x0000000cff37723e */ /* 0x080fe200030006ff */
[----:B------:R-:W-:Y:S01]  /*a450*/  HADD2.F32 R52, -RZ, R51.H0_H0 ;  /* 0x20000033ff347230 */ /* 0x000fe20000004100 */
[----:B------:R-:W-:Y:S01]  /*a460*/  F2FP.F16.E4M3.UNPACK_B R12, R12 ;  /* 0x0000000cff0c723e */ /* 0x000fe200020006ff */
[----:B------:R-:W-:-:S02]  /*a470*/  HADD2.F32 R41, -RZ, R27.H0_H0 ;  /* 0x2000001bff297230 */ /* 0x000fc40000004100 */
[C---:B------:R-:W-:Y:S01]  /*a480*/  FMUL.FTZ R56, R28.reuse, R54 ;  /* 0x000000361c387220 */ /* 0x040fe20000410000 */
[----:B------:R-:W-:Y:S02]  /*a490*/  HADD2.F32 R53, -RZ, R53.H1_H1 ;  /* 0x30000035ff357230 */ /* 0x000fe40000004100 */
[-C--:B------:R-:W-:Y:S01]  /*a4a0*/  FMUL.FTZ R58, R28, R52.reuse ;  /* 0x000000341c3a7220 */ /* 0x080fe20000410000 */
[----:B------:R-:W-:Y:S02]  /*a4b0*/  HADD2.F32 R50, -RZ, R33.H1_H1 ;  /* 0x30000021ff327230 */ /* 0x000fe40000004100 */
[C---:B------:R-:W-:Y:S01]  /*a4c0*/  FFMA.FTZ R28, R41.reuse, R52, -R56 ;  /* 0x00000034291c7223 */ /* 0x040fe20000010838 */
[----:B------:R-:W-:Y:S02]  /*a4d0*/  HADD2.F32 R51, -RZ, R51.H1_H1 ;  /* 0x30000033ff337230 */ /* 0x000fe40000004100 */
[----:B------:R-:W-:Y:S01]  /*a4e0*/  FFMA.FTZ R33, R41, R54, R58 ;  /* 0x0000003629217223 */ /* 0x000fe2000001003a */
[----:B------:R-:W-:-:S02]  /*a4f0*/  HADD2.F32 R27, -RZ, R27.H1_H1 ;  /* 0x3000001bff1b7230 */ /* 0x000fc40000004100 */
[C---:B------:R-:W-:Y:S01]  /*a500*/  FMUL.FTZ R56, R50.reuse, R53 ;  /* 0x0000003532387220 */ /* 0x040fe20000410000 */
[-C--:B------:R-:W-:Y:S01]  /*a510*/  F2FP.F16.E4M3.UNPACK_B R52, R20.reuse.H1 ;  /* 0x00000014ff34723e */ /* 0x080fe200030006ff */
[-C--:B------:R-:W-:Y:S01]  /*a520*/  FMUL.FTZ R58, R50, R51.reuse ;  /* 0x00000033323a7220 */ /* 0x080fe20000410000 */
[----:B------:R-:W-:Y:S02]  /*a530*/  HADD2.F32 R54, -RZ, R55.H0_H0 ;  /* 0x20000037ff367230 */ /* 0x000fe40000004100 */
[C---:B------:R-:W-:Y:S01]  /*a540*/  FFMA.FTZ R41, R27.reuse, R51, -R56 ;  /* 0x000000331b297223 */ /* 0x040fe20000010838 */
[----:B------:R-:W-:Y:S02]  /*a550*/  HADD2.F32 R50, -RZ, R34.H0_H0 ;  /* 0x20000022ff327230 */ /* 0x000fe40000004100 */
[----:B------:R-:W-:Y:S01]  /*a560*/  FFMA.FTZ R58, R27, R53, R58 ;  /* 0x000000351b3a7223 */ /* 0x000fe2000001003a */
[--C-:B------:R-:W-:Y:S01]  /*a570*/  HADD2.F32 R51, -RZ, R52.reuse.H0_H0 ;  /* 0x20000034ff337230 */ /* 0x100fe20000004100 */
[----:B------:R-:W-:Y:S01]  /*a580*/  F2FP.F16.E4M3.UNPACK_B R20, R20 ;  /* 0x00000014ff14723e */ /* 0x000fe200020006ff */
[----:B------:R-:W-:-:S02]  /*a590*/  HADD2.F32 R53, -RZ, R52.H1_H1 ;  /* 0x30000034ff357230 */ /* 0x000fc40000004100 */
[C---:B------:R-:W-:Y:S01]  /*a5a0*/  FMUL.FTZ R52, R50.reuse, R54 ;  /* 0x0000003632347220 */ /* 0x040fe20000410000 */
[----:B------:R-:W-:Y:S02]  /*a5b0*/  HADD2.F32 R27, -RZ, R26.H0_H0 ;  /* 0x2000001aff1b7230 */ /* 0x000fe40000004100 */
[-C--:B------:R-:W-:Y:S01]  /*a5c0*/  FMUL.FTZ R50, R50, R51.reuse ;  /* 0x0000003332327220 */ /* 0x080fe20000410000 */
[----:B------:R-:W-:Y:S01]  /*a5d0*/  HADD2.F32 R55, -RZ, R55.H1_H1 ;  /* 0x30000037ff377230 */ /* 0x000fe20000004100 */
[----:B------:R-:W-:Y:S01]  /*a5e0*/  F2FP.SATFINITE.E4M3.F32.PACK_AB_MERGE_C R39, R39, R48, RZ ;  /* 0x000000302727723e */ /* 0x000fe200048070ff */
[----:B------:R-:W-:Y:S02]  /*a5f0*/  HADD2.F32 R34, -RZ, R34.H1_H1 ;  /* 0x30000022ff227230 */ /* 0x000fe40000004100 */
[C---:B------:R-:W-:Y:S01]  /*a600*/  FFMA.FTZ R52, R27.reuse, R51, -R52 ;  /* 0x000000331b347223 */ /* 0x040fe20000010834 */
[----:B------:R-:W-:Y:S02]  /*a610*/  HADD2.F32 R26, -RZ, R26.H1_H1 ;  /* 0x3000001aff1a7230 */ /* 0x000fe40000004100 */
[----:B------:R-:W-:Y:S01]  /*a620*/  FFMA.FTZ R54, R27, R54, R50 ;  /* 0x000000361b367223 */ /* 0x000fe20000010032 */
[----:B------:R-:W-:-:S02]  /*a630*/  HADD2.F32 R27, -RZ, R20.H0_H0 ;  /* 0x20000014ff1b7230 */ /* 0x000fc40000004100 */
[C---:B------:R-:W-:Y:S01]  /*a640*/  FMUL.FTZ R51, R34.reuse, R55 ;  /* 0x0000003722337220 */ /* 0x040fe20000410000 */
[----:B------:R-:W-:Y:S01]  /*a650*/  FMUL.FTZ R34, R34, R53 ;  /* 0x0000003522227220 */ /* 0x000fe20000410000 */
[----:B------:R-:W-:Y:S02]  /*a660*/  F2FP.SATFINITE.E4M3.F32.PACK_AB_MERGE_C R24, R58, R33, R39 ;  /* 0x000000213a18723e */ /* 0x000fe40004807027 */
[C---:B------:R-:W-:Y:S01]  /*a670*/  FFMA.FTZ R57, R26.reuse, R53, -R51 ;  /* 0x000000351a397223 */ /* 0x040fe20000010833 */
[----:B------:R-:W-:Y:S01]  /*a680*/  FFMA.FTZ R55, R26, R55, R34 ;  /* 0x000000371a377223 */ /* 0x000fe20000010022 */
[----:B------:R-:W-:Y:S02]  /*a690*/  HADD2.F32 R26, -RZ, R20.H1_H1 ;  /* 0x30000014ff1a7230 */ /* 0x000fe40000004100 */
[----:B------:R-:W-:Y:S01]  /*a6a0*/  HADD2.F32 R51, -RZ, R12.H0_H0 ;  /* 0x2000000cff337230 */ /* 0x000fe20000004100 */
[----:B------:R-:W-:Y:S01]  /*a6b0*/  F2FP.SATFINITE.E4M3.F32.PACK_AB_MERGE_C R52, R57, R52, RZ ;  /* 0x000000343934723e */ /* 0x000fe200048070ff */
[----:B------:R-:W-:-:S02]  /*a6c0*/  HADD2.F32 R20, -RZ, R15.H0_H0 ;  /* 0x2000000fff147230 */ /* 0x000fc40000004100 */
[----:B------:R-:W-:Y:S02]  /*a6d0*/  HADD2.F32 R34, -RZ, R12.H1_H1 ;  /* 0x3000000cff227230 */ /* 0x000fe40000004100 */
[----:B------:R-:W-:Y:S02]  /*a6e0*/  HADD2.F32 R15, -RZ, R15.H1_H1 ;  /* 0x3000000fff0f7230 */ /* 0x000fe40000004100 */
[C---:B------:R-:W-:Y:S01]  /*a6f0*/  FMUL.FTZ R53, R20.reuse, R51 ;  /* 0x0000003314357220 */ /* 0x040fe20000410000 */
[--C-:B------:R-:W-:Y:S02]  /*a700*/  HADD2.F32 R12, -RZ, R13.reuse.H0_H0 ;  /* 0x2000000dff0c7230 */ /* 0x100fe40000004100 */
[----:B------:R-:W-:Y:S01]  /*a710*/  FMUL.FTZ R20, R20, R27 ;  /* 0x0000001b14147220 */ /* 0x000fe20000410000 */
[----:B------:R-:W-:Y:S02]  /*a720*/  HADD2.F32 R13, -RZ, R13.H1_H1 ;  /* 0x3000000dff0d7230 */ /* 0x000fe40000004100 */
[C---:B------:R-:W-:Y:S01]  /*a730*/  FMUL.FTZ R50, R15.reuse, R34 ;  /* 0x000000220f327220 */ /* 0x040fe20000410000 */
[-C--:B------:R-:W-:Y:S01]  /*a740*/  FMUL.FTZ R15, R15, R26.reuse ;  /* 0x0000001a0f0f7220 */ /* 0x080fe20000410000 */
[C---:B------:R-:W-:Y:S01]  /*a750*/  FFMA.FTZ R20, R12.reuse, R51, R20 ;  /* 0x000000330c147223 */ /* 0x040fe20000010014 */
[----:B------:R-:W-:Y:S01]  /*a760*/  FFMA.FTZ R53, R12, R27, -R53 ;  /* 0x0000001b0c357223 */ /* 0x000fe20000010835 */
[C---:B------:R-:W-:Y:S01]  /*a770*/  FFMA.FTZ R50, R13.reuse, R26, -R50 ;  /* 0x0000001a0d327223 */ /* 0x040fe20000010832 */
[----:B------:R-:W-:Y:S01]  /*a780*/  FFMA.FTZ R51, R13, R34, R15 ;  /* 0x000000220d337223 */ /* 0x000fe2000001000f */
[----:B------:R-:W-:-:S02]  /*a790*/  F2FP.SATFINITE.E4M3.F32.PACK_AB_MERGE_C R13, R35, R30, RZ ;  /* 0x0000001e230d723e */ /* 0x000fc400048070ff */
[----:B------:R-:W-:Y:S02]  /*a7a0*/  F2FP.SATFINITE.E4M3.F32.PACK_AB_MERGE_C R15, R47, R42, RZ ;  /* 0x0000002a2f0f723e */ /* 0x000fe400048070ff */
[----:B------:R-:W-:Y:S02]  /*a7b0*/  F2FP.SATFINITE.E4M3.F32.PACK_AB_MERGE_C R12, R37, R46, RZ ;  /* 0x0000002e250c723e */ /* 0x000fe400048070ff */
[----:B------:R-:W-:Y:S02]  /*a7c0*/  F2FP.SATFINITE.E4M3.F32.PACK_AB_MERGE_C R27, R49, R44, RZ ;  /* 0x0000002c311b723e */ /* 0x000fe400048070ff */
[----:B------:R-:W-:Y:S02]  /*a7d0*/  F2FP.SATFINITE.E4M3.F32.PACK_AB_MERGE_C R26, R55, R54, RZ ;  /* 0x00000036371a723e */ /* 0x000fe400048070ff */
[----:B------:R-:W-:Y:S02]  /*a7e0*/  F2FP.SATFINITE.E4M3.F32.PACK_AB_MERGE_C R13, R29, R14, R13 ;  /* 0x0000000e1d0d723e */ /* 0x000fe4000480700d */
[----:B------:R-:W-:-:S02]  /*a7f0*/  F2FP.SATFINITE.E4M3.F32.PACK_AB_MERGE_C R15, R45, R38, R15 ;  /* 0x000000262d0f723e */ /* 0x000fc4000480700f */
[----:B------:R-:W-:Y:S02]  /*a800*/  F2FP.SATFINITE.E4M3.F32.PACK_AB_MERGE_C R12, R41, R28, R12 ;  /* 0x0000001c290c723e */ /* 0x000fe4000480700c */
[----:B------:R-:W-:Y:S02]  /*a810*/  F2FP.SATFINITE.E4M3.F32.PACK_AB_MERGE_C R14, R50, R53, R52 ;  /* 0x00000035320e723e */ /* 0x000fe40004807034 */
[----:B------:R-:W-:Y:S02]  /*a820*/  F2FP.SATFINITE.E4M3.F32.PACK_AB_MERGE_C R27, R43, R32, R27 ;  /* 0x000000202b1b723e */ /* 0x000fe4000480701b */
[----:B------:R-:W-:Y:S01]  /*a830*/  F2FP.SATFINITE.E4M3.F32.PACK_AB_MERGE_C R26, R51, R20, R26 ;  /* 0x00000014331a723e */ /* 0x000fe2000480701a */
[----:B------:R0:W-:Y:S04]  /*a840*/  STS.128 [R21+0xf000], R12 ;  /* 0x00f0000c15007388 */ /* 0x0001e80000000c00 */
[----:B------:R0:W-:Y:S02]  /*a850*/  STS.128 [R0+0xf000], R24 ;  /* 0x00f0001800007388 */ /* 0x0001e40000000c00 */
.L_x_445:
[----:B------:R-:W-:Y:S05]  /*a860*/  BSYNC B1 ;  /* 0x0000000000017941 */ /* 0x000fea0003800000 */
.L_x_444:
[----:B------:R-:W-:Y:S05]  /*a870*/  @P1 BRA `(.L_x_434) ;  /* 0x0000000c00f81947 */ /* 0x000fea0003800000 */
[----:B0-2---:R-:W2:Y:S04]  /*a880*/  LDL R27, [R1] ;  /* 0x00000000011b7983 */ /* 0x005ea80000100800 */
[----:B------:R-:W3:Y:S01]  /*a890*/  LDL R49, [R1+0x94] ;  /* 0x0000940001317983 */ /* 0x000ee20000100800 */
[----:B-----5:R-:W-:Y:S02]  /*a8a0*/  SHF.R.U32.HI R0, RZ, 0x8, R8 ;  /* 0x00000008ff007819 */ /* 0x020fe40000011608 */
[----:B------:R-:W-:Y:S02]  /*a8b0*/  LOP3.LUT R13, R8, 0xff, RZ, 0xc0, !PT ;  /* 0x000000ff080d7812 */ /* 0x000fe400078ec0ff */
[----:B------:R-:W-:Y:S02]  /*a8c0*/  LOP3.LUT R0, R0, 0xff, RZ, 0xc0, !PT ;  /* 0x000000ff00007812 */ /* 0x000fe400078ec0ff */
[----:B------:R-:W-:-:S02]  /*a8d0*/  SHF.R.U32.HI R26, RZ, 0x8, R9 ;  /* 0x00000008ff1a7819 */ /* 0x000fc40000011609 */
[----:B----4-:R-:W-:Y:S02]  /*a8e0*/  PRMT R20, R0, 0x7604, R13 ;  /* 0x0000760400147816 */ /* 0x010fe4000000000d */
[----:B------:R-:W-:Y:S02]  /*a8f0*/  LOP3.LUT R15, R9, 0xff, RZ, 0xc0, !PT ;  /* 0x000000ff090f7812 */ /* 0x000fe400078ec0ff */
[----:B------:R-:W-:Y:S02]  /*a900*/  SHF.R.U32.HI R14, RZ, 0x8, R11 ;  /* 0x00000008ff0e7819 */ /* 0x000fe4000001160b */
[----:B------:R-:W-:Y:S02]  /*a910*/  LOP3.LUT R0, R26, 0xff, RZ, 0xc0, !PT ;  /* 0x000000ff1a007812 */ /* 0x000fe400078ec0ff */
[----:B------:R-:W-:Y:S02]  /*a920*/  LOP3.LUT R21, R11, 0xff, RZ, 0xc0, !PT ;  /* 0x000000ff0b157812 */ /* 0x000fe400078ec0ff */
[----:B------:R-:W-:-:S02]  /*a930*/  LOP3.LUT R14, R14, 0xff, RZ, 0xc0, !PT ;  /* 0x000000ff0e0e7812 */ /* 0x000fc400078ec0ff */
[----:B------:R-:W-:Y:S02]  /*a940*/  PRMT R28, R0, 0x7604, R15 ;  /* 0x00007604001c7816 */ /* 0x000fe4000000000f */
[----:B------:R-:W-:Y:S02]  /*a950*/  SHF.R.U32.HI R24, RZ, 0x8, R4 ;  /* 0x00000008ff187819 */ /* 0x000fe40000011604 */
[----:B------:R-:W-:Y:S02]  /*a960*/  PRMT R32, R14, 0x7604, R21 ;  /* 0x000076040e207816 */ /* 0x000fe40000000015 */
[----:B------:R-:W-:Y:S02]  /*a970*/  LOP3.LUT R25, R4, 0xff, RZ, 0xc0, !PT ;  /* 0x000000ff04197812 */ /* 0x000fe400078ec0ff */
[----:B------:R-:W-:Y:S02]  /*a980*/  LOP3.LUT R24, R24, 0xff, RZ, 0xc0, !PT ;  /* 0x000000ff18187812 */ /* 0x000fe400078ec0ff */
[----:B------:R-:W-:-:S02]  /*a990*/  SHF.R.U32.HI R21, RZ, 0x8, R6 ;  /* 0x00000008ff157819 */ /* 0x000fc40000011606 */
[----:B------:R-:W-:Y:S02]  /*a9a0*/  SHF.R.U32.HI R12, RZ, 0x8, R10 ;  /* 0x00000008ff0c7819 */ /* 0x000fe4000001160a */
[----:B------:R-:W-:Y:S02]  /*a9b0*/  PRMT R33, R24, 0x7604, R25 ;  /* 0x0000760418217816 */ /* 0x000fe40000000019 */
[----:B------:R-:W-:Y:S02]  /*a9c0*/  LOP3.LUT R26, R21, 0xff, RZ, 0xc0, !PT ;  /* 0x000000ff151a7812 */ /* 0x000fe400078ec0ff */
[----:B------:R-:W-:Y:S02]  /*a9d0*/  SHF.R.U32.HI R24, RZ, 0x8, R5 ;  /* 0x00000008ff187819 */ /* 0x000fe40000011605 */
[----:B------:R-:W-:Y:S02]  /*a9e0*/  LOP3.LUT R13, R10, 0xff, RZ, 0xc0, !PT ;  /* 0x000000ff0a0d7812 */ /* 0x000fe400078ec0ff */
[----:B------:R-:W-:-:S02]  /*a9f0*/  LOP3.LUT R12, R12, 0xff, RZ, 0xc0, !PT ;  /* 0x000000ff0c0c7812 */ /* 0x000fc400078ec0ff */
[----:B------:R-:W-:Y:S02]  /*aa00*/  LOP3.LUT R25, R5, 0xff, RZ, 0xc0, !PT ;  /* 0x000000ff05197812 */ /* 0x000fe400078ec0ff */
[----:B------:R-:W-:Y:S02]  /*aa10*/  LOP3.LUT R24, R24, 0xff, RZ, 0xc0, !PT ;  /* 0x000000ff18187812 */ /* 0x000fe400078ec0ff */
[----:B------:R-:W-:Y:S02]  /*aa20*/  PRMT R30, R12, 0x7604, R13 ;  /* 0x000076040c1e7816 */ /* 0x000fe4000000000d */
[----:B------:R-:W-:Y:S02]  /*aa30*/  PRMT R35, R24, 0x7604, R25 ;  /* 0x0000760418237816 */ /* 0x000fe40000000019 */
[----:B------:R-:W-:Y:S02]  /*aa40*/  SHF.R.U32.HI R29, RZ, 0x8, R7 ;  /* 0x00000008ff1d7819 */ /* 0x000fe40000011607 */
[----:B------:R-:W-:-:S02]  /*aa50*/  LOP3.LUT R34, R7, 0xff, RZ, 0xc0, !PT ;  /* 0x000000ff07227812 */ /* 0x000fc400078ec0ff */
[----:B------:R-:W-:-:S04]  /*aa60*/  SHF.R.U32.HI R31, RZ, 0x10, R11 ;  /* 0x00000010ff1f7819 */ /* 0x000fc8000001160b */
[----:B------:R-:W-:-:S04]  /*aa70*/  LOP3.LUT R31, R31, 0xff, RZ, 0xc0, !PT ;  /* 0x000000ff1f1f7812 */ /* 0x000fc800078ec0ff */
[----:B------:R-:W-:Y:S02]  /*aa80*/  PRMT R31, R31, 0x7054, R32 ;  /* 0x000070541f1f7816 */ /* 0x000fe40000000020 */
[----:B------:R-:W-:Y:S02]  /*aa90*/  SHF.R.U32.HI R32, RZ, 0x10, R7 ;  /* 0x00000010ff207819 */ /* 0x000fe40000011607 */
[----:B------:R-:W-:Y:S02]  /*aaa0*/  LOP3.LUT R38, R31, 0xff000000, R11, 0xf8, !PT ;  /* 0xff0000001f267812 */ /* 0x000fe400078ef80b */
[----:B------:R-:W-:Y:S02]  /*aab0*/  LOP3.LUT R32, R32, 0xff, RZ, 0xc0, !PT ;  /* 0x000000ff20207812 */ /* 0x000fe400078ec0ff */
[----:B--2---:R-:W-:Y:S02]  /*aac0*/  LEA.HI R3, R3, R27, RZ, 0x1c ;  /* 0x0000001b03037211 */ /* 0x004fe400078fe0ff */
[----:B------:R-:W-:-:S02]  /*aad0*/  LOP3.LUT R27, R6, 0xff, RZ, 0xc0, !PT ;  /* 0x000000ff061b7812 */ /* 0x000fc400078ec0ff */
[C---:B------:R-:W-:Y:S01]  /*aae0*/  LEA.HI R0, R3.reuse, R3, RZ, 0x1 ;  /* 0x0000000303007211 */ /* 0x040fe200078f08ff */
[----:B------:R-:W-:Y:S01]  /*aaf0*/  IMAD.SHL.U32 R3, R3, 0x10, RZ ;  /* 0x0000001003037824 */ /* 0x000fe200078e00ff */
[----:B---3--:R-:W0:Y:S01]  /*ab00*/  LDS.128 R12, [R49+0xf000] ;  /* 0x00f00000310c7984 */ /* 0x008e220000000c00 */
[----:B-1----:R-:W-:Y:S02]  /*ab10*/  PRMT R37, R26, 0x7604, R27 ;  /* 0x000076041a257816 */ /* 0x002fe4000000001b */
[----:B------:R-:W-:Y:S02]  /*ab20*/  SHF.R.S32.HI R0, RZ, 0x1, R0 ;  /* 0x00000001ff007819 */ /* 0x000fe40000011400 */
[----:B------:R-:W-:-:S03]  /*ab30*/  LOP3.LUT R3, R63, 0x10, R3, 0xf8, !PT ;  /* 0x000000103f037812 */ /* 0x000fc600078ef803 */
[----:B------:R-:W-:Y:S01]  /*ab40*/  IMAD R21, R0, 0x1800, R62 ;  /* 0x0000180000157824 */ /* 0x000fe200078e023e */
[----:B------:R-:W-:Y:S02]  /*ab50*/  LOP3.LUT R0, R3, R60, RZ, 0x3c, !PT ;  /* 0x0000003c03007212 */ /* 0x000fe400078e3cff */
[----:B------:R-:W-:Y:S02]  /*ab60*/  LOP3.LUT R3, R29, 0xff, RZ, 0xc0, !PT ;  /* 0x000000ff1d037812 */ /* 0x000fe400078ec0ff */
[----:B------:R-:W-:Y:S02]  /*ab70*/  IADD3 R0, R18, R21, R0 ;  /* 0x0000001512007210 */ /* 0x000fe40007ffe000 */
[----:B------:R-:W-:Y:S02]  /*ab80*/  SHF.R.U32.HI R21, RZ, 0x10, R9 ;  /* 0x00000010ff157819 */ /* 0x000fe40000011609 */
[----:B------:R-:W-:Y:S01]  /*ab90*/  PRMT R39, R3, 0x7604, R34 ;  /* 0x0000760403277816 */ /* 0x000fe20000000022 */
[----:B------:R-:W1:Y:S01]  /*aba0*/  LDS.128 R24, [R0+0xf000] ;  /* 0x00f0000000187984 */ /* 0x000e620000000c00 */
[----:B------:R-:W-:-:S02]  /*abb0*/  LOP3.LUT R21, R21, 0xff, RZ, 0xc0, !PT ;  /* 0x000000ff15157812 */ /* 0x000fc400078ec0ff */
[----:B------:R-:W-:Y:S02]  /*abc0*/  SHF.R.U32.HI R29, RZ, 0x10, R10 ;  /* 0x00000010ff1d7819 */ /* 0x000fe4000001160a */
[----:B------:R-:W-:Y:S02]  /*abd0*/  SHF.R.U32.HI R3, RZ, 0x10, R8 ;  /* 0x00000010ff037819 */ /* 0x000fe40000011608 */
[----:B------:R-:W-:Y:S02]  /*abe0*/  PRMT R21, R21, 0x7054, R28 ;  /* 0x0000705415157816 */ /* 0x000fe4000000001c */
[----:B------:R-:W-:Y:S02]  /*abf0*/  SHF.R.U32.HI R28, RZ, 0x10, R5 ;  /* 0x00000010ff1c7819 */ /* 0x000fe40000011605 */
[----:B------:R-:W-:Y:S02]  /*ac00*/  LOP3.LUT R29, R29, 0xff, RZ, 0xc0, !PT ;  /* 0x000000ff1d1d7812 */ /* 0x000fe400078ec0ff */
[----:B------:R-:W-:-:S02]  /*ac10*/  LOP3.LUT R3, R3, 0xff, RZ, 0xc0, !PT ;  /* 0x000000ff03037812 */ /* 0x000fc400078ec0ff */
[----:B------:R-:W-:Y:S02]  /*ac20*/  LOP3.LUT R28, R28, 0xff, RZ, 0xc0, !PT ;  /* 0x000000ff1c1c7812 */ /* 0x000fe400078ec0ff */
[----:B------:R-:W-:Y:S02]  /*ac30*/  PRMT R29, R29, 0x7054, R30 ;  /* 0x000070541d1d7816 */ /* 0x000fe4000000001e */
[----:B------:R-:W-:Y:S02]  /*ac40*/  PRMT R3, R3, 0x7054, R20 ;  /* 0x0000705403037816 */ /* 0x000fe40000000014 */
[----:B------:R-:W-:Y:S02]  /*ac50*/  SHF.R.U32.HI R30, RZ, 0x10, R6 ;  /* 0x00000010ff1e7819 */ /* 0x000fe40000011606 */
[----:B------:R-:W-:Y:S02]  /*ac60*/  SHF.R.U32.HI R20, RZ, 0x10, R4 ;  /* 0x00000010ff147819 */ /* 0x000fe40000011604 */
[----:B------:R-:W-:-:S02]  /*ac70*/  PRMT R35, R28, 0x7054, R35 ;  /* 0x000070541c237816 */ /* 0x000fc40000000023 */
[----:B------:R-:W-:Y:S02]  /*ac80*/  LOP3.LUT R30, R30, 0xff, RZ, 0xc0, !PT ;  /* 0x000000ff1e1e7812 */ /* 0x000fe400078ec0ff */
[----:B------:R-:W-:Y:S02]  /*ac90*/  LOP3.LUT R20, R20, 0xff, RZ, 0xc0, !PT ;  /* 0x000000ff14147812 */ /* 0x000fe400078ec0ff */
[----:B------:R-:W-:Y:S02]  /*aca0*/  PRMT R39, R32, 0x7054, R39 ;  /* 0x0000705420277816 */ /* 0x000fe40000000027 */
[----:B------:R-:W-:Y:S02]  /*acb0*/  LOP3.LUT R34, R35, 0xff000000, R5, 0xf8, !PT ;  /* 0xff00000023227812 */ /* 0x000fe400078ef805 */
[----:B------:R-:W-:Y:S02]  /*acc0*/  LOP3.LUT R21, R21, 0xff000000, R9, 0xf8, !PT ;  /* 0xff00000015157812 */ /* 0x000fe400078ef809 */
[----:B------:R-:W-:-:S02]  /*acd0*/  PRMT R37, R30, 0x7054, R37 ;  /* 0x000070541e257816 */ /* 0x000fc40000000025 */
[----:B------:R-:W-:Y:S02]  /*ace0*/  LOP3.LUT R8, R3, 0xff000000, R8, 0xf8, !PT ;  /* 0xff00000003087812 */ /* 0x000fe400078ef808 */
[----:B------:R-:W-:Y:S02]  /*acf0*/  PRMT R33, R20, 0x7054, R33 ;  /* 0x0000705414217816 */ /* 0x000fe40000000021 */
[----:B------:R-:W-:Y:S02]  /*ad00*/  LOP3.LUT R3, R29, 0xff000000, R10, 0xf8, !PT ;  /* 0xff0000001d037812 */ /* 0x000fe400078ef80a */
[----:B------:R-:W-:Y:S02]  /*ad10*/  LOP3.LUT R41, R39, 0xff000000, R7, 0xf8, !PT ;  /* 0xff00000027297812 */ /* 0x000fe400078ef807 */
[-C--:B0-----:R-:W-:Y:S02]  /*ad20*/  F2FP.F16.E4M3.UNPACK_B R11, R13.reuse ;  /* 0x0000000dff0b723e */ /* 0x081fe400020006ff */
[----:B------:R-:W-:-:S02]  /*ad30*/  F2FP.F16.E4M3.UNPACK_B R30, R13.H1 ;  /* 0x0000000dff1e723e */ /* 0x000fc400030006ff */
[-C--:B------:R-:W-:Y:S01]  /*ad40*/  F2FP.F16.E4M3.UNPACK_B R10, R12.reuse ;  /* 0x0000000cff0a723e */ /* 0x080fe200020006ff */
[----:B------:R-:W-:Y:S01]  /*ad50*/  HADD2.F32 R9, -RZ, R11.H0_H0 ;  /* 0x2000000bff097230 */ /* 0x000fe20000004100 */
[----:B------:R-:W-:Y:S02]  /*ad60*/  F2FP.F16.E4M3.UNPACK_B R28, R12.H1 ;  /* 0x0000000cff1c723e */ /* 0x000fe400030006ff */
[----:B------:R-:W-:Y:S02]  /*ad70*/  F2FP.F16.E4M3.UNPACK_B R39, R34 ;  /* 0x00000022ff27723e */ /* 0x000fe400020006ff */
[----:B-1----:R-:W-:Y:S02]  /*ad80*/  F2FP.F16.E4M3.UNPACK_B R13, R25 ;  /* 0x00000019ff0d723e */ /* 0x002fe400020006ff */
[----:B------:R-:W-:Y:S01]  /*ad90*/  F2FP.F16.E4M3.UNPACK_B R12, R21 ;  /* 0x00000015ff0c723e */ /* 0x000fe200020006ff */
[--C-:B------:R-:W-:Y:S01]  /*ada0*/  HADD2.F32 R40, -RZ, R39.reuse.H0_H0 ;  /* 0x20000027ff287230 */ /* 0x100fe20000004100 */
[----:B------:R-:W-:Y:S01]  /*adb0*/  LOP3.LUT R20, R33, 0xff000000, R4, 0xf8, !PT ;  /* 0xff00000021147812 */ /* 0x000fe200078ef804 */
[----:B------:R-:W-:Y:S01]  /*adc0*/  HADD2.F32 R39, -RZ, R39.H1_H1 ;  /* 0x30000027ff277230 */ /* 0x000fe20000004100 */
[----:B------:R-:W-:Y:S01]  /*add0*/  LOP3.LUT R4, R37, 0xff000000, R6, 0xf8, !PT ;  /* 0xff00000025047812 */ /* 0x000fe200078ef806 */
[--C-:B------:R-:W-:Y:S01]  /*ade0*/  HADD2.F32 R6, -RZ, R13.reuse.H0_H0 ;  /* 0x2000000dff067230 */ /* 0x100fe20000004100 */
[-C--:B------:R-:W-:Y:S01]  /*adf0*/  F2FP.F16.E4M3.UNPACK_B R31, R15.reuse ;  /* 0x0000000fff1f723e */ /* 0x080fe200020006ff */
[----:B------:R-:W-:Y:S01]  /*ae00*/  HADD2.F32 R33, -RZ, R12.H0_H0 ;  /* 0x2000000cff217230 */ /* 0x000fe20000004100 */
[----:B------:R-:W-:Y:S01]  /*ae10*/  F2FP.F16.E4M3.UNPACK_B R35, R15.H1 ;  /* 0x0000000fff23723e */ /* 0x000fe200030006ff */
[----:B------:R-:W-:Y:S01]  /*ae20*/  HADD2.F32 R13, -RZ, R13.H1_H1 ;  /* 0x3000000dff0d7230 */ /* 0x000fe20000004100 */
[----:B------:R-:W-:-:S02]  /*ae30*/  F2FP.F16.E4M3.UNPACK_B R15, R24 ;  /* 0x00000018ff0f723e */ /* 0x000fc400020006ff */
[----:B------:R-:W-:Y:S01]  /*ae40*/  F2FP.F16.E4M3.UNPACK_B R29, R24.H1 ;  /* 0x00000018ff1d723e */ /* 0x000fe200030006ff */
[CC--:B------:R-:W-:Y:S01]  /*ae50*/  FMUL.FTZ R24, R6.reuse, R40.reuse ;  /* 0x0000002806187220 */ /* 0x0c0fe20000410000 */
[-C--:B------:R-:W-:Y:S02]  /*ae60*/  F2FP.F16.E4M3.UNPACK_B R32, R27.reuse ;  /* 0x0000001bff20723e */ /* 0x080fe400020006ff */
[----:B------:R-:W-:Y:S01]  /*ae70*/  F2FP.F16.E4M3.UNPACK_B R37, R27.H1 ;  /* 0x0000001bff25723e */ /* 0x000fe200030006ff */
[-C--:B------:R-:W-:Y:S01]  /*ae80*/  FMUL.FTZ R27, R6, R33.reuse ;  /* 0x00000021061b7220 */ /* 0x080fe20000410000 */
[----:B------:R-:W-:Y:S01]  /*ae90*/  FFMA.FTZ R6, R9, R33, -R24 ;  /* 0x0000002109067223 */ /* 0x000fe20000010818 */
[----:B------:R-:W-:Y:S01]  /*aea0*/  F2FP.F16.E4M3.UNPACK_B R25, R25.H1 ;  /* 0x00000019ff19723e */ /* 0x000fe200030006ff */
[----:B------:R-:W-:Y:S01]  /*aeb0*/  FMUL.FTZ R33, R13, R39 ;  /* 0x000000270d217220 */ /* 0x000fe20000410000 */
[----:B------:R-:W-:Y:S01]  /*aec0*/  FFMA.FTZ R9, R9, R40, R27 ;  /* 0x0000002809097223 */ /* 0x000fe2000001001b */
[----:B------:R-:W-:Y:S01]  /*aed0*/  F2FP.F16.E4M3.UNPACK_B R40, R34.H1 ;  /* 0x00000022ff28723e */ /* 0x000fe200030006ff */
[----:B------:R-:W-:Y:S01]  /*aee0*/  HADD2.F32 R27, -RZ, R12.H1_H1 ;  /* 0x3000000cff1b7230 */ /* 0x000fe20000004100 */
[----:B------:R-:W-:Y:S01]  /*aef0*/  F2FP.F16.E4M3.UNPACK_B R24, R21.H1 ;  /* 0x00000015ff18723e */ /* 0x000fe200030006ff */
[----:B------:R-:W-:Y:S01]  /*af00*/  HADD2.F32 R12, -RZ, R11.H1_H1 ;  /* 0x3000000bff0c7230 */ /* 0x000fe20000004100 */
[----:B------:R-:W-:Y:S01]  /*af10*/  F2FP.F16.E4M3.UNPACK_B R7, R26 ;  /* 0x0000001aff07723e */ /* 0x000fe200020006ff */
[----:B------:R-:W-:-:S02]  /*af20*/  HADD2.F32 R42, -RZ, R40.H0_H0 ;  /* 0x20000028ff2a7230 */ /* 0x000fc40000004100 */
[-C--:B------:R-:W-:Y:S01]  /*af30*/  FMUL.FTZ R44, R13, R27.reuse ;  /* 0x0000001b0d2c7220 */ /* 0x080fe20000410000 */
[--C-:B------:R-:W-:Y:S01]  /*af40*/  HADD2.F32 R11, -RZ, R25.reuse.H0_H0 ;  /* 0x20000019ff0b7230 */ /* 0x100fe20000004100 */
[----:B------:R-:W-:Y:S01]  /*af50*/  F2FP.F16.E4M3.UNPACK_B R26, R26.H1 ;  /* 0x0000001aff1a723e */ /* 0x000fe200030006ff */
[----:B------:R-:W-:Y:S01]  /*af60*/  HADD2.F32 R34, -RZ, R24.H0_H0 ;  /* 0x20000018ff227230 */ /* 0x000fe20000004100 */
[----:B------:R-:W-:Y:S01]  /*af70*/  F2FP.F16.E4M3.UNPACK_B R5, R14 ;  /* 0x0000000eff05723e */ /* 0x000fe200020006ff */
[--C-:B------:R-:W-:Y:S02]  /*af80*/  HADD2.F32 R21, -RZ, R30.reuse.H0_H0 ;  /* 0x2000001eff157230 */ /* 0x100fe40000004100 */
[C---:B------:R-:W-:Y:S01]  /*af90*/  FMUL.FTZ R46, R11.reuse, R42 ;  /* 0x0000002a0b2e7220 */ /* 0x040fe20000410000 */
[----:B------:R-:W-:Y:S02]  /*afa0*/  HADD2.F32 R30, -RZ, R30.H1_H1 ;  /* 0x3000001eff1e7230 */ /* 0x000fe40000004100 */
[-C--:B------:R-:W-:Y:S01]  /*afb0*/  FMUL.FTZ R43, R11, R34.reuse ;  /* 0x000000220b2b7220 */ /* 0x080fe20000410000 */
[C---:B------:R-:W-:Y:S01]  /*afc0*/  FFMA.FTZ R11, R12.reuse, R27, -R33 ;  /* 0x0000001b0c0b7223 */ /* 0x040fe20000010821 */
[C---:B------:R-:W-:Y:S01]  /*afd0*/  FFMA.FTZ R13, R21.reuse, R34, -R46 ;  /* 0x00000022150d7223 */ /* 0x040fe2000001082e */
[----:B------:R-:W-:Y:S01]  /*afe0*/  FFMA.FTZ R12, R12, R39, R44 ;  /* 0x000000270c0c7223 */ /* 0x000fe2000001002c */
[----:B------:R-:W-:Y:S01]  /*aff0*/  FFMA.FTZ R21, R21, R42, R43 ;  /* 0x0000002a15157223 */ /* 0x000fe2000001002b */
[-C--:B------:R-:W-:Y:S01]  /*b000*/  F2FP.F16.E4M3.UNPACK_B R42, R41.reuse ;  /* 0x00000029ff2a723e */ /* 0x080fe200020006ff */
[----:B------:R-:W-:Y:S01]  /*b010*/  HADD2.F32 R33, -RZ, R24.H1_H1 ;  /* 0x30000018ff217230 */ /* 0x000fe20000004100 */
[-C--:B------:R-:W-:Y:S01]  /*b020*/  F2FP.F16.E4M3.UNPACK_B R34, R38.reuse ;  /* 0x00000026ff22723e */ /* 0x080fe200020006ff */
[----:B------:R-:W-:Y:S01]  /*b030*/  HADD2.F32 R39, -RZ, R40.H1_H1 ;  /* 0x30000028ff277230 */ /* 0x000fe20000004100 */
[----:B------:R-:W-:Y:S01]  /*b040*/  F2FP.F16.E4M3.UNPACK_B R41, R41.H1 ;  /* 0x00000029ff29723e */ /* 0x000fe200030006ff */
[----:B------:R-:W-:Y:S01]  /*b050*/  HADD2.F32 R24, -RZ, R25.H1_H1 ;  /* 0x30000019ff187230 */ /* 0x000fe20000004100 */
[----:B------:R-:W-:Y:S01]  /*b060*/  F2FP.F16.E4M3.UNPACK_B R38, R38.H1 ;  /* 0x00000026ff26723e */ /* 0x000fe200030006ff */
[----:B------:R-:W-:Y:S01]  /*b070*/  HADD2.F32 R44, -RZ, R42.H0_H0 ;  /* 0x2000002aff2c7230 */ /* 0x000fe20000004100 */
[----:B------:R-:W-:Y:S01]  /*b080*/  F2FP.F16.E4M3.UNPACK_B R14, R14.H1 ;  /* 0x0000000eff0e723e */ /* 0x000fe200030006ff */
[----:B------:R-:W-:-:S02]  /*b090*/  HADD2.F32 R27, -RZ, R32.H0_H0 ;  /* 0x20000020ff1b7230 */ /* 0x000fc40000004100 */
[C---:B------:R-:W-:Y:S01]  /*b0a0*/  FMUL.FTZ R43, R24.reuse, R39 ;  /* 0x00000027182b7220 */ /* 0x040fe20000410000 */
[--C-:B------:R-:W-:Y:S02]  /*b0b0*/  HADD2.F32 R40, -RZ, R34.reuse.H0_H0 ;  /* 0x20000022ff287230 */ /* 0x100fe40000004100 */
[-C--:B------:R-:W-:Y:S01]  /*b0c0*/  FMUL.FTZ R46, R24, R33.reuse ;  /* 0x00000021182e7220 */ /* 0x080fe20000410000 */
[----:B------:R-:W-:Y:S02]  /*b0d0*/  HADD2.F32 R25, -RZ, R31.H0_H0 ;  /* 0x2000001fff197230 */ /* 0x000fe40000004100 */
[C---:B------:R-:W-:Y:S01]  /*b0e0*/  FMUL.FTZ R48, R27.reuse, R44 ;  /* 0x0000002c1b307220 */ /* 0x040fe20000410000 */
[C---:B------:R-:W-:Y:S01]  /*b0f0*/  FFMA.FTZ R24, R30.reuse, R33, -R43 ;  /* 0x000000211e187223 */ /* 0x040fe2000001082b */
[----:B------:R-:W-:Y:S01]  /*b100*/  FFMA.FTZ R30, R30, R39, R46 ;  /* 0x000000271e1e7223 */ /* 0x000fe2000001002e */
[----:B------:R-:W-:Y:S01]  /*b110*/  FMUL.FTZ R45, R27, R40 ;  /* 0x000000281b2d7220 */ /* 0x000fe20000410000 */
[----:B------:R-:W-:-:S02]  /*b120*/  HADD2.F32 R39, -RZ, R34.H1_H1 ;  /* 0x30000022ff277230 */ /* 0x000fc40000004100 */
[C---:B------:R-:W-:Y:S01]  /*b130*/  FFMA.FTZ R27, R25.reuse, R40, -R48 ;  /* 0x00000028191b7223 */ /* 0x040fe20000010830 */
[----:B------:R-:W-:Y:S02]  /*b140*/  HADD2.F32 R42, -RZ, R42.H1_H1 ;  /* 0x3000002aff2a7230 */ /* 0x000fe40000004100 */
[----:B------:R-:W-:Y:S01]  /*b150*/  FFMA.FTZ R25, R25, R44, R45 ;  /* 0x0000002c19197223 */ /* 0x000fe2000001002d */
[----:B------:R-:W-:Y:S01]  /*b160*/  HADD2.F32 R32, -RZ, R32.H1_H1 ;  /* 0x30000020ff207230 */ /* 0x000fe20000004100 */
[----:B------:R-:W-:Y:S01]  /*b170*/  F2FP.SATFINITE.E4M3.F32.PACK_AB_MERGE_C R21, R30, R21, RZ ;  /* 0x000000151e15723e */ /* 0x000fe200048070ff */
[----:B------:R-:W-:Y:S02]  /*b180*/  HADD2.F32 R43, -RZ, R41.H0_H0 ;  /* 0x20000029ff2b7230 */ /* 0x000fe40000004100 */
[----:B------:R-:W-:Y:S02]  /*b190*/  HADD2.F32 R34, -RZ, R37.H0_H0 ;  /* 0x20000025ff227230 */ /* 0x000fe40000004100 */
[----:B------:R-:W-:Y:S01]  /*b1a0*/  FMUL.FTZ R44, R32, R42 ;  /* 0x0000002a202c7220 */ /* 0x000fe20000410000 */
[----:B------:R-:W-:-:S02]  /*b1b0*/  HADD2.F32 R40, -RZ, R38.H0_H0 ;  /* 0x20000026ff287230 */ /* 0x000fc40000004100 */
[----:B------:R-:W-:Y:S01]  /*b1c0*/  FMUL.FTZ R45, R32, R39 ;  /* 0x00000027202d7220 */ /* 0x000fe20000410000 */
[----:B------:R-:W-:Y:S02]  /*b1d0*/  HADD2.F32 R31, -RZ, R31.H1_H1 ;  /* 0x3000001fff1f7230 */ /* 0x000fe40000004100 */
[C---:B------:R-:W-:Y:S01]  /*b1e0*/  FMUL.FTZ R46, R34.reuse, R43 ;  /* 0x0000002b222e7220 */ /* 0x040fe20000410000 */
[--C-:B------:R-:W-:Y:S02]  /*b1f0*/  HADD2.F32 R33, -RZ, R35.reuse.H0_H0 ;  /* 0x20000023ff217230 */ /* 0x100fe40000004100 */
[----:B------:R-:W-:Y:S01]  /*b200*/  FMUL.FTZ R48, R34, R40 ;  /* 0x0000002822307220 */ /* 0x000fe20000410000 */
[----:B------:R-:W-:Y:S02]  /*b210*/  HADD2.F32 R35, -RZ, R35.H1_H1 ;  /* 0x30000023ff237230 */ /* 0x000fe40000004100 */
[C---:B------:R-:W-:Y:S01]  /*b220*/  FFMA.FTZ R34, R31.reuse, R39, -R44 ;  /* 0x000000271f227223 */ /* 0x040fe2000001082c */
[----:B------:R-:W-:Y:S01]  /*b230*/  FFMA.FTZ R32, R31, R42, R45 ;  /* 0x0000002a1f207223 */ /* 0x000fe2000001002d */
[C---:B------:R-:W-:Y:S01]  /*b240*/  FFMA.FTZ R31, R33.reuse, R40, -R46 ;  /* 0x00000028211f7223 */ /* 0x040fe2000001082e */
[----:B------:R-:W-:Y:S01]  /*b250*/  FFMA.FTZ R33, R33, R43, R48 ;  /* 0x0000002b21217223 */ /* 0x000fe20000010030 */
[----:B------:R-:W-:Y:S01]  /*b260*/  F2FP.F16.E4M3.UNPACK_B R43, R20.H1 ;  /* 0x00000014ff2b723e */ /* 0x000fe200030006ff */
[----:B------:R-:W-:Y:S01]  /*b270*/  HADD2.F32 R46, -RZ, R41.H1_H1 ;  /* 0x30000029ff2e7230 */ /* 0x000fe20000004100 */
[----:B------:R-:W-:Y:S01]  /*b280*/  F2FP.F16.E4M3.UNPACK_B R41, R8.H1 ;  /* 0x00000008ff29723e */ /* 0x000fe200030006ff */
[----:B------:R-:W-:Y:S01]  /*b290*/  HADD2.F32 R39, -RZ, R37.H1_H1 ;  /* 0x30000025ff277230 */ /* 0x000fe20000004100 */
[----:B------:R-:W-:Y:S01]  /*b2a0*/  F2FP.SATFINITE.E4M3.F32.PACK_AB_MERGE_C R9, R12, R9, R21 ;  /* 0x000000090c09723e */ /* 0x000fe20004807015 */
[----:B------:R-:W-:-:S02]  /*b2b0*/  HADD2.F32 R40, -RZ, R38.H1_H1 ;  /* 0x30000026ff287230 */ /* 0x000fc40000004100 */
[----:B------:R-:W-:Y:S02]  /*b2c0*/  HADD2.F32 R44, -RZ, R43.H0_H0 ;  /* 0x2000002bff2c7230 */ /* 0x000fe40000004100 */
[C---:B------:R-:W-:Y:S01]  /*b2d0*/  FMUL.FTZ R50, R39.reuse, R46 ;  /* 0x0000002e27327220 */ /* 0x040fe20000410000 */
[----:B------:R-:W-:Y:S02]  /*b2e0*/  HADD2.F32 R38, -RZ, R29.H0_H0 ;  /* 0x2000001dff267230 */ /* 0x000fe40000004100 */
[----:B------:R-:W-:Y:S01]  /*b2f0*/  FMUL.FTZ R45, R39, R40 ;  /* 0x00000028272d7220 */ /* 0x000fe20000410000 */
[----:B------:R-:W-:Y:S02]  /*b300*/  HADD2.F32 R42, -RZ, R41.H0_H0 ;  /* 0x20000029ff2a7230 */ /* 0x000fe40000004100 */
[----:B------:R-:W-:Y:S02]  /*b310*/  HADD2.F32 R37, -RZ, R28.H0_H0 ;  /* 0x2000001cff257230 */ /* 0x000fe40000004100 */
[----:B------:R-:W-:Y:S01]  /*b320*/  FMUL.FTZ R48, R38, R44 ;  /* 0x0000002c26307220 */ /* 0x000fe20000410000 */
[----:B------:R-:W-:-:S02]  /*b330*/  HADD2.F32 R29, -RZ, R29.H1_H1 ;  /* 0x3000001dff1d7230 */ /* 0x000fc40000004100 */
[----:B------:R-:W-:Y:S01]  /*b340*/  FMUL.FTZ R39, R38, R42 ;  /* 0x0000002a26277220 */ /* 0x000fe20000410000 */
[C---:B------:R-:W-:Y:S01]  /*b350*/  FFMA.FTZ R38, R35.reuse, R40, -R50 ;  /* 0x0000002823267223 */ /* 0x040fe20000010832 */
[----:B------:R-:W-:Y:S01]  /*b360*/  FFMA.FTZ R40, R35, R46, R45 ;  /* 0x0000002e23287223 */ /* 0x000fe2000001002d */
[C---:B------:R-:W-:Y:S01]  /*b370*/  FFMA.FTZ R35, R37.reuse, R42, -R48 ;  /* 0x0000002a25237223 */ /* 0x040fe20000010830 */
[----:B------:R-:W-:Y:S01]  /*b380*/  FFMA.FTZ R37, R37, R44, R39 ;  /* 0x0000002c25257223 */ /* 0x000fe20000010027 */
[----:B------:R-:W-:Y:S01]  /*b390*/  HADD2.F32 R44, -RZ, R43.H1_H1 ;  /* 0x3000002bff2c7230 */ /* 0x000fe20000004100 */
[----:B------:R-:W-:Y:S01]  /*b3a0*/  F2FP.F16.E4M3.UNPACK_B R42, R20 ;  /* 0x00000014ff2a723e */ /* 0x000fe200020006ff */
[----:B------:R-:W-:Y:S01]  /*b3b0*/  HADD2.F32 R41, -RZ, R41.H1_H1 ;  /* 0x30000029ff297230 */ /* 0x000fe20000004100 */
[----:B------:R-:W-:Y:S01]  /*b3c0*/  F2FP.F16.E4M3.UNPACK_B R39, R8 ;  /* 0x00000008ff27723e */ /* 0x000fe200020006ff */
[----:B------:R-:W-:Y:S02]  /*b3d0*/  HADD2.F32 R28, -RZ, R28.H1_H1 ;  /* 0x3000001cff1c7230 */ /* 0x000fe40000004100 */
[----:B------:R-:W-:Y:S01]  /*b3e0*/  FMUL.FTZ R45, R29, R44 ;  /* 0x0000002c1d2d7220 */ /* 0x000fe20000410000 */
[----:B------:R-:W-:-:S02]  /*b3f0*/  HADD2.F32 R43, -RZ, R42.H0_H0 ;  /* 0x2000002aff2b7230 */ /* 0x000fc40000004100 */
[-C--:B------:R-:W-:Y:S01]  /*b400*/  FMUL.FTZ R29, R29, R41.reuse ;  /* 0x000000291d1d7220 */ /* 0x080fe20000410000 */
[----:B------:R-:W-:Y:S02]  /*b410*/  HADD2.F32 R20, -RZ, R15.H0_H0 ;  /* 0x2000000fff147230 */ /* 0x000fe40000004100 */
[C---:B------:R-:W-:Y:S01]  /*b420*/  FFMA.FTZ R46, R28.reuse, R41, -R45 ;  /* 0x000000291c2e7223 */ /* 0x040fe2000001082d */
[----:B------:R-:W-:Y:S02]  /*b430*/  HADD2.F32 R8, -RZ, R10.H0_H0 ;  /* 0x2000000aff087230 */ /* 0x000fe40000004100 */
[----:B------:R-:W-:Y:S01]  /*b440*/  FFMA.FTZ R48, R28, R44, R29 ;  /* 0x0000002c1c307223 */ /* 0x000fe2000001001d */
[----:B------:R-:W-:Y:S02]  /*b450*/  HADD2.F32 R29, -RZ, R39.H0_H0 ;  /* 0x20000027ff1d7230 */ /* 0x000fe40000004100 */
[----:B------:R-:W-:Y:S01]  /*b460*/  FMUL.FTZ R41, R20, R43 ;  /* 0x0000002b14297220 */ /* 0x000fe20000410000 */
[----:B------:R-:W-:Y:S01]  /*b470*/  HADD2.F32 R42, -RZ, R42.H1_H1 ;  /* 0x3000002aff2a7230 */ /* 0x000fe20000004100 */
[----:B------:R-:W-:Y:S01]  /*b480*/  F2FP.SATFINITE.E4M3.F32.PACK_AB_MERGE_C R33, R40, R33, RZ ;  /* 0x000000212821723e */ /* 0x000fe200048070ff */
[----:B------:R-:W-:-:S02]  /*b490*/  HADD2.F32 R15, -RZ, R15.H1_H1 ;  /* 0x3000000fff0f7230 */ /* 0x000fc40000004100 */
[-C--:B------:R-:W-:Y:S01]  /*b4a0*/  FMUL.FTZ R45, R20, R29.reuse ;  /* 0x0000001d142d7220 */ /* 0x080fe20000410000 */
[----:B------:R-:W-:Y:S02]  /*b4b0*/  HADD2.F32 R39, -RZ, R39.H1_H1 ;  /* 0x30000027ff277230 */ /* 0x000fe40000004100 */
[C---:B------:R-:W-:Y:S01]  /*b4c0*/  FFMA.FTZ R41, R8.reuse, R29, -R41 ;  /* 0x0000001d08297223 */ /* 0x040fe20000010829 */
[----:B------:R-:W-:Y:S01]  /*b4d0*/  HADD2.F32 R10, -RZ, R10.H1_H1 ;  /* 0x3000000aff0a7230 */ /* 0x000fe20000004100 */
[----:B------:R-:W-:Y:S01]  /*b4e0*/  F2FP.F16.E4M3.UNPACK_B R20, R4.H1 ;  /* 0x00000004ff14723e */ /* 0x000fe200030006ff */
[----:B------:R-:W-:Y:S01]  /*b4f0*/  FFMA.FTZ R45, R8, R43, R45 ;  /* 0x0000002b082d7223 */ /* 0x000fe2000001002d */
[C---:B------:R-:W-:Y:S01]  /*b500*/  FMUL.FTZ R29, R15.reuse, R42 ;  /* 0x0000002a0f1d7220 */ /* 0x040fe20000410000 */
[----:B------:R-:W-:Y:S01]  /*b510*/  F2FP.F16.E4M3.UNPACK_B R8, R3.H1 ;  /* 0x00000003ff08723e */ /* 0x000fe200030006ff */
[----:B------:R-:W-:Y:S01]  /*b520*/  FMUL.FTZ R43, R15, R39 ;  /* 0x000000270f2b7220 */ /* 0x000fe20000410000 */
[----:B------:R-:W-:-:S02]  /*b530*/  HADD2.F32 R28, -RZ, R20.H0_H0 ;  /* 0x20000014ff1c7230 */ /* 0x000fc40000004100 */
[C---:B------:R-:W-:Y:S01]  /*b540*/  FFMA.FTZ R44, R10.reuse, R39, -R29 ;  /* 0x000000270a2c7223 */ /* 0x040fe2000001081d */
[----:B------:R-:W-:Y:S02]  /*b550*/  HADD2.F32 R15, -RZ, R26.H0_H0 ;  /* 0x2000001aff0f7230 */ /* 0x000fe40000004100 */
[----:B------:R-:W-:Y:S01]  /*b560*/  FFMA.FTZ R42, R10, R42, R43 ;  /* 0x0000002a0a2a7223 */ /* 0x000fe2000001002b */
[--C-:B------:R-:W-:Y:S01]  /*b570*/  HADD2.F32 R10, -RZ, R8.reuse.H0_H0 ;  /* 0x20000008ff0a7230 */ /* 0x100fe20000004100 */
[----:B------:R-:W-:Y:S01]  /*b580*/  F2FP.F16.E4M3.UNPACK_B R3, R3 ;  /* 0x00000003ff03723e */ /* 0x000fe200020006ff */
[----:B------:R-:W-:Y:S02]  /*b590*/  HADD2.F32 R29, -RZ, R8.H1_H1 ;  /* 0x30000008ff1d7230 */ /* 0x000fe40000004100 */
[C---:B------:R-:W-:Y:S01]  /*b5a0*/  FMUL.FTZ R43, R15.reuse, R28 ;  /* 0x0000001c0f2b7220 */ /* 0x040fe20000410000 */
[----:B------:R-:W-:Y:S02]  /*b5b0*/  HADD2.F32 R8, -RZ, R14.H0_H0 ;  /* 0x2000000eff087230 */ /* 0x000fe40000004100 */
[----:B------:R-:W-:Y:S01]  /*b5c0*/  FMUL.FTZ R15, R15, R10 ;  /* 0x0000000a0f0f7220 */ /* 0x000fe20000410000 */
[----:B------:R-:W-:-:S02]  /*b5d0*/  HADD2.F32 R39, -RZ, R20.H1_H1 ;  /* 0x30000014ff277230 */ /* 0x000fc40000004100 */
[----:B------:R-:W-:Y:S02]  /*b5e0*/  HADD2.F32 R26, -RZ, R26.H1_H1 ;  /* 0x3000001aff1a7230 */ /* 0x000fe40000004100 */
[C---:B------:R-:W-:Y:S01]  /*b5f0*/  FFMA.FTZ R28, R8.reuse, R28, R15 ;  /* 0x0000001c081c7223 */ /* 0x040fe2000001000f */
[----:B------:R-:W-:Y:S01]  /*b600*/  HADD2.F32 R14, -RZ, R14.H1_H1 ;  /* 0x3000000eff0e7230 */ /* 0x000fe20000004100 */
[----:B------:R-:W-:Y:S01]  /*b610*/  F2FP.F16.E4M3.UNPACK_B R15, R4 ;  /* 0x00000004ff0f723e */ /* 0x000fe200020006ff */
[----:B------:R-:W-:Y:S01]  /*b620*/  FFMA.FTZ R43, R8, R10, -R43 ;  /* 0x0000000a082b7223 */ /* 0x000fe2000001082b */
[C---:B------:R-:W-:Y:S01]  /*b630*/  FMUL.FTZ R47, R26.reuse, R39 ;  /* 0x000000271a2f7220 */ /* 0x040fe20000410000 */
[-C--:B------:R-:W-:Y:S01]  /*b640*/  FMUL.FTZ R26, R26, R29.reuse ;  /* 0x0000001d1a1a7220 */ /* 0x080fe20000410000 */
[----:B------:R-:W-:Y:S02]  /*b650*/  HADD2.F32 R8, -RZ, R3.H0_H0 ;  /* 0x20000003ff087230 */ /* 0x000fe40000004100 */
[C---:B------:R-:W-:Y:S01]  /*b660*/  FFMA.FTZ R50, R14.reuse, R29, -R47 ;  /* 0x0000001d0e327223 */ /* 0x040fe2000001082f */
[----:B------:R-:W-:Y:S01]  /*b670*/  FFMA.FTZ R39, R14, R39, R26 ;  /* 0x000000270e277223 */ /* 0x000fe2000001001a */
[----:B------:R-:W-:-:S02]  /*b680*/  HADD2.F32 R14, -RZ, R15.H0_H0 ;  /* 0x2000000fff0e7230 */ /* 0x000fc40000004100 */
[----:B------:R-:W-:Y:S01]  /*b690*/  HADD2.F32 R4, -RZ, R7.H0_H0 ;  /* 0x20000007ff047230 */ /* 0x000fe20000004100 */
[----:B------:R-:W-:Y:S01]  /*b6a0*/  F2FP.SATFINITE.E4M3.F32.PACK_AB_MERGE_C R43, R50, R43, RZ ;  /* 0x0000002b322b723e */ /* 0x000fe200048070ff */
[----:B------:R-:W-:Y:S01]  /*b6b0*/  HADD2.F32 R20, -RZ, R15.H1_H1 ;  /* 0x3000000fff147230 */ /* 0x000fe20000004100 */
[----:B------:R-:W-:Y:S01]  /*b6c0*/  F2FP.SATFINITE.E4M3.F32.PACK_AB_MERGE_C R28, R39, R28, RZ ;  /* 0x0000001c271c723e */ /* 0x000fe200048070ff */
[----:B------:R-:W-:Y:S02]  /*b6d0*/  HADD2.F32 R7, -RZ, R7.H1_H1 ;  /* 0x30000007ff077230 */ /* 0x000fe40000004100 */
[C---:B------:R-:W-:Y:S01]  /*b6e0*/  FMUL.FTZ R26, R4.reuse, R14 ;  /* 0x0000000e041a7220 */ /* 0x040fe20000410000 */
[----:B------:R-:W-:Y:S02]  /*b6f0*/  HADD2.F32 R10, -RZ, R3.H1_H1 ;  /* 0x30000003ff0a7230 */ /* 0x000fe40000004100 */
[----:B------:R-:W-:Y:S01]  /*b700*/  FMUL.FTZ R15, R4, R8 ;  /* 0x00000008040f7220 */ /* 0x000fe20000410000 */
[----:B------:R-:W-:-:S02]  /*b710*/  HADD2.F32 R3, -RZ, R5.H0_H0 ;  /* 0x20000005ff037230 */ /* 0x000fc40000004100 */
[C---:B------:R-:W-:Y:S01]  /*b720*/  FMUL.FTZ R4, R7.reuse, R20 ;  /* 0x0000001407047220 */ /* 0x040fe20000410000 */
[----:B------:R-:W-:Y:S02]  /*b730*/  HADD2.F32 R5, -RZ, R5.H1_H1 ;  /* 0x30000005ff057230 */ /* 0x000fe40000004100 */
[----:B------:R-:W-:Y:S01]  /*b740*/  FMUL.FTZ R7, R7, R10 ;  /* 0x0000000a07077220 */ /* 0x000fe20000410000 */
        /* <DEDUP_REMOVED lines=11> */
[----:B------:R-:W-:-:S02]  /*b800*/  F2FP.SATFINITE.E4M3.F32.PACK_AB_MERGE_C R6, R3, R26, R43 ;  /* 0x0000001a0306723e */ /* 0x000fc4000480702b */
[----:B------:R-:W-:Y:S02]  /*b810*/  F2FP.SATFINITE.E4M3.F32.PACK_AB_MERGE_C R11, R32, R25, R33 ;  /* 0x00000019200b723e */ /* 0x000fe40004807021 */
[----:B------:R-:W-:Y:S01]  /*b820*/  F2FP.SATFINITE.E4M3.F32.PACK_AB_MERGE_C R8, R42, R45, R8 ;  /* 0x0000002d2a08723e */ /* 0x000fe20004807008 */
[----:B------:R3:W-:Y:S01]  /*b830*/  STS.128 [R49+0xf000], R4 ;  /* 0x00f0000431007388 */ /* 0x0007e20000000c00 */
[----:B------:R-:W-:-:S05]  /*b840*/  F2FP.SATFINITE.E4M3.F32.PACK_AB_MERGE_C R10, R10, R15, R28 ;  /* 0x0000000f0a0a723e */ /* 0x000fca000480701c */
[----:B------:R3:W-:Y:S02]  /*b850*/  STS.128 [R0+0xf000], R8 ;  /* 0x00f0000800007388 */ /* 0x0007e40000000c00 */
.L_x_434:
[----:B------:R-:W-:Y:S05]  /*b860*/  BSYNC B0 ;  /* 0x0000000000007941 */ /* 0x000fea0003800000 */
.L_x_427:
[----:B------:R-:W-:Y:S01]  /*b870*/  @!PT LDS RZ, [RZ] ;  /* 0x00000000fffff984 */ /* 0x000fe20000000800 */
[----:B------:R-:W-:Y:S01]  /*b880*/  @!PT LDS RZ, [RZ] ;  /* 0x00000000fffff984 */ /* 0x000fe20000000800 */
[----:B------:R-:W-:Y:S01]  /*b890*/  @!PT LDS RZ, [RZ] ;  /* 0x00000000fffff984 */ /* 0x000fe20000000800 */
[----:B------:R-:W-:Y:S01]  /*b8a0*/  @!PT LDS RZ, [RZ] ;  /* 0x00000000fffff984 */ /* 0x000fe20000000800 */
[----:B------:R1:W-:Y:S06]  /*b8b0*/  MEMBAR.ALL.CTA ;  /* 0x0000000000007992 */ /* 0x0003ec0000008000 */
[----:B-1----:R-:W1:Y:S01]  /*b8c0*/  FENCE.VIEW.ASYNC.S ;  /* 0x00000000000073c6 */ /* 0x002e620000000000 */
[----:B------:R-:W-:Y:S05]  /*b8d0*/  WARPSYNC.ALL ;  /* 0x0000000000007948 */ /* 0x000fea0003800000 */
[----:B-1----:R-:W-:Y:S06]  /*b8e0*/  BAR.SYNC.DEFER_BLOCKING 0xd, 0x180 ;  /* 0x0346000000007b1d */ /* 0x002fec0000010000 */
.L_x_424:
[----:B------:R-:W-:-:S13]  /*b8f0*/  ISETP.NE.AND P0, PT, R157, 0x3, PT ;  /* 0x000000039d00780c */ /* 0x000fda0003f05270 */
[----:B------:R-:W-:Y:S05]  /*b900*/  @!P0 BRA `(.L_x_446) ;  /* 0x0000000000048947 */ /* 0x000fea0003800000 */
[----:B------:R-:W-:Y:S01]  /*b910*/  BPT.TRAP 0x1 ;  /* 0x000000040000795c */ /* 0x000fe20000300000 */
.L_x_446:
[----:B0--3--:R-:W3:Y:S01]  /*b920*/  LDL R0, [R1+0x4] ;  /* 0x0000040001007983 */ /* 0x009ee20000100800 */
[----:B-1--4-:R-:W-:Y:S01]  /*b930*/  IMAD R3, R156, 0x8, R18 ;  /* 0x000000089c037824 */ /* 0x012fe200078e0212 */
[----:B---3-5:R-:W-:-:S04]  /*b940*/  SHF.L.U32 R4, R0, 0x1f, RZ ;  /* 0x0000001f00047819 */ /* 0x028fc800000006ff */
[----:B------:R0:W1:Y:S01]  /*b950*/  SYNCS.PHASECHK.TRANS64.TRYWAIT P1, [R3+URZ+0x19c30], R4 ;  /* 0x019c3004030075a7 */ /* 0x000062000802017f */
[----:B------:R-:W-:Y:S05]  /*b960*/  @!P0 BRA `(.L_x_447) ;  /* 0x0000000000048947 */ /* 0x000fea0003800000 */
[----:B------:R-:W-:Y:S01]  /*b970*/  BPT.TRAP 0x1 ;  /* 0x000000040000795c */ /* 0x000fe20000300000 */
.L_x_447:
[----:B------:R-:W-:Y:S01]  /*b980*/  VIADD R0, R18, 0x13800 ;  /* 0x0001380012007836 */ /* 0x000fe20000000000 */
[----:B------:R-:W-:Y:S01]  /*b990*/  LOP3.LUT R14, R36, 0x10000, RZ, 0xfc, !PT ;  /* 0x00010000240e7812 */ /* 0x000fe200078efcff */
[----:B------:R-:W-:-:S03]  /*b9a0*/  IMAD.MOV.U32 R15, RZ, RZ, -0x3ffffff0 ;  /* 0xc0000010ff0f7424 */ /* 0x000fc600078e00ff */
[----:B------:R-:W-:-:S04]  /*b9b0*/  SHF.R.U32.HI R0, RZ, 0x4, R0 ;  /* 0x00000004ff007819 */ /* 0x000fc80000011600 */
[----:B------:R-:W-:-:S04]  /*b9c0*/  LOP3.LUT R0, R0, 0x3fff, RZ, 0xc0, !PT ;  /* 0x00003fff00007812 */ /* 0x000fc800078ec0ff */
[----:B------:R-:W-:Y:S01]  /*b9d0*/  LOP3.LUT R13, R0, 0x10000, RZ, 0xfc, !PT ;  /* 0x00010000000d7812 */ /* 0x000fe200078efcff */
[----:B-1----:R-:W-:Y:S06]  /*b9e0*/  @P1 BRA `(.L_x_448) ;  /* 0x0000000000081947 */ /* 0x002fec0003800000 */
[----:B------:R-:W1:Y:S02]  /*b9f0*/  SYNCS.PHASECHK.TRANS64.TRYWAIT P1, [R3+URZ+0x19c30], R4 ;  /* 0x019c3004030075a7 */ /* 0x000e64000802017f */
[----:B-1----:R-:W-:Y:S05]  /*ba00*/  @!P1 BRA `(.L_x_449) ;  /* 0x000000f800a09947 */ /* 0x002fea0003800000 */
.L_x_448:
[----:B01----:R-:W-:Y:S01]  /*ba10*/  IMAD R4, R156, 0x300, R13 ;  /* 0x000003009c047824 */ /* 0x003fe200078e020d */
[----:B------:R-:W-:Y:S05]  /*ba20*/  WARPSYNC.ALL ;  /* 0x0000000000007948 */ /* 0x000fea0003800000 */
[----:B------:R-:W-:Y:S01]  /*ba30*/  IMAD.MOV.U32 R5, RZ, RZ, -0x3ffffff0 ;  /* 0xc0000010ff057424 */ /* 0x000fe200078e00ff */
[C---:B------:R-:W-:Y:S01]  /*ba40*/  R2UR UR4, R14.reuse ;  /* 0x000000000e0472ca */ /* 0x040fe200000e0000 */
[----:B--2---:R-:W-:Y:S01]  /*ba50*/  WARPGROUP.ARRIVE ;  /* 0x00000000000079c5 */ /* 0x004fe20000000000 */
[----:B------:R-:W-:Y:S01]  /*ba60*/  R2UR UR5, R15 ;  /* 0x000000000f0572ca */ /* 0x000fe200000e0000 */
[----:B------:R-:W-:Y:S01]  /*ba70*/  VIADD R8, R14, 0x180 ;  /* 0x000001800e087836 */ /* 0x000fe20000000000 */
[C---:B------:R-:W-:Y:S01]  /*ba80*/  R2UR UR6, R4.reuse ;  /* 0x00000000040672ca */ /* 0x040fe200000e0000 */
[----:B------:R-:W-:Y:S01]  /*ba90*/  VIADD R6, R4, 0x100 ;  /* 0x0000010004067836 */ /* 0x000fe20000000000 */
[----:B------:R-:W-:Y:S01]  /*baa0*/  R2UR UR7, R5 ;  /* 0x00000000050772ca */ /* 0x000fe200000e0000 */
[----:B------:R-:W-:Y:S01]  /*bab0*/  IMAD.MOV.U32 R9, RZ, RZ, -0x3ffffff0 ;  /* 0xc0000010ff097424 */ /* 0x000fe200078e00ff */
[----:B------:R-:W-:Y:S01]  /*bac0*/  IADD3 R20, R14, 0x300, RZ ;  /* 0x000003000e147810 */ /* 0x000fe20007ffe0ff */
[----:B------:R-:W-:-:S02]  /*bad0*/  IMAD.MOV.U32 R7, RZ, RZ, -0x3ffffff0 ;  /* 0xc0000010ff077424 */ /* 0x000fc400078e00ff */
[----:B------:R-:W-:Y:S01]  /*bae0*/  VIADD R4, R4, 0x200 ;  /* 0x0000020004047836 */ /* 0x000fe20000000000 */
[----:B------:R0:W-:Y:S01]  /*baf0*/  STL.64 [R1+0x10], R8 ;  /* 0x0000100801007387 */ /* 0x0001e20000100a00 */
[----:B------:R-:W-:Y:S02]  /*bb00*/  IMAD.MOV.U32 R21, RZ, RZ, -0x3ffffff0 ;  /* 0xc0000010ff157424 */ /* 0x000fe400078e00ff */
[----:B------:R-:W-:Y:S02]  /*bb10*/  IMAD.MOV.U32 R5, RZ, RZ, -0x3ffffff0 ;  /* 0xc0000010ff057424 */ /* 0x000fe400078e00ff */
[----:B------:R-:W-:Y:S02]  /*bb20*/  IMAD.MOV.U32 R89, RZ, RZ, RZ ;  /* 0x000000ffff597224 */ /* 0x000fe400078e00ff */
[----:B------:R-:W-:Y:S01]  /*bb30*/  QGMMA.64x128x32.F32.E4M3.E4M3 R24, gdesc[UR4], RZ, !UPT, gsb0 ;  /* 0x01e00000041879f3 */ /* 0x000fe2000c0008ff */
[----:B------:R-:W-:Y:S02]  /*bb40*/  R2UR UR4, R8 ;  /* 0x00000000080472ca */ /* 0x000fe400000e0000 */
[----:B------:R-:W-:-:S02]  /*bb50*/  R2UR UR5, R9 ;  /* 0x00000000090572ca */ /* 0x000fc400000e0000 */
[----:B------:R-:W-:Y:S02]  /*bb60*/  R2UR UR6, R6 ;  /* 0x00000000060672ca */ /* 0x000fe400000e0000 */
[----:B------:R-:W-:Y:S01]  /*bb70*/  R2UR UR7, R7 ;  /* 0x00000000070772ca */ /* 0x000fe200000e0000 */
[----:B------:R-:W-:Y:S02]  /*bb80*/  WARPGROUP.DEPBAR.LE gsb0, 0x0 ;  /* 0x00008000000079c5 */ /* 0x000fe40000010000 */
[----:B------:R-:W-:-:S10]  /*bb90*/  WARPGROUP.ARRIVE ;  /* 0x00000000000079c5 */ /* 0x000fd40000000000 */
[----:B------:R-:W-:Y:S01]  /*bba0*/  QGMMA.64x128x32.F32.E4M3.E4M3 R24, gdesc[UR4], R24, gsb0 ;  /* 0x01e00000041879f3 */ /* 0x000fe20008000818 */
[----:B------:R-:W-:Y:S02]  /*bbb0*/  R2UR UR4, R20 ;  /* 0x00000000140472ca */ /* 0x000fe400000e0000 */
[----:B------:R-:W-:Y:S02]  /*bbc0*/  R2UR UR5, R21 ;  /* 0x00000000150572ca */ /* 0x000fe400000e0000 */
[----:B------:R-:W-:Y:S02]  /*bbd0*/  R2UR UR6, R4 ;  /* 0x00000000040672ca */ /* 0x000fe400000e0000 */
[----:B------:R-:W-:Y:S01]  /*bbe0*/  R2UR UR7, R5 ;  /* 0x00000000050772ca */ /* 0x000fe200000e0000 */
[----:B------:R-:W-:Y:S02]  /*bbf0*/  WARPGROUP.DEPBAR.LE gsb0, 0x0 ;  /* 0x00008000000079c5 */ /* 0x000fe40000010000 */
[----:B------:R-:W-:-:S10]  /*bc00*/  WARPGROUP.ARRIVE ;  /* 0x00000000000079c5 */ /* 0x000fd40000000000 */
[----:B------:R-:W-:Y:S03]  /*bc10*/  QGMMA.64x128x32.F32.E4M3.E4M3 R24, gdesc[UR4], R24, gsb0 ;  /* 0x01e00000041879f3 */ /* 0x000fe60008000818 */
[----:B------:R-:W-:Y:S02]  /*bc20*/  WARPGROUP.DEPBAR.LE gsb0, 0x0 ;  /* 0x00008000000079c5 */ /* 0x000fe40000010000 */
[----:B0-----:R-:W-:Y:S05]  /*bc30*/  @!P0 BRA `(.L_x_450) ;  /* 0x0000000000048947 */ /* 0x001fea0003800000 */
[----:B------:R-:W-:Y:S01]  /*bc40*/  BPT.TRAP 0x1 ;  /* 0x000000040000795c */ /* 0x000fe20000300000 */
.L_x_450:
[----:B------:R-:W2:Y:S01]  /*bc50*/  LDL R0, [R1+0x3c] ;  /* 0x00003c0001007983 */ /* 0x000ea20000100800 */
[----:B------:R-:W-:-:S03]  /*bc60*/  P2R R6, PR, RZ, 0x1 ;  /* 0x00000001ff067803 */ /* 0x000fc60000000000 */
[----:B------:R-:W3:Y:S01]  /*bc70*/  LDL R92, [R1+0x24] ;  /* 0x00002400015c7983 */ /* 0x000ee20000100800 */
        /* <DEDUP_REMOVED lines=10> */
[C---:B------:R-:W-:Y:S02]  /*bd20*/  ISETP.GT.AND P6, PT, R4.reuse, 0x10, PT ;  /* 0x000000100400780c */ /* 0x040fe40003fc4270 */
        /* <DEDUP_REMOVED lines=22> */
[C---:B------:R-:W-:Y:S02]  /*be90*/  ISETP.GT.AND P6, PT, R4.reuse, 0x28, PT ;  /* 0x000000280400780c */ /* 0x040fe40003fc4270 */
        /* <DEDUP_REMOVED lines=50> */
[----:B------:R-:W-:Y:S02]  /*c1c0*/  ISETP.GT.AND P0, PT, R4, 0x59, PT ;  /* 0x000000590400780c */ /* 0x000fe40003f04270 */
[----:B------:R-:W-:-:S02]  /*c1d0*/  FSEL R125, R68, -INF , P6 ;  /* 0xff800000447d7808 */ /* 0x000fc40003000000 */
[----:B------:R-:W-:Y:S02]  /*c1e0*/  FMNMX.FTZ R0, R65, R0, !PT ;  /* 0x0000000041007209 */ /* 0x000fe40007810000 */
[----:B------:R-:W-:Y:S02]  /*c1f0*/  FSEL R59, R59, -INF , P5 ;  /* 0xff8000003b3b7808 */ /* 0x000fe40002800000 */
        /* <DEDUP_REMOVED lines=13> */
[----:B------:R-:W-:Y:S01]  /*c2d0*/  FMNMX.FTZ R0, R73, R0, !PT ;  /* 0x0000000049007209 */ /* 0x000fe20007810000 */
[----:B------:R-:W2:Y:S01]  /*c2e0*/  LDL R76, [R1+0x2c] ;  /* 0x00002c00014c7983 */ /* 0x000ea20000100800 */
        /* <DEDUP_REMOVED lines=15> */
[----:B------:R-:W-:-:S04]  /*c3e0*/  FSEL R85, R85, -INF , P6 ;  /* 0xff80000055557808 */ /* 0x000fc80003000000 */
[----:B------:R-:W-:-:S05]  /*c3f0*/  FMNMX.FTZ R12, R85, R0, !PT ;  /* 0x00000000550c7209 */ /* 0x000fca0007810000 */
[----:B------:R-:W0:Y:S01]  /*c400*/  SHFL.BFLY PT, R137, R12, 0x2, 0x1f ;  /* 0x0c401f000c897f89 */ /* 0x000e2200000e0000 */
[----:B------:R-:W-:Y:S02]  /*c410*/  P2R R10, PR, RZ, 0x2 ;  /* 0x00000002ff0a7803 */ /* 0x000fe40000000000 */
[----:B------:R-:W-:-:S04]  /*c420*/  ISETP.GT.AND P1, PT, R4, 0x59, PT ;  /* 0x000000590400780c */ /* 0x000fc80003f24270 */
[----:B------:R-:W-:Y:S02]  /*c430*/  FSEL R71, R71, -INF , P1 ;  /* 0xff80000047477808 */ /* 0x000fe40000800000 */
[----:B------:R-:W-:Y:S02]  /*c440*/  ISETP.NE.AND P1, PT, R10, RZ, PT ;  /* 0x000000ff0a00720c */ /* 0x000fe40003f25270 */
[----:B------:R-:W-:Y:S02]  /*c450*/  FMNMX.FTZ R10, R9, R27, !PT ;  /* 0x0000001b090a7209 */ /* 0x000fe40007810000 */
[----:B0-----:R-:W-:-:S05]  /*c460*/  FMNMX.FTZ R26, R12, R137, !PT ;  /* 0x000000890c1a7209 */ /* 0x001fca0007810000 */
[----:B------:R-:W0:Y:S01]  /*c470*/  SHFL.BFLY PT, R137, R26, 0x1, 0x1f ;  /* 0x0c201f001a897f89 */ /* 0x000e2200000e0000 */
[----:B------:R-:W-:-:S04]  /*c480*/  FMNMX.FTZ R10, R93, R10, !PT ;  /* 0x0000000a5d0a7209 */ /* 0x000fc80007810000 */
[----:B------:R-:W-:-:S04]  /*c490*/  FMNMX.FTZ R12, R31, R10, !PT ;  /* 0x0000000a1f0c7209 */ /* 0x000fc80007810000 */
[----:B------:R-:W-:Y:S02]  /*c4a0*/  FMNMX.FTZ R12, R97, R12, !PT ;  /* 0x0000000c610c7209 */ /* 0x000fe40007810000 */
[----:B------:R-:W-:Y:S02]  /*c4b0*/  P2R R24, PR, RZ, 0x4 ;  /* 0x00000004ff187803 */ /* 0x000fe40000000000 */
[----:B------:R-:W-:Y:S02]  /*c4c0*/  FMNMX.FTZ R12, R35, R12, !PT ;  /* 0x0000000c230c7209 */ /* 0x000fe40007810000 */
[----:B------:R-:W-:Y:S02]  /*c4d0*/  ISETP.GT.AND P2, PT, R4, 0x58, PT ;  /* 0x000000580400780c */ /* 0x000fe40003f44270 */
[----:B------:R-:W-:Y:S02]  /*c4e0*/  FMNMX.FTZ R12, R101, R12, !PT ;  /* 0x0000000c650c7209 */ /* 0x000fe40007810000 */
[----:B0-----:R-:W-:-:S02]  /*c4f0*/  FMNMX.FTZ R0, R26, R137, !PT ;  /* 0x000000891a007209 */ /* 0x001fc40007810000 */
[----:B------:R-:W-:Y:S02]  /*c500*/  FSEL R137, R70, -INF , P2 ;  /* 0xff80000046897808 */ /* 0x000fe40001000000 */
[----:B------:R-:W-:Y:S02]  /*c510*/  ISETP.NE.AND P2, PT, R24, RZ, PT ;  /* 0x000000ff1800720c */ /* 0x000fe40003f45270 */
[----:B------:R-:W-:-:S04]  /*c520*/  FMNMX.FTZ R24, R39, R12, !PT ;  /* 0x0000000c27187209 */ /* 0x000fc80007810000 */
[----:B------:R-:W-:-:S04]  /*c530*/  FMNMX.FTZ R24, R105, R24, !PT ;  /* 0x0000001869187209 */ /* 0x000fc80007810000 */
[----:B------:R-:W-:-:S04]  /*c540*/  FMNMX.FTZ R24, R43, R24, !PT ;  /* 0x000000182b187209 */ /* 0x000fc80007810000 */
[----:B------:R-:W-:-:S04]  /*c550*/  FMNMX.FTZ R24, R109, R24, !PT ;  /* 0x000000186d187209 */ /* 0x000fc80007810000 */
[----:B------:R-:W-:-:S04]  /*c560*/  FMNMX.FTZ R26, R47, R24, !PT ;  /* 0x000000182f1a7209 */ /* 0x000fc80007810000 */
[----:B------:R-:W-:Y:S01]  /*c570*/  FMNMX.FTZ R26, R113, R26, !PT ;  /* 0x0000001a711a7209 */ /* 0x000fe20007810000 */
[----:B------:R-:W-:-:S01]  /*c580*/  FFMA.FTZ R30, R2, R0, -8 ;  /* 0xc1000000021e7423 */ /* 0x000fc20000010000 */
[----:B------:R-:W-:Y:S02]  /*c590*/  P2R R28, PR, RZ, 0x8 ;  /* 0x00000008ff1c7803 */ /* 0x000fe40000000000 */
[----:B------:R-:W-:Y:S02]  /*c5a0*/  FMNMX.FTZ R26, R51, R26, !PT ;  /* 0x0000001a331a7209 */ /* 0x000fe40007810000 */
[----:B------:R-:W-:Y:S02]  /*c5b0*/  FSETP.NEU.FTZ.AND P3, PT, R0, -INF , PT ;  /* 0xff8000000000780b */ /* 0x000fe40003f7d000 */
[----:B------:R-:W-:Y:S02]  /*c5c0*/  P2R R8, PR, RZ, 0x1 ;  /* 0x00000001ff087803 */ /* 0x000fe40000000000 */
[----:B------:R-:W-:-:S02]  /*c5d0*/  FMNMX.FTZ R26, R115, R26, !PT ;  /* 0x0000001a731a7209 */ /* 0x000fc40007810000 */
[----:B------:R-:W-:Y:S02]  /*c5e0*/  ISETP.GT.AND P0, PT, R4, 0x60, PT ;  /* 0x000000600400780c */ /* 0x000fe40003f04270 */
[----:B------:R-:W-:Y:S02]  /*c5f0*/  FSEL R4, R30, RZ, P3 ;  /* 0x000000ff1e047208 */ /* 0x000fe40001800000 */
[----:B------:R-:W-:Y:S02]  /*c600*/  ISETP.NE.AND P3, PT, R28, RZ, PT ;  /* 0x000000ff1c00720c */ /* 0x000fe40003f65270 */
        /* <DEDUP_REMOVED lines=8> */
[----:B------:R-:W-:Y:S02]  /*c690*/  FSEL R139, R74, -INF , P0 ;  /* 0xff8000004a8b7808 */ /* 0x000fe40000000000 */
[----:B------:R-:W-:Y:S02]  /*c6a0*/  ISETP.NE.AND P0, PT, R8, RZ, PT ;  /* 0x000000ff0800720c */ /* 0x000fe40003f05270 */
[----:B------:R-:W-:Y:S01]  /*c6b0*/  FMNMX.FTZ R32, R71, R30, !PT ;  /* 0x0000001e47207209 */ /* 0x000fe20007810000 */
[C-C-:B------:R-:W-:Y:S01]  /*c6c0*/  FFMA.FTZ R8, R2.reuse, R29, -R4.reuse ;  /* 0x0000001d02087223 */ /* 0x140fe20000010804 */
[----:B------:R-:W-:Y:S02]  /*c6d0*/  FSEL R75, R75, -INF , P0 ;  /* 0xff8000004b4b7808 */ /* 0x000fe40000000000 */
[----:B------:R-:W-:Y:S01]  /*c6e0*/  FMNMX.FTZ R32, R139, R32, !PT ;  /* 0x000000208b207209 */ /* 0x000fe20007810000 */
[----:B------:R-:W-:-:S01]  /*c6f0*/  FFMA.FTZ R29, R2, R37, -R4 ;  /* 0x00000025021d7223 */ /* 0x000fc20000010804 */
[----:B------:R-:W-:Y:S01]  /*c700*/  FFMA.FTZ R37, R2, R45, -R4 ;  /* 0x0000002d02257223 */ /* 0x000fe20000010804 */
[----:B------:R-:W-:-:S02]  /*c710*/  FSEL R45, R78, -INF , P1 ;  /* 0xff8000004e2d7808 */ /* 0x000fc40000800000 */
[----:B------:R-:W-:Y:S02]  /*c720*/  FMNMX.FTZ R32, R75, R32, !PT ;  /* 0x000000204b207209 */ /* 0x000fe40007810000 */
[----:B------:R-:W-:Y:S01]  /*c730*/  ISETP.NE.AND P0, PT, R6, RZ, PT ;  /* 0x000000ff0600720c */ /* 0x000fe20003f05270 */
[C-C-:B------:R-:W-:Y:S01]  /*c740*/  FFMA.FTZ R6, R2.reuse, R5, -R4.reuse ;  /* 0x0000000502067223 */ /* 0x140fe20000010804 */
[----:B------:R-:W-:-:S01]  /*c750*/  FFMA.FTZ R5, R2, R11, -R4 ;  /* 0x0000000b02057223 */ /* 0x000fc20000010804 */
[C-C-:B------:R-:W-:Y:S01]  /*c760*/  FFMA.FTZ R11, R2.reuse, R33, -R4.reuse ;  /* 0x00000021020b7223 */ /* 0x140fe20000010804 */
[----:B------:R-:W-:Y:S01]  /*c770*/  FSEL R79, R79, -INF , P2 ;  /* 0xff8000004f4f7808 */ /* 0x000fe20001000000 */
[C-C-:B------:R-:W-:Y:S01]  /*c780*/  FFMA.FTZ R33, R2.reuse, R41, -R4.reuse ;  /* 0x0000002902217223 */ /* 0x140fe20000010804 */
[----:B------:R-:W-:Y:S01]  /*c790*/  FMNMX.FTZ R32, R45, R32, !PT ;  /* 0x000000202d207209 */ /* 0x000fe20007810000 */
[C-C-:B------:R-:W-:Y:S01]  /*c7a0*/  FFMA.FTZ R41, R2.reuse, R49, -R4.reuse ;  /* 0x0000003102297223 */ /* 0x140fe20000010804 */
[----:B------:R-:W-:-:S01]  /*c7b0*/  FFMA.FTZ R49, R2, R53, -R4 ;  /* 0x0000003502317223 */ /* 0x000fc20000010804 */
[----:B------:R-:W-:-:S02]  /*c7c0*/  FSEL R53, R82, -INF , P3 ;  /* 0xff80000052357808 */ /* 0x000fc40001800000 */
[----:B------:R-:W-:Y:S01]  /*c7d0*/  FMNMX.FTZ R34, R79, R32, !PT ;  /* 0x000000204f227209 */ /* 0x000fe20007810000 */
[----:B------:R-:W-:Y:S01]  /*c7e0*/  FFMA.FTZ R91, R2, R91, -R4 ;  /* 0x0000005b025b7223 */ /* 0x000fe20000010804 */
[----:B------:R-:W-:Y:S02]  /*c7f0*/  FSEL R83, R83, -INF , P4 ;  /* 0xff80000053537808 */ /* 0x000fe40002000000 */
[----:B------:R-:W-:Y:S01]  /*c800*/  FMNMX.FTZ R34, R53, R34, !PT ;  /* 0x0000002235227209 */ /* 0x000fe20007810000 */
[----:B------:R0:W-:Y:S03]  /*c810*/  MUFU.EX2 R12, R91 ;  /* 0x0000005b000c7308 */ /* 0x0001e60000000800 */
[----:B------:R-:W-:Y:S02]  /*c820*/  FMNMX.FTZ R34, R83, R34, !PT ;  /* 0x0000002253227209 */ /* 0x000fe40007810000 */
[----:B------:R-:W-:-:S02]  /*c830*/  FSEL R87, R87, -INF , P6 ;  /* 0xff80000057577808 */ /* 0x000fc40003000000 */
[----:B0-----:R-:W-:Y:S01]  /*c840*/  FSEL R91, R86, -INF , P5 ;  /* 0xff800000565b7808 */ /* 0x001fe20002800000 */
[----:B------:R0:W-:Y:S03]  /*c850*/  MUFU.EX2 R10, R5 ;  /* 0x00000005000a7308 */ /* 0x0001e60000000800 */
[----:B------:R-:W-:-:S04]  /*c860*/  FMNMX.FTZ R34, R91, R34, !PT ;  /* 0x000000225b227209 */ /* 0x000fc80007810000 */
[----:B0-----:R-:W-:-:S05]  /*c870*/  FMNMX.FTZ R5, R87, R34, !PT ;  /* 0x0000002257057209 */ /* 0x001fca0007810000 */
[----:B------:R-:W0:Y:S02]  /*c880*/  SHFL.BFLY PT, R40, R5, 0x2, 0x1f ;  /* 0x0c401f0005287f89 */ /* 0x000e2400000e0000 */
[----:B0-----:R-:W-:-:S05]  /*c890*/  FMNMX.FTZ R46, R5, R40, !PT ;  /* 0x00000028052e7209 */ /* 0x001fca0007810000 */
[----:B------:R-:W0:Y:S01]  /*c8a0*/  SHFL.BFLY PT, R5, R46, 0x1, 0x1f ;  /* 0x0c201f002e057f89 */ /* 0x000e2200000e0000 */
[----:B------:R-:W-:-:S01]  /*c8b0*/  FFMA.FTZ R95, R2, R95, -R4 ;  /* 0x0000005f025f7223 */ /* 0x000fc20000010804 */
[C-C-:B------:R-:W-:Y:S01]  /*c8c0*/  FFMA.FTZ R40, R2.reuse, R73, -R4.reuse ;  /* 0x0000004902287223 */ /* 0x140fe20000010804 */
[----:B------:R-:W-:-:S02]  /*c8d0*/  FFMA.FTZ R73, R2, R77, -R4 ;  /* 0x0000004d02497223 */ /* 0x000fc40000010804 */
[----:B------:R1:W-:Y:S01]  /*c8e0*/  MUFU.EX2 R24, R95 ;  /* 0x0000005f00187308 */ /* 0x0003e20000000800 */
[----:B------:R-:W-:-:S01]  /*c8f0*/  FFMA.FTZ R25, R2, R25, -R4 ;  /* 0x0000001902197223 */ /* 0x000fc20000010804 */
[C-C-:B------:R-:W-:Y:S01]  /*c900*/  FFMA.FTZ R7, R2.reuse, R7, -R4.reuse ;  /* 0x0000000702077223 */ /* 0x140fe20000010804 */
[----:B------:R-:W-:-:S01]  /*c910*/  FFMA.FTZ R99, R2, R99, -R4 ;  /* 0x0000006302637223 */ /* 0x000fc20000010804 */
[C-C-:B------:R-:W-:Y:S01]  /*c920*/  FFMA.FTZ R103, R2.reuse, R103, -R4.reuse ;  /* 0x0000006702677223 */ /* 0x140fe20000010804 */
[----:B------:R-:W-:-:S01]  /*c930*/  FFMA.FTZ R107, R2, R107, -R4 ;  /* 0x0000006b026b7223 */ /* 0x000fc20000010804 */
[----:B0-----:R-:W-:-:S04]  /*c940*/  FMNMX.FTZ R5, R46, R5, !PT ;  /* 0x000000052e057209 */ /* 0x001fc80007810000 */
[----:B------:R-:W-:Y:S01]  /*c950*/  FSETP.NEU.FTZ.AND P1, PT, R5, -INF , PT ;  /* 0xff8000000500780b */ /* 0x000fe20003f3d000 */
[----:B------:R-:W-:-:S01]  /*c960*/  FFMA.FTZ R50, R2, R5, -8 ;  /* 0xc100000002327423 */ /* 0x000fc20000010005 */
[C-C-:B-1----:R-:W-:Y:S01]  /*c970*/  FFMA.FTZ R95, R2.reuse, R61, -R4.reuse ;  /* 0x0000003d025f7223 */ /* 0x142fe20000010804 */
[----:B------:R-:W-:-:S03]  /*c980*/  FFMA.FTZ R61, R2, R65, -R4 ;  /* 0x00000041023d7223 */ /* 0x000fc60000010804 */
[----:B------:R-:W-:Y:S01]  /*c990*/  FSEL R50, R50, RZ, P1 ;  /* 0x000000ff32327208 */ /* 0x000fe20000800000 */
[----:B------:R-:W-:-:S01]  /*c9a0*/  FFMA.FTZ R46, R2, R81, -R4 ;  /* 0x00000051022e7223 */ /* 0x000fc20000010804 */
[C-C-:B------:R-:W-:Y:S01]  /*c9b0*/  FFMA.FTZ R111, R2.reuse, R111, -R4.reuse ;  /* 0x0000006f026f7223 */ /* 0x140fe20000010804 */
        /* <DEDUP_REMOVED lines=9> */
[C---:B------:R-:W-:Y:S01]  /*ca50*/  FFMA.FTZ R81, R2.reuse, R85, -R4 ;  /* 0x0000005502517223 */ /* 0x040fe20000010804 */
[----:B------:R-:W-:-:S01]  /*ca60*/  FFMA.FTZ R4, R2, R9, -R50 ;  /* 0x0000000902047223 */ /* 0x000fc20000010832 */
[C-C-:B------:R-:W-:Y:S01]  /*ca70*/  FFMA.FTZ R9, R2.reuse, R27, -R50.reuse ;  /* 0x0000001b02097223 */ /* 0x140fe20000010832 */
[----:B------:R-:W-:-:S01]  /*ca80*/  FFMA.FTZ R54, R2, R93, -R50 ;  /* 0x0000005d02367223 */ /* 0x000fc20000010832 */
[----:B------:R-:W-:Y:S01]  /*ca90*/  MUFU.EX2 R6, R6 ;  /* 0x0000000600067308 */ /* 0x000fe20000000800 */
[----:B------:R-:W-:-:S07]  /*caa0*/  FFMA.FTZ R85, R2, R31, -R50 ;  /* 0x0000001f02557223 */ /* 0x000fce0000010832 */
[----:B------:R-:W0:Y:S01]  /*cab0*/  MUFU.EX2 R25, R25 ;  /* 0x0000001900197308 */ /* 0x000e220000000800 */
[----:B------:R-:W-:-:S07]  /*cac0*/  FFMA.FTZ R27, R2, R97, -R50 ;  /* 0x00000061021b7223 */ /* 0x000fce0000010832 */
[----:B------:R-:W-:Y:S08]  /*cad0*/  MUFU.EX2 R4, R4 ;  /* 0x0000000400047308 */ /* 0x000ff00000000800 */
[----:B------:R-:W1:Y:S01]  /*cae0*/  MUFU.EX2 R9, R9 ;  /* 0x0000000900097308 */ /* 0x000e620000000800 */
[----:B------:R-:W-:-:S07]  /*caf0*/  FFMA.FTZ R48, R2, R35, -R50 ;  /* 0x0000002302307223 */ /* 0x000fce0000010832 */
[----:B------:R-:W4:Y:S08]  /*cb00*/  MUFU.EX2 R7, R7 ;  /* 0x0000000700077308 */ /* 0x000f300000000800 */
[----:B------:R-:W5:Y:S01]  /*cb10*/  MUFU.EX2 R54, R54 ;  /* 0x0000003600367308 */ /* 0x000f620000000800 */
[----:B------:R-:W-:-:S07]  /*cb20*/  FFMA.FTZ R58, R2, R101, -R50 ;  /* 0x00000065023a7223 */ /* 0x000fce0000010832 */
[----:B------:R-:W3:Y:S08]  /*cb30*/  MUFU.EX2 R8, R8 ;  /* 0x0000000800087308 */ /* 0x000ef00000000800 */
[----:B------:R-:W2:Y:S01]  /*cb40*/  MUFU.EX2 R85, R85 ;  /* 0x0000005500557308 */ /* 0x000ea20000000800 */
[----:B------:R-:W-:-:S01]  /*cb50*/  FFMA.FTZ R66, R2, R55, -R50 ;  /* 0x0000003702427223 */ /* 0x000fc20000010832 */
[----:B0-----:R-:W-:Y:S01]  /*cb60*/  FADD.FTZ R62, R6, R25 ;  /* 0x00000019063e7221 */ /* 0x001fe20000010000 */
[----:B-1----:R-:W-:-:S05]  /*cb70*/  FADD.FTZ R55, R4, R9 ;  /* 0x0000000904377221 */ /* 0x002fca0000010000 */
[----:B------:R-:W0:Y:S01]  /*cb80*/  MUFU.EX2 R27, R27 ;  /* 0x0000001b001b7308 */ /* 0x000e220000000800 */
[----:B------:R-:W-:-:S01]  /*cb90*/  FFMA.FTZ R93, R2, R39, -R50 ;  /* 0x00000027025d7223 */ /* 0x000fc20000010832 */
[----:B------:R-:W-:Y:S01]  /*cba0*/  FFMA.FTZ R60, R2, R59, -R50 ;  /* 0x0000003b023c7223 */ /* 0x000fe20000010832 */
[----:B----4-:R-:W-:-:S05]  /*cbb0*/  FADD.FTZ R59, R7, R62 ;  /* 0x0000003e073b7221 */ /* 0x010fca0000010000 */
[----:B------:R-:W1:Y:S01]  /*cbc0*/  MUFU.EX2 R11, R11 ;  /* 0x0000000b000b7308 */ /* 0x000e620000000800 */
[----:B-----5:R-:W-:-:S01]  /*cbd0*/  FADD.FTZ R62, R54, R55 ;  /* 0x00000037363e7221 */ /* 0x020fc20000010000 */
[----:B------:R-:W-:-:S06]  /*cbe0*/  FFMA.FTZ R31, R2, R105, -R50 ;  /* 0x00000069021f7223 */ /* 0x000fcc0000010832 */
[----:B------:R-:W4:Y:S01]  /*cbf0*/  MUFU.EX2 R48, R48 ;  /* 0x0000003000307308 */ /* 0x000f220000000800 */
[----:B---3--:R-:W-:-:S01]  /*cc00*/  FADD.FTZ R59, R8, R59 ;  /* 0x0000003b083b7221 */ /* 0x008fc20000010000 */
[----:B--2---:R-:W-:-:S06]  /*cc10*/  FADD.FTZ R62, R85, R62 ;  /* 0x0000003e553e7221 */ /* 0x004fcc0000010000 */
[----:B------:R-:W2:Y:S01]  /*cc20*/  MUFU.EX2 R58, R58 ;  /* 0x0000003a003a7308 */ /* 0x000ea20000000800 */
[----:B------:R-:W-:-:S01]  /*cc30*/  FFMA.FTZ R52, R2, R43, -R50 ;  /* 0x0000002b02347223 */ /* 0x000fc20000010832 */
[----:B------:R-:W-:-:S06]  /*cc40*/  FADD.FTZ R70, R10, R59 ;  /* 0x0000003b0a467221 */ /* 0x000fcc0000010000 */
[----:B------:R-:W3:Y:S01]  /*cc50*/  MUFU.EX2 R29, R29 ;  /* 0x0000001d001d7308 */ /* 0x000ee20000000800 */
[----:B0-----:R-:W-:-:S01]  /*cc60*/  FADD.FTZ R59, R27, R62 ;  /* 0x0000003e1b3b7221 */ /* 0x001fc20000010000 */
[----:B------:R-:W-:-:S06]  /*cc70*/  FFMA.FTZ R43, R2, R109, -R50 ;  /* 0x0000006d022b7223 */ /* 0x000fcc0000010832 */
[----:B------:R-:W0:Y:S01]  /*cc80*/  MUFU.EX2 R93, R93 ;  /* 0x0000005d005d7308 */ /* 0x000e220000000800 */
[----:B------:R-:W-:-:S01]  /*cc90*/  FFMA.FTZ R68, R2, R63, -R50 ;  /* 0x0000003f02447223 */ /* 0x000fc20000010832 */
[----:B-1----:R-:W-:Y:S01]  /*cca0*/  FADD.FTZ R63, R11, R70 ;  /* 0x000000460b3f7221 */ /* 0x002fe20000010000 */
[----:B----4-:R-:W-:-:S05]  /*ccb0*/  FADD.FTZ R59, R48, R59 ;  /* 0x0000003b303b7221 */ /* 0x010fca0000010000 */
[----:B------:R-:W1:Y:S01]  /*ccc0*/  MUFU.EX2 R31, R31 ;  /* 0x0000001f001f7308 */ /* 0x000e620000000800 */
[----:B------:R-:W-:-:S01]  /*ccd0*/  FFMA.FTZ R64, R2, R47, -R50 ;  /* 0x0000002f02407223 */ /* 0x000fc20000010832 */
[----:B------:R-:W-:-:S06]  /*cce0*/  FADD.FTZ R72, R12, R63 ;  /* 0x0000003f0c487221 */ /* 0x000fcc0000010000 */
[----:B------:R-:W4:Y:S01]  /*ccf0*/  MUFU.EX2 R33, R33 ;  /* 0x0000002100217308 */ /* 0x000f220000000800 */
[----:B--2---:R-:W-:-:S01]  /*cd00*/  FADD.FTZ R74, R58, R59 ;  /* 0x0000003b3a4a7221 */ /* 0x004fc20000010000 */
[----:B------:R-:W-:-:S06]  /*cd10*/  FFMA.FTZ R35, R2, R113, -R50 ;  /* 0x0000007102237223 */ /* 0x000fcc0000010832 */
[----:B------:R-:W2:Y:S01]  /*cd20*/  MUFU.EX2 R52, R52 ;  /* 0x0000003400347308 */ /* 0x000ea20000000800 */
[----:B---3--:R-:W-:-:S01]  /*cd30*/  FADD.FTZ R59, R29, R72 ;  /* 0x000000481d3b7221 */ /* 0x008fc20000010000 */
[----:B0-----:R-:W-:-:S06]  /*cd40*/  FADD.FTZ R74, R93, R74 ;  /* 0x0000004a5d4a7221 */ /* 0x001fcc0000010000 */
[----:B------:R-:W0:Y:S01]  /*cd50*/  MUFU.EX2 R26, R99 ;  /* 0x00000063001a7308 */ /* 0x000e220000000800 */
[----:B------:R-:W-:-:S07]  /*cd60*/  FFMA.FTZ R56, R2, R51, -R50 ;  /* 0x0000003302387223 */ /* 0x000fce0000010832 */
[----:B------:R-:W3:Y:S01]  /*cd70*/  MUFU.EX2 R43, R43 ;  /* 0x0000002b002b7308 */ /* 0x000ee20000000800 */
[----:B------:R-:W-:-:S01]  /*cd80*/  FADD.FTZ R72, R24, R59 ;  /* 0x0000003b18487221 */ /* 0x000fc20000010000 */
[----:B-1----:R-:W-:-:S06]  /*cd90*/  FADD.FTZ R63, R31, R74 ;  /* 0x0000004a1f3f7221 */ /* 0x002fcc0000010000 */
[----:B------:R-:W1:Y:S01]  /*cda0*/  MUFU.EX2 R37, R37 ;  /* 0x0000002500257308 */ /* 0x000e620000000800 */
[----:B------:R-:W-:-:S07]  /*cdb0*/  FFMA.FTZ R47, R2, R115, -R50 ;  /* 0x00000073022f7223 */ /* 0x000fce0000010832 */
[----:B------:R-:W5:Y:S01]  /*cdc0*/  MUFU.EX2 R64, R64 ;  /* 0x0000004000407308 */ /* 0x000f620000000800 */
[----:B------:R-:W-:-:S01]  /*cdd0*/  FFMA.FTZ R59, R2, R45, -R50 ;  /* 0x0000002d023b7223 */ /* 0x000fc20000010832 */
[----:B----4-:R-:W-:-:S06]  /*cde0*/  FADD.FTZ R45, R33, R72 ;  /* 0x00000048212d7221 */ /* 0x010fcc0000010000 */
[----:B------:R-:W4:Y:S01]  /*cdf0*/  MUFU.EX2 R28, R103 ;  /* 0x00000067001c7308 */ /* 0x000f220000000800 */
[----:B--2---:R-:W-:-:S07]  /*ce00*/  FADD.FTZ R72, R52, R63 ;  /* 0x0000003f34487221 */ /* 0x004fce0000010000 */
[----:B------:R-:W2:Y:S01]  /*ce10*/  MUFU.EX2 R35, R35 ;  /* 0x0000002300237308 */ /* 0x000ea20000000800 */
[----:B0-----:R-:W-:-:S01]  /*ce20*/  FADD.FTZ R74, R26, R45 ;  /* 0x0000002d1a4a7221 */ /* 0x001fc20000010000 */
[----:B---3--:R-:W-:-:S06]  /*ce30*/  FADD.FTZ R45, R43, R72 ;  /* 0x000000482b2d7221 */ /* 0x008fcc0000010000 */
[----:B------:R-:W0:Y:S01]  /*ce40*/  MUFU.EX2 R41, R41 ;  /* 0x0000002900297308 */ /* 0x000e220000000800 */
[----:B------:R-:W-:-:S07]  /*ce50*/  FFMA.FTZ R39, R2, R121, -R50 ;  /* 0x0000007902277223 */ /* 0x000fce0000010832 */
[----:B------:R-:W3:Y:S01]  /*ce60*/  MUFU.EX2 R56, R56 ;  /* 0x0000003800387308 */ /* 0x000ee20000000800 */
[----:B-1----:R-:W-:-:S01]  /*ce70*/  FADD.FTZ R63, R37, R74 ;  /* 0x0000004a253f7221 */ /* 0x002fc20000010000 */
[----:B-----5:R-:W-:-:S06]  /*ce80*/  FADD.FTZ R72, R64, R45 ;  /* 0x0000002d40487221 */ /* 0x020fcc0000010000 */
[----:B------:R-:W1:Y:S08]  /*ce90*/  MUFU.EX2 R30, R107 ;  /* 0x0000006b001e7308 */ /* 0x000e700000000800 */
[----:B------:R-:W5:Y:S01]  /*cea0*/  MUFU.EX2 R47, R47 ;  /* 0x0000002f002f7308 */ /* 0x000f620000000800 */
[----:B----4-:R-:W-:-:S07]  /*ceb0*/  FADD.FTZ R74, R28, R63 ;  /* 0x0000003f1c4a7221 */ /* 0x010fce0000010000 */
[----:B------:R-:W4:Y:S01]  /*cec0*/  MUFU.EX2 R49, R49 ;  /* 0x0000003100317308 */ /* 0x000f220000000800 */
[----:B--2---:R-:W-:-:S01]  /*ced0*/  FADD.FTZ R63, R35, R72 ;  /* 0x00000048233f7221 */ /* 0x004fc20000010000 */
[----:B------:R-:W-:-:S06]  /*cee0*/  FFMA.FTZ R51, R2, R123, -R50 ;  /* 0x0000007b02337223 */ /* 0x000fcc0000010832 */
[----:B------:R-:W2:Y:S01]  /*cef0*/  MUFU.EX2 R66, R66 ;  /* 0x0000004200427308 */ /* 0x000ea20000000800 */
[----:B------:R-:W-:Y:S01]  /*cf00*/  F2FP.SATFINITE.E4M3.F32.PACK_AB_MERGE_C R148, R8, R7, RZ ;  /* 0x000000070894723e */ /* 0x000fe200048070ff */
[----:B0-----:R-:W-:Y:S01]  /*cf10*/  FADD.FTZ R7, R41, R74 ;  /* 0x0000004a29077221 */ /* 0x001fe20000010000 */
[----:B------:R-:W-:-:S05]  /*cf20*/  F2FP.SATFINITE.E4M3.F32.PACK_AB_MERGE_C R150, R29, R12, RZ ;  /* 0x0000000c1d96723e */ /* 0x000fca00048070ff */
[----:B------:R-:W0:Y:S01]  /*cf30*/  MUFU.EX2 R32, R111 ;  /* 0x0000006f00207308 */ /* 0x000e220000000800 */
[----:B---3--:R-:W-:-:S07]  /*cf40*/  FADD.FTZ R12, R56, R63 ;  /* 0x0000003f380c7221 */ /* 0x008fce0000010000 */
[----:B------:R-:W3:Y:S01]  /*cf50*/  MUFU.EX2 R39, R39 ;  /* 0x0000002700277308 */ /* 0x000ee20000000800 */
[----:B------:R-:W-:Y:S02]  /*cf60*/  VIADD R55, R3, 0x19c40 ;  /* 0x00019c4003377836 */ /* 0x000fe40000000000 */
[----:B-1----:R-:W-:-:S05]  /*cf70*/  FADD.FTZ R72, R30, R7 ;  /* 0x000000071e487221 */ /* 0x002fca0000010000 */
[----:B------:R-:W1:Y:S01]  /*cf80*/  MUFU.EX2 R57, R57 ;  /* 0x0000003900397308 */ /* 0x000e620000000800 */
[----:B-----5:R-:W-:-:S07]  /*cf90*/  FADD.FTZ R7, R47, R12 ;  /* 0x0000000c2f077221 */ /* 0x020fce0000010000 */
[----:B------:R-:W5:Y:S01]  /*cfa0*/  MUFU.EX2 R60, R60 ;  /* 0x0000003c003c7308 */ /* 0x000f620000000800 */
[C---:B----4-:R-:W-:Y:S01]  /*cfb0*/  F2FP.SATFINITE.E4M3.F32.PACK_AB_MERGE_C R138, R49.reuse, R30, RZ ;  /* 0x0000001e318a723e */ /* 0x050fe200048070ff */
[----:B------:R-:W-:Y:S01]  /*cfc0*/  FFMA.FTZ R127, R2, R127, -R50 ;  /* 0x0000007f027f7223 */ /* 0x000fe20000010832 */
[----:B------:R-:W-:-:S05]  /*cfd0*/  FADD.FTZ R49, R49, R72 ;  /* 0x0000004831317221 */ /* 0x000fca0000010000 */
[----:B------:R-:W4:Y:S01]  /*cfe0*/  MUFU.EX2 R36, R36 ;  /* 0x0000002400247308 */ /* 0x000f220000000800 */
[----:B------:R-:W-:Y:S01]  /*cff0*/  PRMT R55, R92, 0x654, R55 ;  /* 0x000006545c377816 */ /* 0x000fe20000000037 */
[----:B--2---:R-:W-:Y:S01]  /*d000*/  FADD.FTZ R12, R66, R7 ;  /* 0x00000007420c7221 */ /* 0x004fe20000010000 */
[----:B------:R-:W-:-:S05]  /*d010*/  FFMA.FTZ R62, R2, R67, -R50 ;  /* 0x00000043023e7223 */ /* 0x000fca0000010832 */
[----:B------:R-:W-:Y:S01]  /*d020*/  MUFU.EX2 R95, R95 ;  /* 0x0000005f005f7308 */ /* 0x000fe20000000800 */
[----:B------:R-:W-:-:S07]  /*d030*/  F2FP.SATFINITE.E4M3.F32.PACK_AB_MERGE_C R136, R37, R26, RZ ;  /* 0x0000001a2588723e */ /* 0x000fce00048070ff */
[----:B------:R-:W2:Y:S01]  /*d040*/  MUFU.EX2 R51, R51 ;  /* 0x0000003300337308 */ /* 0x000ea20000000800 */
[----:B0-----:R-:W-:-:S01]  /*d050*/  FADD.FTZ R26, R32, R49 ;  /* 0x00000031201a7221 */ /* 0x001fc20000010000 */
[----:B------:R0:W-:Y:S06]  /*d060*/  SYNCS.ARRIVE.TRANS64.RED.A1T0 RZ, [R55+URZ], RZ ;  /* 0x000000ff37ff79a7 */ /* 0x0001ec000810043f */
[----:B------:R-:W2:Y:S01]  /*d070*/  MUFU.EX2 R68, R68 ;  /* 0x0000004400447308 */ /* 0x000ea20000000800 */
[----:B---3--:R-:W-:-:S01]  /*d080*/  FADD.FTZ R7, R39, R12 ;  /* 0x0000000c27077221 */ /* 0x008fc20000010000 */
[----:B0-----:R-:W-:Y:S01]  /*d090*/  FFMA.FTZ R55, R2, R137, -R50 ;  /* 0x0000008902377223 */ /* 0x001fe20000010832 */
[----:B-1----:R-:W-:-:S05]  /*d0a0*/  FADD.FTZ R29, R57, R26 ;  /* 0x0000001a391d7221 */ /* 0x002fca0000010000 */
[----:B------:R-:W0:Y:S01]  /*d0b0*/  MUFU.EX2 R34, R34 ;  /* 0x0000002200227308 */ /* 0x000e220000000800 */
[----:B------:R-:W-:-:S01]  /*d0c0*/  FFMA.FTZ R70, R2, R71, -R50 ;  /* 0x0000004702467223 */ /* 0x000fc20000010832 */
[----:B-----5:R-:W-:-:S06]  /*d0d0*/  FADD.FTZ R26, R60, R7 ;  /* 0x000000073c1a7221 */ /* 0x020fcc0000010000 */
[----:B------:R-:W1:Y:S01]  /*d0e0*/  MUFU.EX2 R3, R127 ;  /* 0x0000007f00037308 */ /* 0x000e620000000800 */
[----:B----4-:R-:W-:-:S01]  /*d0f0*/  FADD.FTZ R30, R36, R29 ;  /* 0x0000001d241e7221 */ /* 0x010fc20000010000 */
[----:B--2---:R-:W-:-:S06]  /*d100*/  FADD.FTZ R7, R51, R26 ;  /* 0x0000001a33077221 */ /* 0x004fcc0000010000 */
[----:B------:R-:W2:Y:S01]  /*d110*/  MUFU.EX2 R61, R61 ;  /* 0x0000003d003d7308 */ /* 0x000ea20000000800 */
[----:B------:R-:W-:-:S07]  /*d120*/  F2FP.SATFINITE.E4M3.F32.PACK_AB_MERGE_C R140, R95, R36, RZ ;  /* 0x000000245f8c723e */ /* 0x000fce00048070ff */
[----:B------:R-:W3:Y:S01]  /*d130*/  MUFU.EX2 R62, R62 ;  /* 0x0000003e003e7308 */ /* 0x000ee20000000800 */
[----:B------:R-:W-:-:S01]  /*d140*/  FFMA.FTZ R139, R2, R139, -R50 ;  /* 0x0000008b028b7223 */ /* 0x000fc20000010832 */
[----:B------:R-:W-:Y:S01]  /*d150*/  FADD.FTZ R95, R95, R30 ;  /* 0x0000001e5f5f7221 */ /* 0x000fe20000010000 */
[----:B------:R-:W-:-:S05]  /*d160*/  F2FP.SATFINITE.E4M3.F32.PACK_AB_MERGE_C R141, R68, R51, RZ ;  /* 0x00000033448d723e */ /* 0x000fca00048070ff */
[----:B------:R-:W4:Y:S01]  /*d170*/  MUFU.EX2 R38, R38 ;  /* 0x0000002600267308 */ /* 0x000f220000000800 */
[----:B------:R-:W-:-:S07]  /*d180*/  FADD.FTZ R68, R68, R7 ;  /* 0x0000000744447221 */ /* 0x000fce0000010000 */
[----:B------:R-:W5:Y:S01]  /*d190*/  MUFU.EX2 R55, R55 ;  /* 0x0000003700377308 */ /* 0x000f620000000800 */
[----:B------:R-:W-:Y:S01]  /*d1a0*/  F2FP.SATFINITE.E4M3.F32.PACK_AB_MERGE_C R148, R25, R6, R148 ;  /* 0x000000061994723e */ /* 0x000fe20004807094 */
[----:B------:R-:W-:Y:S01]  /*d1b0*/  FFMA.FTZ R75, R2, R75, -R50 ;  /* 0x0000004b024b7223 */ /* 0x000fe20000010832 */
[----:B0-----:R-:W-:-:S05]  /*d1c0*/  FADD.FTZ R6, R34, R95 ;  /* 0x0000005f22067221 */ /* 0x001fca0000010000 */
[----:B------:R-:W0:Y:S01]  /*d1d0*/  MUFU.EX2 R69, R69 ;  /* 0x0000004500457308 */ /* 0x000e220000000800 */
[----:B-1----:R-:W-:-:S07]  /*d1e0*/  FADD.FTZ R7, R3, R68 ;  /* 0x0000004403077221 */ /* 0x002fce0000010000 */
[----:B------:R-:W1:Y:S01]  /*d1f0*/  MUFU.EX2 R70, R70 ;  /* 0x0000004600467308 */ /* 0x000e620000000800 */
[----:B------:R-:W-:Y:S01]  /*d200*/  F2FP.SATFINITE.E4M3.F32.PACK_AB_MERGE_C R150, R11, R10, R150 ;  /* 0x0000000a0b96723e */ /* 0x000fe20004807096 */
[----:B--2---:R-:W-:-:S06]  /*d210*/  FADD.FTZ R11, R61, R6 ;  /* 0x000000063d0b7221 */ /* 0x004fcc0000010000 */
[----:B------:R-:W2:Y:S01]  /*d220*/  MUFU.EX2 R65, R65 ;  /* 0x0000004100417308 */ /* 0x000ea20000000800 */
[----:B---3--:R-:W-:-:S07]  /*d230*/  FADD.FTZ R10, R62, R7 ;  /* 0x000000073e0a7221 */ /* 0x008fce0000010000 */
[----:B------:R-:W3:Y:S01]  /*d240*/  MUFU.EX2 R45, R139 ;  /* 0x0000008b002d7308 */ /* 0x000ee20000000800 */
[----:B------:R-:W-:-:S01]  /*d250*/  FFMA.FTZ R79, R2, R79, -R50 ;  /* 0x0000004f024f7223 */ /* 0x000fc20000010832 */
[----:B------:R-:W-:Y:S01]  /*d260*/  F2FP.SATFINITE.E4M3.F32.PACK_AB_MERGE_C R136, R33, R24, R136 ;  /* 0x000000182188723e */ /* 0x000fe20004807088 */
[----:B----4-:R-:W-:-:S05]  /*d270*/  FADD.FTZ R24, R38, R11 ;  /* 0x0000000b26187221 */ /* 0x010fca0000010000 */
[----:B------:R-:W4:Y:S01]  /*d280*/  MUFU.EX2 R40, R40 ;  /* 0x0000002800287308 */ /* 0x000f220000000800 */
[----:B-----5:R-:W-:-:S01]  /*d290*/  FADD.FTZ R7, R55, R10 ;  /* 0x0000000a37077221 */ /* 0x020fc20000010000 */
[----:B------:R-:W-:-:S06]  /*d2a0*/  FFMA.FTZ R53, R2, R53, -R50 ;  /* 0x0000003502357223 */ /* 0x000fcc0000010832 */
[----:B------:R-:W5:Y:S01]  /*d2b0*/  MUFU.EX2 R8, R75 ;  /* 0x0000004b00087308 */ /* 0x000f620000000800 */
[----:B0-----:R-:W-:-:S01]  /*d2c0*/  FADD.FTZ R24, R69, R24 ;  /* 0x0000001845187221 */ /* 0x001fc20000010000 */
[----:B-1----:R-:W-:-:S06]  /*d2d0*/  F2FP.SATFINITE.E4M3.F32.PACK_AB_MERGE_C R143, R70, R55, RZ ;  /* 0x00000037468f723e */ /* 0x002fcc00048070ff */
[----:B------:R-:W-:Y:S01]  /*d2e0*/  MUFU.EX2 R42, R42 ;  /* 0x0000002a002a7308 */ /* 0x000fe20000000800 */
[----:B------:R-:W-:-:S07]  /*d2f0*/  FADD.FTZ R70, R70, R7 ;  /* 0x0000000746467221 */ /* 0x000fce0000010000 */
[----:B------:R-:W0:Y:S08]  /*d300*/  MUFU.EX2 R73, R73 ;  /* 0x0000004900497308 */ /* 0x000e300000000800 */
[----:B------:R-:W1:Y:S01]  /*d310*/  MUFU.EX2 R59, R59 ;  /* 0x0000003b003b7308 */ /* 0x000e620000000800 */
[----:B------:R-:W-:-:S01]  /*d320*/  FFMA.FTZ R83, R2, R83, -R50 ;  /* 0x0000005302537223 */ /* 0x000fc20000010832 */
[----:B------:R-:W-:Y:S01]  /*d330*/  FFMA.FTZ R91, R2, R91, -R50 ;  /* 0x0000005b025b7223 */ /* 0x000fe20000010832 */
[----:B------:R-:W-:-:S05]  /*d340*/  F2FP.SATFINITE.E4M3.F32.PACK_AB_MERGE_C R149, R85, R54, RZ ;  /* 0x000000365595723e */ /* 0x000fca00048070ff */
[----:B------:R-:W1:Y:S01]  /*d350*/  MUFU.EX2 R12, R79 ;  /* 0x0000004f000c7308 */ /* 0x000e620000000800 */
[----:B--2---:R-:W-:-:S01]  /*d360*/  FADD.FTZ R7, R65, R24 ;  /* 0x0000001841077221 */ /* 0x004fc20000010000 */
[----:B------:R-:W-:Y:S01]  /*d370*/  FFMA.FTZ R50, R2, R87, -R50 ;  /* 0x0000005702327223 */ /* 0x000fe20000010832 */
[----:B---3--:R-:W-:-:S05]  /*d380*/  FADD.FTZ R11, R45, R70 ;  /* 0x000000462d0b7221 */ /* 0x008fca0000010000 */
[----:B------:R-:W-:Y:S01]  /*d390*/  MUFU.EX2 R46, R46 ;  /* 0x0000002e002e7308 */ /* 0x000fe20000000800 */
[----:B----4-:R-:W-:-:S01]  /*d3a0*/  FADD.FTZ R7, R40, R7 ;  /* 0x0000000728077221 */ /* 0x010fc20000010000 */
[----:B------:R-:W-:-:S06]  /*d3b0*/  F2FP.SATFINITE.E4M3.F32.PACK_AB_MERGE_C R149, R9, R4, R149 ;  /* 0x000000040995723e */ /* 0x000fcc0004807095 */
[----:B------:R-:W2:Y:S01]  /*d3c0*/  MUFU.EX2 R81, R81 ;  /* 0x0000005100517308 */ /* 0x000ea20000000800 */
[----:B-----5:R-:W-:-:S07]  /*d3d0*/  FADD.FTZ R4, R8, R11 ;  /* 0x0000000b08047221 */ /* 0x020fce0000010000 */
[----:B------:R-:W3:Y:S01]  /*d3e0*/  MUFU.EX2 R44, R44 ;  /* 0x0000002c002c7308 */ /* 0x000ee20000000800 */
[----:B0-----:R-:W-:-:S07]  /*d3f0*/  F2FP.SATFINITE.E4M3.F32.PACK_AB_MERGE_C R144, R73, R42, RZ ;  /* 0x0000002a4990723e */ /* 0x001fce00048070ff */
[----:B------:R-:W0:Y:S01]  /*d400*/  MUFU.EX2 R53, R53 ;  /* 0x0000003500357308 */ /* 0x000e220000000800 */
[----:B------:R-:W-:-:S07]  /*d410*/  FADD.FTZ R42, R42, R7 ;  /* 0x000000072a2a7221 */ /* 0x000fce0000010000 */
[----:B------:R-:W4:Y:S01]  /*d420*/  MUFU.EX2 R77, R77 ;  /* 0x0000004d004d7308 */ /* 0x000f220000000800 */
[----:B-1----:R-:W-:-:S01]  /*d430*/  FADD.FTZ R7, R59, R4 ;  /* 0x000000043b077221 */ /* 0x002fc20000010000 */
[----:B------:R-:W-:-:S06]  /*d440*/  VIADD R10, R90, 0xfffffffe ;  /* 0xfffffffe5a0a7836 */ /* 0x000fcc0000000000 */
[----:B------:R-:W1:Y:S01]  /*d450*/  MUFU.EX2 R6, R83 ;  /* 0x0000005300067308 */ /* 0x000e620000000800 */
[----:B------:R-:W-:-:S01]  /*d460*/  FADD.FTZ R73, R73, R42 ;  /* 0x0000002a49497221 */ /* 0x000fc20000010000 */
[----:B------:R-:W-:-:S06]  /*d470*/  F2FP.SATFINITE.E4M3.F32.PACK_AB_MERGE_C R145, R12, R59, RZ ;  /* 0x0000003b0c91723e */ /* 0x000fcc00048070ff */
[----:B------:R-:W-:Y:S01]  /*d480*/  MUFU.EX2 R91, R91 ;  /* 0x0000005b005b7308 */ /* 0x000fe20000000800 */
[----:B------:R-:W-:-:S07]  /*d490*/  FADD.FTZ R12, R12, R7 ;  /* 0x000000070c0c7221 */ /* 0x000fce0000010000 */
[----:B------:R-:W5:Y:S01]  /*d4a0*/  MUFU.EX2 R50, R50 ;  /* 0x0000003200327308 */ /* 0x000f620000000800 */
[----:B--2---:R-:W-:Y:S01]  /*d4b0*/  F2FP.SATFINITE.E4M3.F32.PACK_AB_MERGE_C R146, R81, R46, RZ ;  /* 0x0000002e5192723e */ /* 0x004fe200048070ff */
[----:B---3--:R-:W-:Y:S01]  /*d4c0*/  FADD.FTZ R4, R44, R73 ;  /* 0x000000492c047221 */ /* 0x008fe20000010000 */
[----:B------:R-:W-:Y:S01]  /*d4d0*/  ISETP.GE.AND P1, PT, R10, R76, PT ;  /* 0x0000004c0a00720c */ /* 0x000fe20003f26270 */
[----:B0-----:R-:W-:Y:S01]  /*d4e0*/  FADD.FTZ R7, R53, R12 ;  /* 0x0000000c35077221 */ /* 0x001fe20000010000 */
[C---:B----4-:R-:W-:Y:S01]  /*d4f0*/  F2FP.SATFINITE.E4M3.F32.PACK_AB_MERGE_C R146, R77.reuse, R44, R146 ;  /* 0x0000002c4d92723e */ /* 0x050fe20004807092 */
[----:B------:R-:W-:Y:S02]  /*d500*/  FADD.FTZ R77, R77, R4 ;  /* 0x000000044d4d7221 */ /* 0x000fe40000010000 */
[----:B-1----:R-:W-:-:S01]  /*d510*/  FADD.FTZ R4, R6, R7 ;  /* 0x0000000706047221 */ /* 0x002fc20000010000 */
[----:B------:R-:W-:Y:S01]  /*d520*/  F2FP.SATFINITE.E4M3.F32.PACK_AB_MERGE_C R151, R93, R58, RZ ;  /* 0x0000003a5d97723e */ /* 0x000fe200048070ff */
[----:B------:R-:W-:-:S01]  /*d530*/  FADD.FTZ R46, R46, R77 ;  /* 0x0000004d2e2e7221 */ /* 0x000fc20000010000 */
[----:B------:R-:W-:Y:S01]  /*d540*/  F2FP.SATFINITE.E4M3.F32.PACK_AB_MERGE_C R137, R64, R43, RZ ;  /* 0x0000002b4089723e */ /* 0x000fe200048070ff */
[----:B------:R-:W-:Y:S01]  /*d550*/  BSSY B0, `(.L_x_451) ;  /* 0x000023c000007945 */ /* 0x000fe20003800000 */
[----:B------:R-:W-:-:S02]  /*d560*/  F2FP.SATFINITE.E4M3.F32.PACK_AB_MERGE_C R139, R66, R47, RZ ;  /* 0x0000002f428b723e */ /* 0x000fc400048070ff */
[----:B------:R-:W-:Y:S02]  /*d570*/  F2FP.SATFINITE.E4M3.F32.PACK_AB_MERGE_C R142, R69, R38, RZ ;  /* 0x00000026458e723e */ /* 0x000fe400048070ff */
[----:B-----5:R-:W-:Y:S01]  /*d580*/  F2FP.SATFINITE.E4M3.F32.PACK_AB_MERGE_C R147, R50, R91, RZ ;  /* 0x0000005b3293723e */ /* 0x020fe200048070ff */
[----:B------:R-:W-:Y:S01]  /*d590*/  FADD.FTZ R91, R91, R4 ;  /* 0x000000045b5b7221 */ /* 0x000fe20000010000 */
[----:B------:R-:W-:Y:S02]  /*d5a0*/  F2FP.SATFINITE.E4M3.F32.PACK_AB_MERGE_C R143, R62, R3, R143 ;  /* 0x000000033e8f723e */ /* 0x000fe4000480708f */
[----:B------:R-:W-:Y:S01]  /*d5b0*/  F2FP.SATFINITE.E4M3.F32.PACK_AB_MERGE_C R147, R6, R53, R147 ;  /* 0x000000350693723e */ /* 0x000fe20004807093 */
[----:B------:R-:W-:-:S01]  /*d5c0*/  FADD.FTZ R6, R50, R91 ;  /* 0x0000005b32067221 */ /* 0x000fc20000010000 */
[----:B------:R-:W-:Y:S01]  /*d5d0*/  F2FP.SATFINITE.E4M3.F32.PACK_AB_MERGE_C R138, R41, R28, R138 ;  /* 0x0000001c298a723e */ /* 0x000fe2000480708a */
[----:B------:R-:W-:-:S01]  /*d5e0*/  FADD.FTZ R3, R81, R46 ;  /* 0x0000002e51037221 */ /* 0x000fc20000010000 */
[----:B------:R-:W-:Y:S01]  /*d5f0*/  F2FP.SATFINITE.E4M3.F32.PACK_AB_MERGE_C R140, R57, R32, R140 ;  /* 0x00000020398c723e */ /* 0x000fe2000480708c */
[--C-:B------:R-:W-:Y:S01]  /*d600*/  IMAD.MOV.U32 R88, RZ, RZ, R89.reuse ;  /* 0x000000ffff587224 */ /* 0x100fe200078e0059 */
[----:B------:R-:W-:Y:S01]  /*d610*/  F2FP.SATFINITE.E4M3.F32.PACK_AB_MERGE_C R142, R61, R34, R142 ;  /* 0x000000223d8e723e */ /* 0x000fe2000480708e */
[--C-:B------:R-:W-:Y:S01]  /*d620*/  IMAD.MOV.U32 R91, RZ, RZ, R89.reuse ;  /* 0x000000ffff5b7224 */ /* 0x100fe200078e0059 */
[----:B------:R-:W-:Y:S01]  /*d630*/  F2FP.SATFINITE.E4M3.F32.PACK_AB_MERGE_C R144, R40, R65, R144 ;  /* 0x000000412890723e */ /* 0x000fe20004807090 */
[----:B------:R-:W-:Y:S01]  /*d640*/  IMAD.MOV.U32 R90, RZ, RZ, R89 ;  /* 0x000000ffff5a7224 */ /* 0x000fe200078e0059 */
        /* <DEDUP_REMOVED lines=9> */
[--C-:B------:R-:W-:Y:S01]  /*d6e0*/  IMAD.MOV.U32 R97, RZ, RZ, R89.reuse ;  /* 0x000000ffff617224 */ /* 0x100fe200078e0059 */
[-C--:B------:R-:W-:Y:S01]  /*d6f0*/  MOV R109, R89.reuse ;  /* 0x00000059006d7202 */ /* 0x080fe20000000f00 */
[--C-:B------:R-:W-:Y:S01]  /*d700*/  IMAD.MOV.U32 R96, RZ, RZ, R89.reuse ;  /* 0x000000ffff607224 */ /* 0x100fe200078e0059 */
[----:B------:R-:W-:Y:S01]  /*d710*/  MOV R135, R89 ;  /* 0x0000005900877202 */ /* 0x000fe20000000f00 */
        /* <DEDUP_REMOVED lines=35> */
[----:B------:R-:W-:Y:S01]  /*d950*/  IMAD.MOV.U32 R134, RZ, RZ, R89 ;  /* 0x000000ffff867224 */ /* 0x000fe200078e0059 */
[----:B------:R-:W-:Y:S06]  /*d960*/  @!P1 BRA `(.L_x_452) ;  /* 0x0000001c00e89947 */ /* 0x000fec0003800000 */
[----:B------:R0:W5:Y:S01]  /*d970*/  LDL.LU R7, [R1+0x4] ;  /* 0x0000040001077983 */ /* 0x0001620000300800 */
[----:B------:R-:W-:Y:S01]  /*d980*/  IMAD.MOV.U32 R11, RZ, RZ, R5 ;  /* 0x000000ffff0b7224 */ /* 0x000fe200078e0005 */
[----:B------:R-:W-:Y:S01]  /*d990*/  CS2R R134, SRZ ;  /* 0x0000000000867805 */ /* 0x000fe2000001ff00 */
[----:B------:R-:W-:Y:S01]  /*d9a0*/  IMAD.MOV.U32 R12, RZ, RZ, R0 ;  /* 0x000000ffff0c7224 */ /* 0x000fe200078e0000 */
[----:B------:R-:W-:Y:S01]  /*d9b0*/  CS2R R132, SRZ ;  /* 0x0000000000847805 */ /* 0x000fe2000001ff00 */
[----:B------:R-:W-:Y:S01]  /*d9c0*/  IMAD.MOV.U32 R4, RZ, RZ, R156 ;  /* 0x000000ffff047224 */ /* 0x000fe200078e009c */
        /* <DEDUP_REMOVED lines=21> */
[----:B0-----:R-:W-:-:S07]  /*db20*/  CS2R R88, SRZ ;  /* 0x0000000000587805 */ /* 0x001fce000001ff00 */
.L_x_465:
[----:B------:R-:W-:-:S04]  /*db30*/  ISETP.NE.AND P1, PT, R4, 0x1, PT ;  /* 0x000000010400780c */ /* 0x000fc80003f25270 */
[----:B------:R-:W-:-:S04]  /*db40*/  SEL R0, RZ, 0x1, P1 ;  /* 0x00000001ff007807 */ /* 0x000fc80000800000 */
[----:B-----5:R-:W-:-:S05]  /*db50*/  LOP3.LUT R5, R7, R0, RZ, 0x3c, !PT ;  /* 0x0000000007057212 */ /* 0x020fca00078e3cff */
[----:B------:R0:W-:Y:S01]  /*db60*/  STL [R1+0x4], R5 ;  /* 0x0000040501007387 */ /* 0x0001e20000100800 */
[----:B------:R-:W-:Y:S05]  /*db70*/  @!P0 BRA `(.L_x_453) ;  /* 0x0000000000048947 */ /* 0x000fea0003800000 */
[----:B------:R-:W-:Y:S01]  /*db80*/  BPT.TRAP 0x1 ;  /* 0x000000040000795c */ /* 0x000fe20000300000 */
.L_x_453:
[----:B------:R-:W-:Y:S01]  /*db90*/  VIADD R156, R4, 0x1 ;  /* 0x00000001049c7836 */ /* 0x000fe20000000000 */
[----:B0-----:R-:W-:-:S04]  /*dba0*/  SHF.L.U32 R5, R5, 0x1f, RZ ;  /* 0x0000001f05057819 */ /* 0x001fc800000006ff */
[----:B------:R-:W-:-:S04]  /*dbb0*/  ISETP.NE.AND P1, PT, R156, 0x2, PT ;  /* 0x000000029c00780c */ /* 0x000fc80003f25270 */
[----:B------:R-:W-:-:S05]  /*dbc0*/  SEL R156, R156, RZ, P1 ;  /* 0x000000ff9c9c7207 */ /* 0x000fca0000800000 */
[----:B------:R-:W-:-:S04]  /*dbd0*/  IMAD R0, R156, 0x8, R18 ;  /* 0x000000089c007824 */ /* 0x000fc800078e0212 */
[----:B------:R0:W1:Y:S01]  /*dbe0*/  SYNCS.PHASECHK.TRANS64.TRYWAIT P1, [R0+URZ+0x19c30], R5 ;  /* 0x019c3005000075a7 */ /* 0x000062000802017f */
[----:B------:R-:W-:Y:S05]  /*dbf0*/  @!P0 BRA `(.L_x_454) ;  /* 0x0000000000048947 */ /* 0x000fea0003800000 */
[----:B------:R-:W-:Y:S01]  /*dc00*/  BPT.TRAP 0x1 ;  /* 0x000000040000795c */ /* 0x000fe20000300000 */
.L_x_454:
[----:B------:R-:W-:Y:S01]  /*dc10*/  BSSY B1, `(.L_x_455) ;  /* 0x0000006000017945 */ /* 0x000fe20003800000 */
[----:B------:R-:W-:Y:S02]  /*dc20*/  IMAD R24, R156, 0x300, R13 ;  /* 0x000003009c187824 */ /* 0x000fe400078e020d */
[----:B------:R-:W-:Y:S01]  /*dc30*/  IMAD.MOV.U32 R25, RZ, RZ, -0x3ffffff0 ;  /* 0xc0000010ff197424 */ /* 0x000fe200078e00ff */
[----:B-1----:R-:W-:Y:S06]  /*dc40*/  @P1 BRA `(.L_x_456) ;  /* 0x0000000000081947 */ /* 0x002fec0003800000 */
[----:B------:R-:W1:Y:S02]  /*dc50*/  SYNCS.PHASECHK.TRANS64.TRYWAIT P1, [R0+URZ+0x19c30], R5 ;  /* 0x019c3005000075a7 */ /* 0x000e64000802017f */
[----:B-1----:R-:W-:Y:S05]  /*dc60*/  @!P1 BRA `(.L_x_457) ;  /* 0x000000d8001c9947 */ /* 0x002fea0003800000 */
.L_x_456:
[----:B------:R-:W-:Y:S05]  /*dc70*/  BSYNC B1 ;  /* 0x0000000000017941 */ /* 0x000fea0003800000 */
.L_x_455:
[C---:B------:R-:W-:Y:S01]  /*dc80*/  VIADD R8, R24.reuse, 0x100 ;  /* 0x0000010018087836 */ /* 0x040fe20000000000 */
[C---:B------:R-:W-:Y:S01]  /*dc90*/  R2UR UR6, R24.reuse ;  /* 0x00000000180672ca */ /* 0x040fe200000e0000 */
[----:B------:R-:W-:Y:S01]  /*dca0*/  IMAD.MOV.U32 R9, RZ, RZ, -0x3ffffff0 ;  /* 0xc0000010ff097424 */ /* 0x000fe200078e00ff */
[----:B------:R-:W-:Y:S01]  /*dcb0*/  R2UR UR7, R25 ;  /* 0x00000000190772ca */ /* 0x000fe200000e0000 */
[----:B------:R-:W-:Y:S01]  /*dcc0*/  VIADD R24, R24, 0x200 ;  /* 0x0000020018187836 */ /* 0x000fe20000000000 */
[----:B------:R-:W-:Y:S02]  /*dcd0*/  R2UR UR10, R8 ;  /* 0x00000000080a72ca */ /* 0x000fe400000e0000 */
[----:B------:R-:W-:Y:S02]  /*dce0*/  R2UR UR11, R9 ;  /* 0x00000000090b72ca */ /* 0x000fe400000e0000 */
[----:B------:R-:W2:Y:S01]  /*dcf0*/  LDL.64 R8, [R1+0x10] ;  /* 0x0000100001087983 */ /* 0x000ea20000100a00 */
[----:B------:R-:W-:Y:S01]  /*dd00*/  R2UR UR4, R14 ;  /* 0x000000000e0472ca */ /* 0x000fe200000e0000 */
[----:B------:R-:W-:Y:S01]  /*dd10*/  IMAD.MOV.U32 R25, RZ, RZ, -0x3ffffff0 ;  /* 0xc0000010ff197424 */ /* 0x000fe200078e00ff */
[----:B------:R-:W-:-:S02]  /*dd20*/  R2UR UR5, R15 ;  /* 0x000000000f0572ca */ /* 0x000fc400000e0000 */
[----:B------:R-:W-:Y:S02]  /*dd30*/  R2UR UR14, R24 ;  /* 0x00000000180e72ca */ /* 0x000fe400000e0000 */
[----:B------:R-:W-:Y:S02]  /*dd40*/  R2UR UR15, R25 ;  /* 0x00000000190f72ca */ /* 0x000fe400000e0000 */
[----:B------:R-:W-:-:S07]  /*dd50*/  WARPGROUP.ARRIVE ;  /* 0x00000000000079c5 */ /* 0x000fce0000000000 */
[----:B------:R-:W-:Y:S01]  /*dd60*/  QGMMA.64x128x32.F32.E4M3.E4M3 R24, gdesc[UR4], RZ, !UPT, gsb0 ;  /* 0x01e00000041879f3 */ /* 0x000fe2000c0008ff */
[----:B------:R-:W-:Y:S02]  /*dd70*/  R2UR UR12, R20 ;  /* 0x00000000140c72ca */ /* 0x000fe400000e0000 */
[----:B------:R-:W-:Y:S01]  /*dd80*/  R2UR UR13, R21 ;  /* 0x00000000150d72ca */ /* 0x000fe200000e0000 */
[----:B------:R-:W-:Y:S02]  /*dd90*/  WARPGROUP.DEPBAR.LE gsb0, 0x0 ;  /* 0x00008000000079c5 */ /* 0x000fe40000010000 */
[----:B------:R-:W-:Y:S01]  /*dda0*/  WARPGROUP.ARRIVE ;  /* 0x00000000000079c5 */ /* 0x000fe20000000000 */
[----:B--2---:R-:W-:Y:S02]  /*ddb0*/  R2UR UR8, R8 ;  /* 0x00000000080872ca */ /* 0x004fe400000e0000 */
[----:B------:R-:W-:-:S13]  /*ddc0*/  R2UR UR9, R9 ;  /* 0x00000000090972ca */ /* 0x000fda00000e0000 */
[----:B------:R-:W-:Y:S03]  /*ddd0*/  QGMMA.64x128x32.F32.E4M3.E4M3 R24, gdesc[UR8], R24, gsb0 ;  /* 0x01e00000081879f3 */ /* 0x000fe60008000818 */
[----:B------:R-:W-:Y:S02]  /*dde0*/  WARPGROUP.DEPBAR.LE gsb0, 0x0 ;  /* 0x00008000000079c5 */ /* 0x000fe40000010000 */
[----:B------:R-:W-:-:S07]  /*ddf0*/  WARPGROUP.ARRIVE ;  /* 0x00000000000079c5 */ /* 0x000fce0000000000 */
[----:B------:R-:W-:Y:S03]  /*de00*/  QGMMA.64x128x32.F32.E4M3.E4M3 R24, gdesc[UR12], R24, gsb0 ;  /* 0x01e000000c1879f3 */ /* 0x000fe60008000818 */
[----:B------:R-:W-:Y:S02]  /*de10*/  WARPGROUP.DEPBAR.LE gsb0, 0x0 ;  /* 0x00008000000079c5 */ /* 0x000fe40000010000 */
[----:B------:R-:W-:Y:S05]  /*de20*/  @!P0 BRA `(.L_x_458) ;  /* 0x0000000000048947 */ /* 0x000fea0003800000 */
[----:B------:R-:W-:Y:S01]  /*de30*/  BPT.TRAP 0x1 ;  /* 0x000000040000795c */ /* 0x000fe20000300000 */
.L_x_458:
[----:B01----:R-:W-:Y:S01]  /*de40*/  SHF.L.U32 R5, R7, 0x1f, RZ ;  /* 0x0000001f07057819 */ /* 0x003fe200000006ff */
[----:B------:R-:W-:-:S04]  /*de50*/  IMAD R7, R4, 0x8, R18 ;  /* 0x0000000804077824 */ /* 0x000fc800078e0212 */
[----:B------:R0:W1:Y:S01]  /*de60*/  SYNCS.PHASECHK.TRANS64.TRYWAIT P1, [R7+URZ+0x19c50], R5 ;  /* 0x019c5005070075a7 */ /* 0x000062000802017f */
[----:B------:R-:W-:Y:S05]  /*de70*/  @!P0 BRA `(.L_x_459) ;  /* 0x0000000000048947 */ /* 0x000fea0003800000 */
[----:B------:R-:W-:Y:S01]  /*de80*/  BPT.TRAP 0x1 ;  /* 0x000000040000795c */ /* 0x000fe20000300000 */
.L_x_459:
[----:B------:R-:W-:Y:S04]  /*de90*/  BSSY B1, `(.L_x_460) ;  /* 0x0000004000017945 */ /* 0x000fe80003800000 */
[----:B-1----:R-:W-:Y:S05]  /*dea0*/  @P1 BRA `(.L_x_461) ;  /* 0x0000000000081947 */ /* 0x002fea0003800000 */
[----:B------:R-:W1:Y:S02]  /*deb0*/  SYNCS.PHASECHK.TRANS64.TRYWAIT P1, [R7+URZ+0x19c50], R5 ;  /* 0x019c5005070075a7 */ /* 0x000e64000802017f */
[----:B-1----:R-:W-:Y:S05]  /*dec0*/  @!P1 BRA `(.L_x_462) ;  /* 0x000000d400989947 */ /* 0x002fea0003800000 */
.L_x_461:
[----:B------:R-:W-:Y:S05]  /*ded0*/  BSYNC B1 ;  /* 0x0000000000017941 */ /* 0x000fea0003800000 */
.L_x_460:
[----:B01----:R-:W-:Y:S01]  /*dee0*/  VIADD R5, R18, 0x3000 ;  /* 0x0000300012057836 */ /* 0x003fe20000000000 */
[----:B------:R-:W-:Y:S01]  /*def0*/  WARPGROUP.ARRIVE ;  /* 0x00000000000079c5 */ /* 0x000fe20000000000 */
[----:B------:R-:W-:-:S03]  /*df00*/  IMAD.MOV.U32 R9, RZ, RZ, 0x40000040 ;  /* 0x40000040ff097424 */ /* 0x000fc600078e00ff */
[----:B------:R-:W-:-:S04]  /*df10*/  SHF.R.U32.HI R5, RZ, 0x4, R5 ;  /* 0x00000004ff057819 */ /* 0x000fc80000011605 */
[----:B------:R-:W-:-:S04]  /*df20*/  LOP3.LUT R5, R5, 0x3fff, RZ, 0xc0, !PT ;  /* 0x00003fff05057812 */ /* 0x000fc800078ec0ff */
[----:B------:R-:W-:-:S05]  /*df30*/  LOP3.LUT R5, R5, 0x10000, RZ, 0xfc, !PT ;  /* 0x0001000005057812 */ /* 0x000fca00078efcff */
[----:B------:R-:W-:Y:S02]  /*df40*/  IMAD R4, R4, 0x300, R5 ;  /* 0x0000030004047824 */ /* 0x000fe400078e0205 */
[----:B------:R-:W-:Y:S02]  /*df50*/  IMAD.MOV.U32 R5, RZ, RZ, 0x40000040 ;  /* 0x40000040ff057424 */ /* 0x000fe400078e00ff */
[C---:B------:R-:W-:Y:S01]  /*df60*/  VIADD R8, R4.reuse, 0x2 ;  /* 0x0000000204087836 */ /* 0x040fe20000000000 */
[----:B------:R-:W-:Y:S02]  /*df70*/  R2UR UR6, R4 ;  /* 0x00000000040672ca */ /* 0x000fe400000e0000 */
[----:B------:R-:W-:Y:S01]  /*df80*/  R2UR UR7, R5 ;  /* 0x00000000050772ca */ /* 0x000fe200000e0000 */
[----:B------:R-:W-:-:S12]  /*df90*/  IMAD.MOV.U32 R5, RZ, RZ, 0x40000040 ;  /* 0x40000040ff057424 */ /* 0x000fd800078e00ff */
[----:B------:R-:W-:Y:S01]  /*dfa0*/  QGMMA.64x96x32.F32.E4M3.E4M3 R88, R148, gdesc[UR4], R88, gsb0 ;  /* 0x0160000494587df3 */ /* 0x000fe20008000858 */
[----:B------:R-:W-:Y:S01]  /*dfb0*/  R2UR UR6, R8 ;  /* 0x00000000080672ca */ /* 0x000fe200000e0000 */
[C---:B------:R-:W-:Y:S01]  /*dfc0*/  VIADD R8, R4.reuse, 0x4 ;  /* 0x0000000404087836 */ /* 0x040fe20000000000 */
[----:B------:R-:W-:Y:S01]  /*dfd0*/  R2UR UR7, R9 ;  /* 0x00000000090772ca */ /* 0x000fe200000e0000 */
[----:B------:R-:W-:Y:S02]  /*dfe0*/  IMAD.MOV.U32 R9, RZ, RZ, 0x40000040 ;  /* 0x40000040ff097424 */ /* 0x000fe400078e00ff */
[----:B------:R-:W-:Y:S01]  /*dff0*/  VIADD R4, R4, 0x6 ;  /* 0x0000000604047836 */ /* 0x000fe20000000000 */
[----:B------:R-:W-:Y:S02]  /*e000*/  WARPGROUP.DEPBAR.LE gsb0, 0x0 ;  /* 0x00008000000079c5 */ /* 0x000fe40000010000 */
[----:B------:R-:W-:-:S07]  /*e010*/  WARPGROUP.ARRIVE ;  /* 0x00000000000079c5 */ /* 0x000fce0000000000 */
[----:B------:R-:W-:Y:S01]  /*e020*/  QGMMA.64x96x32.F32.E4M3.E4M3 R88, R136, gdesc[UR4], R88, gsb0 ;  /* 0x0160000488587df3 */ /* 0x000fe20008000858 */
[----:B------:R-:W-:Y:S02]  /*e030*/  R2UR UR6, R8 ;  /* 0x00000000080672ca */ /* 0x000fe400000e0000 */
[----:B------:R-:W-:Y:S01]  /*e040*/  R2UR UR7, R9 ;  /* 0x00000000090772ca */ /* 0x000fe200000e0000 */
[----:B------:R-:W-:Y:S02]  /*e050*/  WARPGROUP.DEPBAR.LE gsb0, 0x0 ;  /* 0x00008000000079c5 */ /* 0x000fe40000010000 */
[----:B------:R-:W-:-:S10]  /*e060*/  WARPGROUP.ARRIVE ;  /* 0x00000000000079c5 */ /* 0x000fd40000000000 */
[----:B------:R-:W-:Y:S01]  /*e070*/  QGMMA.64x96x32.F32.E4M3.E4M3 R88, R140, gdesc[UR4], R88, gsb0 ;  /* 0x016000048c587df3 */ /* 0x000fe20008000858 */
[----:B------:R-:W-:Y:S02]  /*e080*/  R2UR UR6, R4 ;  /* 0x00000000040672ca */ /* 0x000fe400000e0000 */
[----:B------:R-:W-:Y:S01]  /*e090*/  R2UR UR7, R5 ;  /* 0x00000000050772ca */ /* 0x000fe200000e0000 */
[----:B------:R-:W-:Y:S02]  /*e0a0*/  WARPGROUP.DEPBAR.LE gsb0, 0x0 ;  /* 0x00008000000079c5 */ /* 0x000fe40000010000 */
[----:B------:R-:W-:-:S10]  /*e0b0*/  WARPGROUP.ARRIVE ;  /* 0x00000000000079c5 */ /* 0x000fd40000000000 */
[----:B------:R-:W-:Y:S03]  /*e0c0*/  QGMMA.64x96x32.F32.E4M3.E4M3 R88, R144, gdesc[UR4], R88, gsb0 ;  /* 0x0160000490587df3 */ /* 0x000fe60008000858 */
[----:B------:R-:W-:Y:S02]  /*e0d0*/  WARPGROUP.DEPBAR.LE gsb0, 0x0 ;  /* 0x00008000000079c5 */ /* 0x000fe40000010000 */
[----:B------:R-:W-:Y:S05]  /*e0e0*/  @!P0 BRA `(.L_x_463) ;  /* 0x0000000000048947 */ /* 0x000fea0003800000 */
[----:B------:R-:W-:Y:S01]  /*e0f0*/  BPT.TRAP 0x1 ;  /* 0x000000040000795c */ /* 0x000fe20000300000 */
.L_x_463:
[----:B------:R-:W2:Y:S01]  /*e100*/  LDL R136, [R1+0x24] ;  /* 0x0000240001887983 */ /* 0x000ea20000100800 */
[----:B------:R-:W-:-:S05]  /*e110*/  VIADD R0, R0, 0x19c40 ;  /* 0x00019c4000007836 */ /* 0x000fca0000000000 */
[----:B--2---:R-:W-:-:S04]  /*e120*/  PRMT R0, R136, 0x654, R0 ;  /* 0x0000065488007816 */ /* 0x004fc80000000000 */
[----:B------:R0:W-:Y:S02]  /*e130*/  SYNCS.ARRIVE.TRANS64.RED.A1T0 RZ, [R0+URZ], RZ ;  /* 0x000000ff00ff79a7 */ /* 0x0001e4000810043f */
[----:B0-----:R-:W-:-:S04]  /*e140*/  FMNMX.FTZ R0, R24, R12, !PT ;  /* 0x0000000c18007209 */ /* 0x001fc80007810000 */
        /* <DEDUP_REMOVED lines=30> */
[----:B------:R-:W-:-:S05]  /*e330*/  FMNMX.FTZ R0, R85, R0, !PT ;  /* 0x0000000055007209 */ /* 0x000fca0007810000 */
[----:B------:R-:W0:Y:S02]  /*e340*/  SHFL.BFLY PT, R4, R0, 0x2, 0x1f ;  /* 0x0c401f0000047f89 */ /* 0x000e2400000e0000 */
[----:B0-----:R-:W-:-:S05]  /*e350*/  FMNMX.FTZ R0, R0, R4, !PT ;  /* 0x0000000400007209 */ /* 0x001fca0007810000 */
[----:B------:R-:W0:Y:S02]  /*e360*/  SHFL.BFLY PT, R4, R0, 0x1, 0x1f ;  /* 0x0c201f0000047f89 */ /* 0x000e2400000e0000 */
[----:B0-----:R-:W-:Y:S02]  /*e370*/  FMNMX.FTZ R0, R0, R4, !PT ;  /* 0x0000000400007209 */ /* 0x001fe40007810000 */
[----:B------:R-:W-:-:S03]  /*e380*/  FMNMX.FTZ R4, R26, R11, !PT ;  /* 0x0000000b1a047209 */ /* 0x000fc60007810000 */
[----:B------:R-:W-:Y:S01]  /*e390*/  FFMA.FTZ R9, R2, R0, -8 ;  /* 0xc100000002097423 */ /* 0x000fe20000010000 */
[----:B------:R-:W-:-:S03]  /*e3a0*/  FMNMX.FTZ R4, R27, R4, !PT ;  /* 0x000000041b047209 */ /* 0x000fc60007810000 */
[--C-:B------:R-:W-:Y:S01]  /*e3b0*/  FFMA.FTZ R24, R2, R24, -R9.reuse ;  /* 0x0000001802187223 */ /* 0x100fe20000010809 */
[----:B------:R-:W-:Y:S01]  /*e3c0*/  FMNMX.FTZ R4, R30, R4, !PT ;  /* 0x000000041e047209 */ /* 0x000fe20007810000 */
[C-C-:B------:R-:W-:Y:S01]  /*e3d0*/  FFMA.FTZ R25, R2.reuse, R25, -R9.reuse ;  /* 0x0000001902197223 */ /* 0x140fe20000010809 */
[----:B------:R-:W-:-:S01]  /*e3e0*/  FFMA.FTZ R28, R2, R28, -R9 ;  /* 0x0000001c021c7223 */ /* 0x000fc20000010809 */
[C-C-:B------:R-:W-:Y:S01]  /*e3f0*/  FFMA.FTZ R29, R2.reuse, R29, -R9.reuse ;  /* 0x0000001d021d7223 */ /* 0x140fe20000010809 */
[----:B------:R-:W-:Y:S01]  /*e400*/  FMNMX.FTZ R4, R31, R4, !PT ;  /* 0x000000041f047209 */ /* 0x000fe20007810000 */
[----:B------:R-:W-:Y:S01]  /*e410*/  MUFU.EX2 R24, R24 ;  /* 0x0000001800187308 */ /* 0x000fe20000000800 */
[----:B------:R-:W-:-:S01]  /*e420*/  FFMA.FTZ R32, R2, R32, -R9 ;  /* 0x0000002002207223 */ /* 0x000fc20000010809 */
        /* <DEDUP_REMOVED lines=42> */
[----:B------:R-:W-:-:S03]  /*e6d0*/  FFMA.FTZ R9, R2, R85, -R9 ;  /* 0x0000005502097223 */ /* 0x000fc60000010809 */
[----:B------:R-:W-:Y:S01]  /*e6e0*/  FMNMX.FTZ R4, R55, R4, !PT ;  /* 0x0000000437047209 */ /* 0x000fe20007810000 */
[----:B------:R-:W-:Y:S03]  /*e6f0*/  MUFU.EX2 R36, R36 ;  /* 0x0000002400247308 */ /* 0x000fe60000000800 */
[----:B------:R-:W-:-:S04]  /*e700*/  FMNMX.FTZ R4, R58, R4, !PT ;  /* 0x000000043a047209 */ /* 0x000fc80007810000 */
        /* <DEDUP_REMOVED lines=22> */
[----:B------:R-:W-:Y:S04]  /*e870*/  MUFU.EX2 R52, R52 ;  /* 0x0000003400347308 */ /* 0x000fe80000000800 */
[----:B------:R-:W0:Y:S04]  /*e880*/  SHFL.BFLY PT, R5, R4, 0x2, 0x1f ;  /* 0x0c401f0004057f89 */ /* 0x000e2800000e0000 */
[----:B------:R-:W-:Y:S08]  /*e890*/  MUFU.EX2 R53, R53 ;  /* 0x0000003500357308 */ /* 0x000ff00000000800 */
[----:B------:R-:W-:Y:S08]  /*e8a0*/  MUFU.EX2 R56, R56 ;  /* 0x0000003800387308 */ /* 0x000ff00000000800 */
[----:B------:R-:W-:Y:S01]  /*e8b0*/  MUFU.EX2 R57, R57 ;  /* 0x0000003900397308 */ /* 0x000fe20000000800 */
[----:B0-----:R-:W-:-:S07]  /*e8c0*/  FMNMX.FTZ R5, R4, R5, !PT ;  /* 0x0000000504057209 */ /* 0x001fce0007810000 */
[----:B------:R-:W-:Y:S01]  /*e8d0*/  MUFU.EX2 R60, R60 ;  /* 0x0000003c003c7308 */ /* 0x000fe20000000800 */
[----:B------:R-:W0:Y:S07]  /*e8e0*/  SHFL.BFLY PT, R4, R5, 0x1, 0x1f ;  /* 0x0c201f0005047f89 */ /* 0x000e2e00000e0000 */
[----:B------:R-:W-:Y:S08]  /*e8f0*/  MUFU.EX2 R61, R61 ;  /* 0x0000003d003d7308 */ /* 0x000ff00000000800 */
[----:B------:R-:W-:Y:S08]  /*e900*/  MUFU.EX2 R64, R64 ;  /* 0x0000004000407308 */ /* 0x000ff00000000800 */
[----:B------:R-:W-:Y:S01]  /*e910*/  MUFU.EX2 R65, R65 ;  /* 0x0000004100417308 */ /* 0x000fe20000000800 */
[----:B0-----:R-:W-:Y:S01]  /*e920*/  FMNMX.FTZ R5, R5, R4, !PT ;  /* 0x0000000405057209 */ /* 0x001fe20007810000 */
[----:B------:R-:W-:-:S04]  /*e930*/  FADD.FTZ R4, -R0, R12 ;  /* 0x0000000c00047221 */ /* 0x000fc80000010100 */
[----:B------:R-:W-:Y:S01]  /*e940*/  FADD.FTZ R8, -R5, R11 ;  /* 0x0000000b05087221 */ /* 0x000fe20000010100 */
[----:B------:R-:W-:-:S01]  /*e950*/  FFMA.FTZ R11, R2, R5, -8 ;  /* 0xc1000000020b7423 */ /* 0x000fc20000010005 */
[C---:B------:R-:W-:Y:S01]  /*e960*/  FMUL.FTZ R4, R2.reuse, R4 ;  /* 0x0000000402047220 */ /* 0x040fe20000410000 */
[----:B------:R-:W-:Y:S01]  /*e970*/  MUFU.EX2 R68, R68 ;  /* 0x0000004400447308 */ /* 0x000fe20000000800 */
[C---:B------:R-:W-:Y:S01]  /*e980*/  FMUL.FTZ R8, R2.reuse, R8 ;  /* 0x0000000802087220 */ /* 0x040fe20000410000 */
[C-C-:B------:R-:W-:Y:S01]  /*e990*/  FFMA.FTZ R26, R2.reuse, R26, -R11.reuse ;  /* 0x0000001a021a7223 */ /* 0x140fe2000001080b */
[----:B------:R-:W-:-:S01]  /*e9a0*/  FFMA.FTZ R27, R2, R27, -R11 ;  /* 0x0000001b021b7223 */ /* 0x000fc2000001080b */
[C-C-:B------:R-:W-:Y:S01]  /*e9b0*/  FFMA.FTZ R30, R2.reuse, R30, -R11.reuse ;  /* 0x0000001e021e7223 */ /* 0x140fe2000001080b */
[----:B------:R-:W-:-:S01]  /*e9c0*/  FFMA.FTZ R31, R2, R31, -R11 ;  /* 0x0000001f021f7223 */ /* 0x000fc2000001080b */
[C-C-:B------:R-:W-:Y:S01]  /*e9d0*/  FFMA.FTZ R34, R2.reuse, R34, -R11.reuse ;  /* 0x0000002202227223 */ /* 0x140fe2000001080b */
[----:B------:R-:W-:-:S01]  /*e9e0*/  FFMA.FTZ R35, R2, R35, -R11 ;  /* 0x0000002302237223 */ /* 0x000fc2000001080b */
[----:B------:R-:W0:Y:S01]  /*e9f0*/  MUFU.EX2 R4, R4 ;  /* 0x0000000400047308 */ /* 0x000e220000000800 */
[----:B------:R-:W-:-:S01]  /*ea00*/  FFMA.FTZ R38, R2, R38, -R11 ;  /* 0x0000002602267223 */ /* 0x000fc2000001080b */
[C-C-:B------:R-:W-:Y:S01]  /*ea10*/  FFMA.FTZ R39, R2.reuse, R39, -R11.reuse ;  /* 0x0000002702277223 */ /* 0x140fe2000001080b */
[----:B------:R-:W-:-:S01]  /*ea20*/  FFMA.FTZ R42, R2, R42, -R11 ;  /* 0x0000002a022a7223 */ /* 0x000fc2000001080b */
[C-C-:B------:R-:W-:Y:S01]  /*ea30*/  FFMA.FTZ R43, R2.reuse, R43, -R11.reuse ;  /* 0x0000002b022b7223 */ /* 0x140fe2000001080b */
[----:B------:R-:W-:-:S01]  /*ea40*/  FFMA.FTZ R46, R2, R46, -R11 ;  /* 0x0000002e022e7223 */ /* 0x000fc2000001080b */
[C-C-:B------:R-:W-:Y:S01]  /*ea50*/  FFMA.FTZ R47, R2.reuse, R47, -R11.reuse ;  /* 0x0000002f022f7223 */ /* 0x140fe2000001080b */
[----:B------:R-:W-:-:S01]  /*ea60*/  FFMA.FTZ R50, R2, R50, -R11 ;  /* 0x0000003202327223 */ /* 0x000fc2000001080b */
[----:B------:R-:W-:Y:S01]  /*ea70*/  MUFU.EX2 R8, R8 ;  /* 0x0000000800087308 */ /* 0x000fe20000000800 */
[----:B------:R-:W-:-:S01]  /*ea80*/  FFMA.FTZ R51, R2, R51, -R11 ;  /* 0x0000003302337223 */ /* 0x000fc2000001080b */
[C-C-:B------:R-:W-:Y:S01]  /*ea90*/  FFMA.FTZ R54, R2.reuse, R54, -R11.reuse ;  /* 0x0000003602367223 */ /* 0x140fe2000001080b */
[----:B------:R-:W-:-:S01]  /*eaa0*/  FFMA.FTZ R55, R2, R55, -R11 ;  /* 0x0000003702377223 */ /* 0x000fc2000001080b */
[C-C-:B------:R-:W-:Y:S01]  /*eab0*/  FFMA.FTZ R58, R2.reuse, R58, -R11.reuse ;  /* 0x0000003a023a7223 */ /* 0x140fe2000001080b */
[----:B------:R-:W-:-:S01]  /*eac0*/  FFMA.FTZ R59, R2, R59, -R11 ;  /* 0x0000003b023b7223 */ /* 0x000fc2000001080b */
[C-C-:B------:R-:W-:Y:S01]  /*ead0*/  FFMA.FTZ R62, R2.reuse, R62, -R11.reuse ;  /* 0x0000003e023e7223 */ /* 0x140fe2000001080b */
[----:B------:R-:W-:-:S01]  /*eae0*/  FFMA.FTZ R63, R2, R63, -R11 ;  /* 0x0000003f023f7223 */ /* 0x000fc2000001080b */
[----:B------:R-:W1:Y:S01]  /*eaf0*/  MUFU.EX2 R26, R26 ;  /* 0x0000001a001a7308 */ /* 0x000e620000000800 */
[----:B0-----:R-:W-:-:S01]  /*eb00*/  FFMA.FTZ R3, R4, R3, R24 ;  /* 0x0000000304037223 */ /* 0x001fc20000010018 */
[C-C-:B------:R-:W-:Y:S01]  /*eb10*/  FFMA.FTZ R66, R2.reuse, R66, -R11.reuse ;  /* 0x0000004202427223 */ /* 0x140fe2000001080b */
[----:B------:R-:W-:-:S01]  /*eb20*/  FFMA.FTZ R67, R2, R67, -R11 ;  /* 0x0000004302437223 */ /* 0x000fc2000001080b */
[----:B------:R-:W-:Y:S01]  /*eb30*/  FFMA.FTZ R70, R2, R70, -R11 ;  /* 0x0000004602467223 */ /* 0x000fe2000001080b */
[----:B------:R-:W-:-:S01]  /*eb40*/  FADD.FTZ R3, R25, R3 ;  /* 0x0000000319037221 */ /* 0x000fc20000010000 */
[C-C-:B------:R-:W-:Y:S01]  /*eb50*/  FFMA.FTZ R71, R2.reuse, R71, -R11.reuse ;  /* 0x0000004702477223 */ /* 0x140fe2000001080b */
[----:B------:R-:W-:-:S01]  /*eb60*/  FFMA.FTZ R74, R2, R74, -R11 ;  /* 0x0000004a024a7223 */ /* 0x000fc2000001080b */
[----:B------:R-:W0:Y:S01]  /*eb70*/  MUFU.EX2 R27, R27 ;  /* 0x0000001b001b7308 */ /* 0x000e220000000800 */
[----:B------:R-:W-:-:S01]  /*eb80*/  FADD.FTZ R3, R28, R3 ;  /* 0x000000031c037221 */ /* 0x000fc20000010000 */
[C-C-:B------:R-:W-:Y:S01]  /*eb90*/  FFMA.FTZ R75, R2.reuse, R75, -R11.reuse ;  /* 0x0000004b024b7223 */ /* 0x140fe2000001080b */
[----:B------:R-:W-:-:S01]  /*eba0*/  FFMA.FTZ R78, R2, R78, -R11 ;  /* 0x0000004e024e7223 */ /* 0x000fc2000001080b */
[----:B------:R-:W-:Y:S01]  /*ebb0*/  FFMA.FTZ R79, R2, R79, -R11 ;  /* 0x0000004f024f7223 */ /* 0x000fe2000001080b */
[----:B------:R-:W-:-:S01]  /*ebc0*/  FADD.FTZ R3, R29, R3 ;  /* 0x000000031d037221 */ /* 0x000fc20000010000 */
[C-C-:B------:R-:W-:Y:S01]  /*ebd0*/  FFMA.FTZ R82, R2.reuse, R82, -R11.reuse ;  /* 0x0000005202527223 */ /* 0x140fe2000001080b */
[----:B------:R-:W-:-:S01]  /*ebe0*/  FFMA.FTZ R83, R2, R83, -R11 ;  /* 0x0000005302537223 */ /* 0x000fc2000001080b */
[----:B------:R-:W2:Y:S01]  /*ebf0*/  MUFU.EX2 R30, R30 ;  /* 0x0000001e001e7308 */ /* 0x000ea20000000800 */
[----:B-1----:R-:W-:-:S01]  /*ec00*/  FFMA.FTZ R6, R8, R6, R26 ;  /* 0x0000000608067223 */ /* 0x002fc2000001001a */
[----:B------:R-:W-:Y:S01]  /*ec10*/  FADD.FTZ R3, R32, R3 ;  /* 0x0000000320037221 */ /* 0x000fe20000010000 */
[----:B------:R-:W-:-:S01]  /*ec20*/  FFMA.FTZ R86, R2, R86, -R11 ;  /* 0x0000005602567223 */ /* 0x000fc2000001080b */
[----:B------:R-:W-:-:S02]  /*ec30*/  FFMA.FTZ R11, R2, R87, -R11 ;  /* 0x00000057020b7223 */ /* 0x000fc4000001080b */
[----:B------:R-:W-:-:S02]  /*ec40*/  FADD.FTZ R3, R33, R3 ;  /* 0x0000000321037221 */ /* 0x000fc40000010000 */
[----:B------:R-:W1:Y:S01]  /*ec50*/  MUFU.EX2 R31, R31 ;  /* 0x0000001f001f7308 */ /* 0x000e620000000800 */
[----:B0-----:R-:W-:-:S01]  /*ec60*/  FADD.FTZ R6, R27, R6 ;  /* 0x000000061b067221 */ /* 0x001fc20000010000 */
[----:B------:R-:W-:-:S04]  /*ec70*/  FADD.FTZ R3, R36, R3 ;  /* 0x0000000324037221 */ /* 0x000fc80000010000 */
[----:B------:R-:W-:Y:S02]  /*ec80*/  FADD.FTZ R3, R37, R3 ;  /* 0x0000000325037221 */ /* 0x000fe40000010000 */
[----:B------:R-:W0:Y:S01]  /*ec90*/  MUFU.EX2 R34, R34 ;  /* 0x0000002200227308 */ /* 0x000e220000000800 */
[----:B--2---:R-:W-:-:S01]  /*eca0*/  FADD.FTZ R6, R30, R6 ;  /* 0x000000061e067221 */ /* 0x004fc20000010000 */
[----:B------:R-:W-:-:S04]  /*ecb0*/  FADD.FTZ R3, R40, R3 ;  /* 0x0000000328037221 */ /* 0x000fc80000010000 */
[----:B------:R-:W-:Y:S02]  /*ecc0*/  FADD.FTZ R3, R41, R3 ;  /* 0x0000000329037221 */ /* 0x000fe40000010000 */
[----:B------:R-:W2:Y:S01]  /*ecd0*/  MUFU.EX2 R35, R35 ;  /* 0x0000002300237308 */ /* 0x000ea20000000800 */
[----:B-1----:R-:W-:-:S01]  /*ece0*/  FADD.FTZ R6, R31, R6 ;  /* 0x000000061f067221 */ /* 0x002fc20000010000 */
[----:B------:R-:W-:-:S04]  /*ecf0*/  FADD.FTZ R3, R44, R3 ;  /* 0x000000032c037221 */ /* 0x000fc80000010000 */
[----:B------:R-:W-:Y:S02]  /*ed00*/  FADD.FTZ R3, R45, R3 ;  /* 0x000000032d037221 */ /* 0x000fe40000010000 */
        /* <DEDUP_REMOVED lines=22> */
[----:B------:R-:W-:-:S06]  /*ee70*/  FADD.FTZ R3, R68, R3 ;  /* 0x0000000344037221 */ /* 0x000fcc0000010000 */
[----:B------:R-:W1:Y:S01]  /*ee80*/  MUFU.EX2 R50, R50 ;  /* 0x0000003200327308 */ /* 0x000e620000000800 */
[----:B0-----:R-:W-:-:S07]  /*ee90*/  FADD.FTZ R6, R46, R6 ;  /* 0x000000062e067221 */ /* 0x001fce0000010000 */
[----:B------:R-:W0:Y:S01]  /*eea0*/  MUFU.EX2 R51, R51 ;  /* 0x0000003300337308 */ /* 0x000e220000000800 */
[----:B--2---:R-:W-:-:S07]  /*eeb0*/  FADD.FTZ R6, R47, R6 ;  /* 0x000000062f067221 */ /* 0x004fce0000010000 */
[----:B------:R-:W2:Y:S01]  /*eec0*/  MUFU.EX2 R54, R54 ;  /* 0x0000003600367308 */ /* 0x000ea20000000800 */
[----:B-1----:R-:W-:-:S07]  /*eed0*/  FADD.FTZ R6, R50, R6 ;  /* 0x0000000632067221 */ /* 0x002fce0000010000 */
        /* <DEDUP_REMOVED lines=51> */
[----:B--2---:R-:W-:-:S01]  /*f210*/  FADD.FTZ R6, R86, R6 ;  /* 0x0000000656067221 */ /* 0x004fc20000010000 */
[----:B-1----:R-:W-:-:S03]  /*f220*/  FADD.FTZ R3, R9, R3 ;  /* 0x0000000309037221 */ /* 0x002fc60000010000 */
[----:B0-----:R-:W-:Y:S01]  /*f230*/  FADD.FTZ R6, R11, R6 ;  /* 0x000000060b067221 */ /* 0x001fe20000010000 */
[----:B------:R-:W-:Y:S06]  /*f240*/  @!P0 BRA `(.L_x_464) ;  /* 0x0000000000048947 */ /* 0x000fec0003800000 */
[----:B------:R-:W-:Y:S01]  /*f250*/  BPT.TRAP 0x1 ;  /* 0x000000040000795c */ /* 0x000fe20000300000 */
.L_x_464:
[----:B------:R-:W2:Y:S01]  /*f260*/  LDL R12, [R1+0x2c] ;  /* 0x00002c00010c7983 */ /* 0x000ea20000100800 */
[----:B------:R-:W-:-:S05]  /*f270*/  VIADD R7, R7, 0x19c60 ;  /* 0x00019c6007077836 */ /* 0x000fca0000000000 */
[----:B------:R-:W-:-:S04]  /*f280*/  PRMT R7, R136, 0x654, R7 ;  /* 0x0000065488077816 */ /* 0x000fc80000000007 */
[----:B------:R0:W-:Y:S02]  /*f290*/  SYNCS.ARRIVE.TRANS64.RED.A1T0 RZ, [R7+URZ], RZ ;  /* 0x000000ff07ff79a7 */ /* 0x0001e4000810043f */
[----:B0-----:R0:W5:Y:S01]  /*f2a0*/  LDL R7, [R1+0x4] ;  /* 0x0000040001077983 */ /* 0x0011620000100800 */
[----:B------:R-:W-:Y:S02]  /*f2b0*/  F2FP.SATFINITE.E4M3.F32.PACK_AB_MERGE_C R28, R29, R28, RZ ;  /* 0x0000001c1d1c723e */ /* 0x000fe400048070ff */
[----:B------:R-:W-:Y:S02]  /*f2c0*/  F2FP.SATFINITE.E4M3.F32.PACK_AB_MERGE_C R30, R31, R30, RZ ;  /* 0x0000001e1f1e723e */ /* 0x000fe400048070ff */
[----:B------:R-:W-:Y:S02]  /*f2d0*/  F2FP.SATFINITE.E4M3.F32.PACK_AB_MERGE_C R36, R37, R36, RZ ;  /* 0x000000242524723e */ /* 0x000fe400048070ff */
[----:B------:R-:W-:Y:S02]  /*f2e0*/  F2FP.SATFINITE.E4M3.F32.PACK_AB_MERGE_C R38, R39, R38, RZ ;  /* 0x000000262726723e */ /* 0x000fe400048070ff */
[----:B------:R-:W-:-:S02]  /*f2f0*/  F2FP.SATFINITE.E4M3.F32.PACK_AB_MERGE_C R44, R45, R44, RZ ;  /* 0x0000002c2d2c723e */ /* 0x000fc400048070ff */
[----:B------:R-:W-:Y:S02]  /*f300*/  F2FP.SATFINITE.E4M3.F32.PACK_AB_MERGE_C R46, R47, R46, RZ ;  /* 0x0000002e2f2e723e */ /* 0x000fe400048070ff */
        /* <DEDUP_REMOVED lines=74> */
[----:B------:R-:W-:Y:S01]  /*f7b0*/  IMAD.MOV.U32 R11, RZ, RZ, R5 ;  /* 0x000000ffff0b7224 */ /* 0x000fe200078e0005 */
[----:B------:R-:W-:Y:S01]  /*f7c0*/  MOV R4, R156 ;  /* 0x0000009c00047202 */ /* 0x000fe20000000f00 */
[----:B------:R-:W-:-:S02]  /*f7d0*/  IMAD.MOV.U32 R148, RZ, RZ, R28 ;  /* 0x000000ffff947224 */ /* 0x000fc400078e001c */
[----:B------:R-:W-:Y:S02]  /*f7e0*/  IMAD.MOV.U32 R149, RZ, RZ, R30 ;  /* 0x000000ffff957224 */ /* 0x000fe400078e001e */
[----:B------:R-:W-:Y:S02]  /*f7f0*/  IMAD.MOV.U32 R150, RZ, RZ, R36 ;  /* 0x000000ffff967224 */ /* 0x000fe400078e0024 */
[----:B------:R-:W-:Y:S02]  /*f800*/  IMAD.MOV.U32 R151, RZ, RZ, R38 ;  /* 0x000000ffff977224 */ /* 0x000fe400078e0026 */
[----:B------:R-:W-:Y:S02]  /*f810*/  IMAD.MOV.U32 R136, RZ, RZ, R44 ;  /* 0x000000ffff887224 */ /* 0x000fe400078e002c */
[----:B------:R-:W-:Y:S02]  /*f820*/  IMAD.MOV.U32 R137, RZ, RZ, R46 ;  /* 0x000000ffff897224 */ /* 0x000fe400078e002e */
        /* <DEDUP_REMOVED lines=9> */
[----:B------:R-:W-:Y:S01]  /*f8c0*/  IMAD.MOV.U32 R147, RZ, RZ, R82 ;  /* 0x000000ffff937224 */ /* 0x000fe200078e0052 */
[C---:B--2---:R-:W-:Y:S01]  /*f8d0*/  ISETP.GT.AND P1, PT, R10.reuse, R12, PT ;  /* 0x0000000c0a00720c */ /* 0x044fe20003f24270 */
[----:B------:R-:W-:Y:S02]  /*f8e0*/  VIADD R10, R10, 0xffffffff ;  /* 0xffffffff0a0a7836 */ /* 0x000fe40000000000 */
[----:B------:R-:W-:-:S10]  /*f8f0*/  IMAD.MOV.U32 R12, RZ, RZ, R0 ;  /* 0x000000ffff0c7224 */ /* 0x000fd400078e0000 */
[----:B0-----:R-:W-:Y:S05]  /*f900*/  @P1 BRA `(.L_x_465) ;  /* 0xffffffe000881947 */ /* 0x001fea000383ffff */
.L_x_452:
[----:B------:R-:W-:Y:S05]  /*f910*/  BSYNC B0 ;  /* 0x0000000000007941 */ /* 0x000fea0003800000 */
.L_x_451:
[----:B------:R-:W-:Y:S06]  /*f920*/  BAR.ARV 0x8, 0x200 ;  /* 0x0208000000007b1d */ /* 0x000fec0000002000 */
[----:B------:R-:W-:Y:S05]  /*f930*/  @!P0 BRA `(.L_x_466) ;  /* 0x0000000000048947 */ /* 0x000fea0003800000 */
[----:B------:R-:W-:Y:S01]  /*f940*/  BPT.TRAP 0x1 ;  /* 0x000000040000795c */ /* 0x000fe20000300000 */
.L_x_466:
[----:B-----5:R-:W2:Y:S01]  /*f950*/  LDL R7, [R1+0x4] ;  /* 0x0000040001077983 */ /* 0x020ea20000100800 */
[----:B------:R-:W-:Y:S01]  /*f960*/  IMAD R4, R156, 0x8, R18 ;  /* 0x000000089c047824 */ /* 0x000fe200078e0212 */
[----:B--2---:R-:W-:-:S04]  /*f970*/  SHF.L.U32 R7, R7, 0x1f, RZ ;  /* 0x0000001f07077819 */ /* 0x004fc800000006ff */
[----:B------:R0:W1:Y:S01]  /*f980*/  SYNCS.PHASECHK.TRANS64.TRYWAIT P1, [R4+URZ+0x19c50], R7 ;  /* 0x019c5007040075a7 */ /* 0x000062000802017f */
[----:B------:R-:W-:Y:S05]  /*f990*/  @!P0 BRA `(.L_x_467) ;  /* 0x0000000000048947 */ /* 0x000fea0003800000 */
[----:B------:R-:W-:Y:S01]  /*f9a0*/  BPT.TRAP 0x1 ;  /* 0x000000040000795c */ /* 0x000fe20000300000 */
.L_x_467:
[----:B------:R-:W-:Y:S04]  /*f9b0*/  BSSY B0, `(.L_x_468) ;  /* 0x0000004000007945 */ /* 0x000fe80003800000 */
[----:B-1----:R-:W-:Y:S05]  /*f9c0*/  @P1 BRA `(.L_x_469) ;  /* 0x0000000000081947 */ /* 0x002fea0003800000 */
[----:B------:R-:W1:Y:S02]  /*f9d0*/  SYNCS.PHASECHK.TRANS64.TRYWAIT P1, [R4+URZ+0x19c50], R7 ;  /* 0x019c5007040075a7 */ /* 0x000e64000802017f */
[----:B-1----:R-:W-:Y:S05]  /*f9e0*/  @!P1 BRA `(.L_x_470) ;  /* 0x000000b800e49947 */ /* 0x002fea0003800000 */
.L_x_469:
[----:B------:R-:W-:Y:S05]  /*f9f0*/  BSYNC B0 ;  /* 0x0000000000007941 */ /* 0x000fea0003800000 */
.L_x_468:
[----:B------:R-:W2:Y:S04]  /*fa00*/  LDL R14, [R1+0x50] ;  /* 0x00005000010e7983 */ /* 0x000ea80000100800 */
[----:B------:R-:W0:Y:S01]  /*fa10*/  LDL R15, [R1+0x34] ;  /* 0x00003400010f7983 */ /* 0x000e220000100800 */
[----:B------:R-:W-:Y:S01]  /*fa20*/  VIADD R18, R18, 0x3000 ;  /* 0x0000300012127836 */ /* 0x000fe20000000000 */
[----:B------:R-:W-:Y:S01]  /*fa30*/  ULDC.64 UR4, c[0x0][0x9a0] ;  /* 0x0002680000047ab9 */ /* 0x000fe20000000a00 */
[----:B------:R-:W-:Y:S01]  /*fa40*/  WARPGROUP.ARRIVE ;  /* 0x00000000000079c5 */ /* 0x000fe20000000000 */
[----:B------:R-:W-:Y:S02]  /*fa50*/  ISETP.NE.U32.AND P1, PT, RZ, UR4, PT ;  /* 0x00000004ff007c0c */ /* 0x000fe4000bf25070 */
[----:B------:R-:W-:-:S02]  /*fa60*/  SHF.R.U32.HI R18, RZ, 0x4, R18 ;  /* 0x00000004ff127819 */ /* 0x000fc40000011612 */
[----:B------:R-:W-:Y:S02]  /*fa70*/  ISETP.NE.AND.EX P1, PT, RZ, UR5, PT, P1 ;  /* 0x00000005ff007c0c */ /* 0x000fe4000bf25310 */
[----:B------:R-:W-:-:S04]  /*fa80*/  LOP3.LUT R18, R18, 0x3fff, RZ, 0xc0, !PT ;  /* 0x00003fff12127812 */ /* 0x000fc800078ec0ff */
[----:B------:R-:W-:-:S05]  /*fa90*/  LOP3.LUT R9, R18, 0x10000, RZ, 0xfc, !PT ;  /* 0x0001000012097812 */ /* 0x000fca00078efcff */
[----:B------:R-:W-:Y:S02]  /*faa0*/  IMAD R8, R156, 0x300, R9 ;  /* 0x000003009c087824 */ /* 0x000fe400078e0209 */
[----:B------:R-:W-:Y:S01]  /*fab0*/  IMAD.MOV.U32 R9, RZ, RZ, 0x40000040 ;  /* 0x40000040ff097424 */ /* 0x000fe200078e00ff */
[----:B------:R-:W2:Y:S02]  /*fac0*/  @P1 LDC.64 R12, c[0x0][0x9c8] ;  /* 0x00027200ff0c1b82 */ /* 0x000ea40000000a00 */
[----:B------:R-:W-:Y:S02]  /*fad0*/  R2UR UR6, R8 ;  /* 0x00000000080672ca */ /* 0x000fe400000e0000 */
[----:B------:R-:W-:-:S04]  /*fae0*/  R2UR UR7, R9 ;  /* 0x00000000090772ca */ /* 0x000fc800000e0000 */
[----:B------:R-:W3:Y:S09]  /*faf0*/  @P1 LDC.64 R10, c[0x0][0x9d0] ;  /* 0x00027400ff0a1b82 */ /* 0x000ef20000000a00 */
[----:B------:R-:W-:Y:S03]  /*fb00*/  QGMMA.64x96x32.F32.E4M3.E4M3 R88, R148, gdesc[UR4], R88, gsb0 ;  /* 0x0160000494587df3 */ /* 0x000fe60008000858 */
[----:B------:R-:W-:-:S02]  /*fb10*/  WARPGROUP.DEPBAR.LE gsb0, 0x0 ;  /* 0x00008000000079c5 */ /* 0x000fc40000010000 */
[----:B------:R-:W-:Y:S01]  /*fb20*/  WARPGROUP.ARRIVE ;  /* 0x00000000000079c5 */ /* 0x000fe20000000000 */
[----:B--2---:R-:W-:-:S04]  /*fb30*/  @P1 IMAD R14, R14, R12, RZ ;  /* 0x0000000c0e0e1224 */ /* 0x004fc800078e02ff */
[C---:B01----:R-:W-:Y:S02]  /*fb40*/  @P1 IMAD R7, R15.reuse, R13, R14 ;  /* 0x0000000d0f071224 */ /* 0x043fe400078e020e */
[----:B------:R-:W-:-:S04]  /*fb50*/  @P1 IMAD.WIDE.U32 R12, R15, R12, RZ ;  /* 0x0000000c0f0c1225 */ /* 0x000fc800078e00ff */
[----:B------:R-:W-:Y:S02]  /*fb60*/  @P1 IMAD.IADD R13, R13, 0x1, R7 ;  /* 0x000000010d0d1824 */ /* 0x000fe400078e0207 */
[----:B------:R-:W-:Y:S02]  /*fb70*/  IMAD.MOV.U32 R7, RZ, RZ, 0x3f800000 ;  /* 0x3f800000ff077424 */ /* 0x000fe400078e00ff */
[----:B---3--:R-:W-:-:S04]  /*fb80*/  @P1 IMAD.WIDE.U32 R12, R22, R10, R12 ;  /* 0x0000000a160c1225 */ /* 0x008fc800078e000c */
[----:B------:R-:W-:Y:S01]  /*fb90*/  @P1 IMAD R11, R22, R11, R13 ;  /* 0x0000000b160b1224 */ /* 0x000fe200078e020d */
[----:B------:R-:W-:-:S04]  /*fba0*/  @P1 LEA R10, P2, R12, UR4, 0x2 ;  /* 0x000000040c0a1c11 */ /* 0x000fc8000f8410ff */
[----:B------:R-:W-:-:S05]  /*fbb0*/  @P1 LEA.HI.X R11, R12, UR5, R11, 0x2, P2 ;  /* 0x000000050c0b1c11 */ /* 0x000fca00090f140b */
[----:B------:R0:W2:Y:S01]  /*fbc0*/  @P1 LDG.E R7, desc[UR40][R10.64] ;  /* 0x000000280a071981 */ /* 0x0000a2000c1e1900 */
[----:B------:R-:W-:Y:S02]  /*fbd0*/  IMAD.MOV.U32 R9, RZ, RZ, 0x40000040 ;  /* 0x40000040ff097424 */ /* 0x000fe400078e00ff */
[----:B------:R-:W-:Y:S01]  /*fbe0*/  IMAD.MOV.U32 R20, RZ, RZ, -0x800000 ;  /* 0xff800000ff147424 */ /* 0x000fe200078e00ff */
[----:B------:R-:W1:Y:S04]  /*fbf0*/  SHFL.BFLY PT, R12, R3, 0x2, 0x1f ;  /* 0x0c401f00030c7f89 */ /* 0x000e6800000e0000 */
[----:B------:R-:W3:Y:S01]  /*fc00*/  SHFL.BFLY PT, R13, R6, 0x2, 0x1f ;  /* 0x0c401f00060d7f89 */ /* 0x000ee200000e0000 */
[----:B0-----:R-:W-:Y:S02]  /*fc10*/  VIADD R10, R8, 0x2 ;  /* 0x00000002080a7836 */ /* 0x001fe40000000000 */
[----:B------:R-:W-:-:S03]  /*fc20*/  IMAD.MOV.U32 R11, RZ, RZ, 0x40000040 ;  /* 0x40000040ff0b7424 */ /* 0x000fc600078e00ff */
[----:B------:R-:W-:Y:S01]  /*fc30*/  R2UR UR6, R10 ;  /* 0x000000000a0672ca */ /* 0x000fe200000e0000 */
[C---:B------:R-:W-:Y:S01]  /*fc40*/  VIADD R10, R8.reuse, 0x4 ;  /* 0x00000004080a7836 */ /* 0x040fe20000000000 */
[----:B------:R-:W-:Y:S01]  /*fc50*/  R2UR UR7, R11 ;  /* 0x000000000b0772ca */ /* 0x000fe200000e0000 */
[----:B------:R-:W-:Y:S01]  /*fc60*/  IMAD.MOV.U32 R11, RZ, RZ, 0x40000040 ;  /* 0x40000040ff0b7424 */ /* 0x000fe200078e00ff */
[----:B------:R-:W-:Y:S01]  /*fc70*/  IADD3 R8, R8, 0x6, RZ ;  /* 0x0000000608087810 */ /* 0x000fe20007ffe0ff */
[----:B-1----:R-:W-:-:S01]  /*fc80*/  FADD.FTZ R12, R12, R3 ;  /* 0x000000030c0c7221 */ /* 0x002fc20000010000 */
[----:B------:R-:W-:-:S09]  /*fc90*/  IMAD.MOV.U32 R3, RZ, RZ, -0x800000 ;  /* 0xff800000ff037424 */ /* 0x000fd200078e00ff */
[----:B------:R-:W-:Y:S01]  /*fca0*/  QGMMA.64x96x32.F32.E4M3.E4M3 R88, R136, gdesc[UR4], R88, gsb0 ;  /* 0x0160000488587df3 */ /* 0x000fe20008000858 */
[----:B------:R-:W-:Y:S01]  /*fcb0*/  R2UR UR6, R10 ;  /* 0x000000000a0672ca */ /* 0x000fe200000e0000 */
[----:B---3--:R-:W-:Y:S01]  /*fcc0*/  FADD.FTZ R13, R13, R6 ;  /* 0x000000060d0d7221 */ /* 0x008fe20000010000 */
[----:B------:R-:W-:Y:S01]  /*fcd0*/  R2UR UR7, R11 ;  /* 0x000000000b0772ca */ /* 0x000fe200000e0000 */
[----:B------:R-:W-:Y:S02]  /*fce0*/  IMAD.MOV.U32 R6, RZ, RZ, RZ ;  /* 0x000000ffff067224 */ /* 0x000fe400078e00ff */
[----:B------:R-:W-:Y:S01]  /*fcf0*/  IMAD.MOV.U32 R10, RZ, RZ, RZ ;  /* 0x000000ffff0a7224 */ /* 0x000fe200078e00ff */
[----:B------:R-:W-:Y:S02]  /*fd00*/  WARPGROUP.DEPBAR.LE gsb0, 0x0 ;  /* 0x00008000000079c5 */ /* 0x000fe40000010000 */
[----:B------:R-:W-:-:S07]  /*fd10*/  WARPGROUP.ARRIVE ;  /* 0x00000000000079c5 */ /* 0x000fce0000000000 */
[----:B------:R-:W-:Y:S01]  /*fd20*/  QGMMA.64x96x32.F32.E4M3.E4M3 R88, R140, gdesc[UR4], R88, gsb0 ;  /* 0x016000048c587df3 */ /* 0x000fe20008000858 */
[----:B------:R-:W-:Y:S02]  /*fd30*/  R2UR UR6, R8 ;  /* 0x00000000080672ca */ /* 0x000fe400000e0000 */
[----:B------:R-:W-:Y:S01]  /*fd40*/  R2UR UR7, R9 ;  /* 0x00000000090772ca */ /* 0x000fe200000e0000 */
[----:B------:R-:W0:Y:S04]  /*fd50*/  SHFL.BFLY PT, R8, R13, 0x1, 0x1f ;  /* 0x0c201f000d087f89 */ /* 0x000e2800000e0000 */
[----:B------:R-:W1:Y:S01]  /*fd60*/  SHFL.BFLY PT, R9, R12, 0x1, 0x1f ;  /* 0x0c201f000c097f89 */ /* 0x000e6200000e0000 */
[----:B0-----:R-:W-:-:S01]  /*fd70*/  FADD.FTZ R15, R13, R8 ;  /* 0x000000080d0f7221 */ /* 0x001fc20000010000 */
[----:B-1----:R-:W-:-:S03]  /*fd80*/  FADD.FTZ R14, R12, R9 ;  /* 0x000000090c0e7221 */ /* 0x002fc60000010000 */
[----:B------:R-:W-:Y:S01]  /*fd90*/  FMUL.FTZ R11, R15, 0.00390625 ;  /* 0x3b8000000f0b7820 */ /* 0x000fe20000410000 */
[C---:B------:R-:W-:Y:S01]  /*fda0*/  FMUL.FTZ R18, R14.reuse, 0.00390625 ;  /* 0x3b8000000e127820 */ /* 0x040fe20000410000 */
[----:B------:R-:W-:-:S03]  /*fdb0*/  FSETP.NE.FTZ.AND P1, PT, R14, RZ, PT ;  /* 0x000000ff0e00720b */ /* 0x000fc60003f35000 */
[----:B------:R-:W-:Y:S02]  /*fdc0*/  FSETP.NE.FTZ.AND P3, PT, R11, RZ, PT ;  /* 0x000000ff0b00720b */ /* 0x000fe40003f75000 */
[----:B------:R-:W-:-:S08]  /*fdd0*/  FSETP.NE.FTZ.AND P2, PT, R18, RZ, PT ;  /* 0x000000ff1200720b */ /* 0x000fd00003f55000 */
[----:B------:R-:W-:Y:S01]  /*fde0*/  @P1 MUFU.RCP R6, R14 ;  /* 0x0000000e00061308 */ /* 0x000fe20000001000 */
[----:B------:R-:W-:Y:S02]  /*fdf0*/  FSETP.NE.FTZ.AND P1, PT, R15, RZ, PT ;  /* 0x000000ff0f00720b */ /* 0x000fe40003f35000 */
[C---:B------:R-:W-:Y:S02]  /*fe00*/  @P3 FMUL.FTZ R13, R2.reuse, 0.69314718246459960938 ;  /* 0x3f317218020d3820 */ /* 0x040fe40000410000 */
[----:B------:R-:W-:-:S03]  /*fe10*/  @P2 FMUL.FTZ R9, R2, 0.69314718246459960938 ;  /* 0x3f31721802092820 */ /* 0x000fc60000410000 */
[----:B------:R-:W0:Y:S08]  /*fe20*/  @P3 MUFU.LG2 R11, R11 ;  /* 0x0000000b000b3308 */ /* 0x000e300000000c00 */
[----:B------:R-:W1:Y:S08]  /*fe30*/  @P2 MUFU.LG2 R8, R18 ;  /* 0x0000001200082308 */ /* 0x000e700000000c00 */
[----:B------:R-:W3:Y:S01]  /*fe40*/  @P1 MUFU.RCP R10, R15 ;  /* 0x0000000f000a1308 */ /* 0x000ee20000001000 */
[----:B0-----:R-:W-:-:S04]  /*fe50*/  @P3 FMUL.FTZ R2, R11, 0.69314718246459960938 ;  /* 0x3f3172180b023820 */ /* 0x001fc80000410000 */
[----:B------:R-:W-:Y:S01]  /*fe60*/  @P3 FFMA.FTZ R20, R13, R5, R2 ;  /* 0x000000050d143223 */ /* 0x000fe20000010002 */
[----:B-1----:R-:W-:-:S04]  /*fe70*/  @P2 FMUL.FTZ R8, R8, 0.69314718246459960938 ;  /* 0x3f31721808082820 */ /* 0x002fc80000410000 */
[----:B------:R-:W-:Y:S01]  /*fe80*/  @P2 FFMA.FTZ R3, R9, R0, R8 ;  /* 0x0000000009032223 */ /* 0x000fe20000010008 */
[----:B------:R-:W-:Y:S02]  /*fe90*/  WARPGROUP.DEPBAR.LE gsb0, 0x0 ;  /* 0x00008000000079c5 */ /* 0x000fe40000010000 */
[----:B------:R-:W-:-:S06]  /*fea0*/  WARPGROUP.ARRIVE ;  /* 0x00000000000079c5 */ /* 0x000fcc0000000000 */
[----:B------:R-:W-:Y:S01]  /*feb0*/  QGMMA.64x96x32.F32.E4M3.E4M3 R88, R144, gdesc[UR4], R88, gsb0 ;  /* 0x0160000490587df3 */ /* 0x000fe20008000858 */
[-C--:B--2---:R-:W-:Y:S01]  /*fec0*/  FMUL.FTZ R36, R6, R7.reuse ;  /* 0x0000000706247220 */ /* 0x084fe20000410000 */
[----:B---3--:R-:W-:Y:S01]  /*fed0*/  FMUL.FTZ R2, R10, R7 ;  /* 0x000000070a027220 */ /* 0x008fe20000410000 */
[----:B------:R-:W-:Y:S02]  /*fee0*/  WARPGROUP.DEPBAR.LE gsb0, 0x0 ;  /* 0x00008000000079c5 */ /* 0x000fe40000010000 */
[----:B------:R-:W-:Y:S05]  /*fef0*/  @!P0 BRA `(.L_x_471) ;  /* 0x0000000000048947 */ /* 0x000fea0003800000 */
[----:B------:R-:W-:Y:S01]  /*ff00*/  BPT.TRAP 0x1 ;  /* 0x000000040000795c */ /* 0x000fe20000300000 */
.L_x_471:
[----:B------:R-:W2:Y:S01]  /*ff10*/  LDL.LU R5, [R1+0x24] ;  /* 0x0000240001057983 */ /* 0x000ea20000300800 */
[----:B------:R-:W-:Y:S02]  /*ff20*/  VIADD R4, R4, 0x19c60 ;  /* 0x00019c6004047836 */ /* 0x000fe40000000000 */
[-C--:B------:R-:W-:Y:S01]  /*ff30*/  FMUL.FTZ R0, R88, R36.reuse ;  /* 0x0000002458007220 */ /* 0x080fe20000410000 */
[----:B------:R-:W-:Y:S01]  /*ff40*/  FMUL.FTZ R6, R93, R36 ;  /* 0x000000245d067220 */ /* 0x000fe20000410000 */
[----:B------:R-:W3:Y:S01]  /*ff50*/  LDL.LU R18, [R1+0x4] ;  /* 0x0000040001127983 */ /* 0x000ee20000300800 */
[----:B------:R-:W-:Y:S01]  /*ff60*/  VIADD R156, R156, 0x1 ;  /* 0x000000019c9c7836 */ /* 0x000fe20000000000 */
[----:B--2---:R-:W-:Y:S02]  /*ff70*/  PRMT R4, R5, 0x654, R4 ;  /* 0x0000065405047816 */ /* 0x004fe40000000004 */
[----:B------:R-:W2:Y:S02]  /*ff80*/  LDL.LU R5, [R1+0x4c] ;  /* 0x00004c0001057983 */ /* 0x000ea40000300800 */
[----:B------:R-:W-:Y:S01]  /*ff90*/  ISETP.NE.AND P1, PT, R156, 0x2, PT ;  /* 0x000000029c00780c */ /* 0x000fe20003f25270 */
[----:B------:R0:W-:Y:S03]  /*ffa0*/  SYNCS.ARRIVE.TRANS64.RED.A1T0 RZ, [R4+URZ], RZ ;  /* 0x000000ff04ff79a7 */ /* 0x0001e6000810043f */
[----:B0-----:R-:W-:-:S04]  /*ffb0*/  SEL R4, RZ, 0x1, P1 ;  /* 0x00000001ff047807 */ /* 0x001fc80000800000 */
[----:B---3--:R-:W-:Y:S01]  /*ffc0*/  LOP3.LUT R18, R18, R4, RZ, 0x3c, !PT ;  /* 0x0000000412127212 */ /* 0x008fe200078e3cff */
        /* <DEDUP_REMOVED lines=46> */
[----:B------:R-:W-:Y:S01]  /*102b0*/  FMUL.FTZ R131, R131, R2 ;  /* 0x0000000283837220 */ /* 0x000fe20000410000 */
[----:B------:R-:W-:Y:S01]  /*102c0*/  SEL R156, R156, RZ, P1 ;  /* 0x000000ff9c9c7207 */ /* 0x000fe20000800000 */
[----:B--2---:R-:W-:-:S05]  /*102d0*/  VIADD R5, R5, 0x1 ;  /* 0x0000000105057836 */ /* 0x004fca0000000000 */
[----:B------:R0:W-:Y:S04]  /*102e0*/  STL [R1+0x4c], R5 ;  /* 0x00004c0501007387 */ /* 0x0001e80000100800 */
[----:B------:R0:W-:Y:S02]  /*102f0*/  STL [R1+0x4], R18 ;  /* 0x0000041201007387 */ /* 0x0001e40000100800 */
.L_x_417:
[----:B------:R-:W2:Y:S01]  /*10300*/  LDL R88, [R1+0x40] ;  /* 0x0000400001587983 */ /* 0x000ea20000100800 */
[----:B------:R-:W1:Y:S01]  /*10310*/  S2UR UR4, SR_CgaCtaId ;  /* 0x00000000000479c3 */ /* 0x000e620000008800 */
[----:B0-----:R-:W-:Y:S01]  /*10320*/  MOV R18, 0x400 ;  /* 0x0000040000127802 */ /* 0x001fe20000000f00 */
[----:B------:R-:W-:Y:S01]  /*10330*/  BSSY B0, `(.L_x_472) ;  /* 0x0000336000007945 */ /* 0x000fe20003800000 */
[----:B-1----:R-:W-:-:S05]  /*10340*/  IMAD.U32 R2, RZ, RZ, UR4 ;  /* 0x00000004ff027e24 */ /* 0x002fca000f8e00ff */
[----:B------:R0:W-:Y:S01]  /*10350*/  STL [R1+0x24], R2 ;  /* 0x0000240201007387 */ /* 0x0001e20000100800 */
[----:B------:R-:W-:Y:S01]  /*10360*/  LEA R18, R2, R18, 0x18 ;  /* 0x0000001202127211 */ /* 0x000fe200078ec0ff */
[----:B------:R-:W-:Y:S06]  /*10370*/  BAR.SYNC.DEFER_BLOCKING 0x5, 0x200 ;  /* 0x0148000000007b1d */ /* 0x000fec0000010000 */
[----:B-----5:R0:W1:Y:S02]  /*10380*/  LDS.128 R24, [R18+0x19cd0] ;  /* 0x019cd00012187984 */ /* 0x0200640000000c00 */
[----:B------:R-:W-:Y:S06]  /*10390*/  BAR.ARV 0x4, 0x200 ;  /* 0x0108000000007b1d */ /* 0x000fec0000002000 */
[----:B--2---:R-:W-:-:S13]  /*103a0*/  ISETP.NE.AND P1, PT, R88, RZ, PT ;  /* 0x000000ff5800720c */ /* 0x004fda0003f25270 */
[----:B------:R-:W2:Y:S02]  /*103b0*/  @!P1 LDC R88, c[0x0][0xad4] ;  /* 0x0002b500ff589b82 */ /* 0x000ea40000000800 */
[----:B--2---:R0:W-:Y:S01]  /*103c0*/  @!P1 STL [R1+0x40], R88 ;  /* 0x0000405801009387 */ /* 0x0041e20000100800 */
[----:B-1----:R-:W-:Y:S05]  /*103d0*/  @P0 BRA `(.L_x_473) ;  /* 0x0000002400e80947 */ /* 0x002fea0003800000 */
[----:B------:R-:W2:Y:S01]  /*103e0*/  LDL.LU R4, [R1+0x34] ;  /* 0x0000340001047983 */ /* 0x000ea20000300800 */
[----:B------:R-:W-:Y:S01]  /*103f0*/  ULDC.64 UR4, c[0x4][0x38] ;  /* 0x01000e0000047ab9 */ /* 0x000fe20000000a00 */
[----:B------:R-:W-:Y:S02]  /*10400*/  ULDC.64 UR6, c[0x0][0xc08] ;  /* 0x0003020000067ab9 */ /* 0x000fe40000000a00 */
[----:B0-----:R-:W3:Y:S01]  /*10410*/  LDL.LU R2, [R1+0x50] ;  /* 0x0000500001027983 */ /* 0x001ee20000300800 */
[----:B------:R-:W0:Y:S01]  /*10420*/  S2R R43, SR_TID.X ;  /* 0x00000000002b7919 */ /* 0x000e220000002100 */
[----:B------:R-:W-:Y:S01]  /*10430*/  BAR.SYNC.DEFER_BLOCKING 0x1, 0x180 ;  /* 0x0046000000007b1d */ /* 0x000fe20000010000 */
[----:B--2---:R-:W-:Y:S02]  /*10440*/  IMAD.MOV.U32 R42, RZ, RZ, R4 ;  /* 0x000000ffff2a7224 */ /* 0x004fe400078e0004 */
[----:B---3--:R-:W-:Y:S02]  /*10450*/  IMAD.MOV.U32 R41, RZ, RZ, R2 ;  /* 0x000000ffff297224 */ /* 0x008fe400078e0002 */
[----:B0-----:R-:W-:-:S05]  /*10460*/  IMAD.SHL.U32 R2, R43, 0x4, RZ ;  /* 0x000000042b027824 */ /* 0x001fca00078e00ff */
[----:B------:R-:W-:-:S04]  /*10470*/  LOP3.LUT R2, R2, 0xc, RZ, 0xc0, !PT ;  /* 0x0000000c02027812 */ /* 0x000fc800078ec0ff */
[----:B------:R-:W-:-:S05]  /*10480*/  IADD3 R4, P0, R2, UR4, RZ ;  /* 0x0000000402047c10 */ /* 0x000fca000ff1e0ff */
[----:B------:R-:W-:Y:S01]  /*10490*/  IMAD.X R5, RZ, RZ, UR5, P0 ;  /* 0x00000005ff057e24 */ /* 0x000fe200080e06ff */
[----:B------:R-:W-:-:S04]  /*104a0*/  ULDC.64 UR4, c[0x0][0xc00] ;  /* 0x0003000000047ab9 */ /* 0x000fc80000000a00 */
[----:B------:R0:W2:Y:S01]  /*104b0*/  LDG.E.CONSTANT R40, desc[UR40][R4.64] ;  /* 0x0000002804287981 */ /* 0x0000a2000c1e9900 */
[----:B------:R-:W-:Y:S01]  /*104c0*/  LOP3.LUT P0, R2, R43, 0x3, RZ, 0xc0, !PT ;  /* 0x000000032b027812 */ /* 0x000fe2000780c0ff */
[----:B------:R-:W-:Y:S02]  /*104d0*/  IMAD.MOV.U32 R50, RZ, RZ, R42 ;  /* 0x000000ffff327224 */ /* 0x000fe400078e002a */
[----:B------:R-:W-:Y:S01]  /*104e0*/  IMAD.MOV.U32 R52, RZ, RZ, R41 ;  /* 0x000000ffff347224 */ /* 0x000fe200078e0029 */
[----:B------:R-:W3:Y:S01]  /*104f0*/  LDL R4, [R1+0xa4] ;  /* 0x0000a40001047983 */ /* 0x000ee20000100800 */
[----:B------:R-:W-:Y:S01]  /*10500*/  ISETP.EQ.OR P0, PT, R2, 0x3, !P0 ;  /* 0x000000030200780c */ /* 0x000fe20004702670 */
[----:B------:R-:W-:Y:S02]  /*10510*/  IMAD.MOV.U32 R96, RZ, RZ, R50 ;  /* 0x000000ffff607224 */ /* 0x000fe400078e0032 */
[----:B------:R-:W4:Y:S01]  /*10520*/  LDL.LU R97, [R1+0x44] ;  /* 0x0000440001617983 */ /* 0x000f220000300800 */
[----:B------:R-:W-:Y:S01]  /*10530*/  SEL R65, R94, R95, P0 ;  /* 0x0000005f5e417207 */ /* 0x000fe20000000000 */
[----:B------:R-:W-:Y:S01]  /*10540*/  IMAD.MOV.U32 R93, RZ, RZ, R52 ;  /* 0x000000ffff5d7224 */ /* 0x000fe200078e0034 */
[----:B------:R-:W-:Y:S01]  /*10550*/  SEL R94, R95, R94, P0 ;  /* 0x0000005e5f5e7207 */ /* 0x000fe20000000000 */
[----:B0-----:R-:W0:Y:S01]  /*10560*/  S2R R5, SR_SWINHI ;  /* 0x0000000000057919 */ /* 0x001e220000002f00 */
[----:B------:R-:W-:-:S02]  /*10570*/  SEL R57, R37, R14, P0 ;  /* 0x0000000e25397207 */ /* 0x000fc40000000000 */
[----:B------:R-:W-:Y:S01]  /*10580*/  SEL R46, R14, R37, P0 ;  /* 0x000000250e2e7207 */ /* 0x000fe20000000000 */
[----:B------:R-:W4:Y:S01]  /*10590*/  LDL.LU R95, [R1+0x48] ;  /* 0x00004800015f7983 */ /* 0x000f220000300800 */
[----:B------:R-:W-:Y:S02]  /*105a0*/  SEL R59, R15, R36, P0 ;  /* 0x000000240f3b7207 */ /* 0x000fe40000000000 */
[----:B------:R-:W-:Y:S01]  /*105b0*/  SEL R48, R36, R15, P0 ;  /* 0x0000000f24307207 */ /* 0x000fe20000000000 */
[----:B------:R-:W4:Y:S01]  /*105c0*/  LDL R92, [R1+0xa0] ;  /* 0x0000a000015c7983 */ /* 0x000f220000100800 */
[----:B------:R-:W-:Y:S02]  /*105d0*/  SEL R55, R13, R34, P0 ;  /* 0x000000220d377207 */ /* 0x000fe40000000000 */
[----:B------:R-:W-:Y:S01]  /*105e0*/  SEL R53, R35, R12, P0 ;  /* 0x0000000c23357207 */ /* 0x000fe20000000000 */
[----:B------:R-:W4:Y:S01]  /*105f0*/  LDL R90, [R1+0x5c] ;  /* 0x00005c00015a7983 */ /* 0x000f220000100800 */
        /* <DEDUP_REMOVED lines=10> */
[----:B------:R-:W-:Y:S02]  /*106a0*/  MOV R36, R18 ;  /* 0x0000001200247202 */ /* 0x000fe40000000f00 */
[----:B0-----:R-:W-:Y:S02]  /*106b0*/  MOV R37, R5 ;  /* 0x0000000500257202 */ /* 0x001fe40000000f00 */
        /* <DEDUP_REMOVED lines=10> */
[----:B------:R-:W-:Y:S01]  /*10760*/  SEL R67, R98, R99, P0 ;  /* 0x0000006362437207 */ /* 0x000fe20000000000 */
[----:B------:R-:W4:Y:S01]  /*10770*/  LDL R91, [R1+0x54] ;  /* 0x00005400015b7983 */ /* 0x000f220000100800 */
        /* <DEDUP_REMOVED lines=18> */
[----:B------:R-:W-:Y:S01]  /*108a0*/  SEL R134, R135, R134, P0 ;  /* 0x0000008687867207 */ /* 0x000fe20000000000 */
[----:B---3--:R-:W-:-:S03]  /*108b0*/  IMAD.WIDE R12, R4, 0x2, R36 ;  /* 0x00000002040c7825 */ /* 0x008fc600078e0224 */
[----:B------:R-:W-:-:S04]  /*108c0*/  IADD3 R21, P5, R12, 0x20, RZ ;  /* 0x000000200c157810 */ /* 0x000fc80007fbe0ff */
[----:B------:R-:W-:Y:S02]  /*108d0*/  LOP3.LUT R0, R21, 0x180, RZ, 0xc0, !PT ;  /* 0x0000018015007812 */ /* 0x000fe400078ec0ff */
[----:B------:R-:W-:Y:S02]  /*108e0*/  IADD3 R89, P2, R12, 0x6000, RZ ;  /* 0x000060000c597810 */ /* 0x000fe40007f5e0ff */
[----:B------:R-:W-:Y:S02]  /*108f0*/  SHF.R.U64 R0, R0, 0x3, RZ ;  /* 0x0000000300007819 */ /* 0x000fe400000012ff */
[C---:B------:R-:W-:Y:S02]  /*10900*/  IADD3 R24, P1, R12.reuse, 0x6020, RZ ;  /* 0x000060200c187810 */ /* 0x040fe40007f3e0ff */
[C---:B------:R-:W-:Y:S02]  /*10910*/  IADD3 R35, P4, R12.reuse, 0x3000, RZ ;  /* 0x000030000c237810 */ /* 0x040fe40007f9e0ff */
[----:B------:R-:W-:-:S02]  /*10920*/  LOP3.LUT R5, R12, 0x180, RZ, 0xc0, !PT ;  /* 0x000001800c057812 */ /* 0x000fc400078ec0ff */
[----:B------:R-:W-:Y:S02]  /*10930*/  LOP3.LUT R14, R0, R21, RZ, 0x3c, !PT ;  /* 0x00000015000e7212 */ /* 0x000fe400078e3cff */
[----:B------:R-:W-:Y:S02]  /*10940*/  LOP3.LUT R4, R89, 0x180, RZ, 0xc0, !PT ;  /* 0x0000018059047812 */ /* 0x000fe400078ec0ff */
[----:B------:R-:W-:Y:S02]  /*10950*/  IADD3 R87, P3, R12, 0x3020, RZ ;  /* 0x000030200c577810 */ /* 0x000fe40007f7e0ff */
[----:B------:R-:W-:Y:S02]  /*10960*/  LOP3.LUT R21, R24, 0x180, RZ, 0xc0, !PT ;  /* 0x0000018018157812 */ /* 0x000fe400078ec0ff */
[----:B------:R-:W-:Y:S02]  /*10970*/  LOP3.LUT R0, R35, 0x180, RZ, 0xc0, !PT ;  /* 0x0000018023007812 */ /* 0x000fe400078ec0ff */
[----:B------:R-:W-:-:S02]  /*10980*/  SHF.R.U64 R5, R5, 0x3, RZ ;  /* 0x0000000305057819 */ /* 0x000fc400000012ff */
[----:B------:R-:W-:Y:S02]  /*10990*/  SHF.R.U64 R4, R4, 0x3, RZ ;  /* 0x0000000304047819 */ /* 0x000fe400000012ff */
[----:B------:R-:W-:Y:S02]  /*109a0*/  LOP3.LUT R2, R87, 0x180, RZ, 0xc0, !PT ;  /* 0x0000018057027812 */ /* 0x000fe400078ec0ff */
[----:B------:R-:W-:Y:S02]  /*109b0*/  SHF.R.U64 R21, R21, 0x3, RZ ;  /* 0x0000000315157819 */ /* 0x000fe400000012ff */
[----:B------:R-:W-:Y:S02]  /*109c0*/  SHF.R.U64 R0, R0, 0x3, RZ ;  /* 0x0000000300007819 */ /* 0x000fe400000012ff */
[----:B------:R-:W-:Y:S01]  /*109d0*/  LOP3.LUT R12, R5, R12, RZ, 0x3c, !PT ;  /* 0x0000000c050c7212 */ /* 0x000fe200078e3cff */
[--C-:B------:R-:W-:Y:S01]  /*109e0*/  IMAD.X R5, RZ, RZ, R13.reuse, P1 ;  /* 0x000000ffff057224 */ /* 0x100fe200008e060d */
[----:B------:R-:W-:Y:S01]  /*109f0*/  LOP3.LUT R6, R4, R89, RZ, 0x3c, !PT ;  /* 0x0000005904067212 */ /* 0x000fe200078e3cff */
[--C-:B------:R-:W-:Y:S01]  /*10a00*/  IMAD.X R11, RZ, RZ, R13.reuse, P4 ;  /* 0x000000ffff0b7224 */ /* 0x100fe200020e060d */
[----:B------:R-:W-:Y:S01]  /*10a10*/  SHF.R.U64 R2, R2, 0x3, RZ ;  /* 0x0000000302027819 */ /* 0x000fe200000012ff */
[----:B--2---:R0:W-:Y:S01]  /*10a20*/  SHFL.IDX PT, R68, R51, R40, 0x1c1f ;  /* 0x001c1f2833447589 */ /* 0x0041e200000e0000 */
[----:B------:R-:W-:Y:S01]  /*10a30*/  LOP3.LUT R4, R21, R24, RZ, 0x3c, !PT ;  /* 0x0000001815047212 */ /* 0x000fe200078e3cff */
[--C-:B------:R-:W-:Y:S01]  /*10a40*/  IMAD.X R7, RZ, RZ, R13.reuse, P2 ;  /* 0x000000ffff077224 */ /* 0x100fe200010e060d */
[----:B------:R-:W-:Y:S01]  /*10a50*/  LOP3.LUT R10, R0, R35, RZ, 0x3c, !PT ;  /* 0x00000023000a7212 */ /* 0x000fe200078e3cff */
[--C-:B------:R-:W-:Y:S01]  /*10a60*/  IMAD.X R9, RZ, RZ, R13.reuse, P3 ;  /* 0x000000ffff097224 */ /* 0x100fe200018e060d */
[----:B------:R-:W-:Y:S01]  /*10a70*/  LOP3.LUT R8, R2, R87, RZ, 0x3c, !PT ;  /* 0x0000005702087212 */ /* 0x000fe200078e3cff */
[----:B------:R-:W-:Y:S01]  /*10a80*/  IMAD.X R15, RZ, RZ, R13, P5 ;  /* 0x000000ffff0f7224 */ /* 0x000fe200028e060d */
[----:B------:R-:W-:-:S02]  /*10a90*/  MOV R24, R4 ;  /* 0x0000000400187202 */ /* 0x000fc40000000f00 */
[----:B0-----:R-:W-:Y:S01]  /*10aa0*/  LOP3.LUT R51, R40, 0x2, RZ, 0x3c, !PT ;  /* 0x0000000228337812 */ /* 0x001fe200078e3cff */
[----:B------:R-:W-:Y:S01]  /*10ab0*/  SHFL.IDX PT, R4, R61, R40, 0x1c1f ;  /* 0x001c1f283d047589 */ /* 0x000fe200000e0000 */
[----:B------:R-:W-:Y:S02]  /*10ac0*/  MOV R86, R10 ;  /* 0x0000000a00567202 */ /* 0x000fe40000000f00 */
[----:B------:R-:W-:Y:S01]  /*10ad0*/  MOV R0, R12 ;  /* 0x0000000c00007202 */ /* 0x000fe20000000f00 */
[----:B------:R-:W-:Y:S01]  /*10ae0*/  SHFL.IDX PT, R10, R45, R40, 0x1c1f ;  /* 0x001c1f282d0a7589 */ /* 0x000fe200000e0000 */
[----:B------:R-:W-:Y:S02]  /*10af0*/  MOV R21, R6 ;  /* 0x0000000600157202 */ /* 0x000fe40000000f00 */
[----:B------:R-:W-:Y:S01]  /*10b00*/  MOV R2, R8 ;  /* 0x0000000800027202 */ /* 0x000fe20000000f00 */
[----:B------:R-:W-:Y:S04]  /*10b10*/  SHFL.IDX PT, R60, R47, R40, 0x1c1f ;  /* 0x001c1f282f3c7589 */ /* 0x000fe800000e0000 */
[----:B------:R-:W0:Y:S01]  /*10b20*/  SHFL.IDX PT, R61, R28, R51, 0x1c1f ;  /* 0x001c1f331c3d7589 */ /* 0x000e2200000e0000 */
[----:B------:R-:W-:-:S03]  /*10b30*/  MOV R35, R14 ;  /* 0x0000000e00237202 */ /* 0x000fc60000000f00 */
[----:B------:R-:W-:Y:S04]  /*10b40*/  SHFL.IDX PT, R13, R41, R40, 0x1c1f ;  /* 0x001c1f28290d7589 */ /* 0x000fe800000e0000 */
[----:B------:R-:W-:Y:S04]  /*10b50*/  SHFL.IDX PT, R12, R39, R40, 0x1c1f ;  /* 0x001c1f28270c7589 */ /* 0x000fe800000e0000 */
[----:B------:R-:W-:Y:S04]  /*10b60*/  SHFL.IDX PT, R6, R53, R40, 0x1c1f ;  /* 0x001c1f2835067589 */ /* 0x000fe800000e0000 */
[----:B------:R-:W1:Y:S04]  /*10b70*/  SHFL.IDX PT, R45, R43, R51, 0x1c1f ;  /* 0x001c1f332b2d7589 */ /* 0x000e6800000e0000 */
[----:B------:R-:W-:Y:S04]  /*10b80*/  SHFL.IDX PT, R9, R49, R40, 0x1c1f ;  /* 0x001c1f2831097589 */ /* 0x000fe800000e0000 */
[----:B------:R-:W-:Y:S04]  /*10b90*/  SHFL.IDX PT, R63, R63, R40, 0x1c1f ;  /* 0x001c1f283f3f7589 */ /* 0x000fe800000e0000 */
[----:B------:R-:W-:Y:S04]  /*10ba0*/  SHFL.IDX PT, R65, R65, R40, 0x1c1f ;  /* 0x001c1f2841417589 */ /* 0x000fe800000e0000 */
[----:B------:R-:W-:Y:S04]  /*10bb0*/  SHFL.IDX PT, R41, R85, R40, 0x1c1f ;  /* 0x001c1f2855297589 */ /* 0x000fe800000e0000 */
[----:B------:R-:W2:Y:S04]  /*10bc0*/  SHFL.IDX PT, R50, R42, R51, 0x1c1f ;  /* 0x001c1f332a327589 */ /* 0x000ea800000e0000 */
[----:B------:R-:W-:Y:S04]  /*10bd0*/  SHFL.IDX PT, R53, R29, R51, 0x1c1f ;  /* 0x001c1f331d357589 */ /* 0x000fe800000e0000 */
[----:B------:R-:W-:Y:S04]  /*10be0*/  SHFL.IDX PT, R62, R31, R51, 0x1c1f ;  /* 0x001c1f331f3e7589 */ /* 0x000fe800000e0000 */
[----:B------:R-:W3:Y:S04]  /*10bf0*/  SHFL.IDX PT, R38, R38, R51, 0x1c1f ;  /* 0x001c1f3326267589 */ /* 0x000ee800000e0000 */
[----:B------:R-:W4:Y:S04]  /*10c00*/  SHFL.IDX PT, R94, R94, R51, 0x1c1f ;  /* 0x001c1f335e5e7589 */ /* 0x000f2800000e0000 */
[----:B------:R-:W-:Y:S04]  /*10c10*/  SHFL.IDX PT, R33, R33, R40, 0x1c1f ;  /* 0x001c1f2821217589 */ /* 0x000fe800000e0000 */
[----:B------:R-:W-:Y:S04]  /*10c20*/  SHFL.IDX PT, R84, R59, R40, 0x1c1f ;  /* 0x001c1f283b547589 */ /* 0x000fe800000e0000 */
[----:B------:R-:W-:Y:S04]  /*10c30*/  SHFL.IDX PT, R67, R67, R40, 0x1c1f ;  /* 0x001c1f2843437589 */ /* 0x000fe800000e0000 */
[----:B------:R-:W-:Y:S04]  /*10c40*/  SHFL.IDX PT, R69, R69, R40, 0x1c1f ;  /* 0x001c1f2845457589 */ /* 0x000fe800000e0000 */
[----:B------:R-:W-:Y:S04]  /*10c50*/  SHFL.IDX PT, R71, R71, R40, 0x1c1f ;  /* 0x001c1f2847477589 */ /* 0x000fe800000e0000 */
[----:B------:R-:W-:Y:S04]  /*10c60*/  SHFL.IDX PT, R73, R73, R40, 0x1c1f ;  /* 0x001c1f2849497589 */ /* 0x000fe800000e0000 */
[----:B------:R-:W-:Y:S04]  /*10c70*/  SHFL.IDX PT, R8, R81, R40, 0x1c1f ;  /* 0x001c1f2851087589 */ /* 0x000fe800000e0000 */
[----:B------:R-:W4:Y:S04]  /*10c80*/  SHFL.IDX PT, R30, R30, R51, 0x1c1f ;  /* 0x001c1f331e1e7589 */ /* 0x000f2800000e0000 */
[----:B------:R-:W4:Y:S04]  /*10c90*/  SHFL.IDX PT, R98, R98, R51, 0x1c1f ;  /* 0x001c1f3362627589 */ /* 0x000f2800000e0000 */
[----:B------:R-:W-:Y:S04]  /*10ca0*/  SHFL.IDX PT, R85, R48, R51, 0x1c1f ;  /* 0x001c1f3330557589 */ /* 0x000fe800000e0000 */
[----:B------:R-:W4:Y:S04]  /*10cb0*/  SHFL.IDX PT, R102, R102, R51, 0x1c1f ;  /* 0x001c1f3366667589 */ /* 0x000f2800000e0000 */
[----:B------:R-:W-:Y:S04]  /*10cc0*/  SHFL.IDX PT, R110, R110, R51, 0x1c1f ;  /* 0x001c1f336e6e7589 */ /* 0x000fe800000e0000 */
[----:B------:R-:W4:Y:S04]  /*10cd0*/  SHFL.IDX PT, R106, R106, R51, 0x1c1f ;  /* 0x001c1f336a6a7589 */ /* 0x000f2800000e0000 */
[----:B------:R-:W-:Y:S04]  /*10ce0*/  SHFL.IDX PT, R75, R75, R40, 0x1c1f ;  /* 0x001c1f284b4b7589 */ /* 0x000fe800000e0000 */
[----:B------:R-:W-:Y:S04]  /*10cf0*/  SHFL.IDX PT, R77, R77, R40, 0x1c1f ;  /* 0x001c1f284d4d7589 */ /* 0x000fe800000e0000 */
[----:B------:R-:W-:Y:S04]  /*10d00*/  SHFL.IDX PT, R80, R79, R40, 0x1c1f ;  /* 0x001c1f284f507589 */ /* 0x000fe800000e0000 */
[----:B------:R-:W4:Y:S04]  /*10d10*/  SHFL.IDX PT, R81, R32, R51, 0x1c1f ;  /* 0x001c1f3320517589 */ /* 0x000f2800000e0000 */
[----:B------:R-:W-:Y:S04]  /*10d20*/  SHFL.IDX PT, R118, R118, R51, 0x1c1f ;  /* 0x001c1f3376767589 */ /* 0x000fe800000e0000 */
[----:B------:R-:W4:Y:S04]  /*10d30*/  SHFL.IDX PT, R114, R114, R51, 0x1c1f ;  /* 0x001c1f3372727589 */ /* 0x000f2800000e0000 */
[----:B------:R-:W-:Y:S04]  /*10d40*/  SHFL.IDX PT, R5, R57, R40, 0x1c1f ;  /* 0x001c1f2839057589 */ /* 0x000fe800000e0000 */
[----:B------:R-:W-:Y:S04]  /*10d50*/  SHFL.IDX PT, R7, R83, R40, 0x1c1f ;  /* 0x001c1f2853077589 */ /* 0x000fe800000e0000 */
[----:B------:R3:W4:Y:S04]  /*10d60*/  SHFL.IDX PT, R79, R44, R51, 0x1c1f ;  /* 0x001c1f332c4f7589 */ /* 0x00072800000e0000 */
[----:B------:R3:W4:Y:S04]  /*10d70*/  SHFL.IDX PT, R14, R46, R51, 0x1c1f ;  /* 0x001c1f332e0e7589 */ /* 0x00072800000e0000 */
[----:B------:R-:W4:Y:S04]  /*10d80*/  SHFL.IDX PT, R11, R132, R51, 0x1c1f ;  /* 0x001c1f33840b7589 */ /* 0x000f2800000e0000 */
[----:B------:R-:W4:Y:S04]  /*10d90*/  SHFL.IDX PT, R130, R130, R51, 0x1c1f ;  /* 0x001c1f3382827589 */ /* 0x000f2800000e0000 */
[----:B------:R-:W4:Y:S04]  /*10da0*/  SHFL.IDX PT, R29, R126, R51, 0x1c1f ;  /* 0x001c1f337e1d7589 */ /* 0x000f2800000e0000 */
[----:B------:R-:W-:Y:S04]  /*10db0*/  SHFL.IDX PT, R76, R55, R40, 0x1c1f ;  /* 0x001c1f28374c7589 */ /* 0x000fe800000e0000 */
[----:B------:R-:W4:Y:S04]  /*10dc0*/  SHFL.IDX PT, R15, R34, R51, 0x1c1f ;  /* 0x001c1f33220f7589 */ /* 0x000f2800000e0000 */
[----:B------:R-:W4:Y:S04]  /*10dd0*/  SHFL.IDX PT, R31, R122, R51, 0x1c1f ;  /* 0x001c1f337a1f7589 */ /* 0x000f2800000e0000 */
[----:B------:R4:W4:Y:S01]  /*10de0*/  SHFL.IDX PT, R134, R134, R51, 0x1c1f ;  /* 0x001c1f3386867589 */ /* 0x00092200000e0000 */
[----:B0-----:R-:W-:-:S02]  /*10df0*/  SEL R58, R60, R61, P0 ;  /* 0x0000003d3c3a7207 */ /* 0x001fc40000000000 */
[----:B-1----:R-:W-:Y:S02]  /*10e00*/  SEL R43, R12, R45, P0 ;  /* 0x0000002d0c2b7207 */ /* 0x002fe40000000000 */
[----:B------:R-:W-:Y:S02]  /*10e10*/  SEL R60, R61, R60, P0 ;  /* 0x0000003c3d3c7207 */ /* 0x000fe40000000000 */
[----:B--2---:R-:W-:Y:S02]  /*10e20*/  SEL R42, R13, R50, P0 ;  /* 0x000000320d2a7207 */ /* 0x004fe40000000000 */
[----:B---3--:R-:W-:Y:S02]  /*10e30*/  SEL R44, R50, R13, P0 ;  /* 0x0000000d322c7207 */ /* 0x008fe40000000000 */
[----:B------:R-:W-:Y:S02]  /*10e40*/  SEL R45, R45, R12, P0 ;  /* 0x0000000c2d2d7207 */ /* 0x000fe40000000000 */
[----:B------:R-:W-:-:S02]  /*10e50*/  SEL R46, R63, R38, P0 ;  /* 0x000000263f2e7207 */ /* 0x000fc40000000000 */
[----:B------:R-:W-:Y:S02]  /*10e60*/  SEL R48, R38, R63, P0 ;  /* 0x0000003f26307207 */ /* 0x000fe40000000000 */
[----:B----4-:R-:W-:Y:S02]  /*10e70*/  SEL R47, R65, R94, P0 ;  /* 0x0000005e412f7207 */ /* 0x010fe40000000000 */
        /* <DEDUP_REMOVED lines=33> */
[----:B------:R-:W-:-:S02]  /*11090*/  F2FP.BF16.F32.PACK_AB R4, R43, R42 ;  /* 0x0000002a2b04723e */ /* 0x000fc400000010ff */
[----:B------:R-:W-:Y:S02]  /*110a0*/  F2FP.BF16.F32.PACK_AB R5, R47, R46 ;  /* 0x0000002e2f05723e */ /* 0x000fe400000010ff */
[----:B------:R-:W-:Y:S02]  /*110b0*/  F2FP.BF16.F32.PACK_AB R6, R45, R44 ;  /* 0x0000002c2d06723e */ /* 0x000fe400000010ff */
[----:B------:R-:W-:Y:S02]  /*110c0*/  F2FP.BF16.F32.PACK_AB R7, R49, R48 ;  /* 0x000000303107723e */ /* 0x000fe400000010ff */
[----:B------:R-:W-:Y:S02]  /*110d0*/  F2FP.BF16.F32.PACK_AB R8, R51, R50 ;  /* 0x000000323308723e */ /* 0x000fe400000010ff */
[----:B------:R-:W-:Y:S02]  /*110e0*/  F2FP.BF16.F32.PACK_AB R9, R55, R54 ;  /* 0x000000363709723e */ /* 0x000fe400000010ff */
[----:B------:R-:W-:-:S02]  /*110f0*/  F2FP.BF16.F32.PACK_AB R10, R53, R52 ;  /* 0x00000034350a723e */ /* 0x000fc400000010ff */
[----:B------:R-:W-:Y:S02]  /*11100*/  F2FP.BF16.F32.PACK_AB R11, R57, R56 ;  /* 0x00000038390b723e */ /* 0x000fe400000010ff */
[----:B------:R-:W-:Y:S02]  /*11110*/  SEL R74, R76, R15, P0 ;  /* 0x0000000f4c4a7207 */ /* 0x000fe40000000000 */
[----:B------:R-:W-:Y:S02]  /*11120*/  SEL R78, R80, R31, P0 ;  /* 0x0000001f504e7207 */ /* 0x000fe40000000000 */
[----:B------:R-:W-:Y:S02]  /*11130*/  SEL R39, R41, R134, P0 ;  /* 0x0000008629277207 */ /* 0x000fe40000000000 */
[----:B------:R-:W-:Y:S02]  /*11140*/  SEL R76, R15, R76, P0 ;  /* 0x0000004c0f4c7207 */ /* 0x000fe40000000000 */
[----:B------:R-:W-:Y:S01]  /*11150*/  SEL R80, R31, R80, P0 ;  /* 0x000000501f507207 */ /* 0x000fe20000000000 */
[----:B------:R-:W-:Y:S01]  /*11160*/  STSM.16.M88.4 [R0], R4 ;  /* 0x0000000400007844 */ /* 0x000fe20000000200 */
[----:B------:R-:W-:-:S02]  /*11170*/  SEL R41, R134, R41, P0 ;  /* 0x0000002986297207 */ /* 0x000fc40000000000 */
[----:B------:R-:W-:Y:S01]  /*11180*/  F2FP.BF16.F32.PACK_AB R12, R59, R58 ;  /* 0x0000003a3b0c723e */ /* 0x000fe200000010ff */
[----:B------:R0:W-:Y:S01]  /*11190*/  STSM.16.M88.4 [R35], R8 ;  /* 0x0000000823007844 */ /* 0x0001e20000000200 */
[----:B------:R-:W-:Y:S02]  /*111a0*/  F2FP.BF16.F32.PACK_AB R13, R63, R62 ;  /* 0x0000003e3f0d723e */ /* 0x000fe400000010ff */
[----:B------:R-:W-:Y:S02]  /*111b0*/  F2FP.BF16.F32.PACK_AB R14, R61, R60 ;  /* 0x0000003c3d0e723e */ /* 0x000fe400000010ff */
[----:B------:R-:W-:Y:S02]  /*111c0*/  F2FP.BF16.F32.PACK_AB R15, R65, R64 ;  /* 0x00000040410f723e */ /* 0x000fe400000010ff */
[----:B------:R-:W-:Y:S02]  /*111d0*/  F2FP.BF16.F32.PACK_AB R28, R67, R66 ;  /* 0x00000042431c723e */ /* 0x000fe400000010ff */
[----:B------:R-:W-:-:S02]  /*111e0*/  F2FP.BF16.F32.PACK_AB R29, R71, R70 ;  /* 0x00000046471d723e */ /* 0x000fc400000010ff */
[----:B------:R-:W-:Y:S02]  /*111f0*/  F2FP.BF16.F32.PACK_AB R30, R69, R68 ;  /* 0x00000044451e723e */ /* 0x000fe400000010ff */
[----:B------:R-:W-:Y:S02]  /*11200*/  F2FP.BF16.F32.PACK_AB R31, R73, R72 ;  /* 0x00000048491f723e */ /* 0x000fe400000010ff */
[----:B------:R-:W-:Y:S02]  /*11210*/  F2FP.BF16.F32.PACK_AB R32, R75, R74 ;  /* 0x0000004a4b20723e */ /* 0x000fe400000010ff */
[----:B------:R-:W-:Y:S02]  /*11220*/  F2FP.BF16.F32.PACK_AB R33, R79, R78 ;  /* 0x0000004e4f21723e */ /* 0x000fe400000010ff */
[----:B------:R-:W-:Y:S02]  /*11230*/  F2FP.BF16.F32.PACK_AB R34, R77, R76 ;  /* 0x0000004c4d22723e */ /* 0x000fe400000010ff */
[----:B0-----:R-:W-:-:S02]  /*11240*/  F2FP.BF16.F32.PACK_AB R35, R81, R80 ;  /* 0x000000505123723e */ /* 0x001fc400000010ff */
[----:B------:R-:W-:Y:S02]  /*11250*/  F2FP.BF16.F32.PACK_AB R4, R83, R82 ;  /* 0x000000525304723e */ /* 0x000fe400000010ff */
[----:B------:R-:W-:Y:S02]  /*11260*/  F2FP.BF16.F32.PACK_AB R5, R39, R38 ;  /* 0x000000262705723e */ /* 0x000fe400000010ff */
[----:B------:R-:W-:Y:S02]  /*11270*/  F2FP.BF16.F32.PACK_AB R6, R85, R84 ;  /* 0x000000545506723e */ /* 0x000fe400000010ff */
[----:B------:R-:W-:Y:S01]  /*11280*/  F2FP.BF16.F32.PACK_AB R7, R41, R40 ;  /* 0x000000282907723e */ /* 0x000fe200000010ff */
[----:B------:R0:W-:Y:S04]  /*11290*/  STSM.16.M88.4 [R86], R12 ;  /* 0x0000000c56007844 */ /* 0x0001e80000000200 */
[----:B------:R-:W-:Y:S04]  /*112a0*/  STSM.16.M88.4 [R2], R28 ;  /* 0x0000001c02007844 */ /* 0x000fe80000000200 */
[----:B------:R1:W-:Y:S04]  /*112b0*/  STSM.16.M88.4 [R21], R32 ;  /* 0x0000002015007844 */ /* 0x0003e80000000200 */
[----:B------:R2:W-:Y:S01]  /*112c0*/  STSM.16.M88.4 [R24], R4 ;  /* 0x0000000418007844 */ /* 0x0005e20000000200 */
[----:B------:R-:W-:-:S02]  /*112d0*/  ISETP.NE.U32.AND P0, PT, RZ, UR4, PT ;  /* 0x00000004ff007c0c */ /* 0x000fc4000bf05070 */
[----:B------:R-:W-:Y:S01]  /*112e0*/  IADD3 R8, P1, R97, UR4, RZ ;  /* 0x0000000461087c10 */ /* 0x000fe2000ff3e0ff */
[----:B------:R-:W-:Y:S01]  /*112f0*/  IMAD.MOV.U32 R0, RZ, RZ, RZ ;  /* 0x000000ffff007224 */ /* 0x000fe200078e00ff */
[----:B------:R-:W-:Y:S01]  /*11300*/  BAR.SYNC.DEFER_BLOCKING 0x1, 0x180 ;  /* 0x0046000000007b1d */ /* 0x000fe20000010000 */
[----:B------:R-:W-:Y:S02]  /*11310*/  ISETP.NE.AND.EX P0, PT, RZ, UR5, PT, P0 ;  /* 0x00000005ff007c0c */ /* 0x000fe4000bf05300 */
[----:B------:R-:W-:Y:S02]  /*11320*/  IADD3.X R9, R95, UR5, RZ, P1, !PT ;  /* 0x000000055f097c10 */ /* 0x000fe40008ffe4ff */
[----:B------:R-:W-:-:S03]  /*11330*/  ISETP.GT.AND P3, PT, R88, 0x1, PT ;  /* 0x000000015800780c */ /* 0x000fc60003f64270 */
[----:B0-----:R-:W0:Y:S08]  /*11340*/  LDC.64 R14, c[0x0][0xba8] ;  /* 0x0002ea00ff0e7b82 */ /* 0x001e300000000a00 */
[----:B-1----:R-:W1:Y:S01]  /*11350*/  LDC R21, c[0x0][0xbe8] ;  /* 0x0002fa00ff157b82 */ /* 0x002e620000000800 */
[----:B------:R-:W3:Y:S01]  /*11360*/  @P0 LDG.E R0, desc[UR40][R8.64] ;  /* 0x0000002808000981 */ /* 0x000ee2000c1e1900 */
[----:B--2---:R-:W-:-:S05]  /*11370*/  IMAD.MOV.U32 R24, RZ, RZ, 0x9b8 ;  /* 0x000009b8ff187424 */ /* 0x004fca00078e00ff */
[----:B------:R-:W-:Y:S01]  /*11380*/  SEL R24, R24, 0x978, P3 ;  /* 0x0000097818187807 */ /* 0x000fe20001800000 */
[----:B------:R-:W-:Y:S01]  /*11390*/  IMAD R28, R91, 0xc0, R92 ;  /* 0x000000c05b1c7824 */ /* 0x000fe200078e025c */
[----:B------:R-:W-:Y:S01]  /*113a0*/  ISETP.NE.U32.AND P1, PT, RZ, UR6, PT ;  /* 0x00000006ff007c0c */ /* 0x000fe2000bf25070 */
[----:B0-----:R-:W0:Y:S08]  /*113b0*/  @!P3 LDC R14, c[0x0][0xb50] ;  /* 0x0002d400ff0ebb82 */ /* 0x001e300000000800 */
[----:B------:R-:W2:Y:S01]  /*113c0*/  LDC.64 R6, c[0x0][R24+0x220] ;  /* 0x0000880018067b82 */ /* 0x000ea20000000a00 */
[----:B------:R-:W-:-:S07]  /*113d0*/  ISETP.NE.AND.EX P1, PT, RZ, UR7, PT, P1 ;  /* 0x00000007ff007c0c */ /* 0x000fce000bf25310 */
[----:B------:R-:W4:Y:S01]  /*113e0*/  LDC.64 R10, c[0x0][R24+0x218] ;  /* 0x00008600180a7b82 */ /* 0x000f220000000a00 */
[----:B-1----:R-:W-:-:S07]  /*113f0*/  ISETP.NE.AND P4, PT, R21, 0x1, PT ;  /* 0x000000011500780c */ /* 0x002fce0003f85270 */
[----:B------:R-:W1:Y:S01]  /*11400*/  LDC.64 R12, c[0x0][R24+0x228] ;  /* 0x00008a00180c7b82 */ /* 0x000e620000000a00 */
[----:B------:R-:W-:Y:S01]  /*11410*/  @P1 IADD3 R4, P2, R97, UR6, RZ ;  /* 0x0000000661041c10 */ /* 0x000fe2000ff5e0ff */
[----:B------:R-:W-:Y:S02]  /*11420*/  ULDC UR6, c[0x0][0xa88] ;  /* 0x0002a20000067ab9 */ /* 0x000fe40000000800 */
[----:B------:R-:W-:Y:S01]  /*11430*/  IMAD.U32 R30, RZ, RZ, UR6 ;  /* 0x00000006ff1e7e24 */ /* 0x000fe2000f8e00ff */
[----:B------:R-:W-:-:S03]  /*11440*/  @P1 IADD3.X R5, R95, UR7, RZ, P2, !PT ;  /* 0x000000075f051c10 */ /* 0x000fc600097fe4ff */
[----:B------:R-:W0:Y:S02]  /*11450*/  @P4 LDC R35, c[0x0][0xbec] ;  /* 0x0002fb00ff234b82 */ /* 0x000e240000000800 */
[----:B------:R2:W5:Y:S01]  /*11460*/  @P1 LDG.E R30, desc[UR40][R4.64] ;  /* 0x00000028041e1981 */ /* 0x000562000c1e1900 */
[----:B------:R-:W-:-:S05]  /*11470*/  ISETP.NE.U32.AND P2, PT, RZ, UR4, PT ;  /* 0x00000004ff007c0c */ /* 0x000fca000bf45070 */
[----:B------:R-:W0:Y:S08]  /*11480*/  @P4 LDC R87, c[0x0][0xbf0] ;  /* 0x0002fc00ff574b82 */ /* 0x000e300000000800 */
[----:B--2---:R2:W2:Y:S01]  /*11490*/  LDC.64 R4, c[0x0][R24+0x210] ;  /* 0x0000840018047b82 */ /* 0x0044a20000000a00 */
[----:B------:R-:W-:-:S04]  /*114a0*/  ISETP.NE.AND.EX P2, PT, RZ, UR5, PT, P2 ;  /* 0x00000005ff007c0c */ /* 0x000fc8000bf45320 */
[----:B------:R-:W-:Y:S02]  /*114b0*/  SEL R2, R96, RZ, !P2 ;  /* 0x000000ff60027207 */ /* 0x000fe40005000000 */
[----:B------:R-:W-:Y:S01]  /*114c0*/  SEL R29, R93, RZ, !P2 ;  /* 0x000000ff5d1d7207 */ /* 0x000fe20005000000 */
[----:B------:R-:W2:Y:S02]  /*114d0*/  @!P3 LDC R15, c[0x0][0xb54] ;  /* 0x0002d500ff0fbb82 */ /* 0x000ea40000000800 */
[----:B------:R-:W-:-:S04]  /*114e0*/  IMAD R7, R7, R2, RZ ;  /* 0x0000000207077224 */ /* 0x000fc800078e02ff */
[----:B------:R-:W-:Y:S02]  /*114f0*/  IMAD R33, R6, R29, R7 ;  /* 0x0000001d06217224 */ /* 0x000fe400078e0207 */
[-C--:B----4-:R-:W-:Y:S02]  /*11500*/  IMAD R31, R11, R22.reuse, RZ ;  /* 0x000000160b1f7224 */ /* 0x090fe400078e02ff */
[----:B------:R-:W-:-:S04]  /*11510*/  IMAD.WIDE.U32 R10, R10, R22, RZ ;  /* 0x000000160a0a7225 */ /* 0x000fc800078e00ff */
[----:B------:R-:W-:Y:S01]  /*11520*/  IMAD.WIDE.U32 R6, R6, R2, RZ ;  /* 0x0000000206067225 */ /* 0x000fe200078e00ff */
[----:B------:R-:W-:-:S03]  /*11530*/  SEL R29, R90, RZ, P3 ;  /* 0x000000ff5a1d7207 */ /* 0x000fc60001800000 */
[----:B------:R-:W-:Y:S02]  /*11540*/  IMAD.IADD R33, R7, 0x1, R33 ;  /* 0x0000000107217824 */ /* 0x000fe400078e0221 */
[----:B------:R-:W-:Y:S01]  /*11550*/  IMAD.MOV.U32 R7, RZ, RZ, R28 ;  /* 0x000000ffff077224 */ /* 0x000fe200078e001c */
[----:B------:R-:W-:Y:S01]  /*11560*/  IADD3 R11, R11, R31, RZ ;  /* 0x0000001f0b0b7210 */ /* 0x000fe20007ffe0ff */
[-C--:B-1----:R-:W-:Y:S02]  /*11570*/  IMAD R31, R13, R29.reuse, RZ ;  /* 0x0000001d0d1f7224 */ /* 0x082fe400078e02ff */
[----:B------:R-:W-:-:S04]  /*11580*/  IMAD.WIDE.U32 R12, R12, R29, RZ ;  /* 0x0000001d0c0c7225 */ /* 0x000fc800078e00ff */
[----:B------:R-:W-:Y:S01]  /*11590*/  IMAD.IADD R31, R13, 0x1, R31 ;  /* 0x000000010d1f7824 */ /* 0x000fe200078e021f */
[--C-:B---3--:R-:W-:Y:S01]  /*115a0*/  IADD3 R10, P2, P5, R6, R10, R0.reuse ;  /* 0x0000000a060a7210 */ /* 0x108fe20007d5e000 */
[----:B0-----:R-:W-:Y:S01]  /*115b0*/  @P4 IMAD.HI.U32 R6, R28, R35, RZ ;  /* 0x000000231c064227 */ /* 0x001fe200078e00ff */
[----:B------:R-:W-:-:S04]  /*115c0*/  SHF.R.S32.HI R86, RZ, 0x1f, R0 ;  /* 0x0000001fff567819 */ /* 0x000fc80000011400 */
[----:B------:R-:W-:Y:S02]  /*115d0*/  @P4 SHF.R.U32.HI R7, RZ, R87, R6 ;  /* 0x00000057ff074219 */ /* 0x000fe40000011606 */
[----:B------:R-:W-:-:S03]  /*115e0*/  IADD3.X R11, R33, R11, R86, P2, P5 ;  /* 0x0000000b210b7210 */ /* 0x000fc600017ea456 */
[--C-:B--2---:R-:W-:Y:S01]  /*115f0*/  IMAD.MOV R24, RZ, RZ, -R7.reuse ;  /* 0x000000ffff187224 */ /* 0x104fe200078e0a07 */
[----:B------:R-:W-:Y:S02]  /*11600*/  IADD3 R12, P2, P5, R7, R10, R12 ;  /* 0x0000000a070c7210 */ /* 0x000fe40007d5e00c */
[----:B------:R-:W-:Y:S01]  /*11610*/  SHF.R.S32.HI R6, RZ, 0x1f, R7 ;  /* 0x0000001fff067819 */ /* 0x000fe20000011407 */
[----:B------:R-:W-:-:S03]  /*11620*/  IMAD R7, R21, R24, R28 ;  /* 0x0000001815077224 */ /* 0x000fc600078e021c */
[----:B------:R-:W-:Y:S01]  /*11630*/  IADD3.X R13, R6, R11, R31, P2, P5 ;  /* 0x0000000b060d7210 */ /* 0x000fe200017ea41f */
[-C--:B------:R-:W-:Y:S01]  /*11640*/  IMAD R5, R5, R7.reuse, RZ ;  /* 0x0000000705057224 */ /* 0x080fe200078e02ff */
[----:B------:R-:W-:Y:S01]  /*11650*/  SHF.R.S32.HI R11, RZ, 0x1f, R7 ;  /* 0x0000001fff0b7819 */ /* 0x000fe20000011407 */
[----:B------:R-:W-:-:S04]  /*11660*/  IMAD.WIDE.U32 R12, R4, R7, R12 ;  /* 0x00000007040c7225 */ /* 0x000fc800078e000c */
[----:B------:R-:W-:Y:S01]  /*11670*/  IMAD R5, R4, R11, R5 ;  /* 0x0000000b04057224 */ /* 0x000fe200078e0205 */
[----:B------:R-:W-:-:S03]  /*11680*/  LEA R14, P2, R12, R14, 0x2 ;  /* 0x0000000e0c0e7211 */ /* 0x000fc600078410ff */
[----:B------:R-:W-:-:S05]  /*11690*/  IMAD.IADD R4, R13, 0x1, R5 ;  /* 0x000000010d047824 */ /* 0x000fca00078e0205 */
[----:B------:R-:W-:Y:S01]  /*116a0*/  LEA.HI.X R15, R12, R15, R4, 0x2, P2 ;  /* 0x0000000f0c0f7211 */ /* 0x000fe200010f1404 */
[----:B------:R-:W-:Y:S06]  /*116b0*/  @P1 BRA `(.L_x_474) ;  /* 0x0000000000101947 */ /* 0x000fec0003800000 */
[----:B------:R-:W-:Y:S05]  /*116c0*/  @!P0 BRA `(.L_x_474) ;  /* 0x00000000000c8947 */ /* 0x000fea0003800000 */
[----:B------:R-:W2:Y:S04]  /*116d0*/  LDG.E R5, desc[UR40][R8.64] ;  /* 0x0000002808057981 */ /* 0x000ea8000c1e1900 */
[----:B-----5:R-:W2:Y:S02]  /*116e0*/  LDG.E R30, desc[UR40][R8.64+0x4] ;  /* 0x00000428081e7981 */ /* 0x020ea4000c1e1900 */
[----:B--2---:R-:W-:-:S07]  /*116f0*/  IMAD.IADD R30, R30, 0x1, -R5 ;  /* 0x000000011e1e7824 */ /* 0x004fce00078e0a05 */
.L_x_474:
[----:B------:R-:W2:Y:S01]  /*11700*/  LDL R9, [R1+0x9c] ;  /* 0x00009c0001097983 */ /* 0x000ea20000100800 */
[----:B------:R-:W0:Y:S03]  /*11710*/  S2R R4, SR_TID.X ;  /* 0x0000000000047919 */ /* 0x000e260000002100 */
[----:B------:R-:W-:Y:S04]  /*11720*/  SHFL.IDX PT, R5, R15, RZ, 0x1c1f ;  /* 0x001c1fff0f057589 */ /* 0x000fe800000e0000 */
[----:B------:R-:W-:Y:S04]  /*11730*/  SHFL.IDX PT, R6, R14, 0x1, 0x1c1f ;  /* 0x003c1f000e067f89 */ /* 0x000fe800000e0000 */
[----:B------:R-:W-:Y:S01]  /*11740*/  SHFL.IDX PT, R7, R15, 0x1, 0x1c1f ;  /* 0x003c1f000f077f89 */ /* 0x000fe200000e0000 */
[----:B0-----:R-:W-:-:S05]  /*11750*/  VIADD R10, R4, 0xffffff80 ;  /* 0xffffff80040a7836 */ /* 0x001fca0000000000 */
[----:B------:R-:W-:-:S04]  /*11760*/  SHF.R.S32.HI R8, RZ, 0x1f, R10 ;  /* 0x0000001fff087819 */ /* 0x000fc8000001140a */
[----:B------:R-:W-:Y:S01]  /*11770*/  LEA.HI R8, R8, R10, RZ, 0x7 ;  /* 0x0000000a08087211 */ /* 0x000fe200078f38ff */
[----:B------:R-:W0:Y:S03]  /*11780*/  SHFL.IDX PT, R4, R14, RZ, 0x1c1f ;  /* 0x001c1fff0e047589 */ /* 0x000e2600000e0000 */
[----:B------:R-:W-:Y:S01]  /*11790*/  LOP3.LUT R8, R8, 0xffffff80, RZ, 0xc0, !PT ;  /* 0xffffff8008087812 */ /* 0x000fe200078ec0ff */
[----:B-----5:R-:W-:-:S04]  /*117a0*/  IMAD R24, R30, R21, RZ ;  /* 0x000000151e187224 */ /* 0x020fc800078e02ff */
[----:B------:R-:W-:-:S05]  /*117b0*/  IMAD.IADD R8, R10, 0x1, -R8 ;  /* 0x000000010a087824 */ /* 0x000fca00078e0a08 */
[----:B------:R-:W-:Y:S01]  /*117c0*/  LOP3.LUT P0, RZ, R8, 0x3, RZ, 0xc0, !PT ;  /* 0x0000000308ff7812 */ /* 0x000fe2000780c0ff */
[----:B--2---:R-:W-:-:S04]  /*117d0*/  IMAD R9, R91, 0xc0, R9 ;  /* 0x000000c05b097824 */ /* 0x004fc800078e0209 */
[C---:B------:R-:W-:Y:S01]  /*117e0*/  VIADD R11, R9.reuse, 0x8 ;  /* 0x00000008090b7836 */ /* 0x040fe20000000000 */
[----:B------:R-:W-:-:S04]  /*117f0*/  ISETP.GE.OR P1, PT, R9, R24, P0 ;  /* 0x000000180900720c */ /* 0x000fc80000726670 */
[----:B------:R-:W-:-:S09]  /*11800*/  ISETP.GE.OR P0, PT, R11, R24, P0 ;  /* 0x000000180b00720c */ /* 0x000fd20000706670 */
[----:B0-----:R0:W-:Y:S04]  /*11810*/  @!P1 ST.E desc[UR40][R4.64], R3 ;  /* 0x0000000304009985 */ /* 0x0011e8000c101928 */
[----:B------:R0:W-:Y:S01]  /*11820*/  @!P0 ST.E desc[UR40][R6.64], R20 ;  /* 0x0000001406008985 */ /* 0x0001e2000c101928 */
[----:B------:R-:W-:Y:S05]  /*11830*/  @P3 BRA `(.L_x_475) ;  /* 0x00000008001c3947 */ /* 0x000fea0003800000 */
[----:B------:R-:W2:Y:S01]  /*11840*/  LDL R87, [R1+0x38] ;  /* 0x0000380001577983 */ /* 0x000ea20000100800 */
[----:B------:R-:W1:Y:S01]  /*11850*/  @P4 LDC R43, c[0x0][0xbec] ;  /* 0x0002fb00ff2b4b82 */ /* 0x000e620000000800 */
[----:B------:R-:W-:Y:S02]  /*11860*/  ULDC.64 UR4, c[0x0][0xaa0] ;  /* 0x0002a80000047ab9 */ /* 0x000fe40000000a00 */
[----:B------:R3:W5:Y:S04]  /*11870*/  LDL R49, [R1+0xac] ;  /* 0x0000ac0001317983 */ /* 0x0007680000100800 */
[----:B------:R3:W5:Y:S01]  /*11880*/  LDL R48, [R1+0x58] ;  /* 0x0000580001307983 */ /* 0x0007620000100800 */
[----:B------:R-:W4:Y:S03]  /*11890*/  @P4 LDC R45, c[0x0][0xbf0] ;  /* 0x0002fc00ff2d4b82 */ /* 0x000f260000000800 */
[----:B------:R3:W5:Y:S04]  /*118a0*/  LDL R47, [R1+0xa8] ;  /* 0x0000a800012f7983 */ /* 0x0007680000100800 */
[----:B------:R3:W5:Y:S01]  /*118b0*/  LDL R46, [R1+0x60] ;  /* 0x00006000012e7983 */ /* 0x0007620000100800 */
[----:B------:R-:W0:Y:S02]  /*118c0*/  S2R R8, SR_TID.X ;  /* 0x0000000000087919 */ /* 0x000e240000002100 */
[----:B0-----:R-:W-:-:S05]  /*118d0*/  VIADD R89, R8, 0xffffff80 ;  /* 0xffffff8008597836 */ /* 0x001fca0000000000 */
[----:B------:R-:W-:-:S04]  /*118e0*/  SHF.R.S32.HI R88, RZ, 0x1f, R89 ;  /* 0x0000001fff587819 */ /* 0x000fc80000011459 */
[----:B------:R-:W-:-:S04]  /*118f0*/  LEA.HI R88, R88, R89, RZ, 0x2 ;  /* 0x0000005958587211 */ /* 0x000fc800078f10ff */
[----:B------:R-:W-:Y:S02]  /*11900*/  SHF.R.S32.HI R88, RZ, 0x2, R88 ;  /* 0x00000002ff587819 */ /* 0x000fe40000011458 */
[----:B------:R-:W-:-:S04]  /*11910*/  SHF.R.S32.HI R20, RZ, 0x1f, R89 ;  /* 0x0000001fff147819 */ /* 0x000fc80000011459 */
[----:B------:R-:W-:-:S04]  /*11920*/  LEA.HI R20, R20, R89, RZ, 0x2 ;  /* 0x0000005914147211 */ /* 0x000fc800078f10ff */
[----:B------:R-:W-:Y:S01]  /*11930*/  LOP3.LUT R20, R20, 0xfffffffc, RZ, 0xc0, !PT ;  /* 0xfffffffc14147812 */ /* 0x000fe200078ec0ff */
[----:B------:R-:W-:-:S04]  /*11940*/  IMAD.WIDE.U32 R40, R0, UR4, RZ ;  /* 0x0000000400287c25 */ /* 0x000fc8000f8e00ff */
[----:B------:R-:W-:Y:S01]  /*11950*/  IMAD.IADD R20, R89, 0x1, -R20 ;  /* 0x0000000159147824 */ /* 0x000fe200078e0a14 */
[----:B------:R-:W-:Y:S01]  /*11960*/  BSSY B1, `(.L_x_476) ;  /* 0x0000061000017945 */ /* 0x000fe20003800000 */
[----:B--2---:R-:W-:-:S04]  /*11970*/  IMAD R5, R88, 0x20, R87 ;  /* 0x0000002058057824 */ /* 0x004fc800078e0257 */
[----:B------:R-:W-:-:S03]  /*11980*/  IMAD.WIDE R4, R5, 0x2, R36 ;  /* 0x0000000205047825 */ /* 0x000fc600078e0224 */
[----:B------:R-:W-:-:S04]  /*11990*/  IADD3 R6, P5, R4, 0x7800, RZ ;  /* 0x0000780004067810 */ /* 0x000fc80007fbe0ff */
[----:B------:R-:W-:-:S04]  /*119a0*/  LOP3.LUT R3, R6, 0x180, RZ, 0xc0, !PT ;  /* 0x0000018006037812 */ /* 0x000fc800078ec0ff */
[----:B------:R-:W-:-:S04]  /*119b0*/  SHF.R.U64 R3, R3, 0x3, RZ ;  /* 0x0000000303037819 */ /* 0x000fc800000012ff */
[----:B------:R-:W-:Y:S01]  /*119c0*/  LOP3.LUT R36, R3, R6, RZ, 0x3c, !PT ;  /* 0x0000000603247212 */ /* 0x000fe200078e3cff */
[----:B------:R-:W-:-:S04]  /*119d0*/  IMAD R3, R86, UR4, RZ ;  /* 0x0000000456037c24 */ /* 0x000fc8000f8e02ff */
[----:B------:R-:W-:Y:S01]  /*119e0*/  IMAD R3, R0, UR5, R3 ;  /* 0x0000000500037c24 */ /* 0x000fe2000f8e0203 */
[----:B------:R-:W-:Y:S01]  /*119f0*/  ULDC.64 UR4, c[0x0][0xae8] ;  /* 0x0002ba0000047ab9 */ /* 0x000fe20000000a00 */
[----:B------:R-:W-:Y:S02]  /*11a00*/  IMAD R0, R20, 0x60, R88 ;  /* 0x0000006014007824 */ /* 0x000fe400078e0258 */
[----:B------:R-:W-:Y:S02]  /*11a10*/  IMAD.IADD R41, R41, 0x1, R3 ;  /* 0x0000000129297824 */ /* 0x000fe400078e0203 */
[----:B------:R-:W-:Y:S01]  /*11a20*/  IMAD R42, R91, 0xc0, R0 ;  /* 0x000000c05b2a7824 */ /* 0x000fe200078e0200 */
[----:B------:R-:W-:Y:S01]  /*11a30*/  IADD3 R9, P0, R4, 0x1800, RZ ;  /* 0x0000180004097810 */ /* 0x000fe20007f1e0ff */
[----:B------:R-:W-:Y:S01]  /*11a40*/  IMAD.WIDE.U32 R40, R22, UR4, R40 ;  /* 0x0000000416287c25 */ /* 0x000fe2000f8e0028 */
[C---:B------:R-:W-:Y:S02]  /*11a50*/  IADD3 R13, P1, R4.reuse, 0x3000, RZ ;  /* 0x00003000040d7810 */ /* 0x040fe40007f3e0ff */
[----:B------:R-:W-:-:S02]  /*11a60*/  IADD3 R29, P2, R4, 0x4800, RZ ;  /* 0x00004800041d7810 */ /* 0x000fc40007f5e0ff */
[----:B------:R-:W-:Y:S01]  /*11a70*/  IADD3 R33, P3, R4, 0x6000, RZ ;  /* 0x0000600004217810 */ /* 0x000fe20007f7e0ff */
[----:B-1----:R-:W-:Y:S01]  /*11a80*/  @P4 IMAD.HI.U32 R0, R42, R43, RZ ;  /* 0x0000002b2a004227 */ /* 0x002fe200078e00ff */
[----:B------:R-:W-:Y:S02]  /*11a90*/  SHF.R.S32.HI R3, RZ, 0x1f, R2 ;  /* 0x0000001fff037819 */ /* 0x000fe40000011402 */
[----:B------:R-:W-:Y:S01]  /*11aa0*/  LOP3.LUT R8, R9, 0x180, RZ, 0xc0, !PT ;  /* 0x0000018009087812 */ /* 0x000fe200078ec0ff */
[----:B------:R-:W-:Y:S01]  /*11ab0*/  IMAD R41, R22, UR5, R41 ;  /* 0x0000000516297c24 */ /* 0x000fe2000f8e0229 */
[----:B------:R-:W-:Y:S01]  /*11ac0*/  LOP3.LUT R12, R13, 0x180, RZ, 0xc0, !PT ;  /* 0x000001800d0c7812 */ /* 0x000fe200078ec0ff */
[----:B------:R-:W-:Y:S01]  /*11ad0*/  ULDC.64 UR4, c[0x0][0xaf0] ;  /* 0x0002bc0000047ab9 */ /* 0x000fe20000000a00 */
[----:B------:R-:W-:Y:S02]  /*11ae0*/  LOP3.LUT R28, R29, 0x180, RZ, 0xc0, !PT ;  /* 0x000001801d1c7812 */ /* 0x000fe400078ec0ff */
[----:B------:R-:W-:Y:S01]  /*11af0*/  LOP3.LUT R32, R33, 0x180, RZ, 0xc0, !PT ;  /* 0x0000018021207812 */ /* 0x000fe200078ec0ff */
[----:B------:R-:W-:Y:S01]  /*11b00*/  IMAD.MOV.U32 R43, RZ, RZ, R42 ;  /* 0x000000ffff2b7224 */ /* 0x000fe200078e002a */
[----:B------:R-:W-:Y:S01]  /*11b10*/  LOP3.LUT R7, R4, 0x180, RZ, 0xc0, !PT ;  /* 0x0000018004077812 */ /* 0x000fe200078ec0ff */
[----:B------:R-:W-:Y:S01]  /*11b20*/  IMAD R3, R3, UR4, RZ ;  /* 0x0000000403037c24 */ /* 0x000fe2000f8e02ff */
[----:B----4-:R-:W-:-:S02]  /*11b30*/  @P4 SHF.R.U32.HI R43, RZ, R45, R0 ;  /* 0x0000002dff2b4219 */ /* 0x010fc40000011600 */
[----:B------:R-:W-:Y:S02]  /*11b40*/  SHF.R.U64 R8, R8, 0x3, RZ ;  /* 0x0000000308087819 */ /* 0x000fe400000012ff */
[----:B------:R-:W-:Y:S02]  /*11b50*/  SHF.R.U64 R12, R12, 0x3, RZ ;  /* 0x000000030c0c7819 */ /* 0x000fe400000012ff */
[----:B------:R-:W-:Y:S02]  /*11b60*/  SHF.R.U64 R28, R28, 0x3, RZ ;  /* 0x000000031c1c7819 */ /* 0x000fe400000012ff */
[----:B------:R-:W-:Y:S02]  /*11b70*/  SHF.R.U64 R32, R32, 0x3, RZ ;  /* 0x0000000320207819 */ /* 0x000fe400000012ff */
[----:B------:R-:W-:Y:S01]  /*11b80*/  SHF.R.U64 R7, R7, 0x3, RZ ;  /* 0x0000000307077819 */ /* 0x000fe200000012ff */
[----:B------:R-:W-:Y:S01]  /*11b90*/  IMAD R45, R2, UR5, R3 ;  /* 0x00000005022d7c24 */ /* 0x000fe2000f8e0203 */
        /* <DEDUP_REMOVED lines=11> */
[----:B------:R-:W-:Y:S01]  /*11c50*/  IMAD.X R37, RZ, RZ, R5, P5 ;  /* 0x000000ffff257224 */ /* 0x000fe200028e0605 */
[----:B------:R-:W5:Y:S01]  /*11c60*/  LD.E.128 R8, desc[UR40][R8.64] ;  /* 0x0000002808087980 */ /* 0x000f62000c101d00 */
[----:B------:R-:W-:Y:S01]  /*11c70*/  IMAD.WIDE.U32 R2, R2, UR4, R40 ;  /* 0x0000000402027c25 */ /* 0x000fe2000f8e0028 */
[----:B------:R-:W-:-:S02]  /*11c80*/  ULDC.64 UR4, c[0x0][0xae0] ;  /* 0x0002b80000047ab9 */ /* 0x000fc40000000a00 */
[----:B------:R-:W5:Y:S01]  /*11c90*/  LD.E.128 R4, desc[UR40][R4.64] ;  /* 0x0000002804047980 */ /* 0x000f62000c101d00 */
[----:B------:R-:W-:Y:S02]  /*11ca0*/  IMAD R0, R0, UR4, RZ ;  /* 0x0000000400007c24 */ /* 0x000fe4000f8e02ff */
[----:B------:R-:W-:Y:S01]  /*11cb0*/  IMAD R21, R21, R20, R42 ;  /* 0x0000001415157224 */ /* 0x000fe200078e022a */
[----:B------:R-:W5:Y:S01]  /*11cc0*/  LD.E.128 R12, desc[UR40][R12.64] ;  /* 0x000000280c0c7980 */ /* 0x000f62000c101d00 */
[----:B------:R-:W-:Y:S02]  /*11cd0*/  IMAD.IADD R3, R3, 0x1, R45 ;  /* 0x0000000103037824 */ /* 0x000fe400078e022d */
[----:B------:R-:W-:Y:S01]  /*11ce0*/  IMAD R41, R43, UR5, R0 ;  /* 0x000000052b297c24 */ /* 0x000fe2000f8e0200 */
[----:B------:R-:W5:Y:S01]  /*11cf0*/  LD.E.128 R28, desc[UR40][R28.64] ;  /* 0x000000281c1c7980 */ /* 0x000f62000c101d00 */
[----:B------:R-:W-:-:S03]  /*11d00*/  SHF.R.S32.HI R0, RZ, 0x1f, R21 ;  /* 0x0000001fff007819 */ /* 0x000fc60000011415 */
[----:B------:R-:W5:Y:S01]  /*11d10*/  LD.E.128 R32, desc[UR40][R32.64] ;  /* 0x0000002820207980 */ /* 0x000f62000c101d00 */
[----:B------:R-:W-:Y:S01]  /*11d20*/  IMAD.WIDE.U32 R2, R43, UR4, R2 ;  /* 0x000000042b027c25 */ /* 0x000fe2000f8e0002 */
[----:B------:R-:W-:Y:S02]  /*11d30*/  ULDC.64 UR4, c[0x0][0xad8] ;  /* 0x0002b60000047ab9 */ /* 0x000fe40000000a00 */
[----:B------:R-:W5:Y:S01]  /*11d40*/  LD.E.128 R36, desc[UR40][R36.64] ;  /* 0x0000002824247980 */ /* 0x000f62000c101d00 */
        /* <DEDUP_REMOVED lines=18> */
[----:B0-----:R3:W0:Y:S03]  /*11e70*/  SHFL.IDX PT, R20, R22, RZ, 0x1c1f ;  /* 0x001c1fff16147589 */ /* 0x00162600000e0000 */
[----:B------:R3:W-:Y:S01]  /*11e80*/  SYNCS.ARRIVE.TRANS64.RED.A1T0 RZ, [R0+URZ], RZ ;  /* 0x000000ff00ff79a7 */ /* 0x0007e2000810043f */
[----:B------:R3:W1:Y:S01]  /*11e90*/  SHFL.IDX PT, R21, R44, RZ, 0x1c1f ;  /* 0x001c1fff2c157589 */ /* 0x00066200000e0000 */
[----:B------:R-:W-:Y:S05]  /*11ea0*/  @P0 BRA `(.L_x_477) ;  /* 0x0000000000300947 */ /* 0x000fea0003800000 */
[----:B------:R-:W-:Y:S02]  /*11eb0*/  ULDC UR4, c[0x0][0xac8] ;  /* 0x0002b20000047ab9 */ /* 0x000fe40000000800 */
[----:B-----5:R-:W-:Y:S02]  /*11ec0*/  ISETP.GE.AND P1, PT, R48, UR4, PT ;  /* 0x0000000430007c0c */ /* 0x020fe4000bf26270 */
[----:B------:R-:W-:Y:S02]  /*11ed0*/  ISETP.GE.AND P2, PT, R46, UR4, PT ;  /* 0x000000042e007c0c */ /* 0x000fe4000bf46270 */
[----:B------:R-:W-:-:S09]  /*11ee0*/  ISETP.GE.AND P0, PT, R87, UR4, PT ;  /* 0x0000000457007c0c */ /* 0x000fd2000bf06270 */
[-C--:B0-----:R-:W-:Y:S02]  /*11ef0*/  @!P1 LEA R40, P3, R48, R20.reuse, 0x1 ;  /* 0x0000001430289211 */ /* 0x081fe400078608ff */
[----:B------:R-:W-:Y:S02]  /*11f00*/  @!P2 LEA R42, P4, R46, R20, 0x1 ;  /* 0x000000142e2aa211 */ /* 0x000fe400078808ff */
[----:B-1----:R-:W-:Y:S01]  /*11f10*/  @!P0 IMAD.WIDE R2, R87, 0x2, R20 ;  /* 0x0000000257028825 */ /* 0x002fe200078e0214 */
[-C--:B------:R-:W-:Y:S02]  /*11f20*/  @!P1 LEA.HI.X R41, R48, R21.reuse, R49, 0x1, P3 ;  /* 0x0000001530299211 */ /* 0x080fe400018f0c31 */
[----:B------:R-:W-:Y:S02]  /*11f30*/  @!P2 LEA.HI.X R43, R46, R21, R47, 0x1, P4 ;  /* 0x000000152e2ba211 */ /* 0x000fe400020f0c2f */
[----:B------:R2:W-:Y:S04]  /*11f40*/  @!P0 ST.E.128 desc[UR40][R2.64], R4 ;  /* 0x0000000402008985 */ /* 0x0005e8000c101d28 */
[----:B------:R2:W-:Y:S04]  /*11f50*/  @!P1 ST.E.128 desc[UR40][R40.64], R12 ;  /* 0x0000000c28009985 */ /* 0x0005e8000c101d28 */
[----:B------:R2:W-:Y:S02]  /*11f60*/  @!P2 ST.E.128 desc[UR40][R42.64], R32 ;  /* 0x000000202a00a985 */ /* 0x0005e4000c101d28 */
.L_x_477:
[----:B------:R-:W-:Y:S05]  /*11f70*/  BSYNC B1 ;  /* 0x0000000000017941 */ /* 0x000fea0003800000 */
.L_x_476:
[----:B--2---:R-:W-:Y:S01]  /*11f80*/  VIADD R3, R45, 0x60 ;  /* 0x000000602d037836 */ /* 0x004fe20000000000 */
[----:B-----5:R2:W4:Y:S04]  /*11f90*/  SHFL.IDX PT, R5, R44, 0x1, 0x1c1f ;  /* 0x003c1f002c057f89 */ /* 0x02052800000e0000 */
[----:B------:R-:W-:Y:S01]  /*11fa0*/  ISETP.GE.AND P0, PT, R3, R24, PT ;  /* 0x000000180300720c */ /* 0x000fe20003f06270 */
[----:B------:R2:W0:-:S12]  /*11fb0*/  SHFL.IDX PT, R4, R22, 0x1, 0x1c1f ;  /* 0x003c1f0016047f89 */ /* 0x00041800000e0000 */
[----:B--2---:R-:W-:Y:S05]  /*11fc0*/  @P0 BRA `(.L_x_478) ;  /* 0x0000001400b00947 */ /* 0x004fea0003800000 */
[----:B------:R-:W-:Y:S02]  /*11fd0*/  ULDC UR4, c[0x0][0xac8] ;  /* 0x0002b20000047ab9 */ /* 0x000fe40000000800 */
[----:B------:R-:W-:Y:S02]  /*11fe0*/  ISETP.GE.AND P2, PT, R48, UR4, PT ;  /* 0x0000000430007c0c */ /* 0x000fe4000bf46270 */
[----:B------:R-:W-:-:S11]  /*11ff0*/  ISETP.GE.AND P1, PT, R87, UR4, PT ;  /* 0x0000000457007c0c */ /* 0x000fd6000bf26270 */
[C---:B0-----:R-:W-:Y:S02]  /*12000*/  @!P2 LEA R6, P0, R48.reuse, R4, 0x1 ;  /* 0x000000043006a211 */ /* 0x041fe400078008ff */
[----:B----4-:R-:W-:Y:S02]  /*12010*/  @!P1 IMAD.WIDE R2, R87, 0x2, R4 ;  /* 0x0000000257029825 */ /* 0x010fe400078e0204 */
        /* <DEDUP_REMOVED lines=9> */
.L_x_475:
[----:B------:R-:W-:Y:S01]  /*120b0*/  ULDC.64 UR4, c[0x0][0xb08] ;  /* 0x0002c20000047ab9 */ /* 0x000fe20000000a00 */
[----:B------:R-:W2:Y:S01]  /*120c0*/  LDL R95, [R1+0x3c] ;  /* 0x00003c00015f7983 */ /* 0x000ea20000100800 */
[----:B0-----:R-:W-:Y:S01]  /*120d0*/  IMAD R3, R86, UR4, RZ ;  /* 0x0000000456037c24 */ /* 0x001fe2000f8e02ff */
[----:B------:R-:W0:Y:S01]  /*120e0*/  @P4 LDC R13, c[0x0][0xbec] ;  /* 0x0002fb00ff0d4b82 */ /* 0x000e220000000800 */
[C---:B------:R-:W-:Y:S01]  /*120f0*/  IMAD.WIDE.U32 R4, R0.reuse, UR4, RZ ;  /* 0x0000000400047c25 */ /* 0x040fe2000f8e00ff */
[----:B------:R1:W5:Y:S01]  /*12100*/  LDL R94, [R1+0x90] ;  /* 0x00009000015e7983 */ /* 0x0003620000100800 */
[----:B------:R-:W-:Y:S02]  /*12110*/  ULDC.64 UR6, c[0x0][0xb30] ;  /* 0x0002cc0000067ab9 */ /* 0x000fe40000000a00 */
[----:B------:R-:W-:Y:S01]  /*12120*/  IMAD R3, R0, UR5, R3 ;  /* 0x0000000500037c24 */ /* 0x000fe2000f8e0203 */
[----:B------:R-:W-:Y:S01]  /*12130*/  ULDC.64 UR4, c[0x0][0xb38] ;  /* 0x0002ce0000047ab9 */ /* 0x000fe20000000a00 */
[----:B------:R1:W5:Y:S01]  /*12140*/  LDL R93, [R1+0x78] ;  /* 0x00007800015d7983 */ /* 0x0003620000100800 */
[----:B------:R-:W3:Y:S02]  /*12150*/  @P4 LDC R0, c[0x0][0xbf0] ;  /* 0x0002fc00ff004b82 */ /* 0x000ee40000000800 */
[----:B------:R-:W-:Y:S01]  /*12160*/  IADD3 R5, R5, R3, RZ ;  /* 0x0000000305057210 */ /* 0x000fe20007ffe0ff */
[----:B------:R1:W5:Y:S01]  /*12170*/  LDL R92, [R1+0x8c] ;  /* 0x00008c00015c7983 */ /* 0x0003620000100800 */
[----:B------:R-:W-:Y:S01]  /*12180*/  SHF.R.S32.HI R3, RZ, 0x1f, R2 ;  /* 0x0000001fff037819 */ /* 0x000fe20000011402 */
[----:B------:R-:W-:-:S02]  /*12190*/  IMAD.WIDE.U32 R4, R22, UR4, R4 ;  /* 0x0000000416047c25 */ /* 0x000fc4000f8e0004 */
[----:B------:R1:W5:Y:S02]  /*121a0*/  LDL R91, [R1+0x74] ;  /* 0x00007400015b7983 */ /* 0x0003640000100800 */
[----:B------:R-:W-:Y:S01]  /*121b0*/  IMAD R5, R22, UR5, R5 ;  /* 0x0000000516057c24 */ /* 0x000fe2000f8e0205 */
[----:B------:R-:W-:Y:S01]  /*121c0*/  ULDC.64 UR4, c[0x0][0xb40] ;  /* 0x0002d00000047ab9 */ /* 0x000fe20000000a00 */
[----:B------:R1:W5:Y:S01]  /*121d0*/  LDL R89, [R1+0x70] ;  /* 0x0000700001597983 */ /* 0x0003620000100800 */
[----:B------:R-:W-:Y:S02]  /*121e0*/  IMAD R3, R3, UR4, RZ ;  /* 0x0000000403037c24 */ /* 0x000fe4000f8e02ff */
[----:B0-----:R-:W-:Y:S01]  /*121f0*/  @P4 IMAD.HI.U32 R13, R28, R13, RZ ;  /* 0x0000000d1c0d4227 */ /* 0x001fe200078e00ff */
[----:B------:R1:W5:Y:S03]  /*12200*/  LDL R88, [R1+0x84] ;  /* 0x0000840001587983 */ /* 0x0003660000100800 */
[C---:B------:R-:W-:Y:S01]  /*12210*/  IMAD R7, R2.reuse, UR5, R3 ;  /* 0x0000000502077c24 */ /* 0x040fe2000f8e0203 */
[----:B------:R1:W5:Y:S01]  /*12220*/  LDL R87, [R1+0x6c] ;  /* 0x00006c0001577983 */ /* 0x0003620000100800 */
[----:B------:R-:W-:Y:S01]  /*12230*/  IMAD.WIDE.U32 R2, R2, UR4, R4 ;  /* 0x0000000402027c25 */ /* 0x000fe2000f8e0004 */
[----:B------:R-:W-:-:S02]  /*12240*/  ULDC.64 UR4, c[0x0][0xb48] ;  /* 0x0002d20000047ab9 */ /* 0x000fc40000000a00 */
[----:B------:R1:W5:Y:S01]  /*12250*/  LDL R86, [R1+0x80] ;  /* 0x0000800001567983 */ /* 0x0003620000100800 */
[----:B------:R-:W-:Y:S02]  /*12260*/  IMAD.IADD R3, R3, 0x1, R7 ;  /* 0x0000000103037824 */ /* 0x000fe400078e0207 */
[----:B------:R-:W-:Y:S01]  /*12270*/  IMAD.MOV.U32 R5, RZ, RZ, R28 ;  /* 0x000000ffff057224 */ /* 0x000fe200078e001c */
[----:B------:R1:W5:Y:S01]  /*12280*/  LDL R37, [R1+0x68] ;  /* 0x0000680001257983 */ /* 0x0003620000100800 */
[C---:B------:R-:W-:Y:S01]  /*12290*/  IMAD.WIDE.U32 R2, R90.reuse, UR4, R2 ;  /* 0x000000045a027c25 */ /* 0x040fe2000f8e0002 */
[----:B---3--:R-:W-:Y:S02]  /*122a0*/  @P4 SHF.R.U32.HI R5, RZ, R0, R13 ;  /* 0x00000000ff054219 */ /* 0x008fe4000001160d */
[----:B------:R1:W5:Y:S01]  /*122b0*/  LDL R36, [R1+0x7c] ;  /* 0x00007c0001247983 */ /* 0x0003620000100800 */
[----:B------:R-:W-:Y:S01]  /*122c0*/  IMAD R3, R90, UR5, R3 ;  /* 0x000000055a037c24 */ /* 0x000fe2000f8e0203 */
[--C-:B------:R-:W-:Y:S01]  /*122d0*/  SHF.R.S32.HI R0, RZ, 0x1f, R5.reuse ;  /* 0x0000001fff007819 */ /* 0x100fe20000011405 */
[----:B------:R-:W-:Y:S01]  /*122e0*/  IMAD.MOV R4, RZ, RZ, -R5 ;  /* 0x000000ffff047224 */ /* 0x000fe200078e0a05 */
[----:B------:R1:W5:Y:S01]  /*122f0*/  LDL R90, [R1+0x88] ;  /* 0x00008800015a7983 */ /* 0x0003620000100800 */
[----:B------:R-:W-:-:S02]  /*12300*/  ULDC.64 UR4, c[0x0][0xb28] ;  /* 0x0002ca0000047ab9 */ /* 0x000fc40000000a00 */
[----:B------:R-:W-:Y:S01]  /*12310*/  IMAD R21, R21, R4, R28 ;  /* 0x0000000415157224 */ /* 0x000fe200078e021c */
[----:B------:R1:W5:Y:S01]  /*12320*/  LDL R34, [R1+0x64] ;  /* 0x0000640001227983 */ /* 0x0003620000100800 */
[----:B------:R-:W-:Y:S02]  /*12330*/  IMAD R0, R0, UR6, RZ ;  /* 0x0000000600007c24 */ /* 0x000fe4000f8e02ff */
[----:B------:R-:W-:-:S04]  /*12340*/  IMAD.WIDE.U32 R2, R5, UR6, R2 ;  /* 0x0000000605027c25 */ /* 0x000fc8000f8e0002 */
[----:B------:R-:W-:Y:S01]  /*12350*/  IMAD R7, R5, UR7, R0 ;  /* 0x0000000705077c24 */ /* 0x000fe2000f8e0200 */
[----:B------:R-:W-:-:S03]  /*12360*/  SHF.R.S32.HI R0, RZ, 0x1f, R21 ;  /* 0x0000001fff007819 */ /* 0x000fc60000011415 */
[----:B------:R-:W-:Y:S02]  /*12370*/  IMAD.IADD R3, R3, 0x1, R7 ;  /* 0x0000000103037824 */ /* 0x000fe400078e0207 */
[----:B------:R-:W-:Y:S02]  /*12380*/  IMAD R0, R0, UR4, RZ ;  /* 0x0000000400007c24 */ /* 0x000fe4000f8e02ff */
[----:B------:R-:W-:Y:S01]  /*12390*/  IMAD.WIDE.U32 R2, R21, UR4, R2 ;  /* 0x0000000415027c25 */ /* 0x000fe2000f8e0002 */
[----:B------:R-:W-:-:S03]  /*123a0*/  ISETP.GE.AND P0, PT, R9, R24, PT ;  /* 0x000000180900720c */ /* 0x000fc60003f06270 */
[----:B------:R-:W-:Y:S01]  /*123b0*/  IMAD R5, R21, UR5, R0 ;  /* 0x0000000515057c24 */ /* 0x000fe2000f8e0200 */
[----:B------:R-:W-:Y:S01]  /*123c0*/  ULDC.64 UR4, c[0x0][0xb00] ;  /* 0x0002c00000047ab9 */ /* 0x000fe20000000a00 */
[----:B------:R-:W-:Y:S01]  /*123d0*/  VIADD R4, R18, 0x19c20 ;  /* 0x00019c2012047836 */ /* 0x000fe20000000000 */
[----:B------:R-:W-:Y:S01]  /*123e0*/  LEA R10, P1, R2, UR4, 0x2 ;  /* 0x00000004020a7c11 */ /* 0x000fe2000f8210ff */
[----:B------:R-:W-:-:S03]  /*123f0*/  IMAD.IADD R3, R3, 0x1, R5 ;  /* 0x0000000103037824 */ /* 0x000fc600078e0205 */
[----:B------:R-:W-:Y:S02]  /*12400*/  PRMT R4, RZ, 0x654, R4 ;  /* 0x00000654ff047816 */ /* 0x000fe40000000004 */
[----:B------:R-:W-:Y:S01]  /*12410*/  LEA.HI.X R20, R2, UR5, R3, 0x2, P1 ;  /* 0x0000000502147c11 */ /* 0x000fe200088f1403 */
[----:B------:R-:W-:Y:S01]  /*12420*/  BSSY B1, `(.L_x_479) ;  /* 0x000003f000017945 */ /* 0x000fe20003800000 */
[----:B------:R1:W-:Y:S01]  /*12430*/  SYNCS.ARRIVE.TRANS64.RED.A1T0 RZ, [R4+URZ], RZ ;  /* 0x000000ff04ff79a7 */ /* 0x0003e2000810043f */
[----:B------:R1:W0:Y:S04]  /*12440*/  SHFL.IDX PT, R2, R10, RZ, 0x1c1f ;  /* 0x001c1fff0a027589 */ /* 0x00022800000e0000 */
[----:B------:R1:W3:Y:S01]  /*12450*/  SHFL.IDX PT, R3, R20, RZ, 0x1c1f ;  /* 0x001c1fff14037589 */ /* 0x0002e200000e0000 */
[----:B--2---:R-:W-:-:S02]  /*12460*/  VIADD R29, R95, 0x8 ;  /* 0x000000085f1d7836 */ /* 0x004fc40000000000 */
[C---:B------:R-:W-:Y:S02]  /*12470*/  VIADD R31, R95.reuse, 0x10 ;  /* 0x000000105f1f7836 */ /* 0x040fe40000000000 */
[C---:B------:R-:W-:Y:S02]  /*12480*/  VIADD R33, R95.reuse, 0x18 ;  /* 0x000000185f217836 */ /* 0x040fe40000000000 */
[C---:B------:R-:W-:Y:S02]  /*12490*/  VIADD R35, R95.reuse, 0x20 ;  /* 0x000000205f237836 */ /* 0x040fe40000000000 */
[----:B------:R-:W-:Y:S01]  /*124a0*/  VIADD R21, R95, 0x28 ;  /* 0x000000285f157836 */ /* 0x000fe20000000000 */
[----:B------:R-:W-:Y:S02]  /*124b0*/  SHF.R.S32.HI R22, RZ, 0x1f, R29 ;  /* 0x0000001fff167819 */ /* 0x000fe4000001141d */
[----:B------:R-:W-:Y:S02]  /*124c0*/  SHF.R.S32.HI R28, RZ, 0x1f, R31 ;  /* 0x0000001fff1c7819 */ /* 0x000fe4000001141f */
[----:B------:R-:W-:-:S02]  /*124d0*/  SHF.R.S32.HI R30, RZ, 0x1f, R33 ;  /* 0x0000001fff1e7819 */ /* 0x000fc40000011421 */
[----:B------:R-:W-:Y:S02]  /*124e0*/  SHF.R.S32.HI R32, RZ, 0x1f, R35 ;  /* 0x0000001fff207819 */ /* 0x000fe40000011423 */
[----:B------:R-:W-:Y:S01]  /*124f0*/  SHF.R.S32.HI R0, RZ, 0x1f, R21 ;  /* 0x0000001fff007819 */ /* 0x000fe20000011415 */
[----:B01-3--:R-:W-:Y:S06]  /*12500*/  @P0 BRA `(.L_x_480) ;  /* 0x0000000000c00947 */ /* 0x00bfec0003800000 */
[----:B------:R-:W-:Y:S02]  /*12510*/  ULDC UR4, c[0x0][0xac8] ;  /* 0x0002b20000047ab9 */ /* 0x000fe40000000800 */
[----:B------:R-:W-:Y:S02]  /*12520*/  ISETP.GE.AND P1, PT, R29, UR4, PT ;  /* 0x000000041d007c0c */ /* 0x000fe4000bf26270 */
[----:B------:R-:W-:Y:S02]  /*12530*/  ISETP.GE.AND P2, PT, R95, UR4, PT ;  /* 0x000000045f007c0c */ /* 0x000fe4000bf46270 */
[----:B------:R-:W-:Y:S02]  /*12540*/  ISETP.GE.AND P0, PT, R31, UR4, PT ;  /* 0x000000041f007c0c */ /* 0x000fe4000bf06270 */
[----:B------:R-:W-:Y:S02]  /*12550*/  ISETP.GE.AND P3, PT, R33, UR4, PT ;  /* 0x0000000421007c0c */ /* 0x000fe4000bf66270 */
[----:B------:R-:W-:-:S05]  /*12560*/  ISETP.GE.AND P4, PT, R35, UR4, PT ;  /* 0x0000000423007c0c */ /* 0x000fca000bf86270 */
[-C--:B------:R-:W-:Y:S02]  /*12570*/  @!P1 LEA R4, P6, R29, R2.reuse, 0x2 ;  /* 0x000000021d049211 */ /* 0x080fe400078c10ff */
[----:B------:R-:W-:Y:S02]  /*12580*/  @!P2 IMAD.WIDE R6, R95, 0x4, R2 ;  /* 0x000000045f06a825 */ /* 0x000fe400078e0202 */
[-C--:B------:R-:W-:Y:S02]  /*12590*/  @!P1 LEA.HI.X R5, R29, R3.reuse, R22, 0x2, P6 ;  /* 0x000000031d059211 */ /* 0x080fe400030f1416 */
[----:B------:R-:W-:Y:S01]  /*125a0*/  @!P0 LEA R8, P5, R31, R2, 0x2 ;  /* 0x000000021f088211 */ /* 0x000fe200078a10ff */
[----:B------:R0:W-:Y:S01]  /*125b0*/  @!P2 ST.E.64 desc[UR40][R6.64], R42 ;  /* 0x0000002a0600a985 */ /* 0x0001e2000c101b28 */
[----:B------:R-:W-:Y:S02]  /*125c0*/  ISETP.GE.AND P2, PT, R21, UR4, PT ;  /* 0x0000000415007c0c */ /* 0x000fe4000bf46270 */
[----:B------:R-:W-:Y:S01]  /*125d0*/  @!P0 LEA.HI.X R9, R31, R3, R28, 0x2, P5 ;  /* 0x000000031f098211 */ /* 0x000fe200028f141c */
[----:B------:R1:W-:Y:S01]  /*125e0*/  @!P1 ST.E.64 desc[UR40][R4.64], R44 ;  /* 0x0000002c04009985 */ /* 0x0003e2000c101b28 */
[----:B-----5:R-:W-:-:S03]  /*125f0*/  ISETP.GE.AND P1, PT, R93, UR4, PT ;  /* 0x000000045d007c0c */ /* 0x020fc6000bf26270 */
[----:B------:R2:W-:Y:S01]  /*12600*/  @!P0 ST.E.64 desc[UR40][R8.64], R50 ;  /* 0x0000003208008985 */ /* 0x0005e2000c101b28 */
[----:B------:R-:W-:Y:S02]  /*12610*/  ISETP.GE.AND P0, PT, R91, UR4, PT ;  /* 0x000000045b007c0c */ /* 0x000fe4000bf06270 */
[-C--:B0-----:R-:W-:Y:S02]  /*12620*/  @!P4 LEA R6, P5, R35, R2.reuse, 0x2 ;  /* 0x000000022306c211 */ /* 0x081fe400078a10ff */
[-C--:B-1----:R-:W-:Y:S02]  /*12630*/  @!P3 LEA R4, P6, R33, R2.reuse, 0x2 ;  /* 0x000000022104b211 */ /* 0x082fe400078c10ff */
[-C--:B------:R-:W-:Y:S02]  /*12640*/  @!P4 LEA.HI.X R7, R35, R3.reuse, R32, 0x2, P5 ;  /* 0x000000032307c211 */ /* 0x080fe400028f1420 */
[----:B------:R-:W-:Y:S02]  /*12650*/  @!P3 LEA.HI.X R5, R33, R3, R30, 0x2, P6 ;  /* 0x000000032105b211 */ /* 0x000fe400030f141e */
[----:B--2---:R-:W-:-:S02]  /*12660*/  @!P2 LEA R8, P6, R21, R2, 0x2 ;  /* 0x000000021508a211 */ /* 0x004fc400078c10ff */
[----:B------:R-:W-:Y:S01]  /*12670*/  ISETP.GE.AND P5, PT, R87, UR4, PT ;  /* 0x0000000457007c0c */ /* 0x000fe2000bfa6270 */
[----:B------:R0:W-:Y:S01]  /*12680*/  @!P3 ST.E.64 desc[UR40][R4.64], R52 ;  /* 0x000000340400b985 */ /* 0x0001e2000c101b28 */
[-C--:B------:R-:W-:Y:S02]  /*12690*/  @!P2 LEA.HI.X R9, R21, R3.reuse, R0, 0x2, P6 ;  /* 0x000000031509a211 */ /* 0x080fe400030f1400 */
[----:B------:R-:W-:Y:S01]  /*126a0*/  ISETP.GE.AND P3, PT, R89, UR4, PT ;  /* 0x0000000459007c0c */ /* 0x000fe2000bf66270 */
[----:B------:R1:W-:Y:S01]  /*126b0*/  @!P4 ST.E.64 desc[UR40][R6.64], R58 ;  /* 0x0000003a0600c985 */ /* 0x0003e2000c101b28 */
[-C--:B------:R-:W-:Y:S02]  /*126c0*/  @!P1 LEA R12, P4, R93, R2.reuse, 0x2 ;  /* 0x000000025d0c9211 */ /* 0x080fe400078810ff */
[----:B------:R-:W-:Y:S01]  /*126d0*/  @!P0 LEA R14, P6, R91, R2, 0x2 ;  /* 0x000000025b0e8211 */ /* 0x000fe200078c10ff */
[----:B------:R2:W-:Y:S01]  /*126e0*/  @!P2 ST.E.64 desc[UR40][R8.64], R60 ;  /* 0x0000003c0800a985 */ /* 0x0005e2000c101b28 */
[----:B------:R-:W-:-:S02]  /*126f0*/  @!P1 LEA.HI.X R13, R93, R3, R94, 0x2, P4 ;  /* 0x000000035d0d9211 */ /* 0x000fc400020f145e */
[----:B------:R-:W-:Y:S02]  /*12700*/  ISETP.GE.AND P4, PT, R37, UR4, PT ;  /* 0x0000000425007c0c */ /* 0x000fe4000bf86270 */
[----:B------:R-:W-:Y:S01]  /*12710*/  ISETP.GE.AND P2, PT, R34, UR4, PT ;  /* 0x0000000422007c0c */ /* 0x000fe2000bf46270 */
[----:B------:R3:W-:Y:S01]  /*12720*/  @!P1 ST.E.64 desc[UR40][R12.64], R66 ;  /* 0x000000420c009985 */ /* 0x0007e2000c101b28 */
[----:B------:R-:W-:Y:S02]  /*12730*/  @!P0 LEA.HI.X R15, R91, R3, R92, 0x2, P6 ;  /* 0x000000035b0f8211 */ /* 0x000fe400030f145c */
[----:B0-----:R-:W-:-:S03]  /*12740*/  @!P3 LEA R4, P1, R89, R2, 0x2 ;  /* 0x000000025904b211 */ /* 0x001fc600078210ff */
[----:B------:R3:W-:Y:S01]  /*12750*/  @!P0 ST.E.64 desc[UR40][R14.64], R68 ;  /* 0x000000440e008985 */ /* 0x0007e2000c101b28 */
[-C--:B-1----:R-:W-:Y:S02]  /*12760*/  @!P5 LEA R6, P0, R87, R2.reuse, 0x2 ;  /* 0x000000025706d211 */ /* 0x082fe400078010ff */
[-C--:B------:R-:W-:Y:S02]  /*12770*/  @!P3 LEA.HI.X R5, R89, R3.reuse, R90, 0x2, P1 ;  /* 0x000000035905b211 */ /* 0x080fe400008f145a */
[-C--:B--2---:R-:W-:Y:S02]  /*12780*/  @!P4 LEA R8, P1, R37, R2.reuse, 0x2 ;  /* 0x000000022508c211 */ /* 0x084fe400078210ff */
[----:B------:R-:W-:Y:S01]  /*12790*/  @!P2 LEA R2, P6, R34, R2, 0x2 ;  /* 0x000000022202a211 */ /* 0x000fe200078c10ff */
[----:B------:R3:W-:Y:S01]  /*127a0*/  @!P3 ST.E.64 desc[UR40][R4.64], R74 ;  /* 0x0000004a0400b985 */ /* 0x0007e2000c101b28 */
[-C--:B------:R-:W-:Y:S02]  /*127b0*/  @!P5 LEA.HI.X R7, R87, R3.reuse, R88, 0x2, P0 ;  /* 0x000000035707d211 */ /* 0x080fe400000f1458 */
[----:B------:R-:W-:-:S02]  /*127c0*/  @!P4 LEA.HI.X R9, R37, R3, R86, 0x2, P1 ;  /* 0x000000032509c211 */ /* 0x000fc400008f1456 */
[----:B------:R-:W-:Y:S01]  /*127d0*/  @!P2 LEA.HI.X R3, R34, R3, R36, 0x2, P6 ;  /* 0x000000032203a211 */ /* 0x000fe200030f1424 */
[----:B------:R3:W-:Y:S04]  /*127e0*/  @!P5 ST.E.64 desc[UR40][R6.64], R76 ;  /* 0x0000004c0600d985 */ /* 0x0007e8000c101b28 */
[----:B------:R3:W-:Y:S04]  /*127f0*/  @!P4 ST.E.64 desc[UR40][R8.64], R82 ;  /* 0x000000520800c985 */ /* 0x0007e8000c101b28 */
[----:B------:R3:W-:Y:S02]  /*12800*/  @!P2 ST.E.64 desc[UR40][R2.64], R84 ;  /* 0x000000540200a985 */ /* 0x0007e4000c101b28 */
.L_x_480:
[----:B------:R-:W-:Y:S05]  /*12810*/  BSYNC B1 ;  /* 0x0000000000017941 */ /* 0x000fea0003800000 */
.L_x_479:
[----:B------:R-:W-:Y:S01]  /*12820*/  ISETP.GE.AND P0, PT, R11, R24, PT ;  /* 0x000000180b00720c */ /* 0x000fe20003f06270 */
[----:B---3--:R0:W1:Y:S04]  /*12830*/  SHFL.IDX PT, R3, R20, 0x1, 0x1c1f ;  /* 0x003c1f0014037f89 */ /* 0x00806800000e0000 */
[----:B------:R0:W2:Y:S08]  /*12840*/  SHFL.IDX PT, R2, R10, 0x1, 0x1c1f ;  /* 0x003c1f000a027f89 */ /* 0x0000b000000e0000 */
[----:B0-----:R-:W-:Y:S05]  /*12850*/  @P0 BRA `(.L_x_478) ;  /* 0x0000000c008c0947 */ /* 0x001fea0003800000 */
[----:B------:R-:W-:Y:S02]  /*12860*/  ULDC UR4, c[0x0][0xac8] ;  /* 0x0002b20000047ab9 */ /* 0x000fe40000000800 */
[----:B------:R-:W-:Y:S02]  /*12870*/  ISETP.GE.AND P3, PT, R29, UR4, PT ;  /* 0x000000041d007c0c */ /* 0x000fe4000bf66270 */
[----:B------:R-:W-:Y:S02]  /*12880*/  ISETP.GE.AND P5, PT, R31, UR4, PT ;  /* 0x000000041f007c0c */ /* 0x000fe4000bfa6270 */
[----:B------:R-:W-:Y:S02]  /*12890*/  ISETP.GE.AND P4, PT, R33, UR4, PT ;  /* 0x0000000421007c0c */ /* 0x000fe4000bf86270 */
[----:B------:R-:W-:Y:S02]  /*128a0*/  ISETP.GE.AND P1, PT, R35, UR4, PT ;  /* 0x0000000423007c0c */ /* 0x000fe4000bf26270 */
[----:B------:R-:W-:-:S05]  /*128b0*/  ISETP.GE.AND P6, PT, R95, UR4, PT ;  /* 0x000000045f007c0c */ /* 0x000fca000bfc6270 */
[-C--:B--2---:R-:W-:Y:S02]  /*128c0*/  @!P3 LEA R4, P0, R29, R2.reuse, 0x2 ;  /* 0x000000021d04b211 */ /* 0x084fe400078010ff */
[-C--:B------:R-:W-:Y:S02]  /*128d0*/  @!P5 LEA R6, P2, R31, R2.reuse, 0x2 ;  /* 0x000000021f06d211 */ /* 0x080fe400078410ff */
[-C--:B-1----:R-:W-:Y:S02]  /*128e0*/  @!P3 LEA.HI.X R5, R29, R3.reuse, R22, 0x2, P0 ;  /* 0x000000031d05b211 */ /* 0x082fe400000f1416 */
[----:B------:R-:W-:Y:S02]  /*128f0*/  ISETP.GE.AND P0, PT, R21, UR4, PT ;  /* 0x0000000415007c0c */ /* 0x000fe4000bf06270 */
[----:B------:R-:W-:Y:S01]  /*12900*/  @!P5 LEA.HI.X R7, R31, R3, R28, 0x2, P2 ;  /* 0x000000031f07d211 */ /* 0x000fe200010f141c */
[----:B------:R-:W-:Y:S01]  /*12910*/  @!P6 IMAD.WIDE R8, R95, 0x4, R2 ;  /* 0x000000045f08e825 */ /* 0x000fe200078e0202 */
[----:B------:R-:W-:-:S04]  /*12920*/  @!P4 LEA R10, P2, R33, R2, 0x2 ;  /* 0x00000002210ac211 */ /* 0x000fc800078410ff */
[----:B------:R-:W-:Y:S01]  /*12930*/  @!P4 LEA.HI.X R11, R33, R3, R30, 0x2, P2 ;  /* 0x00000003210bc211 */ /* 0x000fe200010f141e */
[----:B------:R-:W-:Y:S01]  /*12940*/  @!P6 ST.E.64 desc[UR40][R8.64], R46 ;  /* 0x0000002e0800e985 */ /* 0x000fe2000c101b28 */
[----:B------:R-:W-:-:S03]  /*12950*/  @!P1 LEA R12, P2, R35, R2, 0x2 ;  /* 0x00000002230c9211 */ /* 0x000fc600078410ff */
[----:B------:R-:W-:Y:S01]  /*12960*/  @!P3 ST.E.64 desc[UR40][R4.64], R48 ;  /* 0x000000300400b985 */ /* 0x000fe2000c101b28 */
[-C--:B------:R-:W-:Y:S02]  /*12970*/  @!P1 LEA.HI.X R13, R35, R3.reuse, R32, 0x2, P2 ;  /* 0x00000003230d9211 */ /* 0x080fe400010f1420 */
[----:B------:R-:W-:Y:S01]  /*12980*/  @!P0 LEA R14, P2, R21, R2, 0x2 ;  /* 0x00000002150e8211 */ /* 0x000fe200078410ff */
[----:B------:R0:W-:Y:S01]  /*12990*/  @!P5 ST.E.64 desc[UR40][R6.64], R54 ;  /* 0x000000360600d985 */ /* 0x0001e2000c101b28 */
[----:B-----5:R-:W-:Y:S02]  /*129a0*/  ISETP.GE.AND P3, PT, R89, UR4, PT ;  /* 0x0000000459007c0c */ /* 0x020fe4000bf66270 */
[----:B------:R-:W-:Y:S01]  /*129b0*/  @!P0 LEA.HI.X R15, R21, R3, R0, 0x2, P2 ;  /* 0x00000003150f8211 */ /* 0x000fe200010f1400 */
[----:B------:R1:W-:Y:S01]  /*129c0*/  @!P4 ST.E.64 desc[UR40][R10.64], R56 ;  /* 0x000000380a00c985 */ /* 0x0003e2000c101b28 */
[----:B------:R-:W-:Y:S02]  /*129d0*/  ISETP.GE.AND P2, PT, R93, UR4, PT ;  /* 0x000000045d007c0c */ /* 0x000fe4000bf46270 */
[----:B------:R-:W-:Y:S01]  /*129e0*/  ISETP.GE.AND P4, PT, R91, UR4, PT ;  /* 0x000000045b007c0c */ /* 0x000fe2000bf86270 */
[----:B------:R2:W-:Y:S01]  /*129f0*/  @!P1 ST.E.64 desc[UR40][R12.64], R62 ;  /* 0x0000003e0c009985 */ /* 0x0005e2000c101b28 */
[----:B------:R-:W-:-:S02]  /*12a00*/  ISETP.GE.AND P1, PT, R87, UR4, PT ;  /* 0x0000000457007c0c */ /* 0x000fc4000bf26270 */
[----:B------:R-:W-:Y:S01]  /*12a10*/  ISETP.GE.AND P5, PT, R37, UR4, PT ;  /* 0x0000000425007c0c */ /* 0x000fe2000bfa6270 */
[----:B------:R2:W-:Y:S02]  /*12a20*/  @!P0 ST.E.64 desc[UR40][R14.64], R64 ;  /* 0x000000400e008985 */ /* 0x0005e4000c101b28 */
[----:B0-----:R-:W-:-:S04]  /*12a30*/  @!P3 LEA R6, P0, R89, R2, 0x2 ;  /* 0x000000025906b211 */ /* 0x001fc800078010ff */
[-C--:B------:R-:W-:Y:S02]  /*12a40*/  @!P2 LEA R20, P6, R93, R2.reuse, 0x2 ;  /* 0x000000025d14a211 */ /* 0x080fe400078c10ff */
[-C--:B------:R-:W-:Y:S02]  /*12a50*/  @!P3 LEA.HI.X R7, R89, R3.reuse, R90, 0x2, P0 ;  /* 0x000000035907b211 */ /* 0x080fe400000f145a */
[-C--:B------:R-:W-:Y:S02]  /*12a60*/  @!P2 LEA.HI.X R21, R93, R3.reuse, R94, 0x2, P6 ;  /* 0x000000035d15a211 */ /* 0x080fe400030f145e */
[C---:B------:R-:W-:Y:S02]  /*12a70*/  @!P4 LEA R4, P6, R91.reuse, R2, 0x2 ;  /* 0x000000025b04c211 */ /* 0x040fe400078c10ff */
[----:B------:R-:W-:Y:S01]  /*12a80*/  ISETP.GE.AND P0, PT, R34, UR4, PT ;  /* 0x0000000422007c0c */ /* 0x000fe2000bf06270 */
[----:B------:R2:W-:Y:S01]  /*12a90*/  @!P2 ST.E.64 desc[UR40][R20.64], R70 ;  /* 0x000000461400a985 */ /* 0x0005e2000c101b28 */
[----:B------:R-:W-:-:S02]  /*12aa0*/  @!P4 LEA.HI.X R5, R91, R3, R92, 0x2, P6 ;  /* 0x000000035b05c211 */ /* 0x000fc400030f145c */
[-C--:B------:R-:W-:Y:S02]  /*12ab0*/  @!P1 LEA R8, P2, R87, R2.reuse, 0x2 ;  /* 0x0000000257089211 */ /* 0x080fe400078410ff */
[----:B-1----:R-:W-:Y:S01]  /*12ac0*/  @!P5 LEA R10, P6, R37, R2, 0x2 ;  /* 0x00000002250ad211 */ /* 0x002fe200078c10ff */
[----:B------:R2:W-:Y:S01]  /*12ad0*/  @!P4 ST.E.64 desc[UR40][R4.64], R72 ;  /* 0x000000480400c985 */ /* 0x0005e2000c101b28 */
[-C--:B------:R-:W-:Y:S02]  /*12ae0*/  @!P1 LEA.HI.X R9, R87, R3.reuse, R88, 0x2, P2 ;  /* 0x0000000357099211 */ /* 0x080fe400010f1458 */
[----:B------:R-:W-:Y:S01]  /*12af0*/  @!P5 LEA.HI.X R11, R37, R3, R86, 0x2, P6 ;  /* 0x00000003250bd211 */ /* 0x000fe200030f1456 */
[----:B------:R2:W-:Y:S04]  /*12b00*/  @!P3 ST.E.64 desc[UR40][R6.64], R78 ;  /* 0x0000004e0600b985 */ /* 0x0005e8000c101b28 */
[----:B------:R2:W-:Y:S04]  /*12b10*/  @!P1 ST.E.64 desc[UR40][R8.64], R80 ;  /* 0x0000005008009985 */ /* 0x0005e8000c101b28 */
[----:B------:R2:W-:Y:S01]  /*12b20*/  @!P5 ST.E.64 desc[UR40][R10.64], R38 ;  /* 0x000000260a00d985 */ /* 0x0005e2000c101b28 */
[----:B------:R-:W-:Y:S05]  /*12b30*/  @P0 BRA `(.L_x_478) ;  /* 0x0000000800d40947 */ /* 0x000fea0003800000 */
[----:B------:R-:W-:-:S04]  /*12b40*/  LEA R2, P0, R34, R2, 0x2 ;  /* 0x0000000222027211 */ /* 0x000fc800078010ff */
[----:B------:R-:W-:-:S05]  /*12b50*/  LEA.HI.X R3, R34, R3, R36, 0x2, P0 ;  /* 0x0000000322037211 */ /* 0x000fca00000f1424 */
[----:B------:R0:W-:Y:S01]  /*12b60*/  ST.E.64 desc[UR40][R2.64], R40 ;  /* 0x0000002802007985 */ /* 0x0001e2000c101b28 */
[----:B------:R-:W-:Y:S05]  /*12b70*/  BRA `(.L_x_478) ;  /* 0x0000000800c47947 */ /* 0x000fea0003800000 */
.L_x_473:
[----:B------:R-:W0:Y:S01]  /*12b80*/  LDL.LU R4, [R1+0x44] ;  /* 0x0000440001047983 */ /* 0x000e220000300800 */
[----:B------:R-:W-:Y:S01]  /*12b90*/  ULDC.64 UR6, c[0x0][0xc08] ;  /* 0x0003020000067ab9 */ /* 0x000fe20000000a00 */
[----:B------:R-:W-:Y:S02]  /*12ba0*/  ULDC.64 UR4, c[0x0][0xc00] ;  /* 0x0003000000047ab9 */ /* 0x000fe40000000a00 */
[----:B------:R-:W2:Y:S01]  /*12bb0*/  LDL.LU R0, [R1+0x48] ;  /* 0x0000480001007983 */ /* 0x000ea20000300800 */
[----:B------:R-:W-:Y:S01]  /*12bc0*/  ISETP.NE.U32.AND P1, PT, RZ, UR6, PT ;  /* 0x00000006ff007c0c */ /* 0x000fe2000bf25070 */
[----:B------:R-:W-:Y:S01]  /*12bd0*/  IMAD.MOV.U32 R15, RZ, RZ, RZ ;  /* 0x000000ffff0f7224 */ /* 0x000fe200078e00ff */
[----:B------:R-:W-:Y:S01]  /*12be0*/  ISETP.NE.U32.AND P0, PT, RZ, UR4, PT ;  /* 0x00000004ff007c0c */ /* 0x000fe2000bf05070 */
[----:B------:R-:W1:Y:S01]  /*12bf0*/  S2R R6, SR_TID.X ;  /* 0x0000000000067919 */ /* 0x000e620000002100 */
[----:B------:R-:W-:Y:S02]  /*12c00*/  ISETP.NE.AND.EX P1, PT, RZ, UR7, PT, P1 ;  /* 0x00000007ff007c0c */ /* 0x000fe4000bf25310 */
[----:B------:R-:W-:-:S02]  /*12c10*/  ISETP.NE.AND.EX P0, PT, RZ, UR5, PT, P0 ;  /* 0x00000005ff007c0c */ /* 0x000fc4000bf05300 */
[----:B0-----:R-:W-:-:S04]  /*12c20*/  IADD3 R2, P2, R4, UR4, RZ ;  /* 0x0000000404027c10 */ /* 0x001fc8000ff5e0ff */
[----:B--2---:R-:W-:-:S05]  /*12c30*/  IADD3.X R3, R0, UR5, RZ, P2, !PT ;  /* 0x0000000500037c10 */ /* 0x004fca00097fe4ff */
[----:B------:R-:W-:Y:S01]  /*12c40*/  @P1 IADD3 R4, P2, R4, UR6, RZ ;  /* 0x0000000604041c10 */ /* 0x000fe2000ff5e0ff */
[----:B------:R-:W-:Y:S01]  /*12c50*/  ULDC UR4, c[0x0][0xa88] ;  /* 0x0002a20000047ab9 */ /* 0x000fe20000000800 */
[----:B------:R0:W5:Y:S02]  /*12c60*/  @P0 LDG.E R15, desc[UR40][R2.64] ;  /* 0x00000028020f0981 */ /* 0x000164000c1e1900 */
[----:B------:R-:W-:Y:S01]  /*12c70*/  @P1 IADD3.X R5, R0, UR7, RZ, P2, !PT ;  /* 0x0000000700051c10 */ /* 0x000fe200097fe4ff */
[----:B------:R-:W-:Y:S02]  /*12c80*/  IMAD.U32 R0, RZ, RZ, UR4 ;  /* 0x00000004ff007e24 */ /* 0x000fe4000f8e00ff */
[----:B-1----:R-:W-:-:S04]  /*12c90*/  VIADD R32, R6, 0xffffff80 ;  /* 0xffffff8006207836 */ /* 0x002fc80000000000 */
[----:B------:R0:W5:Y:S01]  /*12ca0*/  @P1 LDG.E R0, desc[UR40][R4.64] ;  /* 0x0000002804001981 */ /* 0x000162000c1e1900 */
[----:B------:R-:W-:Y:S02]  /*12cb0*/  ISETP.GT.AND P3, PT, R32, 0xbf, PT ;  /* 0x000000bf2000780c */ /* 0x000fe40003f64270 */
[----:B------:R-:W-:Y:S01]  /*12cc0*/  ISETP.GT.AND P2, PT, R88, 0x1, PT ;  /* 0x000000015800780c */ /* 0x000fe20003f44270 */
[----:B------:R-:W-:-:S12]  /*12cd0*/  @P1 BRA `(.L_x_481) ;  /* 0x0000000000101947 */ /* 0x000fd80003800000 */
[----:B------:R-:W-:Y:S05]  /*12ce0*/  @!P0 BRA `(.L_x_481) ;  /* 0x00000000000c8947 */ /* 0x000fea0003800000 */
[----:B0-----:R-:W2:Y:S04]  /*12cf0*/  LDG.E R5, desc[UR40][R2.64] ;  /* 0x0000002802057981 */ /* 0x001ea8000c1e1900 */
[----:B-----5:R-:W2:Y:S02]  /*12d00*/  LDG.E R0, desc[UR40][R2.64+0x4] ;  /* 0x0000042802007981 */ /* 0x020ea4000c1e1900 */
[----:B--2---:R-:W-:-:S07]  /*12d10*/  IMAD.IADD R0, R0, 0x1, -R5 ;  /* 0x0000000100007824 */ /* 0x004fce00078e0a05 */
.L_x_481:
[----:B0-----:R-:W2:Y:S04]  /*12d20*/  LDL.LU R2, [R1+0x50] ;  /* 0x0000500001027983 */ /* 0x001ea80000300800 */
[----:B------:R-:W3:Y:S01]  /*12d30*/  LDL.LU R3, [R1+0x34] ;  /* 0x0000340001037983 */ /* 0x000ee20000300800 */
[----:B------:R-:W-:Y:S01]  /*12d40*/  BSSY B1, `(.L_x_482) ;  /* 0x0000038000017945 */ /* 0x000fe20003800000 */
[----:B-----5:R-:W-:Y:S02]  /*12d50*/  SHF.R.S32.HI R20, RZ, 0x1f, R15 ;  /* 0x0000001fff147819 */ /* 0x020fe4000001140f */
[----:B--2---:R-:W-:Y:S02]  /*12d60*/  SEL R24, R2, RZ, !P0 ;  /* 0x000000ff02187207 */ /* 0x004fe40004000000 */
[----:B---3--:R-:W-:Y:S01]  /*12d70*/  SEL R29, R3, RZ, !P0 ;  /* 0x000000ff031d7207 */ /* 0x008fe20004000000 */
[----:B------:R-:W-:Y:S06]  /*12d80*/  @P3 BRA `(.L_x_483) ;  /* 0x0000000000cc3947 */ /* 0x000fec0003800000 */
[----:B------:R-:W2:Y:S01]  /*12d90*/  LDL R2, [R1+0x54] ;  /* 0x0000540001027983 */ /* 0x000ea20000100800 */
[----:B------:R-:W0:Y:S02]  /*12da0*/  LDC R31, c[0x0][0xbe8] ;  /* 0x0002fa00ff1f7b82 */ /* 0x000e240000000800 */
[----:B0-----:R-:W-:Y:S02]  /*12db0*/  IMAD R3, R0, R31, RZ ;  /* 0x0000001f00037224 */ /* 0x001fe400078e02ff */
[----:B--2---:R-:W-:-:S04]  /*12dc0*/  IMAD R2, R2, 0xc0, R6 ;  /* 0x000000c002027824 */ /* 0x004fc800078e0206 */
[----:B------:R-:W-:-:S05]  /*12dd0*/  VIADD R28, R2, 0xffffff80 ;  /* 0xffffff80021c7836 */ /* 0x000fca0000000000 */
[----:B------:R-:W-:-:S13]  /*12de0*/  ISETP.GE.AND P0, PT, R28, R3, PT ;  /* 0x000000031c00720c */ /* 0x000fda0003f06270 */
[----:B------:R-:W-:Y:S05]  /*12df0*/  @P0 BRA `(.L_x_483) ;  /* 0x0000000000b00947 */ /* 0x000fea0003800000 */
[----:B------:R-:W2:Y:S01]  /*12e00*/  LDL.LU R34, [R1+0x5c] ;  /* 0x00005c0001227983 */ /* 0x000ea20000300800 */
[----:B------:R-:W-:Y:S01]  /*12e10*/  IMAD.MOV.U32 R2, RZ, RZ, 0x9b8 ;  /* 0x000009b8ff027424 */ /* 0x000fe200078e00ff */
[----:B------:R-:W-:Y:S01]  /*12e20*/  ISETP.GT.AND P3, PT, R88, 0x1, PT ;  /* 0x000000015800780c */ /* 0x000fe20003f64270 */
[----:B------:R-:W-:Y:S01]  /*12e30*/  IMAD.MOV.U32 R21, RZ, RZ, R28 ;  /* 0x000000ffff157224 */ /* 0x000fe200078e001c */
[----:B------:R-:W-:Y:S02]  /*12e40*/  ISETP.NE.AND P0, PT, R31, 0x1, PT ;  /* 0x000000011f00780c */ /* 0x000fe40003f05270 */
[----:B------:R-:W-:Y:S02]  /*12e50*/  SEL R30, R2, 0x978, P3 ;  /* 0x00000978021e7807 */ /* 0x000fe40001800000 */
[----:B------:R-:W0:Y:S08]  /*12e60*/  LDC.64 R2, c[0x0][0xba8] ;  /* 0x0002ea00ff027b82 */ /* 0x000e300000000a00 */
[----:B------:R-:W1:Y:S08]  /*12e70*/  LDC.64 R10, c[0x0][R30+0x220] ;  /* 0x000088001e0a7b82 */ /* 0x000e700000000a00 */
[----:B------:R-:W3:Y:S08]  /*12e80*/  LDC.64 R8, c[0x0][R30+0x218] ;  /* 0x000086001e087b82 */ /* 0x000ef00000000a00 */
[----:B------:R-:W4:Y:S08]  /*12e90*/  LDC.64 R6, c[0x0][R30+0x228] ;  /* 0x00008a001e067b82 */ /* 0x000f300000000a00 */
[----:B------:R-:W5:Y:S08]  /*12ea0*/  LDC.64 R4, c[0x0][R30+0x210] ;  /* 0x000084001e047b82 */ /* 0x000f700000000a00 */
[----:B------:R-:W3:Y:S08]  /*12eb0*/  @P0 LDC R13, c[0x0][0xbec] ;  /* 0x0002fb00ff0d0b82 */ /* 0x000ef00000000800 */
[----:B------:R-:W4:Y:S01]  /*12ec0*/  @P0 LDC R35, c[0x0][0xbf0] ;  /* 0x0002fc00ff230b82 */ /* 0x000f220000000800 */
[----:B-1----:R-:W-:-:S07]  /*12ed0*/  IMAD R11, R11, R29, RZ ;  /* 0x0000001d0b0b7224 */ /* 0x002fce00078e02ff */
[----:B0-----:R-:W0:Y:S01]  /*12ee0*/  @!P3 LDC R2, c[0x0][0xb50] ;  /* 0x0002d400ff02bb82 */ /* 0x001e220000000800 */
[----:B------:R-:W-:Y:S02]  /*12ef0*/  IMAD R11, R10, R24, R11 ;  /* 0x000000180a0b7224 */ /* 0x000fe400078e020b */
[----:B---3--:R-:W-:-:S05]  /*12f00*/  @P0 IMAD.HI.U32 R14, R28, R13, RZ ;  /* 0x0000000d1c0e0227 */ /* 0x008fca00078e00ff */
[----:B------:R-:W1:Y:S01]  /*12f10*/  @!P3 LDC R3, c[0x0][0xb54] ;  /* 0x0002d500ff03bb82 */ /* 0x000e620000000800 */
[-C--:B------:R-:W-:Y:S02]  /*12f20*/  IMAD R33, R9, R22.reuse, RZ ;  /* 0x0000001609217224 */ /* 0x080fe400078e02ff */
[----:B------:R-:W-:Y:S01]  /*12f30*/  IMAD.WIDE.U32 R12, R8, R22, RZ ;  /* 0x00000016080c7225 */ /* 0x000fe200078e00ff */
[----:B----4-:R-:W-:-:S03]  /*12f40*/  @P0 SHF.R.U32.HI R21, RZ, R35, R14 ;  /* 0x00000023ff150219 */ /* 0x010fc6000001160e */
[----:B------:R-:W-:-:S04]  /*12f50*/  IMAD.WIDE.U32 R8, R10, R29, RZ ;  /* 0x0000001d0a087225 */ /* 0x000fc800078e00ff */
[----:B------:R-:W-:Y:S01]  /*12f60*/  IMAD.IADD R13, R33, 0x1, R13 ;  /* 0x00000001210d7824 */ /* 0x000fe200078e020d */
[----:B------:R-:W-:Y:S01]  /*12f70*/  IADD3 R12, P0, P1, R8, R12, R15 ;  /* 0x0000000c080c7210 */ /* 0x000fe2000791e00f */
[----:B------:R-:W-:Y:S02]  /*12f80*/  IMAD.MOV R8, RZ, RZ, -R21 ;  /* 0x000000ffff087224 */ /* 0x000fe400078e0a15 */
[----:B------:R-:W-:Y:S02]  /*12f90*/  IMAD.IADD R11, R9, 0x1, R11 ;  /* 0x00000001090b7824 */ /* 0x000fe400078e020b */
[----:B------:R-:W-:-:S03]  /*12fa0*/  IMAD R9, R31, R8, R28 ;  /* 0x000000081f097224 */ /* 0x000fc600078e021c */
[----:B------:R-:W-:Y:S01]  /*12fb0*/  IADD3.X R8, R11, R13, R20, P0, P1 ;  /* 0x0000000d0b087210 */ /* 0x000fe200007e2414 */
[----:B-----5:R-:W-:Y:S01]  /*12fc0*/  IMAD R5, R5, R9, RZ ;  /* 0x0000000905057224 */ /* 0x020fe200078e02ff */
[----:B------:R-:W-:-:S05]  /*12fd0*/  SHF.R.S32.HI R11, RZ, 0x1f, R9 ;  /* 0x0000001fff0b7819 */ /* 0x000fca0000011409 */
[----:B------:R-:W-:Y:S01]  /*12fe0*/  IMAD R11, R4, R11, R5 ;  /* 0x0000000b040b7224 */ /* 0x000fe200078e0205 */
[----:B--2---:R-:W-:-:S05]  /*12ff0*/  SEL R35, R34, RZ, P3 ;  /* 0x000000ff22237207 */ /* 0x004fca0001800000 */
[-C--:B------:R-:W-:Y:S02]  /*13000*/  IMAD R33, R7, R35.reuse, RZ ;  /* 0x0000002307217224 */ /* 0x080fe400078e02ff */
[----:B------:R-:W-:-:S04]  /*13010*/  IMAD.WIDE.U32 R6, R6, R35, RZ ;  /* 0x0000002306067225 */ /* 0x000fc800078e00ff */
[----:B------:R-:W-:Y:S01]  /*13020*/  IMAD.IADD R7, R33, 0x1, R7 ;  /* 0x0000000121077824 */ /* 0x000fe200078e0207 */
[----:B------:R-:W-:Y:S02]  /*13030*/  IADD3 R6, P0, P1, R21, R12, R6 ;  /* 0x0000000c15067210 */ /* 0x000fe4000791e006 */
[----:B------:R-:W-:-:S04]  /*13040*/  SHF.R.S32.HI R21, RZ, 0x1f, R21 ;  /* 0x0000001fff157819 */ /* 0x000fc80000011415 */
[----:B------:R-:W-:-:S03]  /*13050*/  IADD3.X R7, R21, R8, R7, P0, P1 ;  /* 0x0000000815077210 */ /* 0x000fc600007e2407 */
[----:B------:R-:W-:-:S04]  /*13060*/  IMAD.WIDE.U32 R4, R4, R9, R6 ;  /* 0x0000000904047225 */ /* 0x000fc800078e0006 */
[----:B------:R-:W-:Y:S01]  /*13070*/  IMAD.IADD R5, R5, 0x1, R11 ;  /* 0x0000000105057824 */ /* 0x000fe200078e020b */
[----:B0-----:R-:W-:-:S04]  /*13080*/  LEA R2, P0, R4, R2, 0x2 ;  /* 0x0000000204027211 */ /* 0x001fc800078010ff */
[----:B-1----:R-:W-:Y:S01]  /*13090*/  LEA.HI.X R3, R4, R3, R5, 0x2, P0 ;  /* 0x0000000304037211 */ /* 0x002fe200000f1405 */
[----:B------:R-:W-:-:S05]  /*130a0*/  IMAD.MOV.U32 R5, RZ, RZ, -0x800000 ;  /* 0xff800000ff057424 */ /* 0x000fca00078e00ff */
[----:B------:R0:W-:Y:S03]  /*130b0*/  STG.E desc[UR40][R2.64], R5 ;  /* 0x0000000502007986 */ /* 0x0001e6000c101928 */
.L_x_483:
[----:B------:R-:W-:Y:S05]  /*130c0*/  BSYNC B1 ;  /* 0x0000000000017941 */ /* 0x000fea0003800000 */
.L_x_482:
[----:B------:R-:W-:Y:S05]  /*130d0*/  @P2 BRA `(.L_x_478) ;  /* 0x00000004006c2947 */ /* 0x000fea0003800000 */
[----:B------:R1:W5:Y:S01]  /*130e0*/  LDL R10, [R1+0x60] ;  /* 0x00006000010a7983 */ /* 0x0003620000100800 */
[----:B------:R-:W2:Y:S03]  /*130f0*/  LDC R11, c[0x0][0xbe8] ;  /* 0x0002fa00ff0b7b82 */ /* 0x000ea60000000800 */
[----:B------:R1:W5:Y:S04]  /*13100*/  LDL R14, [R1+0xa8] ;  /* 0x0000a800010e7983 */ /* 0x0003680000100800 */
[----:B------:R1:W5:Y:S04]  /*13110*/  LDL R21, [R1+0x58] ;  /* 0x0000580001157983 */ /* 0x0003680000100800 */
[----:B------:R-:W3:Y:S04]  /*13120*/  LDL R8, [R1+0xac] ;  /* 0x0000ac0001087983 */ /* 0x000ee80000100800 */
[----:B------:R-:W4:Y:S01]  /*13130*/  LDL R6, [R1+0x38] ;  /* 0x0000380001067983 */ /* 0x000f220000100800 */
[--C-:B------:R-:W-:Y:S01]  /*13140*/  SHF.R.S32.HI R4, RZ, 0x1f, R32.reuse ;  /* 0x0000001fff047819 */ /* 0x100fe20000011420 */
[----:B------:R-:W-:Y:S01]  /*13150*/  ULDC.64 UR4, c[0x0][0xaa0] ;  /* 0x0002a80000047ab9 */ /* 0x000fe20000000a00 */
[----:B------:R-:W-:Y:S01]  /*13160*/  SHF.R.S32.HI R13, RZ, 0x1f, R32 ;  /* 0x0000001fff0d7819 */ /* 0x000fe20000011420 */
[----:B------:R-:W4:Y:S01]  /*13170*/  LDL.LU R12, [R1+0x54] ;  /* 0x00005400010c7983 */ /* 0x000f220000300800 */
[-C--:B------:R-:W-:Y:S01]  /*13180*/  LEA.HI R4, R4, R32.reuse, RZ, 0x2 ;  /* 0x0000002004047211 */ /* 0x080fe200078f10ff */
[----:B0-----:R-:W-:Y:S01]  /*13190*/  IMAD R2, R20, UR4, RZ ;  /* 0x0000000414027c24 */ /* 0x001fe2000f8e02ff */
[----:B------:R-:W-:Y:S01]  /*131a0*/  LEA.HI R13, R13, R32, RZ, 0x2 ;  /* 0x000000200d0d7211 */ /* 0x000fe200078f10ff */
[----:B------:R-:W-:Y:S01]  /*131b0*/  ULDC.64 UR6, c[0x0][0xaf0] ;  /* 0x0002bc0000067ab9 */ /* 0x000fe20000000a00 */
[----:B--2---:R-:W-:Y:S01]  /*131c0*/  ISETP.NE.AND P0, PT, R11, 0x1, PT ;  /* 0x000000010b00780c */ /* 0x004fe20003f05270 */
[C---:B------:R-:W-:Y:S01]  /*131d0*/  IMAD R5, R15.reuse, UR5, R2 ;  /* 0x000000050f057c24 */ /* 0x040fe2000f8e0202 */
[----:B------:R-:W-:Y:S01]  /*131e0*/  LOP3.LUT R4, R4, 0xfffffffc, RZ, 0xc0, !PT ;  /* 0xfffffffc04047812 */ /* 0x000fe200078ec0ff */
[----:B------:R-:W-:Y:S01]  /*131f0*/  IMAD.WIDE.U32 R2, R15, UR4, RZ ;  /* 0x000000040f027c25 */ /* 0x000fe2000f8e00ff */
[----:B------:R-:W-:Y:S01]  /*13200*/  SHF.R.S32.HI R13, RZ, 0x2, R13 ;  /* 0x00000002ff0d7819 */ /* 0x000fe2000001140d */
[----:B------:R-:W-:Y:S01]  /*13210*/  ULDC.64 UR4, c[0x0][0xae8] ;  /* 0x0002ba0000047ab9 */ /* 0x000fe20000000a00 */
[----:B------:R-:W-:Y:S01]  /*13220*/  BSSY B1, `(.L_x_484) ;  /* 0x0000035000017945 */ /* 0x000fe20003800000 */
[----:B------:R-:W-:-:S02]  /*13230*/  IMAD.IADD R4, R32, 0x1, -R4 ;  /* 0x0000000120047824 */ /* 0x000fc400078e0a04 */
[----:B------:R-:W-:Y:S02]  /*13240*/  IMAD.IADD R3, R3, 0x1, R5 ;  /* 0x0000000103037824 */ /* 0x000fe400078e0205 */
[----:B------:R-:W-:Y:S02]  /*13250*/  IMAD R4, R4, 0x60, R13 ;  /* 0x0000006004047824 */ /* 0x000fe400078e020d */
[----:B------:R-:W0:Y:S01]  /*13260*/  @P0 LDC R7, c[0x0][0xbec] ;  /* 0x0002fb00ff070b82 */ /* 0x000e220000000800 */
[----:B------:R-:W-:-:S04]  /*13270*/  IMAD.WIDE.U32 R2, R22, UR4, R2 ;  /* 0x0000000416027c25 */ /* 0x000fc8000f8e0002 */
[----:B------:R-:W-:Y:S01]  /*13280*/  IMAD R3, R22, UR5, R3 ;  /* 0x0000000516037c24 */ /* 0x000fe2000f8e0203 */
[----:B------:R-:W-:Y:S02]  /*13290*/  ULDC.64 UR4, c[0x0][0xae0] ;  /* 0x0002b80000047ab9 */ /* 0x000fe40000000a00 */
[----:B------:R-:W2:Y:S01]  /*132a0*/  @P0 LDC R9, c[0x0][0xbf0] ;  /* 0x0002fc00ff090b82 */ /* 0x000ea20000000800 */
[----:B------:R-:W-:Y:S01]  /*132b0*/  IMAD.WIDE.U32 R2, R29, UR6, R2 ;  /* 0x000000061d027c25 */ /* 0x000fe2000f8e0002 */
[----:B---3--:R-:W-:-:S03]  /*132c0*/  MOV R28, R8 ;  /* 0x00000008001c7202 */ /* 0x008fc60000000f00 */
[----:B----4-:R-:W-:Y:S02]  /*132d0*/  IMAD.MOV.U32 R30, RZ, RZ, R6 ;  /* 0x000000ffff1e7224 */ /* 0x010fe400078e0006 */
[----:B------:R-:W-:Y:S02]  /*132e0*/  IMAD R6, R24, UR6, RZ ;  /* 0x0000000618067c24 */ /* 0x000fe4000f8e02ff */
[----:B------:R-:W-:-:S04]  /*132f0*/  IMAD R8, R12, 0xc0, R4 ;  /* 0x000000c00c087824 */ /* 0x000fc800078e0204 */
[----:B0-----:R-:W-:-:S04]  /*13300*/  @P0 IMAD.HI.U32 R4, R8, R7, RZ ;  /* 0x0000000708040227 */ /* 0x001fc800078e00ff */
[----:B------:R-:W-:Y:S01]  /*13310*/  IMAD.MOV.U32 R5, RZ, RZ, R8 ;  /* 0x000000ffff057224 */ /* 0x000fe200078e0008 */
[----:B--2---:R-:W-:Y:S01]  /*13320*/  @P0 SHF.R.U32.HI R5, RZ, R9, R4 ;  /* 0x00000009ff050219 */ /* 0x004fe20000011604 */
[----:B------:R-:W-:-:S03]  /*13330*/  IMAD R9, R29, UR7, R6 ;  /* 0x000000071d097c24 */ /* 0x000fc6000f8e0206 */
[--C-:B------:R-:W-:Y:S01]  /*13340*/  SHF.R.S32.HI R4, RZ, 0x1f, R5.reuse ;  /* 0x0000001fff047819 */ /* 0x100fe20000011405 */
[----:B------:R-:W-:Y:S02]  /*13350*/  IMAD.MOV R7, RZ, RZ, -R5 ;  /* 0x000000ffff077224 */ /* 0x000fe400078e0a05 */
[----:B------:R-:W-:Y:S02]  /*13360*/  IMAD.IADD R3, R3, 0x1, R9 ;  /* 0x0000000103037824 */ /* 0x000fe400078e0209 */
[----:B------:R-:W-:Y:S02]  /*13370*/  IMAD R7, R11, R7, R8 ;  /* 0x000000070b077224 */ /* 0x000fe400078e0208 */
[----:B------:R-:W-:Y:S02]  /*13380*/  IMAD R4, R4, UR4, RZ ;  /* 0x0000000404047c24 */ /* 0x000fe4000f8e02ff */
[----:B------:R-:W-:-:S04]  /*13390*/  IMAD.WIDE.U32 R2, R5, UR4, R2 ;  /* 0x0000000405027c25 */ /* 0x000fc8000f8e0002 */
[----:B------:R-:W-:Y:S01]  /*133a0*/  IMAD R9, R5, UR5, R4 ;  /* 0x0000000505097c24 */ /* 0x000fe2000f8e0204 */
[----:B------:R-:W-:Y:S01]  /*133b0*/  SHF.R.S32.HI R4, RZ, 0x1f, R7 ;  /* 0x0000001fff047819 */ /* 0x000fe20000011407 */
[----:B------:R-:W-:Y:S01]  /*133c0*/  ULDC.64 UR4, c[0x0][0xad8] ;  /* 0x0002b60000047ab9 */ /* 0x000fe20000000a00 */
[----:B------:R-:W-:Y:S02]  /*133d0*/  IMAD R11, R0, R11, RZ ;  /* 0x0000000b000b7224 */ /* 0x000fe400078e02ff */
[----:B------:R-:W-:Y:S02]  /*133e0*/  IMAD.IADD R3, R3, 0x1, R9 ;  /* 0x0000000103037824 */ /* 0x000fe400078e0209 */
[----:B------:R-:W-:Y:S02]  /*133f0*/  IMAD R4, R4, UR4, RZ ;  /* 0x0000000404047c24 */ /* 0x000fe4000f8e02ff */
[----:B------:R-:W-:Y:S02]  /*13400*/  IMAD R0, R12, 0xc0, R13 ;  /* 0x000000c00c007824 */ /* 0x000fe400078e020d */
[----:B------:R-:W-:-:S02]  /*13410*/  IMAD R5, R7, UR5, R4 ;  /* 0x0000000507057c24 */ /* 0x000fc4000f8e0204 */
[----:B------:R-:W-:Y:S01]  /*13420*/  IMAD.WIDE.U32 R2, R7, UR4, R2 ;  /* 0x0000000407027c25 */ /* 0x000fe2000f8e0002 */
[----:B------:R-:W-:Y:S01]  /*13430*/  ISETP.GE.AND P0, PT, R0, R11, PT ;  /* 0x0000000b0000720c */ /* 0x000fe20003f06270 */
[----:B------:R-:W-:Y:S02]  /*13440*/  ULDC.64 UR4, c[0x0][0xa80] ;  /* 0x0002a00000047ab9 */ /* 0x000fe40000000a00 */
[----:B------:R-:W-:Y:S01]  /*13450*/  IMAD.IADD R3, R3, 0x1, R5 ;  /* 0x0000000103037824 */ /* 0x000fe200078e0205 */
[----:B------:R-:W-:-:S04]  /*13460*/  LEA R4, P1, R2, UR4, 0x1 ;  /* 0x0000000402047c11 */ /* 0x000fc8000f8208ff */
[----:B------:R-:W-:Y:S02]  /*13470*/  LEA.HI.X R5, R2, UR5, R3, 0x1, P1 ;  /* 0x0000000502057c11 */ /* 0x000fe400088f0c03 */
[----:B------:R1:W0:Y:S04]  /*13480*/  SHFL.IDX PT, R2, R4, RZ, 0x1c1f ;  /* 0x001c1fff04027589 */ /* 0x00022800000e0000 */
[----:B------:R1:W2:Y:S01]  /*13490*/  SHFL.IDX PT, R3, R5, RZ, 0x1c1f ;  /* 0x001c1fff05037589 */ /* 0x0002a200000e0000 */
[----:B------:R-:W-:Y:S05]  /*134a0*/  @P0 BRA `(.L_x_485) ;  /* 0x0000000000300947 */ /* 0x000fea0003800000 */
[----:B------:R-:W-:Y:S02]  /*134b0*/  ULDC UR4, c[0x0][0xac8] ;  /* 0x0002b20000047ab9 */ /* 0x000fe40000000800 */
[----:B-----5:R-:W-:Y:S02]  /*134c0*/  ISETP.GE.AND P3, PT, R21, UR4, PT ;  /* 0x0000000415007c0c */ /* 0x020fe4000bf66270 */
[----:B------:R-:W-:Y:S02]  /*134d0*/  ISETP.GE.AND P4, PT, R10, UR4, PT ;  /* 0x000000040a007c0c */ /* 0x000fe4000bf86270 */
[----:B------:R-:W-:-:S09]  /*134e0*/  ISETP.GE.AND P2, PT, R30, UR4, PT ;  /* 0x000000041e007c0c */ /* 0x000fd2000bf46270 */
[CC--:B0-----:R-:W-:Y:S02]  /*134f0*/  @!P3 LEA R8, P0, R21.reuse, R2.reuse, 0x1 ;  /* 0x000000021508b211 */ /* 0x0c1fe400078008ff */
[----:B------:R-:W-:Y:S02]  /*13500*/  @!P4 LEA R12, P1, R10, R2, 0x1 ;  /* 0x000000020a0cc211 */ /* 0x000fe400078208ff */
[----:B--2---:R-:W-:Y:S01]  /*13510*/  @!P2 IMAD.WIDE R6, R30, 0x2, R2 ;  /* 0x000000021e06a825 */ /* 0x004fe200078e0202 */
[-C--:B------:R-:W-:Y:S02]  /*13520*/  @!P3 LEA.HI.X R9, R21, R3.reuse, R28, 0x1, P0 ;  /* 0x000000031509b211 */ /* 0x080fe400000f0c1c */
[----:B------:R-:W-:Y:S02]  /*13530*/  @!P4 LEA.HI.X R13, R10, R3, R14, 0x1, P1 ;  /* 0x000000030a0dc211 */ /* 0x000fe400008f0c0e */
[----:B------:R3:W-:Y:S04]  /*13540*/  @!P2 ST.E.128 desc[UR40][R6.64], RZ ;  /* 0x000000ff0600a985 */ /* 0x0007e8000c101d28 */
[----:B------:R3:W-:Y:S04]  /*13550*/  @!P3 ST.E.128 desc[UR40][R8.64], RZ ;  /* 0x000000ff0800b985 */ /* 0x0007e8000c101d28 */
[----:B------:R3:W-:Y:S02]  /*13560*/  @!P4 ST.E.128 desc[UR40][R12.64], RZ ;  /* 0x000000ff0c00c985 */ /* 0x0007e4000c101d28 */
.L_x_485:
[----:B------:R-:W-:Y:S05]  /*13570*/  BSYNC B1 ;  /* 0x0000000000017941 */ /* 0x000fea0003800000 */
.L_x_484:
[----:B------:R-:W-:Y:S01]  /*13580*/  VIADD R0, R0, 0x60 ;  /* 0x0000006000007836 */ /* 0x000fe20000000000 */
[----:B--2---:R2:W4:Y:S04]  /*13590*/  SHFL.IDX PT, R3, R5, 0x1, 0x1c1f ;  /* 0x003c1f0005037f89 */ /* 0x00452800000e0000 */
[----:B------:R-:W-:Y:S01]  /*135a0*/  ISETP.GE.AND P0, PT, R0, R11, PT ;  /* 0x0000000b0000720c */ /* 0x000fe20003f06270 */
[----:B0-----:R2:W0:-:S12]  /*135b0*/  SHFL.IDX PT, R2, R4, 0x1, 0x1c1f ;  /* 0x003c1f0004027f89 */ /* 0x00141800000e0000 */
[----:B--2---:R-:W-:Y:S05]  /*135c0*/  @P0 BRA `(.L_x_478) ;  /* 0x0000000000300947 */ /* 0x004fea0003800000 */
[----:B------:R-:W-:Y:S02]  /*135d0*/  ULDC UR4, c[0x0][0xac8] ;  /* 0x0002b20000047ab9 */ /* 0x000fe40000000800 */
[----:B-----5:R-:W-:Y:S02]  /*135e0*/  ISETP.GE.AND P3, PT, R21, UR4, PT ;  /* 0x0000000415007c0c */ /* 0x020fe4000bf66270 */
[----:B------:R-:W-:Y:S02]  /*135f0*/  ISETP.GE.AND P4, PT, R10, UR4, PT ;  /* 0x000000040a007c0c */ /* 0x000fe4000bf86270 */
[----:B------:R-:W-:-:S09]  /*13600*/  ISETP.GE.AND P2, PT, R30, UR4, PT ;  /* 0x000000041e007c0c */ /* 0x000fd2000bf46270 */
[CC--:B0--3--:R-:W-:Y:S02]  /*13610*/  @!P3 LEA R6, P0, R21.reuse, R2.reuse, 0x1 ;  /* 0x000000021506b211 */ /* 0x0c9fe400078008ff */
[----:B------:R-:W-:Y:S02]  /*13620*/  @!P4 LEA R8, P1, R10, R2, 0x1 ;  /* 0x000000020a08c211 */ /* 0x000fe400078208ff */
[----:B-1--4-:R-:W-:Y:S01]  /*13630*/  @!P2 IMAD.WIDE R4, R30, 0x2, R2 ;  /* 0x000000021e04a825 */ /* 0x012fe200078e0202 */
[-C--:B------:R-:W-:Y:S02]  /*13640*/  @!P3 LEA.HI.X R7, R21, R3.reuse, R28, 0x1, P0 ;  /* 0x000000031507b211 */ /* 0x080fe400000f0c1c */
[----:B------:R-:W-:Y:S02]  /*13650*/  @!P4 LEA.HI.X R9, R10, R3, R14, 0x1, P1 ;  /* 0x000000030a09c211 */ /* 0x000fe400008f0c0e */
[----:B------:R2:W-:Y:S04]  /*13660*/  @!P2 ST.E.128 desc[UR40][R4.64], RZ ;  /* 0x000000ff0400a985 */ /* 0x0005e8000c101d28 */
[----:B------:R2:W-:Y:S04]  /*13670*/  @!P3 ST.E.128 desc[UR40][R6.64], RZ ;  /* 0x000000ff0600b985 */ /* 0x0005e8000c101d28 */
[----:B------:R2:W-:Y:S02]  /*13680*/  @!P4 ST.E.128 desc[UR40][R8.64], RZ ;  /* 0x000000ff0800c985 */ /* 0x0005e4000c101d28 */
.L_x_478:
[----:B------:R-:W-:Y:S05]  /*13690*/  BSYNC B0 ;  /* 0x0000000000007941 */ /* 0x000fea0003800000 */
.L_x_472:
[----:B------:R-:W-:Y:S02]  /*136a0*/  ULDC UR4, c[0x0][0xc3c] ;  /* 0x00030f0000047ab9 */ /* 0x000fe40000000800 */
[----:B------:R-:W-:-:S13]  /*136b0*/  ISETP.GE.AND P0, PT, R27, UR4, PT ;  /* 0x000000041b007c0c */ /* 0x000fda000bf06270 */
[----:B------:R-:W-:Y:S05]  /*136c0*/  @!P0 BRA `(.L_x_486) ;  /* 0xfffffed800fc8947 */ /* 0x000fea000383ffff */
[----:B------:R-:W-:Y:S05]  /*136d0*/  BRA `(.L_x_359) ;  /* 0x00000074002c7947 */ /* 0x000fea0003800000 */
.L_x_357:
[----:B------:R-:W-:-:S08]  /*136e0*/  NOP ;  /* 0x0000000000007918 */ /* 0x000fd00000000000 */
[----:B--2---:R-:W0:-:S00]  /*136f0*/  USETMAXREG.DEALLOC.CTAPOOL 0x20 ;  /* 0x00000020000079c8 */ /* 0x004e0000080e0500 */
[----:B0-----:R-:W2:Y:S01]  /*13700*/  LDL.LU R3, [R1+0x28] ;  /* 0x0000280001037983 */ /* 0x001ea20000300800 */
[----:B------:R-:W-:-:S06]  /*13710*/  LOP3.LUT R0, R6, 0x3, RZ, 0xc0, !PT ;  /* 0x0000000306007812 */ /* 0x000fcc00078ec0ff */
[----:B------:R-:W0:Y:S02]  /*13720*/  SHFL.IDX PT, R0, R0, RZ, 0x1f ;  /* 0x00001fff00007589 */ /* 0x000e2400000e0000 */
[----:B0-----:R-:W-:-:S13]  /*13730*/  ISETP.NE.AND P0, PT, R0, RZ, PT ;  /* 0x000000ff0000720c */ /* 0x001fda0003f05270 */
[----:B------:R-:W-:Y:S01]  /*13740*/  @P0 BAR.SYNC.DEFER_BLOCKING 0x5, 0x200 ;  /* 0x0148000000000b1d */ /* 0x000fe20000010000 */
[----:B--2---:R-:W-:-:S04]  /*13750*/  LOP3.LUT R3, R3, 0xffffffef, RZ, 0xc0, !PT ;  /* 0xffffffef03037812 */ /* 0x004fc800078ec0ff */
[----:B------:R-:W-:-:S05]  /*13760*/  @P0 LOP3.LUT R3, R3, 0x10, RZ, 0xfc, !PT ;  /* 0x0000001003030812 */ /* 0x000fca00078efcff */
[----:B------:R0:W-:Y:S02]  /*13770*/  STL [R1+0x28], R3 ;  /* 0x0000280301007387 */ /* 0x0001e40000100800 */
[----:B0-----:R-:W-:-:S04]  /*13780*/  @P0 MOV R3, 0x400 ;  /* 0x0000040000030802 */ /* 0x001fc80000000f00 */
[----:B------:R-:W-:-:S05]  /*13790*/  @P0 LEA R2, R2, R3, 0x18 ;  /* 0x0000000302020211 */ /* 0x000fca00078ec0ff */
[----:B------:R0:W1:Y:S01]  /*137a0*/  @P0 LDS.128 R24, [R2+0x19cd0] ;  /* 0x019cd00002180984 */ /* 0x0000620000000c00 */
[----:B------:R-:W-:Y:S06]  /*137b0*/  @P0 BAR.ARV 0x4, 0x200 ;  /* 0x0108000000000b1d */ /* 0x000fec0000002000 */
[----:B------:R-:W-:Y:S05]  /*137c0*/  @P0 BRA `(.L_x_487) ;  /* 0x0000000800880947 */ /* 0x000fea0003800000 */
[----:B------:R-:W2:Y:S01]  /*137d0*/  S2R R4, SR_TID.X ;  /* 0x0000000000047919 */ /* 0x000ea20000002100 */
[----:B------:R-:W-:Y:S01]  /*137e0*/  ULDC UR4, c[0x0][0xc3c] ;  /* 0x00030f0000047ab9 */ /* 0x000fe20000000800 */
[----:B------:R-:W-:Y:S02]  /*137f0*/  IMAD.MOV.U32 R7, RZ, RZ, RZ ;  /* 0x000000ffff077224 */ /* 0x000fe400078e00ff */
[----:B------:R-:W-:Y:S01]  /*13800*/  IMAD.MOV.U32 R8, RZ, RZ, RZ ;  /* 0x000000ffff087224 */ /* 0x000fe200078e00ff */
[----:B------:R-:W3:Y:S01]  /*13810*/  S2UR UR6, SR_CTAID.X ;  /* 0x00000000000679c3 */ /* 0x000ee20000002500 */
[----:B------:R-:W-:Y:S01]  /*13820*/  ULDC UR5, c[0x0][0xc38] ;  /* 0x00030e0000057ab9 */ /* 0x000fe20000000800 */
[----:B--2---:R-:W-:-:S04]  /*13830*/  LOP3.LUT R0, R4, 0x1f, RZ, 0xc0, !PT ;  /* 0x0000001f04007812 */ /* 0x004fc800078ec0ff */
[----:B------:R-:W-:-:S04]  /*13840*/  ISETP.NE.AND P0, PT, R0, 0x1f, PT ;  /* 0x0000001f0000780c */ /* 0x000fc80003f05270 */
[----:B------:R-:W-:-:S13]  /*13850*/  ISETP.GE.OR P1, PT, R0, UR4, !P0 ;  /* 0x0000000400007c0c */ /* 0x000fda000c726670 */
[----:B------:R-:W2:Y:S08]  /*13860*/  @!P1 LDC.64 R4, c[0x0][0xc80] ;  /* 0x00032000ff049b82 */ /* 0x000eb00000000a00 */
[----:B0-----:R-:W0:Y:S01]  /*13870*/  @!P1 LDC.64 R2, c[0x0][0xc78] ;  /* 0x00031e00ff029b82 */ /* 0x001e220000000a00 */
[----:B--2---:R-:W-:-:S05]  /*13880*/  @!P1 IMAD.WIDE.U32 R4, R0, 0x4, R4 ;  /* 0x0000000400049825 */ /* 0x004fca00078e0004 */
[----:B------:R-:W2:Y:S01]  /*13890*/  @!P1 LDG.E R7, desc[UR40][R4.64] ;  /* 0x0000002804079981 */ /* 0x000ea2000c1e1900 */
[----:B0-----:R-:W-:-:S05]  /*138a0*/  @!P1 IMAD.WIDE.U32 R2, R0, 0x4, R2 ;  /* 0x0000000400029825 */ /* 0x001fca00078e0002 */
[----:B------:R-:W2:Y:S01]  /*138b0*/  @!P1 LDG.E R8, desc[UR40][R2.64] ;  /* 0x0000002802089981 */ /* 0x000ea2000c1e1900 */
[C---:B------:R-:W-:Y:S02]  /*138c0*/  ISETP.NE.AND P1, PT, R0.reuse, RZ, PT ;  /* 0x000000ff0000720c */ /* 0x040fe40003f25270 */
[C---:B------:R-:W-:Y:S02]  /*138d0*/  ISETP.GE.U32.AND P2, PT, R0.reuse, 0x2, PT ;  /* 0x000000020000780c */ /* 0x040fe40003f46070 */
[C---:B------:R-:W-:Y:S02]  /*138e0*/  ISETP.GE.U32.AND P3, PT, R0.reuse, 0x4, PT ;  /* 0x000000040000780c */ /* 0x040fe40003f66070 */
[C---:B------:R-:W-:Y:S02]  /*138f0*/  ISETP.GE.U32.AND P4, PT, R0.reuse, 0x8, PT ;  /* 0x000000080000780c */ /* 0x040fe40003f86070 */
[----:B------:R-:W-:Y:S01]  /*13900*/  ISETP.GE.U32.AND P5, PT, R0, 0x10, PT ;  /* 0x000000100000780c */ /* 0x000fe20003fa6070 */
[----:B------:R-:W-:Y:S01]  /*13910*/  UMOV UR4, URZ ;  /* 0x0000003f00047c82 */ /* 0x000fe20008000000 */
        /* <DEDUP_REMOVED lines=16> */
[----:B------:R-:W0:Y:S02]  /*13a20*/  SHFL.IDX PT, R9, R2, 0x1f, 0x1f ;  /* 0x03e01f0002097f89 */ /* 0x000e2400000e0000 */
[----:B0-----:R-:W-:-:S05]  /*13a30*/  IMAD R9, R9, UR5, RZ ;  /* 0x0000000509097c24 */ /* 0x001fca000f8e02ff */
[----:B---3--:R-:W-:Y:S01]  /*13a40*/  ISETP.GT.AND P6, PT, R9, UR6, PT ;  /* 0x0000000609007c0c */ /* 0x008fe2000bfc4270 */
[----:B------:R-:W-:-:S12]  /*13a50*/  IMAD.MOV.U32 R4, RZ, RZ, R9 ;  /* 0x000000ffff047224 */ /* 0x000fd800078e0009 */
[----:B------:R-:W-:Y:S05]  /*13a60*/  @P6 BRA `(.L_x_488) ;  /* 0x0000000000a06947 */ /* 0x000fea0003800000 */
[----:B------:R-:W-:Y:S01]  /*13a70*/  IMAD.MOV.U32 R9, RZ, RZ, R4 ;  /* 0x000000ffff097224 */ /* 0x000fe200078e0004 */
[----:B------:R-:W-:Y:S01]  /*13a80*/  UMOV UR4, URZ ;  /* 0x0000003f00047c82 */ /* 0x000fe20008000000 */
[----:B------:R-:W-:-:S05]  /*13a90*/  ULDC UR5, c[0x0][0xc38] ;  /* 0x00030e0000057ab9 */ /* 0x000fca0000000800 */
.L_x_490:
[----:B------:R-:W0:Y:S01]  /*13aa0*/  LDC R2, c[0x0][0xc3c] ;  /* 0x00030f00ff027b82 */ /* 0x000e220000000800 */
[----:B------:R-:W-:Y:S01]  /*13ab0*/  UIADD3 UR4, UR4, 0x1f, URZ ;  /* 0x0000001f04047890 */ /* 0x000fe2000fffe03f */
[----:B------:R-:W-:Y:S02]  /*13ac0*/  ULDC UR7, c[0x0][0xc3c] ;  /* 0x00030f0000077ab9 */ /* 0x000fe40000000800 */
[----:B-1----:R-:W-:-:S03]  /*13ad0*/  IMAD.U32 R27, RZ, RZ, UR7 ;  /* 0x00000007ff1b7e24 */ /* 0x002fc6000f8e00ff */
[----:B0-----:R-:W-:-:S13]  /*13ae0*/  ISETP.LE.AND P6, PT, R2, UR4, PT ;  /* 0x0000000402007c0c */ /* 0x001fda000bfc3270 */
[----:B------:R-:W-:Y:S05]  /*13af0*/  @P6 BRA `(.L_x_489) ;  /* 0x0000000400986947 */ /* 0x000fea0003800000 */
[----:B------:R-:W-:Y:S02]  /*13b00*/  VIADD R11, R0, UR4 ;  /* 0x00000004000b7c36 */ /* 0x000fe40008000000 */
[----:B------:R-:W-:Y:S02]  /*13b10*/  IMAD.MOV.U32 R7, RZ, RZ, RZ ;  /* 0x000000ffff077224 */ /* 0x000fe400078e00ff */
[----:B------:R-:W-:Y:S01]  /*13b20*/  IMAD.MOV.U32 R8, RZ, RZ, RZ ;  /* 0x000000ffff087224 */ /* 0x000fe200078e00ff */
[----:B------:R-:W-:-:S13]  /*13b30*/  ISETP.GE.OR P6, PT, R11, R2, !P0 ;  /* 0x000000020b00720c */ /* 0x000fda00047c6670 */
[----:B------:R-:W0:Y:S08]  /*13b40*/  @!P6 LDC.64 R4, c[0x0][0xc80] ;  /* 0x00032000ff04eb82 */ /* 0x000e300000000a00 */
[----:B------:R-:W1:Y:S01]  /*13b50*/  @!P6 LDC.64 R2, c[0x0][0xc78] ;  /* 0x00031e00ff02eb82 */ /* 0x000e620000000a00 */
[----:B0-----:R-:W-:-:S05]  /*13b60*/  @!P6 IMAD.WIDE R4, R11, 0x4, R4 ;  /* 0x000000040b04e825 */ /* 0x001fca00078e0204 */
[----:B------:R-:W2:Y:S01]  /*13b70*/  @!P6 LDG.E R7, desc[UR40][R4.64] ;  /* 0x000000280407e981 */ /* 0x000ea2000c1e1900 */
[----:B-1----:R-:W-:-:S05]  /*13b80*/  @!P6 IMAD.WIDE R2, R11, 0x4, R2 ;  /* 0x000000040b02e825 */ /* 0x002fca00078e0202 */
        /* <DEDUP_REMOVED lines=15> */
[----:B0-----:R-:W-:-:S04]  /*13c80*/  SEL R2, R2, RZ, P5 ;  /* 0x000000ff02027207 */ /* 0x001fc80002800000 */
[----:B------:R-:W-:-:S05]  /*13c90*/  IADD3 R2, R3, R2, RZ ;  /* 0x0000000203027210 */ /* 0x000fca0007ffe0ff */
[----:B------:R-:W0:Y:S02]  /*13ca0*/  SHFL.IDX PT, R4, R2, 0x1f, 0x1f ;  /* 0x03e01f0002047f89 */ /* 0x000e2400000e0000 */
[----:B0-----:R-:W-:-:S04]  /*13cb0*/  IMAD R4, R4, UR5, RZ ;  /* 0x0000000504047c24 */ /* 0x001fc8000f8e02ff */
[----:B------:R-:W-:-:S05]  /*13cc0*/  IMAD.IADD R9, R4, 0x1, R9 ;  /* 0x0000000104097824 */ /* 0x000fca00078e0209 */
[----:B------:R-:W-:-:S13]  /*13cd0*/  ISETP.GT.AND P6, PT, R9, UR6, PT ;  /* 0x0000000609007c0c */ /* 0x000fda000bfc4270 */
[----:B------:R-:W-:Y:S05]  /*13ce0*/  @!P6 BRA `(.L_x_490) ;  /* 0xfffffffc006ce947 */ /* 0x000fea000383ffff */
.L_x_488:
[----:B------:R-:W-:Y:S02]  /*13cf0*/  IMAD.IADD R11, R9, 0x1, -R4 ;  /* 0x00000001090b7824 */ /* 0x000fe400078e0a04 */
[----:B-1----:R-:W-:Y:S02]  /*13d00*/  IMAD.MOV.U32 R24, RZ, RZ, RZ ;  /* 0x000000ffff187224 */ /* 0x002fe400078e00ff */
[----:B------:R-:W-:-:S05]  /*13d10*/  IMAD R3, R2, UR5, R11 ;  /* 0x0000000502037c24 */ /* 0x000fca000f8e020b */
[----:B------:R-:W-:-:S13]  /*13d20*/  ISETP.GT.AND P0, PT, R3, UR6, PT ;  /* 0x0000000603007c0c */ /* 0x000fda000bf04270 */
[----:B------:R-:W-:-:S04]  /*13d30*/  VOTE.ANY R5, PT, !P0 ;  /* 0x0000000000057806 */ /* 0x000fc800040e0100 */
[----:B------:R-:W0:Y:S01]  /*13d40*/  POPC R27, R5 ;  /* 0x00000005001b7309 */ /* 0x000e220000000000 */
[----:B------:R-:W-:Y:S01]  /*13d50*/  ISETP.NE.AND P0, PT, R5, RZ, PT ;  /* 0x000000ff0500720c */ /* 0x000fe20003f05270 */
[----:B0-----:R-:W0:Y:S04]  /*13d60*/  SHFL.IDX PT, R7, R7, R27, 0x1f ;  /* 0x00001f1b07077589 */ /* 0x001e2800000e0000 */
[----:B------:R-:W1:Y:S01]  /*13d70*/  SHFL.IDX PT, R8, R8, R27, 0x1f ;  /* 0x00001f1b08087589 */ /* 0x000e6200000e0000 */
[----:B0-----:R-:W-:-:S04]  /*13d80*/  IABS R4, R7 ;  /* 0x0000000700047213 */ /* 0x001fc80000000000 */
[----:B------:R-:W0:Y:S01]  /*13d90*/  I2F.RP R9, R4 ;  /* 0x0000000400097306 */ /* 0x000e220000209400 */
[----:B-1----:R-:W-:-:S07]  /*13da0*/  IABS R10, R8 ;  /* 0x00000008000a7213 */ /* 0x002fce0000000000 */
[----:B0-----:R-:W0:Y:S02]  /*13db0*/  MUFU.RCP R9, R9 ;  /* 0x0000000900097308 */ /* 0x001e240000001000 */
[----:B0-----:R-:W-:-:S06]  /*13dc0*/  VIADD R3, R9, 0xffffffe ;  /* 0x0ffffffe09037836 */ /* 0x001fcc0000000000 */
[----:B------:R-:W0:Y:S02]  /*13dd0*/  F2I.FTZ.U32.TRUNC.NTZ R3, R3 ;  /* 0x0000000300037305 */ /* 0x000e24000021f000 */
[----:B0-----:R-:W-:Y:S01]  /*13de0*/  IMAD.MOV R13, RZ, RZ, -R3 ;  /* 0x000000ffff0d7224 */ /* 0x001fe200078e0a03 */
[----:B------:R-:W-:Y:S06]  /*13df0*/  @!P0 BRA `(.L_x_491) ;  /* 0x0000000000088947 */ /* 0x000fec0003800000 */
[----:B------:R-:W-:-:S05]  /*13e00*/  VIADD R5, R27, 0xffffffff ;  /* 0xffffffff1b057836 */ /* 0x000fca0000000000 */
[----:B------:R0:W1:Y:S02]  /*13e10*/  SHFL.IDX PT, R24, R2, R5, 0x1f ;  /* 0x00001f0502187589 */ /* 0x00006400000e0000 */
.L_x_491:
[----:B0-----:R-:W-:Y:S02]  /*13e20*/  IMAD.MOV.U32 R5, RZ, RZ, R10 ;  /* 0x000000ffff057224 */ /* 0x001fe400078e000a */
[----:B-1----:R-:W-:Y:S02]  /*13e30*/  IMAD R24, R24, UR5, R11 ;  /* 0x0000000518187c24 */ /* 0x002fe4000f8e020b */
[----:B------:R-:W0:Y:S01]  /*13e40*/  I2F.RP R12, R5 ;  /* 0x00000005000c7306 */ /* 0x000e220000209400 */
[----:B------:R-:W-:Y:S02]  /*13e50*/  IMAD R9, R13, R4, RZ ;  /* 0x000000040d097224 */ /* 0x000fe400078e02ff */
[----:B------:R-:W-:Y:S01]  /*13e60*/  IMAD.MOV.U32 R2, RZ, RZ, RZ ;  /* 0x000000ffff027224 */ /* 0x000fe200078e00ff */
[----:B------:R-:W-:Y:S01]  /*13e70*/  IADD3 R10, -R24, UR6, RZ ;  /* 0x00000006180a7c10 */ /* 0x000fe2000fffe1ff */
[----:B------:R-:W-:Y:S02]  /*13e80*/  VIADD R27, R27, UR4 ;  /* 0x000000041b1b7c36 */ /* 0x000fe40008000000 */
[----:B------:R-:W-:Y:S01]  /*13e90*/  IMAD.HI.U32 R2, R3, R9, R2 ;  /* 0x0000000903027227 */ /* 0x000fe200078e0002 */
[----:B------:R-:W-:-:S02]  /*13ea0*/  IABS R3, R7 ;  /* 0x0000000700037213 */ /* 0x000fc40000000000 */
[----:B------:R-:W-:-:S03]  /*13eb0*/  IABS R11, R10 ;  /* 0x0000000a000b7213 */ /* 0x000fc60000000000 */
[----:B------:R-:W-:Y:S02]  /*13ec0*/  IMAD.MOV R14, RZ, RZ, -R3 ;  /* 0x000000ffff0e7224 */ /* 0x000fe400078e0a03 */
[----:B------:R-:W-:Y:S01]  /*13ed0*/  IMAD.HI.U32 R9, R2, R11, RZ ;  /* 0x0000000b02097227 */ /* 0x000fe200078e00ff */
[----:B0-----:R-:W0:Y:S01]  /*13ee0*/  MUFU.RCP R12, R12 ;  /* 0x0000000c000c7308 */ /* 0x001e220000001000 */
[----:B------:R-:W-:Y:S02]  /*13ef0*/  LOP3.LUT R2, R10, R7, RZ, 0x3c, !PT ;  /* 0x000000070a027212 */ /* 0x000fe400078e3cff */
[----:B------:R-:W-:Y:S02]  /*13f00*/  IMAD R11, R9, R14, R11 ;  /* 0x0000000e090b7224 */ /* 0x000fe400078e020b */
[----:B------:R-:W-:-:S03]  /*13f10*/  ISETP.GE.AND P2, PT, R2, RZ, PT ;  /* 0x000000ff0200720c */ /* 0x000fc60003f46270 */
[----:B------:R-:W-:Y:S01]  /*13f20*/  ISETP.GT.U32.AND P1, PT, R4, R11, PT ;  /* 0x0000000b0400720c */ /* 0x000fe20003f24070 */
[----:B0-----:R-:W-:-:S12]  /*13f30*/  VIADD R3, R12, 0xffffffe ;  /* 0x0ffffffe0c037836 */ /* 0x001fd80000000000 */
[----:B------:R-:W-:Y:S01]  /*13f40*/  @!P1 IMAD.IADD R11, R11, 0x1, -R4 ;  /* 0x000000010b0b9824 */ /* 0x000fe200078e0a04 */
[----:B------:R-:W0:Y:S01]  /*13f50*/  F2I.FTZ.U32.TRUNC.NTZ R3, R3 ;  /* 0x0000000300037305 */ /* 0x000e22000021f000 */
[----:B------:R-:W-:Y:S01]  /*13f60*/  @!P1 VIADD R9, R9, 0x1 ;  /* 0x0000000109099836 */ /* 0x000fe20000000000 */
[----:B------:R-:W-:Y:S02]  /*13f70*/  ISETP.NE.AND P1, PT, R7, RZ, PT ;  /* 0x000000ff0700720c */ /* 0x000fe40003f25270 */
[----:B------:R-:W-:Y:S02]  /*13f80*/  ISETP.GE.U32.AND P0, PT, R11, R4, PT ;  /* 0x000000040b00720c */ /* 0x000fe40003f06070 */
[----:B------:R-:W-:-:S05]  /*13f90*/  IABS R4, R8 ;  /* 0x0000000800047213 */ /* 0x000fca0000000000 */
[----:B------:R-:W-:Y:S02]  /*13fa0*/  IMAD.MOV R4, RZ, RZ, -R4 ;  /* 0x000000ffff047224 */ /* 0x000fe400078e0a04 */
[----:B0-----:R-:W-:-:S04]  /*13fb0*/  IMAD.MOV R2, RZ, RZ, -R3 ;  /* 0x000000ffff027224 */ /* 0x001fc800078e0a03 */
[----:B------:R-:W-:Y:S02]  /*13fc0*/  @P0 VIADD R9, R9, 0x1 ;  /* 0x0000000109090836 */ /* 0x000fe40000000000 */
[----:B------:R-:W-:Y:S02]  /*13fd0*/  IMAD R11, R2, R5, RZ ;  /* 0x00000005020b7224 */ /* 0x000fe400078e02ff */
[----:B------:R-:W-:Y:S01]  /*13fe0*/  @!P2 IMAD.MOV R9, RZ, RZ, -R9 ;  /* 0x000000ffff09a224 */ /* 0x000fe200078e0a09 */
[----:B------:R-:W-:Y:S01]  /*13ff0*/  @!P1 LOP3.LUT R9, RZ, R7, RZ, 0x33, !PT ;  /* 0x00000007ff099212 */ /* 0x000fe200078e33ff */
[----:B------:R-:W-:-:S04]  /*14000*/  IMAD.MOV.U32 R2, RZ, RZ, RZ ;  /* 0x000000ffff027224 */ /* 0x000fc800078e00ff */
[----:B------:R-:W-:Y:S01]  /*14010*/  IMAD.HI.U32 R2, R3, R11, R2 ;  /* 0x0000000b03027227 */ /* 0x000fe200078e0002 */
[----:B------:R-:W-:-:S03]  /*14020*/  IABS R3, R9 ;  /* 0x0000000900037213 */ /* 0x000fc60000000000 */
[----:B------:R-:W-:Y:S02]  /*14030*/  IMAD R7, R7, R9, RZ ;  /* 0x0000000907077224 */ /* 0x000fe400078e02ff */
[----:B------:R-:W-:-:S04]  /*14040*/  IMAD.HI.U32 R2, R2, R3, RZ ;  /* 0x0000000302027227 */ /* 0x000fc800078e00ff */
[----:B------:R-:W-:Y:S01]  /*14050*/  IMAD R4, R2, R4, R3 ;  /* 0x0000000402047224 */ /* 0x000fe200078e0203 */
[----:B------:R-:W-:Y:S01]  /*14060*/  LOP3.LUT R3, R9, R8, RZ, 0x3c, !PT ;  /* 0x0000000809037212 */ /* 0x000fe200078e3cff */
[----:B------:R-:W-:-:S03]  /*14070*/  IMAD.IADD R25, R10, 0x1, -R7 ;  /* 0x000000010a197824 */ /* 0x000fc600078e0a07 */
[----:B------:R-:W-:Y:S02]  /*14080*/  ISETP.GT.U32.AND P1, PT, R5, R4, PT ;  /* 0x000000040500720c */ /* 0x000fe40003f24070 */
        /* <DEDUP_REMOVED lines=8> */
[--C-:B------:R-:W-:Y:S02]  /*14110*/  IMAD.MOV R3, RZ, RZ, -R2.reuse ;  /* 0x000000ffff037224 */ /* 0x100fe400078e0a02 */
[C---:B------:R-:W-:Y:S02]  /*14120*/  IMAD R2, R8.reuse, 0x1000000, R2 ;  /* 0x0100000008027824 */ /* 0x040fe400078e0202 */
[----:B------:R-:W-:-:S05]  /*14130*/  IMAD R9, R8, R3, R9 ;  /* 0x0000000308097224 */ /* 0x000fca00078e0209 */
[----:B------:R-:W-:Y:S01]  /*14140*/  LEA R26, R9, R2, 0x10 ;  /* 0x00000002091a7211 */ /* 0x000fe200078e80ff */
[----:B------:R-:W-:Y:S06]  /*14150*/  BRA `(.L_x_492) ;  /* 0x00000000000c7947 */ /* 0x000fec0003800000 */
.L_x_489:
[----:B------:R-:W-:Y:S02]  /*14160*/  IMAD.MOV.U32 R25, RZ, RZ, RZ ;  /* 0x000000ffff197224 */ /* 0x000fe400078e00ff */
[----:B------:R-:W-:Y:S02]  /*14170*/  IMAD.U32 R24, RZ, RZ, UR6 ;  /* 0x00000006ff187e24 */ /* 0x000fe4000f8e00ff */
[----:B------:R-:W-:-:S07]  /*14180*/  IMAD.MOV.U32 R26, RZ, RZ, RZ ;  /* 0x000000ffff1a7224 */ /* 0x000fce00078e00ff */
.L_x_492:
[----:B------:R-:W-:-:S13]  /*14190*/  ISETP.NE.AND P0, PT, R0, RZ, PT ;  /* 0x000000ff0000720c */ /* 0x000fda0003f05270 */
[----:B------:R-:W0:Y:S01]  /*141a0*/  @!P0 S2R R3, SR_CgaCtaId ;  /* 0x0000000000038919 */ /* 0x000e220000008800 */
[----:B------:R-:W-:-:S04]  /*141b0*/  @!P0 MOV R0, 0x400 ;  /* 0x0000040000008802 */ /* 0x000fc80000000f00 */
[----:B0-----:R-:W-:-:S05]  /*141c0*/  @!P0 LEA R0, R3, R0, 0x18 ;  /* 0x0000000003008211 */ /* 0x001fca00078ec0ff */
[----:B------:R2:W-:Y:S01]  /*141d0*/  @!P0 STS.128 [R0+0x19cd0], R24 ;  /* 0x019cd01800008388 */ /* 0x0005e20000000c00 */
[----:B------:R-:W-:Y:S06]  /*141e0*/  BAR.ARV 0x5, 0x200 ;  /* 0x0148000000007b1d */ /* 0x000fec0000002000 */
.L_x_487:
[----:B------:R3:W-:Y:S01]  /*141f0*/  STL [R1+0x4c], RZ ;  /* 0x00004cff01007387 */ /* 0x0007e20000100800 */
[----:B------:R-:W-:Y:S01]  /*14200*/  ULDC UR4, c[0x0][0xc3c] ;  /* 0x00030f0000047ab9 */ /* 0x000fe20000000800 */
[----:B------:R-:W-:Y:S01]  /*14210*/  IMAD.MOV.U32 R23, RZ, RZ, 0x1 ;  /* 0x00000001ff177424 */ /* 0x000fe200078e00ff */
[----:B-1----:R-:W-:Y:S01]  /*14220*/  ISETP.GE.AND P0, PT, R27, UR4, PT ;  /* 0x000000041b007c0c */ /* 0x002fe2000bf06270 */
[----:B------:R-:W-:-:S12]  /*14230*/  IMAD.MOV.U32 R19, RZ, RZ, RZ ;  /* 0x000000ffff137224 */ /* 0x000fd800078e00ff */
[----:B---3--:R-:W-:Y:S05]  /*14240*/  @P0 BRA `(.L_x_493) ;  /* 0x0000006400540947 */ /* 0x008fea0003800000 */
[----:B------:R-:W3:Y:S01]  /*14250*/  LDL R10, [R1+0x2c] ;  /* 0x00002c00010a7983 */ /* 0x000ee20000100800 */
[----:B------:R-:W2:Y:S01]  /*14260*/  S2R R12, SR_TID.X ;  /* 0x00000000000c7919 */ /* 0x000ea20000002100 */
[----:B------:R-:W-:Y:S01]  /*14270*/  IMAD.SHL.U32 R7, R6, 0x800, RZ ;  /* 0x0000080006077824 */ /* 0x000fe200078e00ff */
[----:B------:R-:W1:Y:S01]  /*14280*/  S2UR UR4, SR_CgaCtaId ;  /* 0x00000000000479c3 */ /* 0x000e620000008800 */
[C---:B--2---:R-:W-:Y:S01]  /*14290*/  IMAD.SHL.U32 R0, R12.reuse, 0x20, RZ ;  /* 0x000000200c007824 */ /* 0x044fe200078e00ff */
[----:B------:R-:W-:Y:S01]  /*142a0*/  SHF.R.U32.HI R3, RZ, 0x1, R12 ;  /* 0x00000001ff037819 */ /* 0x000fe2000001160c */
[C---:B------:R-:W-:Y:S01]  /*142b0*/  IMAD.SHL.U32 R4, R12.reuse, 0x80, RZ ;  /* 0x000000800c047824 */ /* 0x040fe200078e00ff */
[----:B------:R-:W-:Y:S02]  /*142c0*/  LOP3.LUT R11, R12, 0x7f, RZ, 0xc0, !PT ;  /* 0x0000007f0c0b7812 */ /* 0x000fe400078ec0ff */
[----:B0-----:R-:W-:Y:S01]  /*142d0*/  LOP3.LUT R2, R0, 0x80, RZ, 0xc0, !PT ;  /* 0x0000008000027812 */ /* 0x001fe200078ec0ff */
[----:B------:R-:W-:-:S03]  /*142e0*/  IMAD.SHL.U32 R29, R12, 0x10, RZ ;  /* 0x000000100c1d7824 */ /* 0x000fc600078e00ff */
[----:B------:R-:W-:Y:S02]  /*142f0*/  LOP3.LUT R2, R2, 0x10, R3, 0xf8, !PT ;  /* 0x0000001002027812 */ /* 0x000fe400078ef803 */
[----:B------:R-:W-:Y:S01]  /*14300*/  LOP3.LUT R3, R3, 0x20, RZ, 0xc0, !PT ;  /* 0x0000002003037812 */ /* 0x000fe200078ec0ff */
[----:B------:R-:W-:Y:S01]  /*14310*/  IMAD.SHL.U32 R5, R11, 0x10, RZ ;  /* 0x000000100b057824 */ /* 0x000fe200078e00ff */
[----:B------:R-:W-:Y:S02]  /*14320*/  LOP3.LUT R6, R4, 0x400, RZ, 0xc0, !PT ;  /* 0x0000040004067812 */ /* 0x000fe400078ec0ff */
[----:B------:R-:W-:Y:S02]  /*14330*/  LOP3.LUT R8, R29, 0x60, RZ, 0xc0, !PT ;  /* 0x000000601d087812 */ /* 0x000fe400078ec0ff */
[----:B------:R-:W-:Y:S02]  /*14340*/  LOP3.LUT R0, R0, 0x360, RZ, 0xc0, !PT ;  /* 0x0000036000007812 */ /* 0x000fe400078ec0ff */
[----:B------:R-:W-:-:S02]  /*14350*/  LOP3.LUT R3, R3, 0x10, R12, 0xf8, !PT ;  /* 0x0000001003037812 */ /* 0x000fc400078ef80c */
[----:B------:R-:W-:Y:S02]  /*14360*/  LOP3.LUT R6, R6, 0x800, R7, 0xf8, !PT ;  /* 0x0000080006067812 */ /* 0x000fe400078ef807 */
[--C-:B------:R-:W-:Y:S01]  /*14370*/  LOP3.LUT R7, R8, 0x700, R5.reuse, 0xf8, !PT ;  /* 0x0000070008077812 */ /* 0x100fe200078ef805 */
[----:B------:R-:W-:Y:S01]  /*14380*/  IMAD.SHL.U32 R8, R12, 0x2, RZ ;  /* 0x000000020c087824 */ /* 0x000fe200078e00ff */
[----:B------:R-:W-:Y:S01]  /*14390*/  LOP3.LUT R0, R0, 0x400, R5, 0xf8, !PT ;  /* 0x0000040000007812 */ /* 0x000fe200078ef805 */
[----:B------:R-:W-:Y:S01]  /*143a0*/  IMAD.SHL.U32 R5, R12, 0x4, RZ ;  /* 0x000000040c057824 */ /* 0x000fe200078e00ff */
[----:B------:R-:W-:Y:S02]  /*143b0*/  LOP3.LUT R4, R3, 0x380, R4, 0xf8, !PT ;  /* 0x0000038003047812 */ /* 0x000fe400078ef804 */
[----:B------:R-:W-:-:S04]  /*143c0*/  LOP3.LUT R3, R29, 0x90, RZ, 0xc0, !PT ;  /* 0x000000901d037812 */ /* 0x000fc800078ec0ff */
[----:B------:R-:W-:Y:S02]  /*143d0*/  LOP3.LUT R8, R3, 0x10, R8, 0x78, !PT ;  /* 0x0000001003087812 */ /* 0x000fe400078e7808 */
[----:B------:R-:W-:Y:S02]  /*143e0*/  LOP3.LUT R3, R2, 0x10, R5, 0x78, !PT ;  /* 0x0000001002037812 */ /* 0x000fe400078e7805 */
[----:B------:R-:W-:Y:S02]  /*143f0*/  LOP3.LUT R5, R4, 0x70, R29, 0x78, !PT ;  /* 0x0000007004057812 */ /* 0x000fe400078e781d */
[----:B------:R-:W-:Y:S02]  /*14400*/  LOP3.LUT R2, R0, R3, RZ, 0xfc, !PT ;  /* 0x0000000300027212 */ /* 0x000fe400078efcff */
[----:B------:R-:W-:Y:S02]  /*14410*/  LOP3.LUT R9, R7, R8, RZ, 0xfc, !PT ;  /* 0x0000000807097212 */ /* 0x000fe400078efcff */
[----:B------:R-:W-:Y:S01]  /*14420*/  LOP3.LUT R0, R6, R5, RZ, 0xfc, !PT ;  /* 0x0000000506007212 */ /* 0x000fe200078efcff */
[----:B------:R0:W-:Y:S04]  /*14430*/  STL [R1+0x1c], R2 ;  /* 0x00001c0201007387 */ /* 0x0001e80000100800 */
[----:B------:R-:W-:Y:S01]  /*14440*/  STL [R1+0x10], R9 ;  /* 0x0000100901007387 */ /* 0x000fe20000100800 */
[----:B------:R-:W-:-:S03]  /*14450*/  LOP3.LUT P0, RZ, R12, 0x4, RZ, 0xc0, !PT ;  /* 0x000000040cff7812 */ /* 0x000fc6000780c0ff */
[----:B------:R2:W-:Y:S01]  /*14460*/  STL [R1+0x14], R0 ;  /* 0x0000140001007387 */ /* 0x0005e20000100800 */
[----:B0-----:R-:W-:Y:S02]  /*14470*/  IMAD.MOV.U32 R2, RZ, RZ, 0x40 ;  /* 0x00000040ff027424 */ /* 0x001fe400078e00ff */
[----:B-1----:R-:W-:Y:S02]  /*14480*/  IMAD.U32 R4, RZ, RZ, UR4 ;  /* 0x00000004ff047e24 */ /* 0x002fe4000f8e00ff */
[----:B--2---:R-:W-:Y:S01]  /*14490*/  IMAD.SHL.U32 R0, R12, 0x40, RZ ;  /* 0x000000400c007824 */ /* 0x004fe200078e00ff */
[----:B------:R-:W-:-:S04]  /*144a0*/  MOV R17, 0x400 ;  /* 0x0000040000117802 */ /* 0x000fc80000000f00 */
[----:B------:R-:W-:Y:S02]  /*144b0*/  LOP3.LUT R3, R0, 0x40, RZ, 0xc0, !PT ;  /* 0x0000004000037812 */ /* 0x000fe400078ec0ff */
[----:B------:R-:W-:Y:S01]  /*144c0*/  SEL R0, R2, 0xffffffc0, !P0 ;  /* 0xffffffc002007807 */ /* 0x000fe20004000000 */
[----:B------:R-:W-:Y:S01]  /*144d0*/  STL [R1+0xc], R4 ;  /* 0x00000c0401007387 */ /* 0x000fe20000100800 */
[----:B------:R-:W-:-:S03]  /*144e0*/  LEA R17, R4, R17, 0x18 ;  /* 0x0000001104117211 */ /* 0x000fc600078ec0ff */
[----:B------:R0:W-:Y:S02]  /*144f0*/  STL [R1+0x18], R0 ;  /* 0x0000180001007387 */ /* 0x0001e40000100800 */
[----:B0-----:R-:W-:-:S04]  /*14500*/  SHF.R.U32.HI R0, RZ, 0x1, R11 ;  /* 0x00000001ff007819 */ /* 0x001fc8000001160b */
[----:B------:R-:W-:Y:S01]  /*14510*/  LOP3.LUT R0, R0, R3, RZ, 0xfc, !PT ;  /* 0x0000000300007212 */ /* 0x000fe200078efcff */
[----:B------:R-:W-:Y:S01]  /*14520*/  IMAD.IADD R0, R17, 0x1, R9 ;  /* 0x0000000111007824 */ /* 0x000fe200078e0209 */
[----:B------:R-:W-:Y:S01]  /*14530*/  LOP3.LUT R29, R29, 0x10, RZ, 0xc0, !PT ;  /* 0x000000101d1d7812 */ /* 0x000fe200078ec0ff */
[----:B------:R-:W-:Y:S01]  /*14540*/  BSSY B7, `(.L_x_493) ;  /* 0x0000625000077945 */ /* 0x000fe20003800000 */
[----:B------:R-:W-:Y:S02]  /*14550*/  IMAD.MOV.U32 R28, RZ, RZ, 0x1 ;  /* 0x00000001ff1c7424 */ /* 0x000fe400078e00ff */
[----:B------:R-:W-:Y:S01]  /*14560*/  IMAD.MOV.U32 R22, RZ, RZ, RZ ;  /* 0x000000ffff167224 */ /* 0x000fe200078e00ff */
[----:B------:R-:W-:Y:S01]  /*14570*/  LOP3.LUT R3, R29, 0x20, RZ, 0xfc, !PT ;  /* 0x000000201d037812 */ /* 0x000fe200078efcff */
[----:B------:R-:W-:Y:S02]  /*14580*/  IMAD.MOV.U32 R19, RZ, RZ, RZ ;  /* 0x000000ffff137224 */ /* 0x000fe400078e00ff */
[----:B------:R-:W-:Y:S01]  /*14590*/  IMAD.MOV.U32 R23, RZ, RZ, 0x1 ;  /* 0x00000001ff177424 */ /* 0x000fe200078e00ff */
[----:B------:R-:W-:Y:S01]  /*145a0*/  ULDC.64 UR38, c[0x0][0x198] ;  /* 0x0000660000267ab9 */ /* 0x000fe20000000a00 */
[----:B------:R-:W-:Y:S01]  /*145b0*/  ULDC UR36, c[0x0][0xc] ;  /* 0x0000030000247ab9 */ /* 0x000fe20000000800 */
[----:B---3--:R-:W-:-:S02]  /*145c0*/  LOP3.LUT R4, R10, 0x2, RZ, 0xfc, !PT ;  /* 0x000000020a047812 */ /* 0x008fc400078efcff */
[----:B------:R-:W-:-:S03]  /*145d0*/  LOP3.LUT R2, R10, 0x1, RZ, 0xfc, !PT ;  /* 0x000000010a027812 */ /* 0x000fc600078efcff */
[----:B------:R-:W-:Y:S04]  /*145e0*/  STL [R1+0x54], R4 ;  /* 0x0000540401007387 */ /* 0x000fe80000100800 */
[----:B------:R0:W-:Y:S04]  /*145f0*/  STL [R1+0x3c], R2 ;  /* 0x00003c0201007387 */ /* 0x0001e80000100800 */
[----:B------:R1:W-:Y:S04]  /*14600*/  STL [R1+0x4c], RZ ;  /* 0x00004cff01007387 */ /* 0x0003e80000100800 */
[----:B------:R1:W-:Y:S01]  /*14610*/  STL [R1+0x30], R0 ;  /* 0x0000300001007387 */ /* 0x0003e20000100800 */
[----:B0-----:R-:W-:-:S07]  /*14620*/  LOP3.LUT R2, R29, 0x40, RZ, 0xfc, !PT ;  /* 0x000000401d027812 */ /* 0x001fce00078efcff */
.L_x_613:
[----:B0-2-4-:R-:W0:Y:S02]  /*14630*/  LDC.64 R2, c[0x0][0xc88] ;  /* 0x00032200ff027b82 */ /* 0x015e240000000a00 */
[----:B0-----:R-:W-:-:S05]  /*14640*/  IMAD.WIDE R2, R27, 0x4, R2 ;  /* 0x000000041b027825 */ /* 0x001fca00078e0202 */
[----:B------:R-:W1:Y:S01]  /*14650*/  LDG.E R18, desc[UR40][R2.64] ;  /* 0x0000002802127981 */ /* 0x000e62000c1e1900 */
[----:B------:R-:W-:Y:S05]  /*14660*/  YIELD ;  /* 0x0000000000007946 */ /* 0x000fea0003800000 */
[----:B------:R-:W-:Y:S01]  /*14670*/  ULDC.64 UR4, c[0x0][0xa28] ;  /* 0x00028a0000047ab9 */ /* 0x000fe20000000a00 */
[----:B------:R-:W-:Y:S01]  /*14680*/  IMAD.MOV.U32 R9, RZ, RZ, RZ ;  /* 0x000000ffff097224 */ /* 0x000fe200078e00ff */
[----:B------:R-:W-:Y:S01]  /*14690*/  ISETP.NE.U32.AND P0, PT, RZ, UR4, PT ;  /* 0x00000004ff007c0c */ /* 0x000fe2000bf05070 */
[----:B------:R-:W-:Y:S01]  /*146a0*/  IMAD.MOV.U32 R6, RZ, RZ, RZ ;  /* 0x000000ffff067224 */ /* 0x000fe200078e00ff */
[----:B------:R-:W-:Y:S01]  /*146b0*/  ULDC.64 UR8, c[0x0][0xa18] ;  /* 0x0002860000087ab9 */ /* 0x000fe20000000a00 */
[----:B------:R-:W-:Y:S01]  /*146c0*/  ULDC.64 UR6, c[0x0][0xa10] ;  /* 0x0002840000067ab9 */ /* 0x000fe20000000a00 */
[----:B------:R-:W-:-:S02]  /*146d0*/  ISETP.NE.AND.EX P0, PT, RZ, UR5, PT, P0 ;  /* 0x00000005ff007c0c */ /* 0x000fc4000bf05300 */
[----:B-1-3--:R-:W-:-:S11]  /*146e0*/  SHF.R.S32.HI R0, RZ, 0x1f, R18 ;  /* 0x0000001fff007819 */ /* 0x00afd60000011412 */
[C---:B------:R-:W-:Y:S01]  /*146f0*/  @P0 LEA R2, P1, R18.reuse, UR4, 0x2 ;  /* 0x0000000412020c11 */ /* 0x040fe2000f8210ff */
[C---:B------:R-:W-:Y:S01]  /*14700*/  IMAD.SHL.U32 R11, R18.reuse, 0x4, RZ ;  /* 0x00000004120b7824 */ /* 0x040fe200078e00ff */
[C-C-:B------:R-:W-:Y:S01]  /*14710*/  SHF.L.U64.HI R10, R18.reuse, 0x2, R0.reuse ;  /* 0x00000002120a7819 */ /* 0x140fe20000010200 */
[----:B------:R0:W-:Y:S01]  /*14720*/  STL [R1+0x40], R0 ;  /* 0x0000400001007387 */ /* 0x0001e20000100800 */
[----:B------:R-:W-:Y:S01]  /*14730*/  @P0 LEA.HI.X R3, R18, UR5, R0, 0x2, P1 ;  /* 0x0000000512030c11 */ /* 0x000fe200088f1400 */
[----:B------:R-:W-:-:S04]  /*14740*/  ULDC.64 UR4, c[0x0][0xa00] ;  /* 0x0002800000047ab9 */ /* 0x000fc80000000a00 */
[----:B------:R1:W2:Y:S01]  /*14750*/  @P0 LDG.E R9, desc[UR40][R2.64] ;  /* 0x0000002802090981 */ /* 0x0002a2000c1e1900 */
[----:B------:R-:W-:Y:S02]  /*14760*/  ISETP.NE.U32.AND P0, PT, RZ, UR4, PT ;  /* 0x00000004ff007c0c */ /* 0x000fe4000bf05070 */
[----:B------:R-:W-:Y:S01]  /*14770*/  ISETP.NE.U32.AND P1, PT, RZ, UR8, PT ;  /* 0x00000008ff007c0c */ /* 0x000fe2000bf25070 */
[----:B------:R-:W-:Y:S01]  /*14780*/  STL [R1+0x8], R11 ;  /* 0x0000080b01007387 */ /* 0x000fe20000100800 */
[----:B------:R-:W-:Y:S01]  /*14790*/  ISETP.NE.AND.EX P0, PT, RZ, UR5, PT, P0 ;  /* 0x00000005ff007c0c */ /* 0x000fe2000bf05300 */
[----:B0-----:R-:W-:Y:S01]  /*147a0*/  IMAD.MOV.U32 R0, RZ, RZ, RZ ;  /* 0x000000ffff007224 */ /* 0x001fe200078e00ff */
[----:B------:R-:W-:Y:S01]  /*147b0*/  ISETP.NE.AND.EX P1, PT, RZ, UR9, PT, P1 ;  /* 0x00000009ff007c0c */ /* 0x000fe2000bf25310 */
[----:B------:R-:W-:Y:S01]  /*147c0*/  STL [R1+0x20], R10 ;  /* 0x0000200a01007387 */ /* 0x000fe20000100800 */
[----:B------:R-:W-:Y:S02]  /*147d0*/  ISETP.NE.U32.AND P2, PT, RZ, UR6, PT ;  /* 0x00000006ff007c0c */ /* 0x000fe4000bf45070 */
[----:B-1----:R-:W-:-:S02]  /*147e0*/  IADD3 R2, P3, R11, UR4, RZ ;  /* 0x000000040b027c10 */ /* 0x002fc4000ff7e0ff */
[----:B------:R-:W-:Y:S02]  /*147f0*/  ISETP.NE.AND.EX P2, PT, RZ, UR7, PT, P2 ;  /* 0x00000007ff007c0c */ /* 0x000fe4000bf45320 */
[----:B------:R-:W-:Y:S02]  /*14800*/  IADD3.X R3, R10, UR5, RZ, P3, !PT ;  /* 0x000000050a037c10 */ /* 0x000fe40009ffe4ff */
[----:B------:R-:W-:-:S03]  /*14810*/  IADD3 R4, P4, R11, UR6, RZ ;  /* 0x000000060b047c10 */ /* 0x000fc6000ff9e0ff */
[----:B------:R-:W3:Y:S01]  /*14820*/  @P0 LDG.E R6, desc[UR40][R2.64] ;  /* 0x0000002802060981 */ /* 0x000ee2000c1e1900 */
[----:B------:R-:W-:Y:S01]  /*14830*/  ULDC UR4, c[0x0][0x288] ;  /* 0x0000a20000047ab9 */ /* 0x000fe20000000800 */
[----:B------:R-:W-:Y:S01]  /*14840*/  IADD3.X R5, R10, UR7, RZ, P4, !PT ;  /* 0x000000070a057c10 */ /* 0x000fe2000a7fe4ff */
[----:B------:R-:W-:Y:S01]  /*14850*/  IMAD.U32 R8, RZ, RZ, UR4 ;  /* 0x00000004ff087e24 */ /* 0x000fe2000f8e00ff */
[----:B------:R-:W-:-:S03]  /*14860*/  ULDC.64 UR4, c[0x0][0x418] ;  /* 0x0001060000047ab9 */ /* 0x000fc60000000a00 */
[----:B------:R-:W5:Y:S04]  /*14870*/  @P2 LDG.E R0, desc[UR40][R4.64] ;  /* 0x0000002804002981 */ /* 0x000f68000c1e1900 */
[----:B---3--:R0:W-:Y:S02]  /*14880*/  STL [R1+0x34], R6 ;  /* 0x0000340601007387 */ /* 0x0081e40000100800 */
[----:B0-----:R-:W-:-:S04]  /*14890*/  @P1 IADD3 R6, P3, R11, UR8, RZ ;  /* 0x000000080b061c10 */ /* 0x001fc8000ff7e0ff */
[----:B------:R-:W-:-:S05]  /*148a0*/  @P1 IADD3.X R7, R10, UR9, RZ, P3, !PT ;  /* 0x000000090a071c10 */ /* 0x000fca0009ffe4ff */
[----:B------:R0:W3:Y:S01]  /*148b0*/  @P1 LDG.E R8, desc[UR40][R6.64] ;  /* 0x0000002806081981 */ /* 0x0000e2000c1e1900 */
[----:B------:R-:W-:-:S03]  /*148c0*/  UISETP.NE.U32.AND UP0, UPT, UR4, URZ, UPT ;  /* 0x0000003f0400728c */ /* 0x000fc6000bf05070 */
[----:B------:R-:W-:Y:S01]  /*148d0*/  ULDC UR4, c[0x0][0x424] ;  /* 0x0001090000047ab9 */ /* 0x000fe20000000800 */
[----:B------:R-:W-:-:S03]  /*148e0*/  UISETP.NE.AND.EX UP0, UPT, UR5, URZ, UPT, UP0 ;  /* 0x0000003f0500728c */ /* 0x000fc6000bf05300 */
[----:B------:R-:W-:Y:S01]  /*148f0*/  ULDC UR5, c[0x0][0x2f0] ;  /* 0x0000bc0000057ab9 */ /* 0x000fe20000000800 */
[----:B------:R-:W-:-:S04]  /*14900*/  USEL UR4, UR4, 0x1, UP0 ;  /* 0x0000000104047887 */ /* 0x000fc80008000000 */
[----:B------:R-:W-:-:S03]  /*14910*/  UIMAD UR4, UR4, UR5, URZ ;  /* 0x00000005040472a4 */ /* 0x000fc6000f8e023f */
[----:B------:R-:W-:-:S03]  /*14920*/  ULDC UR5, c[0x0][0x348] ;  /* 0x0000d20000057ab9 */ /* 0x000fc60000000800 */
[----:B0-----:R-:W-:Y:S01]  /*14930*/  IMAD.U32 R7, RZ, RZ, UR4 ;  /* 0x00000004ff077e24 */ /* 0x001fe2000f8e00ff */
[----:B---3--:R0:W-:Y:S04]  /*14940*/  STL [R1+0x44], R8 ;  /* 0x0000440801007387 */ /* 0x0081e80000100800 */
[----:B--2---:R1:W-:Y:S01]  /*14950*/  STL [R1+0x4], R9 ;  /* 0x0000040901007387 */ /* 0x0043e20000100800 */
[----:B0-----:R-:W-:Y:S01]  /*14960*/  MOV R8, UR5 ;  /* 0x0000000500087c02 */ /* 0x001fe20008000f00 */
[----:B------:R-:W-:Y:S06]  /*14970*/  @P1 BRA `(.L_x_494) ;  /* 0x0000000000141947 */ /* 0x000fec0003800000 */
[----:B------:R-:W-:Y:S05]  /*14980*/  @!P0 BRA `(.L_x_494) ;  /* 0x0000000000108947 */ /* 0x000fea0003800000 */
[----:B------:R-:W2:Y:S04]  /*14990*/  LDG.E R6, desc[UR40][R2.64] ;  /* 0x0000002802067981 */ /* 0x000ea8000c1e1900 */
[----:B------:R-:W2:Y:S02]  /*149a0*/  LDG.E R2, desc[UR40][R2.64+0x4] ;  /* 0x0000042802027981 */ /* 0x000ea4000c1e1900 */
[----:B--2---:R-:W-:-:S05]  /*149b0*/  IMAD.IADD R2, R2, 0x1, -R6 ;  /* 0x0000000102027824 */ /* 0x004fca00078e0a06 */
[----:B------:R0:W-:Y:S02]  /*149c0*/  STL [R1+0x44], R2 ;  /* 0x0000440201007387 */ /* 0x0001e40000100800 */
.L_x_494:
[----:B------:R-:W-:Y:S01]  /*149d0*/  ULDC.64 UR4, c[0x0][0xa20] ;  /* 0x0002880000047ab9 */ /* 0x000fe20000000a00 */
[C---:B------:R-:W-:Y:S02]  /*149e0*/  LOP3.LUT R6, R26.reuse, 0xff000000, RZ, 0xc0, !PT ;  /* 0xff0000001a067812 */ /* 0x040fe400078ec0ff */
[----:B------:R-:W-:Y:S02]  /*149f0*/  ISETP.NE.U32.AND P0, PT, RZ, UR4, PT ;  /* 0x00000004ff007c0c */ /* 0x000fe4000bf05070 */
[----:B------:R-:W-:Y:S02]  /*14a00*/  SHF.R.U32.HI R6, RZ, 0x8, R6 ;  /* 0x00000008ff067819 */ /* 0x000fe40000011606 */
[----:B------:R-:W-:Y:S02]  /*14a10*/  ISETP.NE.AND.EX P0, PT, RZ, UR5, PT, P0 ;  /* 0x00000005ff007c0c */ /* 0x000fe4000bf05300 */
[C---:B0-----:R-:W-:Y:S02]  /*14a20*/  LOP3.LUT R2, R26.reuse, 0xff0000, RZ, 0xc0, !PT ;  /* 0x00ff00001a027812 */ /* 0x041fe400078ec0ff */
[----:B------:R-:W-:Y:S01]  /*14a30*/  LOP3.LUT R16, R26, 0xffff, RZ, 0xc0, !PT ;  /* 0x0000ffff1a107812 */ /* 0x000fe200078ec0ff */
[----:B------:R-:W-:Y:S01]  /*14a40*/  IMAD.MOV.U32 R26, RZ, RZ, R18 ;  /* 0x000000ffff1a7224 */ /* 0x000fe200078e0012 */
[----:B------:R-:W-:-:S07]  /*14a50*/  LEA.HI R6, R2, R6, RZ, 0x10 ;  /* 0x0000000602067211 */ /* 0x000fce00078f80ff */
[----:B------:R-:W-:Y:S05]  /*14a60*/  @!P0 BRA `(.L_x_495) ;  /* 0x0000000000108947 */ /* 0x000fea0003800000 */
[----:B------:R-:W-:-:S04]  /*14a70*/  IADD3 R2, P0, R11, UR4, RZ ;  /* 0x000000040b027c10 */ /* 0x000fc8000ff1e0ff */
[----:B------:R-:W-:-:S05]  /*14a80*/  IADD3.X R3, R10, UR5, RZ, P0, !PT ;  /* 0x000000050a037c10 */ /* 0x000fca00087fe4ff */
[----:B------:R0:W5:Y:S01]  /*14a90*/  LDG.E R7, desc[UR40][R2.64] ;  /* 0x0000002802077981 */ /* 0x000162000c1e1900 */
[----:B------:R-:W-:Y:S05]  /*14aa0*/  BRA `(.L_x_496) ;  /* 0x0000000000247947 */ /* 0x000fea0003800000 */
.L_x_495:
        /* <DEDUP_REMOVED lines=9> */
.L_x_496:
[----:B0-----:R-:W2:Y:S04]  /*14b40*/  @P2 LDG.E R2, desc[UR40][R4.64] ;  /* 0x0000002804022981 */ /* 0x001ea8000c1e1900 */
[----:B------:R-:W2:Y:S01]  /*14b50*/  @P2 LDG.E R4, desc[UR40][R4.64+0x4] ;  /* 0x0000042804042981 */ /* 0x000ea2000c1e1900 */
[----:B-----5:R-:W-:Y:S01]  /*14b60*/  IMAD.IADD R7, R7, 0x1, -R9 ;  /* 0x0000000107077824 */ /* 0x020fe200078e0a09 */
[----:B------:R-:W-:Y:S01]  /*14b70*/  BSSY B0, `(.L_x_497) ;  /* 0x000002a000007945 */ /* 0x000fe20003800000 */
[----:B------:R-:W-:Y:S01]  /*14b80*/  LOP3.LUT R21, R6, 0xff, RZ, 0xc0, !PT ;  /* 0x000000ff06157812 */ /* 0x000fe200078ec0ff */
[----:B--2---:R-:W-:Y:S01]  /*14b90*/  @P2 IMAD.IADD R8, R4, 0x1, -R2 ;  /* 0x0000000104082824 */ /* 0x004fe200078e0a02 */
[----:B------:R-:W-:-:S03]  /*14ba0*/  SHF.R.U32.HI R4, RZ, 0x10, R6 ;  /* 0x00000010ff047819 */ /* 0x000fc60000011606 */
[----:B------:R-:W-:-:S04]  /*14bb0*/  IMAD.IADD R3, R7, 0x1, R8 ;  /* 0x0000000107037824 */ /* 0x000fc800078e0208 */
[C---:B------:R-:W-:Y:S01]  /*14bc0*/  VIADD R2, R3.reuse, 0x7f ;  /* 0x0000007f03027836 */ /* 0x040fe20000000000 */
[----:B------:R0:W-:Y:S01]  /*14bd0*/  STL [R1+0x24], R3 ;  /* 0x0000240301007387 */ /* 0x0001e20000100800 */
[----:B------:R-:W-:-:S03]  /*14be0*/  ISETP.GE.AND P1, PT, R3, 0x1, PT ;  /* 0x000000010300780c */ /* 0x000fc60003f26270 */
[----:B------:R-:W-:-:S04]  /*14bf0*/  SHF.R.S32.HI R20, RZ, 0x1f, R2 ;  /* 0x0000001fff147819 */ /* 0x000fc80000011402 */
[----:B------:R-:W-:Y:S01]  /*14c00*/  LEA.HI R20, R20, R2, RZ, 0x7 ;  /* 0x0000000214147211 */ /* 0x000fe200078f38ff */
[----:B------:R-:W-:-:S03]  /*14c10*/  IMAD.MOV.U32 R2, RZ, RZ, RZ ;  /* 0x000000ffff027224 */ /* 0x000fc600078e00ff */
[----:B------:R-:W-:Y:S02]  /*14c20*/  SHF.R.S32.HI R20, RZ, 0x7, R20 ;  /* 0x00000007ff147819 */ /* 0x000fe40000011414 */
[----:B0-----:R-:W-:Y:S05]  /*14c30*/  @!P1 BRA `(.L_x_498) ;  /* 0x0000000000749947 */ /* 0x001fea0003800000 */
[----:B------:R-:W-:Y:S01]  /*14c40*/  ISETP.NE.AND P0, PT, R4, RZ, PT ;  /* 0x000000ff0400720c */ /* 0x000fe20003f05270 */
[----:B------:R-:W-:-:S03]  /*14c50*/  ULDC UR4, c[0x0][0x9f0] ;  /* 0x00027c0000047ab9 */ /* 0x000fc60000000800 */
[----:B------:R-:W-:-:S04]  /*14c60*/  SEL R5, R4, UR4, P0 ;  /* 0x0000000404057c07 */ /* 0x000fc80008000000 */
[----:B------:R-:W-:Y:S02]  /*14c70*/  IABS R6, R5 ;  /* 0x0000000500067213 */ /* 0x000fe40000000000 */
[----:B-1----:R-:W-:Y:S02]  /*14c80*/  IADD3 R9, R5, -0x1, R20 ;  /* 0xffffffff05097810 */ /* 0x002fe40007ffe014 */
        /* <DEDUP_REMOVED lines=12> */
[----:B------:R-:W-:-:S04]  /*14d50*/  IMAD.MOV R2, RZ, RZ, -R2 ;  /* 0x000000ffff027224 */ /* 0x000fc800078e0a02 */
        /* <DEDUP_REMOVED lines=10> */
[----:B------:R-:W-:-:S07]  /*14e00*/  @!P3 LOP3.LUT R2, RZ, R5, RZ, 0x33, !PT ;  /* 0x00000005ff02b212 */ /* 0x000fce00078e33ff */
.L_x_498:
[----:B------:R-:W-:Y:S05]  /*14e10*/  BSYNC B0 ;  /* 0x0000000000007941 */ /* 0x000fea0003800000 */
.L_x_497:
[-C--:B------:R-:W-:Y:S01]  /*14e20*/  IMAD R3, R21, R2.reuse, RZ ;  /* 0x0000000215037224 */ /* 0x080fe200078e02ff */
[----:B------:R-:W-:Y:S04]  /*14e30*/  BSSY B0, `(.L_x_499) ;  /* 0x0000152000007945 */ /* 0x000fe80003800000 */
[C---:B------:R-:W-:Y:S01]  /*14e40*/  VIADDMNMX R2, R3.reuse, R2, R20, PT ;  /* 0x0000000203027246 */ /* 0x040fe20003800114 */
[----:B------:R-:W-:-:S04]  /*14e50*/  IMAD R3, R3, 0x80, -R7 ;  /* 0x0000008003037824 */ /* 0x000fc800078e0a07 */
[----:B------:R-:W-:Y:S01]  /*14e60*/  IMAD R2, R2, 0x80, -R7 ;  /* 0x0000008002027824 */ /* 0x000fe200078e0a07 */
[----:B------:R-:W-:-:S04]  /*14e70*/  VIMNMX R3, RZ, R3, !PT ;  /* 0x00000003ff037248 */ /* 0x000fc80007fe0100 */
[----:B------:R-:W-:-:S04]  /*14e80*/  VIMNMX R2, R2, R8, PT ;  /* 0x0000000802027248 */ /* 0x000fc80003fe0100 */
[----:B------:R-:W-:Y:S02]  /*14e90*/  ISETP.GT.AND P0, PT, R2, R3, PT ;  /* 0x000000030200720c */ /* 0x000fe40003f04270 */
[----:B------:R-:W-:-:S05]  /*14ea0*/  SHF.R.U32.HI R3, RZ, 0x7, R3 ;  /* 0x00000007ff037819 */ /* 0x000fca0000011603 */
[----:B------:R-:W-:-:S06]  /*14eb0*/  IMAD.MOV.U32 R10, RZ, RZ, R3 ;  /* 0x000000ffff0a7224 */ /* 0x000fcc00078e0003 */
[----:B------:R-:W-:-:S05]  /*14ec0*/  @P0 VIADD R2, R2, 0x7f ;  /* 0x0000007f02020836 */ /* 0x000fca0000000000 */
[----:B------:R-:W-:-:S04]  /*14ed0*/  @P0 SHF.R.S32.HI R5, RZ, 0x1f, R2 ;  /* 0x0000001fff050819 */ /* 0x000fc80000011402 */
[----:B------:R-:W-:-:S04]  /*14ee0*/  @P0 LEA.HI R2, R5, R2, RZ, 0x7 ;  /* 0x0000000205020211 */ /* 0x000fc800078f38ff */
[----:B------:R-:W-:Y:S02]  /*14ef0*/  @P0 SHF.R.S32.HI R10, RZ, 0x7, R2 ;  /* 0x00000007ff0a0819 */ /* 0x000fe40000011402 */
[----:B------:R-:W-:Y:S02]  /*14f00*/  PLOP3.LUT P0, PT, PT, PT, PT, 0x80, 0x0 ;  /* 0x000000000000781c */ /* 0x000fe40003f0f070 */
[----:B------:R-:W-:-:S13]  /*14f10*/  ISETP.GT.AND P3, PT, R10, R3, PT ;  /* 0x000000030a00720c */ /* 0x000fda0003f64270 */
[----:B------:R-:W-:Y:S05]  /*14f20*/  @!P3 BRA `(.L_x_500) ;  /* 0x000000140008b947 */ /* 0x000fea0003800000 */
[----:B------:R-:W-:Y:S01]  /*14f30*/  UMOV UR4, 0xffffffff ;  /* 0xffffffff00047882 */ /* 0x000fe20000000000 */
[----:B------:R-:W-:Y:S02]  /*14f40*/  SEL R2, R26, RZ, !P2 ;  /* 0x000000ff1a027207 */ /* 0x000fe40005000000 */
[----:B------:R-:W-:Y:S05]  /*14f50*/  BRA.DIV UR4, `(.L_x_501) ;  /* 0x00000066049c7947 */ /* 0x000fea000b800000 */
[----:B------:R-:W0:Y:S02]  /*14f60*/  S2R R5, SR_TID.X ;  /* 0x0000000000057919 */ /* 0x000e240000002100 */
[----:B0-----:R-:W-:-:S04]  /*14f70*/  SHF.R.U32.HI R5, RZ, 0x5, R5 ;  /* 0x00000005ff057819 */ /* 0x001fc80000011605 */
[----:B------:R-:W-:-:S05]  /*14f80*/  LOP3.LUT R5, R5, 0x3, RZ, 0xc0, !PT ;  /* 0x0000000305057812 */ /* 0x000fca00078ec0ff */
[----:B------:R0:W2:Y:S02]  /*14f90*/  SHFL.IDX PT, R14, R5, RZ, 0x1f ;  /* 0x00001fff050e7589 */ /* 0x0000a400000e0000 */
.L_x_661:
[----:B--2---:R-:W-:Y:S02]  /*14fa0*/  ISETP.NE.AND P0, PT, R14, RZ, PT ;  /* 0x000000ff0e00720c */ /* 0x004fe40003f05270 */
[----:B------:R-:W-:-:S11]  /*14fb0*/  PLOP3.LUT P6, PT, PT, PT, PT, 0x8, 0x0 ;  /* 0x000000000000781c */ /* 0x000fd60003fce170 */
[----:B------:R-:W-:Y:S05]  /*14fc0*/  @P0 BRA `(.L_x_502) ;  /* 0x00000000000c0947 */ /* 0x000fea0003800000 */
[----:B------:R-:W-:-:S03]  /*14fd0*/  UMOV UR4, 0xffffffff ;  /* 0xffffffff00047882 */ /* 0x000fc60000000000 */
[----:B------:R-:W-:Y:S05]  /*14fe0*/  BRA.DIV UR4, `(.L_x_503) ;  /* 0x0000006604ac7947 */ /* 0x000fea000b800000 */
[----:B------:R-:W-:-:S13]  /*14ff0*/  ELECT P6, URZ, PT ;  /* 0x00000000003f782f */ /* 0x000fda00038c0000 */
.L_x_502:
[----:B0-----:R-:W2:Y:S01]  /*15000*/  LDL R5, [R1+0x4c] ;  /* 0x00004c0001057983 */ /* 0x001ea20000100800 */
[----:B------:R-:W-:Y:S01]  /*15010*/  BSSY B1, `(.L_x_504) ;  /* 0x0000008000017945 */ /* 0x000fe20003800000 */
[----:B--2---:R-:W-:-:S05]  /*15020*/  VIADD R5, R5, 0x1 ;  /* 0x0000000105057836 */ /* 0x004fca0000000000 */
[----:B------:R-:W-:-:S04]  /*15030*/  LEA.HI R6, R5, R5, RZ, 0x1 ;  /* 0x0000000505067211 */ /* 0x000fc800078f08ff */
[----:B------:R-:W-:-:S05]  /*15040*/  LOP3.LUT R6, R6, 0xfffffffe, RZ, 0xc0, !PT ;  /* 0xfffffffe06067812 */ /* 0x000fca00078ec0ff */
[----:B------:R-:W-:-:S05]  /*15050*/  IMAD.IADD R5, R5, 0x1, -R6 ;  /* 0x0000000105057824 */ /* 0x000fca00078e0a06 */
[----:B------:R-:W-:-:S04]  /*15060*/  SHF.L.U32 R5, R5, 0x1f, RZ ;  /* 0x0000001f05057819 */ /* 0x000fc800000006ff */
[----:B------:R-:W0:Y:S02]  /*15070*/  SYNCS.PHASECHK.TRANS64.TRYWAIT P0, [R17+URZ+0x19c20], R5 ;  /* 0x019c2005110075a7 */ /* 0x000e24000800017f */
[----:B0-----:R-:W-:Y:S05]  /*15080*/  @!P0 BRA `(.L_x_505) ;  /* 0x0000006400a48947 */ /* 0x001fea0003800000 */
.L_x_664:
[----:B------:R-:W-:Y:S05]  /*15090*/  BSYNC B1 ;  /* 0x0000000000017941 */ /* 0x000fea0003800000 */
.L_x_504:
[----:B------:R-:W-:Y:S04]  /*150a0*/  BSSY B1, `(.L_x_506) ;  /* 0x000008c000017945 */ /* 0x000fe80003800000 */
[----:B------:R-:W-:Y:S05]  /*150b0*/  @!P6 BRA `(.L_x_507) ;  /* 0x000000080028e947 */ /* 0x000fea0003800000 */
[----:B------:R-:W-:Y:S01]  /*150c0*/  IMAD R8, R22, 0x8, R17 ;  /* 0x0000000816087824 */ /* 0x000fe200078e0211 */
[----:B------:R-:W-:Y:S01]  /*150d0*/  SHF.L.U32 R11, R28, 0x1f, RZ ;  /* 0x0000001f1c0b7819 */ /* 0x000fe200000006ff */
[----:B------:R-:W2:Y:S01]  /*150e0*/  S2R R6, SR_TID.X ;  /* 0x0000000000067919 */ /* 0x000ea20000002100 */
[----:B------:R-:W-:Y:S02]  /*150f0*/  BSSY B2, `(.L_x_508) ;  /* 0x0000005000027945 */ /* 0x000fe40003800000 */
[----:B------:R-:W3:Y:S01]  /*15100*/  SYNCS.PHASECHK.TRANS64.TRYWAIT P0, [R8+URZ+0x19ca0], R11 ;  /* 0x019ca00b080075a7 */ /* 0x000ee2000800017f */
[----:B--2---:R-:W-:-:S04]  /*15110*/  LOP3.LUT R6, R6, 0x7f, RZ, 0xc0, !PT ;  /* 0x0000007f06067812 */ /* 0x004fc800078ec0ff */
[----:B------:R-:W-:Y:S01]  /*15120*/  ISETP.NE.AND P2, PT, R6, RZ, PT ;  /* 0x000000ff0600720c */ /* 0x000fe20003f45270 */
[----:B---3--:R-:W-:-:S12]  /*15130*/  @!P0 BRA `(.L_x_509) ;  /* 0x00000064008c8947 */ /* 0x008fd80003800000 */
.L_x_665:
[----:B------:R-:W-:Y:S05]  /*15140*/  BSYNC B2 ;  /* 0x0000000000027941 */ /* 0x000fea0003800000 */
.L_x_508:
[----:B------:R-:W-:Y:S04]  /*15150*/  BSSY B2, `(.L_x_510) ;  /* 0x0000009000027945 */ /* 0x000fe80003800000 */
[----:B------:R-:W-:Y:S05]  /*15160*/  @P2 BRA `(.L_x_511) ;  /* 0x00000000001c2947 */ /* 0x000fea0003800000 */
[----:B0-----:R-:W0:Y:S02]  /*15170*/  S2R R5, SR_TID.X ;  /* 0x0000000000057919 */ /* 0x001e240000002100 */
[----:B0-----:R-:W-:Y:S02]  /*15180*/  LOP3.LUT R6, R5, 0x1f, RZ, 0xc0, !PT ;  /* 0x0000001f05067812 */ /* 0x001fe400078ec0ff */
[----:B------:R-:W-:Y:S02]  /*15190*/  MOV R5, 0x3000 ;  /* 0x0000300000057802 */ /* 0x000fe40000000f00 */
[----:B------:R-:W-:Y:S02]  /*151a0*/  ISETP.NE.AND P0, PT, R6, RZ, PT ;  /* 0x000000ff0600720c */ /* 0x000fe40003f05270 */
[----:B------:R3:W-:Y:S11]  /*151b0*/  SYNCS.ARRIVE.TRANS64 RZ, [R8+URZ+0x19c90], R5 ;  /* 0x019c900508ff79a7 */ /* 0x0007f6000800003f */
[----:B---3--:R-:W-:Y:S05]  /*151c0*/  @!P0 BRA `(.L_x_511) ;  /* 0x0000000000048947 */ /* 0x008fea0003800000 */
[----:B------:R-:W-:Y:S01]  /*151d0*/  BPT.TRAP 0x1 ;  /* 0x000000040000795c */ /* 0x000fe20000300000 */
.L_x_511:
[----:B------:R-:W-:Y:S05]  /*151e0*/  BSYNC B2 ;  /* 0x0000000000027941 */ /* 0x000fea0003800000 */
.L_x_510:
[----:B0-----:R-:W-:Y:S01]  /*151f0*/  IMAD.MOV.U32 R5, RZ, RZ, RZ ;  /* 0x000000ffff057224 */ /* 0x001fe200078e00ff */
[----:B------:R-:W-:Y:S01]  /*15200*/  UIADD3 UR4, UP0, UR38, 0x570, URZ ;  /* 0x0000057026047890 */ /* 0x000fe2000ff1e03f */
[----:B------:R-:W-:Y:S01]  /*15210*/  IMAD R6, R10, 0x80, R0 ;  /* 0x000000800a067824 */ /* 0x000fe200078e0200 */
[----:B------:R-:W-:Y:S01]  /*15220*/  PLOP3.LUT P0, PT, PT, PT, PT, 0x80, 0x0 ;  /* 0x000000000000781c */ /* 0x000fe20003f0f070 */
[----:B------:R-:W-:Y:S01]  /*15230*/  IMAD R7, R22, 0x3000, R17 ;  /* 0x0000300016077824 */ /* 0x000fe200078e0211 */
[----:B------:R-:W-:Y:S01]  /*15240*/  R2UR UR10, R5 ;  /* 0x00000000050a72ca */ /* 0x000fe200000e0000 */
[----:B------:R-:W-:Y:S01]  /*15250*/  VIADD R6, R6, 0xffffff80 ;  /* 0xffffff8006067836 */ /* 0x000fe20000000000 */
[----:B------:R-:W-:Y:S01]  /*15260*/  UIADD3.X UR5, URZ, UR39, URZ, UP0, !UPT ;  /* 0x000000273f057290 */ /* 0x000fe200087fe43f */
[----:B------:R-:W-:Y:S01]  /*15270*/  VIADD R5, R8, 0x19c90 ;  /* 0x00019c9008057836 */ /* 0x000fe20000000000 */
[----:B------:R-:W-:Y:S01]  /*15280*/  UMOV UR6, 0x0 ;  /* 0x0000000000067882 */ /* 0x000fe20000000000 */
[----:B-1----:R-:W-:Y:S01]  /*15290*/  VIADD R9, R7, 0x13800 ;  /* 0x0001380007097836 */ /* 0x002fe20000000000 */
[----:B------:R-:W-:-:S09]  /*152a0*/  UMOV UR7, 0x12f00000 ;  /* 0x12f0000000077882 */ /* 0x000fd20000000000 */
.L_x_512:
[----:B------:R-:W-:-:S13]  /*152b0*/  @P0 ELECT P3, URZ, PT ;  /* 0x00000000003f082f */ /* 0x000fda0003860000 */
[----:B------:R-:W-:Y:S02]  /*152c0*/  @P3 R2UR UR13, R2 ;  /* 0x00000000020d32ca */ /* 0x000fe400000e0000 */
[----:B------:R-:W-:Y:S02]  /*152d0*/  @P3 R2UR UR12, R16 ;  /* 0x00000000100c32ca */ /* 0x000fe400000e0000 */
[----:B------:R-:W-:Y:S02]  /*152e0*/  @P3 R2UR UR11, R6 ;  /* 0x00000000060b32ca */ /* 0x000fe400000e0000 */
[----:B------:R-:W-:Y:S02]  /*152f0*/  @P3 R2UR UR9, R5 ;  /* 0x00000000050932ca */ /* 0x000fe400000e0000 */
[----:B------:R-:W-:Y:S02]  /*15300*/  @P3 R2UR UR8, R9 ;  /* 0x00000000090832ca */ /* 0x000fe400000e0000 */
[----:B------:R-:W-:-:S02]  /*15310*/  @P3 PLOP3.LUT P0, PT, P3, PT, PT, 0x8, 0x0 ;  /* 0x000000000000381c */ /* 0x000fc40001f0e170 */
[----:B------:R-:W-:-:S09]  /*15320*/  PLOP3.LUT P3, PT, PT, PT, PT, 0x8, 0x0 ;  /* 0x000000000000781c */ /* 0x000fd20003f6e170 */
[----:B------:R0:W-:Y:S02]  /*15330*/  UTMALDG.4D [UR8], [UR4], desc[UR6] ;  /* 0x00000608040075b4 */ /* 0x0001e40008019000 */
[----:B0-----:R-:W-:Y:S05]  /*15340*/  @P0 BRA.U.ANY `(.L_x_512) ;  /* 0xfffffffd00d80947 */ /* 0x001fea000393ffff */
[----:B------:R-:W-:Y:S01]  /*15350*/  IMAD.MOV.U32 R15, RZ, RZ, 0x20 ;  /* 0x00000020ff0f7424 */ /* 0x000fe200078e00ff */
[----:B------:R-:W-:Y:S01]  /*15360*/  PLOP3.LUT P0, PT, PT, PT, PT, 0x80, 0x0 ;  /* 0x000000000000781c */ /* 0x000fe20003f0f070 */
[----:B------:R-:W-:Y:S01]  /*15370*/  VIADD R9, R7, 0x14800 ;  /* 0x0001480007097836 */ /* 0x000fe20000000000 */
[----:B------:R-:W-:Y:S01]  /*15380*/  UMOV UR6, 0x0 ;  /* 0x0000000000067882 */ /* 0x000fe20000000000 */
[----:B------:R-:W-:Y:S01]  /*15390*/  UMOV UR7, 0x12f00000 ;  /* 0x12f0000000077882 */ /* 0x000fe20000000000 */
[----:B------:R-:W-:-:S15]  /*153a0*/  R2UR UR10, R15 ;  /* 0x000000000f0a72ca */ /* 0x000fde00000e0000 */
.L_x_513:
        /* <DEDUP_REMOVED lines=16> */
.L_x_514:
        /* <DEDUP_REMOVED lines=10> */
[----:B------:R-:W0:Y:S01]  /*15550*/  SYNCS.PHASECHK.TRANS64.TRYWAIT P0, [R8+URZ+0x19cc0], R11 ;  /* 0x019cc00b080075a7 */ /* 0x000e22000800017f */
[----:B------:R-:W-:Y:S04]  /*15560*/  BSSY B2, `(.L_x_515) ;  /* 0x0000002000027945 */ /* 0x000fe80003800000 */
[----:B0-----:R-:W-:Y:S05]  /*15570*/  @!P0 BRA `(.L_x_516) ;  /* 0x0000006000908947 */ /* 0x001fea0003800000 */
.L_x_666:
[----:B------:R-:W-:Y:S05]  /*15580*/  BSYNC B2 ;  /* 0x0000000000027941 */ /* 0x000fea0003800000 */
.L_x_515:
[----:B------:R-:W-:Y:S01]  /*15590*/  BSSY B2, `(.L_x_517) ;  /* 0x000000b000027945 */ /* 0x000fe20003800000 */
[----:B------:R-:W-:Y:S02]  /*155a0*/  IMAD.MOV.U32 R12, RZ, RZ, 0x0 ;  /* 0x00000000ff0c7424 */ /* 0x000fe400078e00ff */
[----:B------:R-:W-:Y:S01]  /*155b0*/  IMAD.MOV.U32 R13, RZ, RZ, 0x12f00000 ;  /* 0x12f00000ff0d7424 */ /* 0x000fe200078e00ff */
[----:B------:R-:W-:Y:S06]  /*155c0*/  @P2 BRA `(.L_x_518) ;  /* 0x00000000001c2947 */ /* 0x000fec0003800000 */
[----:B------:R-:W1:Y:S02]  /*155d0*/  S2R R5, SR_TID.X ;  /* 0x0000000000057919 */ /* 0x000e640000002100 */
[----:B-1----:R-:W-:Y:S01]  /*155e0*/  LOP3.LUT R9, R5, 0x1f, RZ, 0xc0, !PT ;  /* 0x0000001f05097812 */ /* 0x002fe200078ec0ff */
[----:B------:R-:W-:-:S03]  /*155f0*/  IMAD.MOV.U32 R5, RZ, RZ, 0x3000 ;  /* 0x00003000ff057424 */ /* 0x000fc600078e00ff */
[----:B------:R-:W-:Y:S01]  /*15600*/  ISETP.NE.AND P0, PT, R9, RZ, PT ;  /* 0x000000ff0900720c */ /* 0x000fe20003f05270 */
[----:B------:R1:W-:-:S12]  /*15610*/  SYNCS.ARRIVE.TRANS64 RZ, [R8+URZ+0x19cb0], R5 ;  /* 0x019cb00508ff79a7 */ /* 0x0003d8000800003f */
[----:B-1----:R-:W-:Y:S05]  /*15620*/  @!P0 BRA `(.L_x_518) ;  /* 0x0000000000048947 */ /* 0x002fea0003800000 */
[----:B------:R-:W-:Y:S01]  /*15630*/  BPT.TRAP 0x1 ;  /* 0x000000040000795c */ /* 0x000fe20000300000 */
.L_x_518:
[----:B------:R-:W-:Y:S05]  /*15640*/  BSYNC B2 ;  /* 0x0000000000027941 */ /* 0x000fea0003800000 */
.L_x_517:
[----:B------:R-:W-:Y:S01]  /*15650*/  R2UR UR6, R12 ;  /* 0x000000000c0672ca */ /* 0x000fe200000e0000 */
[----:B------:R-:W-:Y:S01]  /*15660*/  IMAD.MOV.U32 R5, RZ, RZ, RZ ;  /* 0x000000ffff057224 */ /* 0x000fe200078e00ff */
[----:B------:R-:W-:Y:S01]  /*15670*/  R2UR UR7, R13 ;  /* 0x000000000d0772ca */ /* 0x000fe200000e0000 */
[----:B------:R-:W-:Y:S01]  /*15680*/  UIADD3 UR4, UP0, UR38, 0x670, URZ ;  /* 0x0000067026047890 */ /* 0x000fe2000ff1e03f */
[----:B------:R-:W-:Y:S01]  /*15690*/  PLOP3.LUT P0, PT, PT, PT, PT, 0x80, 0x0 ;  /* 0x000000000000781c */ /* 0x000fe20003f0f070 */
[----:B0-2---:R-:W-:Y:S01]  /*156a0*/  VIADD R8, R8, 0x19cb0 ;  /* 0x00019cb008087836 */ /* 0x005fe20000000000 */
[----:B------:R-:W-:Y:S01]  /*156b0*/  R2UR UR10, R5 ;  /* 0x00000000050a72ca */ /* 0x000fe200000e0000 */
[----:B------:R-:W-:Y:S01]  /*156c0*/  VIADD R5, R7, 0x9000 ;  /* 0x0000900007057836 */ /* 0x000fe20000000000 */
[----:B------:R-:W-:-:S13]  /*156d0*/  UIADD3.X UR5, URZ, UR39, URZ, UP0, !UPT ;  /* 0x000000273f057290 */ /* 0x000fda00087fe43f */
.L_x_519:
        /* <DEDUP_REMOVED lines=10> */
[----:B------:R-:W-:Y:S01]  /*15780*/  R2UR UR10, R15 ;  /* 0x000000000f0a72ca */ /* 0x000fe200000e0000 */
[----:B------:R-:W-:Y:S01]  /*15790*/  VIADD R5, R7, 0xa000 ;  /* 0x0000a00007057836 */ /* 0x000fe20000000000 */
[----:B------:R-:W-:Y:S02]  /*157a0*/  R2UR UR6, R12 ;  /* 0x000000000c0672ca */ /* 0x000fe400000e0000 */
[----:B------:R-:W-:Y:S02]  /*157b0*/  R2UR UR7, R13 ;  /* 0x000000000d0772ca */ /* 0x000fe400000e0000 */
[----:B------:R-:W-:-:S13]  /*157c0*/  PLOP3.LUT P0, PT, PT, PT, PT, 0x80, 0x0 ;  /* 0x000000000000781c */ /* 0x000fda0003f0f070 */
.L_x_520:
        /* <DEDUP_REMOVED lines=15> */
.L_x_521:
        /* <DEDUP_REMOVED lines=9> */
[----:B--2---:R-:W-:Y:S05]  /*15950*/  @P0 BRA.U.ANY `(.L_x_521) ;  /* 0xfffffffd00d80947 */ /* 0x004fea000393ffff */
.L_x_507:
[----:B------:R-:W-:Y:S05]  /*15960*/  BSYNC B1 ;  /* 0x0000000000017941 */ /* 0x000fea0003800000 */
.L_x_506:
[----:B------:R-:W-:Y:S01]  /*15970*/  VIADD R10, R10, 0xfffffffe ;  /* 0xfffffffe0a0a7836 */ /* 0x000fe20000000000 */
[----:B------:R-:W-:Y:S01]  /*15980*/  PLOP3.LUT P0, PT, PT, PT, PT, 0x8, 0x0 ;  /* 0x000000000000781c */ /* 0x000fe20003f0e170 */
[----:B------:R-:W-:-:S03]  /*15990*/  VIADD R22, R22, 0x1 ;  /* 0x0000000116167836 */ /* 0x000fc60000000000 */
[----:B------:R-:W-:Y:S02]  /*159a0*/  ISETP.GE.AND P3, PT, R10, R3, PT ;  /* 0x000000030a00720c */ /* 0x000fe40003f66270 */
[----:B------:R-:W-:-:S04]  /*159b0*/  ISETP.NE.AND P2, PT, R22, 0x2, PT ;  /* 0x000000021600780c */ /* 0x000fc80003f45270 */
[----:B0-----:R-:W-:Y:S02]  /*159c0*/  SEL R5, RZ, 0x1, P2 ;  /* 0x00000001ff057807 */ /* 0x001fe40001000000 */
[----:B------:R-:W-:Y:S02]  /*159d0*/  SEL R22, R22, RZ, P2 ;  /* 0x000000ff16167207 */ /* 0x000fe40001000000 */
[----:B------:R-:W-:-:S03]  /*159e0*/  LOP3.LUT R28, R28, R5, RZ, 0x3c, !PT ;  /* 0x000000051c1c7212 */ /* 0x000fc600078e3cff */
[----:B------:R-:W-:Y:S05]  /*159f0*/  @!P3 BRA `(.L_x_500) ;  /* 0x000000080054b947 */ /* 0x000fea0003800000 */
.L_x_538:
[----:B------:R-:W-:Y:S05]  /*15a00*/  YIELD ;  /* 0x0000000000007946 */ /* 0x000fea0003800000 */
[----:B------:R-:W-:Y:S04]  /*15a10*/  BSSY B1, `(.L_x_522) ;  /* 0x000008b000017945 */ /* 0x000fe80003800000 */
[----:B------:R-:W-:Y:S05]  /*15a20*/  @!P6 BRA `(.L_x_523) ;  /* 0x000000080024e947 */ /* 0x000fea0003800000 */
[----:B-1----:R-:W-:Y:S01]  /*15a30*/  IMAD R9, R22, 0x8, R17 ;  /* 0x0000000816097824 */ /* 0x002fe200078e0211 */
[----:B------:R-:W-:Y:S01]  /*15a40*/  SHF.L.U32 R8, R28, 0x1f, RZ ;  /* 0x0000001f1c087819 */ /* 0x000fe200000006ff */
[----:B------:R-:W0:Y:S01]  /*15a50*/  S2R R5, SR_TID.X ;  /* 0x0000000000057919 */ /* 0x000e220000002100 */
[----:B------:R-:W-:Y:S02]  /*15a60*/  BSSY B2, `(.L_x_524) ;  /* 0x0000005000027945 */ /* 0x000fe40003800000 */
[----:B------:R-:W1:Y:S01]  /*15a70*/  SYNCS.PHASECHK.TRANS64.TRYWAIT P2, [R9+URZ+0x19ca0], R8 ;  /* 0x019ca008090075a7 */ /* 0x000e62000804017f */
[----:B0-----:R-:W-:-:S04]  /*15a80*/  LOP3.LUT R5, R5, 0x7f, RZ, 0xc0, !PT ;  /* 0x0000007f05057812 */ /* 0x001fc800078ec0ff */
[----:B------:R-:W-:Y:S01]  /*15a90*/  ISETP.NE.AND P3, PT, R5, RZ, PT ;  /* 0x000000ff0500720c */ /* 0x000fe20003f65270 */
[----:B-1----:R-:W-:-:S12]  /*15aa0*/  @!P2 BRA `(.L_x_525) ;  /* 0x0000005c0058a947 */ /* 0x002fd80003800000 */
.L_x_667:
[----:B------:R-:W-:Y:S05]  /*15ab0*/  BSYNC B2 ;  /* 0x0000000000027941 */ /* 0x000fea0003800000 */
.L_x_524:
[----:B------:R-:W-:Y:S04]  /*15ac0*/  BSSY B2, `(.L_x_526) ;  /* 0x0000009000027945 */ /* 0x000fe80003800000 */
[----:B------:R-:W-:Y:S05]  /*15ad0*/  @P3 BRA `(.L_x_527) ;  /* 0x00000000001c3947 */ /* 0x000fea0003800000 */
[----:B------:R-:W1:Y:S02]  /*15ae0*/  S2R R5, SR_TID.X ;  /* 0x0000000000057919 */ /* 0x000e640000002100 */
[----:B-1----:R-:W-:Y:S01]  /*15af0*/  LOP3.LUT R6, R5, 0x1f, RZ, 0xc0, !PT ;  /* 0x0000001f05067812 */ /* 0x002fe200078ec0ff */
[----:B------:R-:W-:-:S03]  /*15b00*/  IMAD.MOV.U32 R5, RZ, RZ, 0x3000 ;  /* 0x00003000ff057424 */ /* 0x000fc600078e00ff */
[----:B------:R-:W-:Y:S01]  /*15b10*/  ISETP.NE.AND P2, PT, R6, RZ, PT ;  /* 0x000000ff0600720c */ /* 0x000fe20003f45270 */
[----:B------:R1:W-:-:S12]  /*15b20*/  SYNCS.ARRIVE.TRANS64 RZ, [R9+URZ+0x19c90], R5 ;  /* 0x019c900509ff79a7 */ /* 0x0003d8000800003f */
[----:B-1----:R-:W-:Y:S05]  /*15b30*/  @!P2 BRA `(.L_x_527) ;  /* 0x000000000004a947 */ /* 0x002fea0003800000 */
[----:B------:R-:W-:Y:S01]  /*15b40*/  BPT.TRAP 0x1 ;  /* 0x000000040000795c */ /* 0x000fe20000300000 */
.L_x_527:
[----:B------:R-:W-:Y:S05]  /*15b50*/  BSYNC B2 ;  /* 0x0000000000027941 */ /* 0x000fea0003800000 */
.L_x_526:
[----:B------:R-:W-:Y:S01]  /*15b60*/  IMAD.MOV.U32 R14, RZ, RZ, RZ ;  /* 0x000000ffff0e7224 */ /* 0x000fe200078e00ff */
        /* <DEDUP_REMOVED lines=9> */
[----:B------:R-:W-:-:S10]  /*15c00*/  UMOV UR7, 0x12f00000 ;  /* 0x12f0000000077882 */ /* 0x000fd40000000000 */
.L_x_528:
        /* <DEDUP_REMOVED lines=9> */
[----:B-1----:R-:W-:Y:S05]  /*15ca0*/  @P2 BRA.U.ANY `(.L_x_528) ;  /* 0xfffffffd00d82947 */ /* 0x002fea000393ffff */
[----:B------:R-:W-:Y:S01]  /*15cb0*/  MOV R11, 0x20 ;  /* 0x00000020000b7802 */ /* 0x000fe20000000f00 */
[----:B------:R-:W-:Y:S01]  /*15cc0*/  UMOV UR6, 0x0 ;  /* 0x0000000000067882 */ /* 0x000fe20000000000 */
[----:B------:R-:W-:Y:S01]  /*15cd0*/  PLOP3.LUT P2, PT, PT, PT, PT, 0x80, 0x0 ;  /* 0x000000000000781c */ /* 0x000fe20003f4f070 */
[----:B------:R-:W-:Y:S01]  /*15ce0*/  UMOV UR7, 0x12f00000 ;  /* 0x12f0000000077882 */ /* 0x000fe20000000000 */
[----:B------:R-:W-:Y:S01]  /*15cf0*/  R2UR UR10, R11 ;  /* 0x000000000b0a72ca */ /* 0x000fe200000e0000 */
[----:B------:R-:W-:-:S14]  /*15d00*/  VIADD R11, R7, 0x14800 ;  /* 0x00014800070b7836 */ /* 0x000fdc0000000000 */
.L_x_529:
        /* <DEDUP_REMOVED lines=10> */
[----:B------:R-:W-:Y:S01]  /*15db0*/  IMAD.MOV.U32 R15, RZ, RZ, 0x40 ;  /* 0x00000040ff0f7424 */ /* 0x000fe200078e00ff */
[----:B------:R-:W-:Y:S01]  /*15dc0*/  PLOP3.LUT P2, PT, PT, PT, PT, 0x80, 0x0 ;  /* 0x000000000000781c */ /* 0x000fe20003f4f070 */
[----:B------:R-:W-:Y:S01]  /*15dd0*/  VIADD R11, R7, 0x15800 ;  /* 0x00015800070b7836 */ /* 0x000fe20000000000 */
[----:B------:R-:W-:Y:S01]  /*15de0*/  UMOV UR6, 0x0 ;  /* 0x0000000000067882 */ /* 0x000fe20000000000 */
[----:B------:R-:W-:Y:S01]  /*15df0*/  UMOV UR7, 0x12f00000 ;  /* 0x12f0000000077882 */ /* 0x000fe20000000000 */
[----:B------:R-:W-:-:S15]  /*15e00*/  R2UR UR10, R15 ;  /* 0x000000000f0a72ca */ /* 0x000fde00000e0000 */
.L_x_530:
        /* <DEDUP_REMOVED lines=10> */
[----:B------:R-:W1:Y:S01]  /*15eb0*/  SYNCS.PHASECHK.TRANS64.TRYWAIT P2, [R9+URZ+0x19cc0], R8 ;  /* 0x019cc008090075a7 */ /* 0x000e62000804017f */
[----:B------:R-:W-:Y:S04]  /*15ec0*/  BSSY B2, `(.L_x_531) ;  /* 0x0000002000027945 */ /* 0x000fe80003800000 */
[----:B-1----:R-:W-:Y:S05]  /*15ed0*/  @!P2 BRA `(.L_x_532) ;  /* 0x000000580060a947 */ /* 0x002fea0003800000 */
.L_x_668:
[----:B------:R-:W-:Y:S05]  /*15ee0*/  BSYNC B2 ;  /* 0x0000000000027941 */ /* 0x000fea0003800000 */
.L_x_531:
[----:B------:R-:W-:Y:S01]  /*15ef0*/  BSSY B2, `(.L_x_533) ;  /* 0x000000b000027945 */ /* 0x000fe20003800000 */
[----:B------:R-:W-:Y:S02]  /*15f00*/  IMAD.MOV.U32 R12, RZ, RZ, 0x0 ;  /* 0x00000000ff0c7424 */ /* 0x000fe400078e00ff */
[----:B------:R-:W-:Y:S01]  /*15f10*/  IMAD.MOV.U32 R13, RZ, RZ, 0x12f00000 ;  /* 0x12f00000ff0d7424 */ /* 0x000fe200078e00ff */
[----:B------:R-:W-:Y:S06]  /*15f20*/  @P3 BRA `(.L_x_534) ;  /* 0x00000000001c3947 */ /* 0x000fec0003800000 */
[----:B------:R-:W2:Y:S02]  /*15f30*/  S2R R5, SR_TID.X ;  /* 0x0000000000057919 */ /* 0x000ea40000002100 */
[----:B--2---:R-:W-:Y:S01]  /*15f40*/  LOP3.LUT R11, R5, 0x1f, RZ, 0xc0, !PT ;  /* 0x0000001f050b7812 */ /* 0x004fe200078ec0ff */
[----:B------:R-:W-:-:S03]  /*15f50*/  IMAD.MOV.U32 R5, RZ, RZ, 0x3000 ;  /* 0x00003000ff057424 */ /* 0x000fc600078e00ff */
[----:B------:R-:W-:Y:S01]  /*15f60*/  ISETP.NE.AND P2, PT, R11, RZ, PT ;  /* 0x000000ff0b00720c */ /* 0x000fe20003f45270 */
[----:B------:R2:W-:-:S12]  /*15f70*/  SYNCS.ARRIVE.TRANS64 RZ, [R9+URZ+0x19cb0], R5 ;  /* 0x019cb00509ff79a7 */ /* 0x0005d8000800003f */
[----:B--2---:R-:W-:Y:S05]  /*15f80*/  @!P2 BRA `(.L_x_534) ;  /* 0x000000000004a947 */ /* 0x004fea0003800000 */
[----:B------:R-:W-:Y:S01]  /*15f90*/  BPT.TRAP 0x1 ;  /* 0x000000040000795c */ /* 0x000fe20000300000 */
.L_x_534:
[----:B------:R-:W-:Y:S05]  /*15fa0*/  BSYNC B2 ;  /* 0x0000000000027941 */ /* 0x000fea0003800000 */
.L_x_533:
[----:B------:R-:W-:Y:S01]  /*15fb0*/  R2UR UR10, R14 ;  /* 0x000000000e0a72ca */ /* 0x000fe200000e0000 */
[----:B------:R-:W-:Y:S01]  /*15fc0*/  UIADD3 UR4, UP0, UR38, 0x670, URZ ;  /* 0x0000067026047890 */ /* 0x000fe2000ff1e03f */
[----:B------:R-:W-:Y:S01]  /*15fd0*/  R2UR UR6, R12 ;  /* 0x000000000c0672ca */ /* 0x000fe200000e0000 */
[----:B01----:R-:W-:Y:S01]  /*15fe0*/  VIADD R9, R9, 0x19cb0 ;  /* 0x00019cb009097836 */ /* 0x003fe20000000000 */
[----:B------:R-:W-:Y:S01]  /*15ff0*/  R2UR UR7, R13 ;  /* 0x000000000d0772ca */ /* 0x000fe200000e0000 */
[----:B------:R-:W-:Y:S01]  /*16000*/  VIADD R5, R7, 0x9000 ;  /* 0x0000900007057836 */ /* 0x000fe20000000000 */
[----:B------:R-:W-:Y:S01]  /*16010*/  PLOP3.LUT P2, PT, PT, PT, PT, 0x80, 0x0 ;  /* 0x000000000000781c */ /* 0x000fe20003f4f070 */
[----:B------:R-:W-:-:S12]  /*16020*/  UIADD3.X UR5, URZ, UR39, URZ, UP0, !UPT ;  /* 0x000000273f057290 */ /* 0x000fd800087fe43f */
.L_x_535:
        /* <DEDUP_REMOVED lines=11> */
[----:B------:R-:W-:Y:S01]  /*160e0*/  R2UR UR6, R12 ;  /* 0x000000000c0672ca */ /* 0x000fe200000e0000 */
[----:B------:R-:W-:Y:S01]  /*160f0*/  VIADD R5, R7, 0xa000 ;  /* 0x0000a00007057836 */ /* 0x000fe20000000000 */
[----:B------:R-:W-:Y:S02]  /*16100*/  R2UR UR7, R13 ;  /* 0x000000000d0772ca */ /* 0x000fe400000e0000 */
[----:B------:R-:W-:Y:S02]  /*16110*/  R2UR UR10, R8 ;  /* 0x00000000080a72ca */ /* 0x000fe400000e0000 */
[----:B------:R-:W-:-:S13]  /*16120*/  PLOP3.LUT P2, PT, PT, PT, PT, 0x80, 0x0 ;  /* 0x000000000000781c */ /* 0x000fda0003f4f070 */
.L_x_536:
        /* <DEDUP_REMOVED lines=15> */
.L_x_537:
        /* <DEDUP_REMOVED lines=10> */
.L_x_523:
[----:B------:R-:W-:Y:S05]  /*162c0*/  BSYNC B1 ;  /* 0x0000000000017941 */ /* 0x000fea0003800000 */
.L_x_522:
[----:B------:R-:W-:Y:S01]  /*162d0*/  ISETP.GT.AND P3, PT, R10, R3, PT ;  /* 0x000000030a00720c */ /* 0x000fe20003f64270 */
[----:B------:R-:W-:Y:S02]  /*162e0*/  VIADD R22, R22, 0x1 ;  /* 0x0000000116167836 */ /* 0x000fe40000000000 */
[----:B------:R-:W-:-:S03]  /*162f0*/  VIADD R10, R10, 0xffffffff ;  /* 0xffffffff0a0a7836 */ /* 0x000fc60000000000 */
[----:B------:R-:W-:-:S04]  /*16300*/  ISETP.NE.AND P2, PT, R22, 0x2, PT ;  /* 0x000000021600780c */ /* 0x000fc80003f45270 */
[----:B------:R-:W-:Y:S02]  /*16310*/  SEL R5, RZ, 0x1, P2 ;  /* 0x00000001ff057807 */ /* 0x000fe40001000000 */
[----:B------:R-:W-:Y:S02]  /*16320*/  SEL R22, R22, RZ, P2 ;  /* 0x000000ff16167207 */ /* 0x000fe40001000000 */
[----:B------:R-:W-:Y:S01]  /*16330*/  LOP3.LUT R28, R28, R5, RZ, 0x3c, !PT ;  /* 0x000000051c1c7212 */ /* 0x000fe200078e3cff */
[----:B------:R-:W-:Y:S06]  /*16340*/  @P3 BRA `(.L_x_538) ;  /* 0xfffffff400ac3947 */ /* 0x000fec000383ffff */
.L_x_500:
[----:B------:R-:W-:Y:S05]  /*16350*/  BSYNC B0 ;  /* 0x0000000000007941 */ /* 0x000fea0003800000 */
.L_x_499:
[----:B------:R-:W-:Y:S05]  /*16360*/  @!P0 WARPSYNC.ALL ;  /* 0x0000000000008948 */ /* 0x000fea0003800000 */
[----:B------:R-:W-:Y:S01]  /*16370*/  @!P0 BAR.SYNC.DEFER_BLOCKING 0xc, 0x200 ;  /* 0x0308000000008b1d */ /* 0x000fe20000010000 */
[----:B------:R-:W-:-:S05]  /*16380*/  IMAD.MOV.U32 R0, RZ, RZ, RZ ;  /* 0x000000ffff007224 */ /* 0x000fca00078e00ff */
[----:B------:R-:W-:Y:S04]  /*16390*/  BSSY B0, `(.L_x_539) ;  /* 0x000001f000007945 */ /* 0x000fe80003800000 */
[----:B------:R-:W-:Y:S05]  /*163a0*/  @!P1 BRA `(.L_x_540) ;  /* 0x0000000000749947 */ /* 0x000fea0003800000 */
[----:B------:R-:W-:-:S13]  /*163b0*/  ISETP.NE.AND P0, PT, R4, RZ, PT ;  /* 0x000000ff0400720c */ /* 0x000fda0003f05270 */
[----:B------:R-:W0:Y:S02]  /*163c0*/  @!P0 LDC R4, c[0x0][0x9f0] ;  /* 0x00027c00ff048b82 */ /* 0x000e240000000800 */
[----:B0-----:R-:W-:-:S04]  /*163d0*/  IABS R0, R4 ;  /* 0x0000000400007213 */ /* 0x001fc80000000000 */
[----:B------:R-:W0:Y:S08]  /*163e0*/  I2F.RP R2, R0 ;  /* 0x0000000000027306 */ /* 0x000e300000209400 */
[----:B0-----:R-:W0:Y:S02]  /*163f0*/  MUFU.RCP R2, R2 ;  /* 0x0000000200027308 */ /* 0x001e240000001000 */
[----:B0-----:R-:W-:-:S06]  /*16400*/  VIADD R2, R2, 0xffffffe ;  /* 0x0ffffffe02027836 */ /* 0x001fcc0000000000 */
[----:B------:R-:W0:Y:S02]  /*16410*/  F2I.FTZ.U32.TRUNC.NTZ R3, R2 ;  /* 0x0000000200037305 */ /* 0x000e24000021f000 */
[----:B0-----:R-:W-:-:S04]  /*16420*/  IMAD.MOV R2, RZ, RZ, -R3 ;  /* 0x000000ffff027224 */ /* 0x001fc800078e0a03 */
[----:B------:R-:W-:Y:S02]  /*16430*/  IMAD R5, R2, R0, RZ ;  /* 0x0000000002057224 */ /* 0x000fe400078e02ff */
[----:B------:R-:W-:-:S04]  /*16440*/  IMAD.MOV.U32 R2, RZ, RZ, RZ ;  /* 0x000000ffff027224 */ /* 0x000fc800078e00ff */
[----:B------:R-:W-:Y:S01]  /*16450*/  IMAD.HI.U32 R7, R3, R5, R2 ;  /* 0x0000000503077227 */ /* 0x000fe200078e0002 */
[----:B------:R-:W-:Y:S02]  /*16460*/  IABS R2, R4 ;  /* 0x0000000400027213 */ /* 0x000fe40000000000 */
[----:B------:R-:W-:-:S03]  /*16470*/  IADD3 R3, R20, -0x1, R4 ;  /* 0xffffffff14037810 */ /* 0x000fc60007ffe004 */
[----:B------:R-:W-:Y:S01]  /*16480*/  IMAD.MOV R2, RZ, RZ, -R2 ;  /* 0x000000ffff027224 */ /* 0x000fe200078e0a02 */
[----:B------:R-:W-:Y:S02]  /*16490*/  IABS R5, R3 ;  /* 0x0000000300057213 */ /* 0x000fe40000000000 */
[----:B------:R-:W-:Y:S01]  /*164a0*/  LOP3.LUT R3, R3, R4, RZ, 0x3c, !PT ;  /* 0x0000000403037212 */ /* 0x000fe200078e3cff */
[----:B------:R-:W-:Y:S02]  /*164b0*/  IMAD.MOV.U32 R6, RZ, RZ, R2 ;  /* 0x000000ffff067224 */ /* 0x000fe400078e0002 */
[----:B------:R-:W-:Y:S01]  /*164c0*/  IMAD.HI.U32 R2, R7, R5, RZ ;  /* 0x0000000507027227 */ /* 0x000fe200078e00ff */
[----:B------:R-:W-:-:S03]  /*164d0*/  ISETP.GE.AND P2, PT, R3, RZ, PT ;  /* 0x000000ff0300720c */ /* 0x000fc60003f46270 */
        /* <DEDUP_REMOVED lines=10> */
.L_x_540:
[----:B------:R-:W-:Y:S05]  /*16580*/  BSYNC B0 ;  /* 0x0000000000007941 */ /* 0x000fea0003800000 */
.L_x_539:
[----:B------:R-:W-:-:S05]  /*16590*/  IMAD R3, R21, R0, RZ ;  /* 0x0000000015037224 */ /* 0x000fca00078e02ff */
[----:B------:R-:W-:Y:S01]  /*165a0*/  VIADDMNMX R2, R3, R0, R20, PT ;  /* 0x0000000003027246 */ /* 0x000fe20003800114 */
[----:B------:R0:W-:Y:S03]  /*165b0*/  STL [R1], R3 ;  /* 0x0000000301007387 */ /* 0x0001e60000100800 */
        /* <DEDUP_REMOVED lines=8> */
[----:B------:R-:W-:Y:S02]  /*16640*/  VOTEU.ANY UR4, UPT, PT ;  /* 0x0000000000047886 */ /* 0x000fe400038e0100 */
[----:B------:R-:W0:Y:S08]  /*16650*/  FLO.U32 R0, UR4 ;  /* 0x0000000400007d00 */ /* 0x000e3000080e0000 */
[----:B------:R-:W2:Y:S01]  /*16660*/  POPC R4, UR4 ;  /* 0x0000000400047d09 */ /* 0x000ea20008000000 */
[----:B0-----:R-:W-:-:S02]  /*16670*/  ISETP.EQ.U32.AND P0, PT, R0, R3, PT ;  /* 0x000000030000720c */ /* 0x001fc40003f02070 */
[----:B------:R-:W2:Y:S11]  /*16680*/  LDC.64 R2, c[0x0][0xc60] ;  /* 0x00031800ff027b82 */ /* 0x000eb60000000a00 */
[----:B--2---:R-:W2:Y:S01]  /*16690*/  @P0 ATOMG.E.ADD.STRONG.GPU PT, R3, desc[UR40][R2.64], R4 ;  /* 0x00000004020309a8 */ /* 0x004ea200081ee1e8 */
[----:B------:R-:W0:Y:S02]  /*166a0*/  S2R R5, SR_LTMASK ;  /* 0x0000000000057919 */ /* 0x000e240000003900 */
[----:B0-----:R-:W-:-:S06]  /*166b0*/  LOP3.LUT R5, R5, UR4, RZ, 0xc0, !PT ;  /* 0x0000000405057c12 */ /* 0x001fcc000f8ec0ff */
[----:B------:R-:W0:Y:S01]  /*166c0*/  POPC R5, R5 ;  /* 0x0000000500057309 */ /* 0x000e220000000000 */
[----:B--2---:R-:W0:Y:S02]  /*166d0*/  SHFL.IDX PT, R0, R3, R0, 0x1f ;  /* 0x00001f0003007589 */ /* 0x004e2400000e0000 */
[----:B0-----:R-:W-:Y:S01]  /*166e0*/  IADD3 R24, R0, UR36, R5 ;  /* 0x0000002400187c10 */ /* 0x001fe2000fffe005 */
[----:B------:R-:W-:Y:S06]  /*166f0*/  BRA `(.L_x_542) ;  /* 0x0000003400087947 */ /* 0x000fec0003800000 */
.L_x_541:
        /* <DEDUP_REMOVED lines=8> */
[----:B------:R-:W-:Y:S01]  /*16780*/  MOV R4, UR6 ;  /* 0x0000000600047c02 */ /* 0x000fe20008000f00 */
[----:B------:R-:W-:Y:S01]  /*16790*/  IMAD.U32 R5, RZ, RZ, UR7 ;  /* 0x00000007ff057e24 */ /* 0x000fe2000f8e00ff */
[----:B------:R-:W0:Y:S01]  /*167a0*/  LDC.64 R2, c[0x4][R2] ;  /* 0x0100000002027b82 */ /* 0x000e220000000a00 */
[----:B------:R-:W-:Y:S02]  /*167b0*/  IMAD.U32 R6, RZ, RZ, UR8 ;  /* 0x00000008ff067e24 */ /* 0x000fe4000f8e00ff */
[----:B------:R-:W-:Y:S02]  /*167c0*/  IMAD.U32 R7, RZ, RZ, UR9 ;  /* 0x00000009ff077e24 */ /* 0x000fe4000f8e00ff */
[----:B------:R-:W-:-:S02]  /*167d0*/  IMAD.U32 R10, RZ, RZ, UR4 ;  /* 0x00000004ff0a7e24 */ /* 0x000fc4000f8e00ff */
[----:B------:R-:W-:Y:S02]  /*167e0*/  IMAD.U32 R11, RZ, RZ, UR5 ;  /* 0x00000005ff0b7e24 */ /* 0x000fe4000f8e00ff */
[----:B------:R-:W-:Y:S02]  /*167f0*/  IMAD.MOV.U32 R8, RZ, RZ, 0x70 ;  /* 0x00000070ff087424 */ /* 0x000fe400078e00ff */
[----:B------:R-:W-:Y:S02]  /*16800*/  IMAD.MOV.U32 R12, RZ, RZ, 0x1 ;  /* 0x00000001ff0c7424 */ /* 0x000fe400078e00ff */
[----:B------:R-:W-:-:S07]  /*16810*/  IMAD.MOV.U32 R13, RZ, RZ, RZ ;  /* 0x000000ffff0d7224 */ /* 0x000fce00078e00ff */
[----:B------:R-:W-:-:S07]  /*16820*/  LEPC R20, `(.L_x_544) ;  /* 0x000000001014794e */ /* 0x000fce0000000000 */
[----:B01----:R-:W-:Y:S05]  /*16830*/  CALL.ABS.NOINC R2 ;  /* 0x0000000002007343 */ /* 0x003fea0003c00000 */
.L_x_544:
[----:B------:R-:W-:Y:S05]  /*16840*/  BSYNC B6 ;  /* 0x0000000000067941 */ /* 0x000fea0003800000 */
.L_x_543:
[----:B------:R-:W2:Y:S01]  /*16850*/  LDL.LU R2, [R1+0x28] ;  /* 0x0000280001027983 */ /* 0x000ea20000300800 */
[----:B------:R-:W-:Y:S01]  /*16860*/  VIADD R0, R17, 0x9000 ;  /* 0x0000900011007836 */ /* 0x000fe20000000000 */
[----:B------:R-:W-:Y:S04]  /*16870*/  BSSY B6, `(.L_x_545) ;  /* 0x0000016000067945 */ /* 0x000fe80003800000 */
[----:B------:R-:W-:Y:S02]  /*16880*/  LOP3.LUT P0, RZ, R0, 0x9f, RZ, 0xc0, !PT ;  /* 0x0000009f00ff7812 */ /* 0x000fe4000780c0ff */
[----:B--2---:R-:W-:-:S11]  /*16890*/  LOP3.LUT R2, R2, 0xfffffffe, RZ, 0xc0, !PT ;  /* 0xfffffffe02027812 */ /* 0x004fd600078ec0ff */
[----:B------:R-:W-:-:S05]  /*168a0*/  @P0 LOP3.LUT R2, R2, 0x1, RZ, 0xfc, !PT ;  /* 0x0000000102020812 */ /* 0x000fca00078efcff */
[----:B------:R0:W-:Y:S01]  /*168b0*/  STL [R1+0x28], R2 ;  /* 0x0000280201007387 */ /* 0x0001e20000100800 */
[----:B------:R-:W-:Y:S05]  /*168c0*/  @!P0 BRA `(.L_x_546) ;  /* 0x0000000000408947 */ /* 0x000fea0003800000 */
[----:B0-----:R-:W-:Y:S01]  /*168d0*/  MOV R2, 0x0 ;  /* 0x0000000000027802 */ /* 0x001fe20000000f00 */
        /* <DEDUP_REMOVED lines=14> */
[----:B01----:R-:W-:Y:S05]  /*169c0*/  CALL.ABS.NOINC R2 ;  /* 0x0000000002007343 */ /* 0x003fea0003c00000 */
.L_x_546:
[----:B------:R-:W-:Y:S05]  /*169d0*/  BSYNC B6 ;  /* 0x0000000000067941 */ /* 0x000fea0003800000 */
.L_x_545:
[----:B------:R-:W-:Y:S01]  /*169e0*/  VIADD R0, R17, 0x3000 ;  /* 0x0000300011007836 */ /* 0x000fe20000000000 */
[----:B------:R-:W-:Y:S04]  /*169f0*/  BSSY B6, `(.L_x_547) ;  /* 0x0000013000067945 */ /* 0x000fe80003800000 */
[----:B------:R-:W-:-:S13]  /*16a00*/  LOP3.LUT P0, RZ, R0, 0x3ff, RZ, 0xc0, !PT ;  /* 0x000003ff00ff7812 */ /* 0x000fda000780c0ff */
[----:B------:R-:W-:Y:S05]  /*16a10*/  @!P0 BRA `(.L_x_548) ;  /* 0x0000000000408947 */ /* 0x000fea0003800000 */
[----:B0-----:R-:W-:Y:S01]  /*16a20*/  MOV R2, 0x0 ;  /* 0x0000000000027802 */ /* 0x001fe20000000f00 */
[----:B------:R-:W-:Y:S01]  /*16a30*/  ULDC.64 UR6, c[0x4][0x98] ;  /* 0x0100260000067ab9 */ /* 0x000fe20000000a00 */
[----:B------:R-:W-:Y:S01]  /*16a40*/  ULDC.64 UR8, c[0x4][0xa0] ;  /* 0x0100280000087ab9 */ /* 0x000fe20000000a00 */
[----:B------:R-:W-:Y:S01]  /*16a50*/  ULDC.64 UR4, c[0x4][0x18] ;  /* 0x0100060000047ab9 */ /* 0x000fe20000000a00 */
[----:B------:R-:W-:Y:S01]  /*16a60*/  IMAD.U32 R4, RZ, RZ, UR6 ;  /* 0x00000006ff047e24 */ /* 0x000fe2000f8e00ff */
[----:B------:R-:W-:Y:S01]  /*16a70*/  MOV R8, 0x70 ;  /* 0x0000007000087802 */ /* 0x000fe20000000f00 */
[----:B------:R-:W0:Y:S01]  /*16a80*/  LDC.64 R2, c[0x4][R2] ;  /* 0x0100000002027b82 */ /* 0x000e220000000a00 */
[----:B------:R-:W-:Y:S02]  /*16a90*/  IMAD.U32 R5, RZ, RZ, UR7 ;  /* 0x00000007ff057e24 */ /* 0x000fe4000f8e00ff */
[----:B------:R-:W-:Y:S02]  /*16aa0*/  IMAD.U32 R6, RZ, RZ, UR8 ;  /* 0x00000008ff067e24 */ /* 0x000fe4000f8e00ff */
[----:B------:R-:W-:-:S02]  /*16ab0*/  IMAD.U32 R7, RZ, RZ, UR9 ;  /* 0x00000009ff077e24 */ /* 0x000fc4000f8e00ff */
[----:B------:R-:W-:Y:S02]  /*16ac0*/  IMAD.U32 R10, RZ, RZ, UR4 ;  /* 0x00000004ff0a7e24 */ /* 0x000fe4000f8e00ff */
[----:B------:R-:W-:Y:S02]  /*16ad0*/  IMAD.U32 R11, RZ, RZ, UR5 ;  /* 0x00000005ff0b7e24 */ /* 0x000fe4000f8e00ff */
[----:B------:R-:W-:Y:S02]  /*16ae0*/  IMAD.MOV.U32 R12, RZ, RZ, 0x1 ;  /* 0x00000001ff0c7424 */ /* 0x000fe400078e00ff */
[----:B------:R-:W-:-:S07]  /*16af0*/  IMAD.MOV.U32 R13, RZ, RZ, RZ ;  /* 0x000000ffff0d7224 */ /* 0x000fce00078e00ff */
[----:B------:R-:W-:-:S07]  /*16b00*/  LEPC R20, `(.L_x_548) ;  /* 0x000000001014794e */ /* 0x000fce0000000000 */
[----:B01----:R-:W-:Y:S05]  /*16b10*/  CALL.ABS.NOINC R2 ;  /* 0x0000000002007343 */ /* 0x003fea0003c00000 */
.L_x_548:
[----:B------:R-:W-:Y:S05]  /*16b20*/  BSYNC B6 ;  /* 0x0000000000067941 */ /* 0x000fea0003800000 */
.L_x_547:
[----:B0-----:R-:W2:Y:S01]  /*16b30*/  LDL R2, [R1+0x28] ;  /* 0x0000280001027983 */ /* 0x001ea20000100800 */
[----:B------:R-:W-:Y:S01]  /*16b40*/  BSSY B6, `(.L_x_549) ;  /* 0x0000013000067945 */ /* 0x000fe20003800000 */
[----:B--2---:R-:W-:-:S13]  /*16b50*/  LOP3.LUT P6, RZ, R2, 0x1, RZ, 0xc0, !PT ;  /* 0x0000000102ff7812 */ /* 0x004fda00078cc0ff */
        /* <DEDUP_REMOVED lines=17> */
.L_x_550:
[----:B------:R-:W-:Y:S05]  /*16c70*/  BSYNC B6 ;  /* 0x0000000000067941 */ /* 0x000fea0003800000 */
.L_x_549:
[----:B------:R-:W2:Y:S01]  /*16c80*/  LDL.LU R2, [R1+0x8] ;  /* 0x0000080001027983 */ /* 0x000ea20000300800 */
[----:B------:R-:W-:Y:S01]  /*16c90*/  ULDC.64 UR4, c[0x0][0x9f8] ;  /* 0x00027e0000047ab9 */ /* 0x000fe20000000a00 */
[----:B------:R-:W0:Y:S02]  /*16ca0*/  LDC R8, c[0x0][0x430] ;  /* 0x00010c00ff087b82 */ /* 0x000e240000000800 */
[----:B------:R-:W3:Y:S04]  /*16cb0*/  LDL.LU R4, [R1+0x20] ;  /* 0x0000200001047983 */ /* 0x000ee80000300800 */
[----:B------:R-:W4:Y:S02]  /*16cc0*/  LDL R0, [R1+0x38] ;  /* 0x0000380001007983 */ /* 0x000f240000100800 */
[----:B------:R-:W1:Y:S02]  /*16cd0*/  LDC R12, c[0x0][0x2f4] ;  /* 0x0000bd00ff0c7b82 */ /* 0x000e640000000800 */
[----:B------:R-:W4:Y:S01]  /*16ce0*/  LDL R21, [R1+0x24] ;  /* 0x0000240001157983 */ /* 0x000f220000100800 */
[----:B------:R-:W-:-:S03]  /*16cf0*/  ISETP.NE.U32.AND P0, PT, RZ, UR4, PT ;  /* 0x00000004ff007c0c */ /* 0x000fc6000bf05070 */
[----:B------:R-:W4:Y:S01]  /*16d00*/  LDL R6, [R1+0x4] ;  /* 0x0000040001067983 */ /* 0x000f220000100800 */
[----:B------:R-:W-:-:S03]  /*16d10*/  ISETP.NE.AND.EX P0, PT, RZ, UR5, PT, P0 ;  /* 0x00000005ff007c0c */ /* 0x000fc6000bf05300 */
[----:B------:R-:W4:Y:S04]  /*16d20*/  LDL.LU R10, [R1+0x28] ;  /* 0x00002800010a7983 */ /* 0x000f280000300800 */
[----:B------:R-:W4:Y:S01]  /*16d30*/  LDL R14, [R1+0x54] ;  /* 0x00005400010e7983 */ /* 0x000f220000100800 */
[----:B------:R-:W1:Y:S05]  /*16d40*/  S2R R20, SR_TID.X ;  /* 0x0000000000147919 */ /* 0x000e6a0000002100 */
[----:B--2---:R-:W-:-:S04]  /*16d50*/  @P0 IADD3 R2, P1, R2, UR4, RZ ;  /* 0x0000000402020c10 */ /* 0x004fc8000ff3e0ff */
[----:B---3--:R-:W-:-:S05]  /*16d60*/  @P0 IADD3.X R3, R4, UR5, RZ, P1, !PT ;  /* 0x0000000504030c10 */ /* 0x008fca0008ffe4ff */
[----:B------:R2:W3:Y:S01]  /*16d70*/  @P0 LDG.E R26, desc[UR40][R2.64] ;  /* 0x00000028021a0981 */ /* 0x0004e2000c1e1900 */
[----:B------:R-:W2:Y:S01]  /*16d80*/  S2R R4, SR_TID.X ;  /* 0x0000000000047919 */ /* 0x000ea20000002100 */
[----:B0-----:R-:W-:Y:S02]  /*16d90*/  ISETP.NE.AND P1, PT, R8, 0x1, PT ;  /* 0x000000010800780c */ /* 0x001fe40003f25270 */
[----:B-1----:R-:W-:Y:S02]  /*16da0*/  LOP3.LUT R20, R20, 0x7f, RZ, 0xc0, !PT ;  /* 0x0000007f14147812 */ /* 0x002fe400078ec0ff */
[----:B----4-:R-:W-:Y:S02]  /*16db0*/  LEA R0, R0, 0xffffff80, 0x7 ;  /* 0xffffff8000007811 */ /* 0x010fe400078e38ff */
[----:B------:R-:W-:-:S07]  /*16dc0*/  SHF.R.U32.HI R20, RZ, 0x1, R20 ;  /* 0x00000001ff147819 */ /* 0x000fce0000011614 */
[----:B------:R-:W0:Y:S08]  /*16dd0*/  @P1 LDC R5, c[0x0][0x434] ;  /* 0x00010d00ff051b82 */ /* 0x000e300000000800 */
[----:B------:R-:W1:Y:S01]  /*16de0*/  @P1 LDC R7, c[0x0][0x438] ;  /* 0x00010e00ff071b82 */ /* 0x000e620000000800 */
[----:B--2---:R-:W-:-:S05]  /*16df0*/  IMAD.SHL.U32 R4, R4, 0x40, RZ ;  /* 0x0000004004047824 */ /* 0x004fca00078e00ff */
[----:B------:R-:W-:-:S04]  /*16e00*/  LOP3.LUT R4, R4, 0x40, RZ, 0xc0, !PT ;  /* 0x0000004004047812 */ /* 0x000fc800078ec0ff */
[----:B------:R-:W-:-:S04]  /*16e10*/  LOP3.LUT R4, R0, R20, R4, 0xfe, !PT ;  /* 0x0000001400047212 */ /* 0x000fc800078efe04 */
[C---:B------:R-:W-:Y:S01]  /*16e20*/  ISETP.GE.AND P0, PT, R4.reuse, R21, PT ;  /* 0x000000150400720c */ /* 0x040fe20003f06270 */
[----:B------:R-:W-:-:S12]  /*16e30*/  IMAD.IADD R4, R4, 0x1, R6 ;  /* 0x0000000104047824 */ /* 0x000fd800078e0206 */
[----:B------:R-:W2:Y:S01]  /*16e40*/  @!P0 LDC.64 R2, c[0x0][0x428] ;  /* 0x00010a00ff028b82 */ /* 0x000ea20000000a00 */
[----:B0-----:R-:W-:-:S04]  /*16e50*/  @P1 IMAD.HI.U32 R5, R4, R5, RZ ;  /* 0x0000000504051227 */ /* 0x001fc800078e00ff */
[----:B------:R-:W-:Y:S01]  /*16e60*/  IMAD.MOV.U32 R6, RZ, RZ, R4 ;  /* 0x000000ffff067224 */ /* 0x000fe200078e0004 */
[----:B-1----:R-:W-:-:S05]  /*16e70*/  @P1 SHF.R.U32.HI R6, RZ, R7, R5 ;  /* 0x00000007ff061219 */ /* 0x002fca0000011605 */
[--C-:B------:R-:W-:Y:S01]  /*16e80*/  IMAD.MOV R5, RZ, RZ, -R6.reuse ;  /* 0x000000ffff057224 */ /* 0x100fe200078e0a06 */
[----:B------:R-:W-:-:S03]  /*16e90*/  @!P0 SHF.R.S32.HI R7, RZ, 0x1f, R6 ;  /* 0x0000001fff078819 */ /* 0x000fc60000011406 */
[----:B------:R-:W-:Y:S01]  /*16ea0*/  IMAD R5, R8, R5, R4 ;  /* 0x0000000508057224 */ /* 0x000fe200078e0204 */
[C---:B------:R-:W-:Y:S02]  /*16eb0*/  ISETP.GE.AND P3, PT, R29.reuse, R12, PT ;  /* 0x0000000c1d00720c */ /* 0x040fe40003f66270 */
[----:B------:R-:W-:Y:S02]  /*16ec0*/  LOP3.LUT R13, R29, 0x20, RZ, 0xfc, !PT ;  /* 0x000000201d0d7812 */ /* 0x000fe400078efcff */
[----:B------:R-:W-:Y:S02]  /*16ed0*/  LOP3.LUT R10, R10, 0xfffffff7, RZ, 0xc0, !PT ;  /* 0xfffffff70a0a7812 */ /* 0x000fe400078ec0ff */
[----:B------:R-:W-:-:S07]  /*16ee0*/  ISETP.NE.AND P2, PT, R14, 0x3, PT ;  /* 0x000000030e00780c */ /* 0x000fce0003f45270 */
[----:B------:R-:W-:-:S04]  /*16ef0*/  @P3 LOP3.LUT R10, R10, 0x8, RZ, 0xfc, !PT ;  /* 0x000000080a0a3812 */ /* 0x000fc800078efcff */
[----:B------:R-:W-:Y:S02]  /*16f00*/  LOP3.LUT R10, R10, 0xfffffffe, RZ, 0xc0, !PT ;  /* 0xfffffffe0a0a7812 */ /* 0x000fe400078ec0ff */
[----:B------:R-:W-:Y:S02]  /*16f10*/  LOP3.LUT R11, R29, 0x40, RZ, 0xfc, !PT ;  /* 0x000000401d0b7812 */ /* 0x000fe400078efcff */
[----:B------:R-:W-:Y:S01]  /*16f20*/  LOP3.LUT R10, R10, 0xfffffffb, RZ, 0xc0, !PT ;  /* 0xfffffffb0a0a7812 */ /* 0x000fe200078ec0ff */
[----:B------:R-:W-:Y:S01]  /*16f30*/  UMOV UR4, 0xffffffff ;  /* 0xffffffff00047882 */ /* 0x000fe20000000000 */
[----:B---3--:R-:W-:Y:S01]  /*16f40*/  SHF.R.S32.HI R9, RZ, 0x1f, R26 ;  /* 0x0000001fff097819 */ /* 0x008fe2000001141a */
[----:B--2---:R-:W-:-:S04]  /*16f50*/  @!P0 IMAD.WIDE.U32 R6, R26, R2, R6 ;  /* 0x000000021a068225 */ /* 0x004fc800078e0006 */
[----:B------:R-:W-:-:S04]  /*16f60*/  @!P0 IMAD R4, R9, R2, RZ ;  /* 0x0000000209048224 */ /* 0x000fc800078e02ff */
[----:B------:R-:W-:Y:S02]  /*16f70*/  @!P0 IMAD R4, R26, R3, R4 ;  /* 0x000000031a048224 */ /* 0x000fe400078e0204 */
[----:B------:R-:W0:Y:S01]  /*16f80*/  @!P0 LDC.64 R2, c[0x0][0x418] ;  /* 0x00010600ff028b82 */ /* 0x000e220000000a00 */
[----:B------:R1:W-:Y:S01]  /*16f90*/  STL [R1+0x8], R9 ;  /* 0x0000080901007387 */ /* 0x0003e20000100800 */
[----:B0-----:R-:W-:Y:S01]  /*16fa0*/  @!P0 LEA R8, P1, R6, R2, 0x2 ;  /* 0x0000000206088211 */ /* 0x001fe200078210ff */
[----:B------:R-:W-:-:S05]  /*16fb0*/  @!P0 IMAD.IADD R2, R7, 0x1, R4 ;  /* 0x0000000107028824 */ /* 0x000fca00078e0204 */
[----:B-1----:R-:W-:Y:S02]  /*16fc0*/  @!P0 LEA.HI.X R9, R6, R3, R2, 0x2, P1 ;  /* 0x0000000306098211 */ /* 0x002fe400008f1402 */
[----:B------:R-:W-:Y:S01]  /*16fd0*/  ISETP.GE.AND P1, PT, R13, R12, PT ;  /* 0x0000000c0d00720c */ /* 0x000fe20003f26270 */
[----:B------:R-:W-:-:S06]  /*16fe0*/  IMAD.MOV.U32 R3, RZ, RZ, RZ ;  /* 0x000000ffff037224 */ /* 0x000fcc00078e00ff */
[----:B------:R0:W5:Y:S01]  /*16ff0*/  @!P0 LDG.E R3, desc[UR40][R8.64] ;  /* 0x0000002808038981 */ /* 0x000162000c1e1900 */
[----:B------:R-:W-:-:S05]  /*17000*/  ISETP.GE.AND P0, PT, R11, R12, PT ;  /* 0x0000000c0b00720c */ /* 0x000fca0003f06270 */
[----:B------:R-:W-:-:S04]  /*17010*/  @P1 LOP3.LUT R10, R10, 0x4, RZ, 0xfc, !PT ;  /* 0x000000040a0a1812 */ /* 0x000fc800078efcff */
[----:B------:R-:W-:-:S04]  /*17020*/  @P2 LOP3.LUT R10, R10, 0x1, RZ, 0xfc, !PT ;  /* 0x000000010a0a2812 */ /* 0x000fc800078efcff */
[----:B------:R-:W-:-:S04]  /*17030*/  LOP3.LUT R10, R10, 0xfffffffd, RZ, 0xc0, !PT ;  /* 0xfffffffd0a0a7812 */ /* 0x000fc800078ec0ff */
[----:B------:R-:W-:-:S05]  /*17040*/  @P0 LOP3.LUT R10, R10, 0x2, RZ, 0xfc, !PT ;  /* 0x000000020a0a0812 */ /* 0x000fca00078efcff */
[----:B------:R0:W-:Y:S01]  /*17050*/  STL [R1+0x28], R10 ;  /* 0x0000280a01007387 */ /* 0x0001e20000100800 */
[----:B------:R-:W-:Y:S05]  /*17060*/  BRA.DIV UR4, `(.L_x_551) ;  /* 0x0000004a04107947 */ /* 0x000fea000b800000 */
.L_x_671:
[----:B------:R-:W-:Y:S05]  /*17070*/  @!P2 BRA `(.L_x_552) ;  /* 0x000000000004a947 */ /* 0x000fea0003800000 */
[----:B------:R-:W-:Y:S01]  /*17080*/  BPT.TRAP 0x1 ;  /* 0x000000040000795c */ /* 0x000fe20000300000 */
.L_x_552:
[----:B------:R-:W-:Y:S01]  /*17090*/  IMAD R4, R19, 0x8, R17 ;  /* 0x0000000813047824 */ /* 0x000fe200078e0211 */
[----:B------:R-:W-:Y:S01]  /*170a0*/  SHF.L.U32 R2, R23, 0x1f, RZ ;  /* 0x0000001f17027819 */ /* 0x000fe200000006ff */
[----:B------:R-:W-:Y:S03]  /*170b0*/  BSSY B0, `(.L_x_553) ;  /* 0x0000006000007945 */ /* 0x000fe60003800000 */
[----:B------:R1:W2:Y:S01]  /*170c0*/  SYNCS.PHASECHK.TRANS64.TRYWAIT P0, [R4+URZ+0x19c80], R2 ;  /* 0x019c8002040075a7 */ /* 0x0002a2000800017f */
[----:B------:R1:W-:Y:S02]  /*170d0*/  STL [R1+0x20], R2 ;  /* 0x0000200201007387 */ /* 0x0003e40000100800 */
[----:B-1----:R-:W-:Y:S02]  /*170e0*/  IADD3 R2, -R20, R21, -R0 ;  /* 0x0000001514027210 */ /* 0x002fe40007ffe900 */
[----:B------:R-:W-:Y:S01]  /*170f0*/  SHF.R.S32.HI R20, RZ, 0x1f, R5 ;  /* 0x0000001fff147819 */ /* 0x000fe20000011405 */
[----:B--2---:R-:W-:Y:S06]  /*17100*/  @!P0 BRA `(.L_x_554) ;  /* 0x00000048001c8947 */ /* 0x004fec0003800000 */
.L_x_672:
[----:B------:R-:W-:Y:S05]  /*17110*/  BSYNC B0 ;  /* 0x0000000000007941 */ /* 0x000fea0003800000 */
.L_x_553:
[----:B0-----:R-:W2:Y:S01]  /*17120*/  LDL R10, [R1+0x10] ;  /* 0x00001000010a7983 */ /* 0x001ea20000100800 */
[----:B------:R-:W-:Y:S01]  /*17130*/  ULDC.64 UR4, c[0x0][0x328] ;  /* 0x0000ca0000047ab9 */ /* 0x000fe20000000a00 */
[----:B-----5:R-:W-:Y:S01]  /*17140*/  SHF.R.S32.HI R21, RZ, 0x1f, R3 ;  /* 0x0000001fff157819 */ /* 0x020fe20000011403 */
[----:B-1----:R-:W-:Y:S01]  /*17150*/  IMAD R0, R20, UR4, RZ ;  /* 0x0000000414007c24 */ /* 0x002fe2000f8e02ff */
[----:B------:R-:W-:Y:S01]  /*17160*/  ULDC.64 UR6, c[0x0][0x318] ;  /* 0x0000c60000067ab9 */ /* 0x000fe20000000a00 */
[----:B------:R-:W-:Y:S01]  /*17170*/  IMAD.WIDE.U32 R6, R5, UR4, RZ ;  /* 0x0000000405067c25 */ /* 0x000fe2000f8e00ff */
[----:B------:R-:W-:-:S03]  /*17180*/  ISETP.GE.AND P1, PT, R2, 0x1, PT ;  /* 0x000000010200780c */ /* 0x000fc60003f26270 */
        /* <DEDUP_REMOVED lines=12> */
[----:B------:R-:W-:Y:S01]  /*17250*/  IADD3.X R9, R9, UR7, RZ, P0, !PT ;  /* 0x0000000709097c10 */ /* 0x000fe200087fe4ff */
[----:B--2---:R-:W-:Y:S01]  /*17260*/  IMAD R10, R19, 0x3000, R10 ;  /* 0x00003000130a7824 */ /* 0x004fe200078e020a */
[----:B------:R-:W-:Y:S07]  /*17270*/  BRA.DIV UR4, `(.L_x_555) ;  /* 0x0000004604d87947 */ /* 0x000fee000b800000 */
[----:B------:R-:W0:Y:S01]  /*17280*/  SHFL.IDX PT, R6, R8, RZ, 0x1e1f ;  /* 0x001e1fff08067589 */ /* 0x000e2200000e0000 */
[----:B------:R-:W1:Y:S01]  /*17290*/  LDC R12, c[0x0][0x2f4] ;  /* 0x0000bd00ff0c7b82 */ /* 0x000e620000000800 */
[C---:B------:R-:W-:Y:S02]  /*172a0*/  LOP3.LUT R13, R29.reuse, 0x20, RZ, 0xfc, !PT ;  /* 0x000000201d0d7812 */ /* 0x040fe400078efcff */
[----:B------:R-:W2:Y:S01]  /*172b0*/  SHFL.IDX PT, R0, R9, RZ, 0x1e1f ;  /* 0x001e1fff09007589 */ /* 0x000ea200000e0000 */
[----:B------:R-:W-:-:S03]  /*172c0*/  LOP3.LUT R11, R29, 0x40, RZ, 0xfc, !PT ;  /* 0x000000401d0b7812 */ /* 0x000fc600078efcff */
[----:B------:R-:W3:Y:S01]  /*172d0*/  SHFL.IDX PT, R9, R9, 0x1, 0x1e1f ;  /* 0x003e1f0009097f89 */ /* 0x000ee200000e0000 */
[C---:B0-----:R-:W-:Y:S02]  /*172e0*/  IADD3 R6, P0, R29.reuse, R6, RZ ;  /* 0x000000061d067210 */ /* 0x041fe40007f1e0ff */
[-C--:B-1----:R-:W-:Y:S02]  /*172f0*/  ISETP.GE.AND P4, PT, R29, R12.reuse, PT ;  /* 0x0000000c1d00720c */ /* 0x082fe40003f86270 */
[----:B------:R-:W-:Y:S01]  /*17300*/  ISETP.GE.AND P2, PT, R13, R12, PT ;  /* 0x0000000c0d00720c */ /* 0x000fe20003f46270 */
[----:B--2---:R-:W-:Y:S01]  /*17310*/  IMAD.X R7, RZ, RZ, R0, P0 ;  /* 0x000000ffff077224 */ /* 0x004fe200000e0600 */
[----:B------:R-:W-:Y:S01]  /*17320*/  ISETP.LT.OR P0, PT, R2, 0x1, P4 ;  /* 0x000000010200780c */ /* 0x000fe20002701670 */
[----:B------:R-:W-:-:S12]  /*17330*/  IMAD.IADD R0, R17, 0x1, R10 ;  /* 0x0000000111007824 */ /* 0x000fd800078e020a */
        /* <DEDUP_REMOVED lines=8> */
.L_x_678:
        /* <DEDUP_REMOVED lines=13> */
.L_x_556:
[----:B------:R-:W-:Y:S02]  /*17490*/  PLOP3.LUT P2, PT, P2, P0, PT, 0xa2, 0x0 ;  /* 0x000000000000781c */ /* 0x000fe40001741472 */
[----:B------:R-:W-:-:S08]  /*174a0*/  @P0 R2UR P2, UR4, R4 ;  /* 0x00000000040402ca */ /* 0x000fd00000040000 */
[----:B------:R-:W-:-:S05]  /*174b0*/  @P0 PLOP3.LUT P0, PT, P2, PT, PT, 0x80, 0x0 ;  /* 0x000000000000081c */ /* 0x000fca000170f070 */
[----:B------:R-:W-:Y:S01]  /*174c0*/  @!P2 SYNCS.ARRIVE.TRANS64.RED.A0T1 RZ, [UR4+0x19c70], RZ ;  /* 0x019c70ffffffa9a7 */ /* 0x000fe20008200404 */
[----:B------:R-:W-:Y:S07]  /*174d0*/  @!P2 ARRIVES.LDGSTSBAR.64.TRANSCNT [UR4+0x19c70] ;  /* 0x019c7000ff00a9b0 */ /* 0x000fee0008000a84 */
[----:B------:R-:W-:Y:S05]  /*174e0*/  @P0 BRA.U.ANY `(.L_x_556) ;  /* 0xfffffffd00e80947 */ /* 0x000fea000393ffff */
[----:B------:R-:W-:Y:S01]  /*174f0*/  NOP ;  /* 0x0000000000007918 */ /* 0x000fe20000000000 */
[----:B------:R-:W2:Y:S02]  /*17500*/  LDL R2, [R1+0x54] ;  /* 0x0000540001027983 */ /* 0x000ea40000100800 */
[----:B--2---:R-:W-:-:S13]  /*17510*/  ISETP.NE.AND P4, PT, R2, 0x3, PT ;  /* 0x000000030200780c */ /* 0x004fda0003f85270 */
[----:B------:R-:W-:Y:S05]  /*17520*/  @!P4 BRA `(.L_x_557) ;  /* 0x000000000004c947 */ /* 0x000fea0003800000 */
[----:B------:R-:W-:Y:S01]  /*17530*/  BPT.TRAP 0x1 ;  /* 0x000000040000795c */ /* 0x000fe20000300000 */
.L_x_557:
[----:B------:R2:W-:Y:S01]  /*17540*/  SYNCS.ARRIVE.TRANS64.A1T0 RZ, [R4+URZ+0x19c70], RZ ;  /* 0x019c70ff04ff79a7 */ /* 0x0005e2000810003f */
[----:B------:R-:W-:Y:S05]  /*17550*/  @!P4 BRA `(.L_x_558) ;  /* 0x000000000004c947 */ /* 0x000fea0003800000 */
[----:B------:R-:W-:Y:S01]  /*17560*/  BPT.TRAP 0x1 ;  /* 0x000000040000795c */ /* 0x000fe20000300000 */
.L_x_558:
[----:B------:R-:W3:Y:S01]  /*17570*/  LDL R2, [R1+0x20] ;  /* 0x0000200001027983 */ /* 0x000ee20000100800 */
[----:B------:R-:W-:Y:S01]  /*17580*/  BSSY B0, `(.L_x_559) ;  /* 0x0000003000007945 */ /* 0x000fe20003800000 */
[----:B---3--:R-:W3:Y:S03]  /*17590*/  SYNCS.PHASECHK.TRANS64.TRYWAIT P0, [R4+URZ+0x19c40], R2 ;  /* 0x019c4002040075a7 */ /* 0x008ee6000800017f */
[----:B---3--:R-:W-:Y:S05]  /*175a0*/  @!P0 BRA `(.L_x_560) ;  /* 0x0000004400e48947 */ /* 0x008fea0003800000 */
.L_x_679:
[----:B------:R-:W-:Y:S05]  /*175b0*/  BSYNC B0 ;  /* 0x0000000000007941 */ /* 0x000fea0003800000 */
.L_x_559:
[----:B------:R-:W-:Y:S01]  /*175c0*/  ULDC.64 UR4, c[0x0][0x300] ;  /* 0x0000c00000047ab9 */ /* 0x000fe20000000a00 */
[----:B0-----:R-:W0:Y:S01]  /*175d0*/  LDC R8, c[0x0][0x2f4] ;  /* 0x0000bd00ff087b82 */ /* 0x001e220000000800 */
[----:B------:R-:W-:Y:S01]  /*175e0*/  IMAD R20, R20, UR4, RZ ;  /* 0x0000000414147c24 */ /* 0x000fe2000f8e02ff */
[----:B------:R-:W-:Y:S01]  /*175f0*/  ULDC.64 UR6, c[0x0][0x2e8] ;  /* 0x0000ba0000067ab9 */ /* 0x000fe20000000a00 */
[----:B-1----:R-:W-:Y:S01]  /*17600*/  IMAD.WIDE.U32 R6, R5, UR4, RZ ;  /* 0x0000000405067c25 */ /* 0x002fe2000f8e00ff */
[C---:B------:R-:W-:Y:S02]  /*17610*/  LOP3.LUT R10, R29.reuse, 0x40, RZ, 0xfc, !PT ;  /* 0x000000401d0a7812 */ /* 0x040fe400078efcff */
[----:B------:R-:W-:Y:S01]  /*17620*/  LOP3.LUT R9, R29, 0x20, RZ, 0xfc, !PT ;  /* 0x000000201d097812 */ /* 0x000fe200078efcff */
[----:B------:R-:W-:Y:S01]  /*17630*/  IMAD R20, R5, UR5, R20 ;  /* 0x0000000505147c24 */ /* 0x000fe2000f8e0214 */
[----:B------:R-:W-:Y:S02]  /*17640*/  ULDC.64 UR4, c[0x0][0x310] ;  /* 0x0000c40000047ab9 */ /* 0x000fe40000000a00 */
[----:B------:R-:W-:-:S02]  /*17650*/  IMAD R21, R21, UR4, RZ ;  /* 0x0000000415157c24 */ /* 0x000fc4000f8e02ff */
[----:B------:R-:W-:Y:S02]  /*17660*/  IMAD.IADD R7, R7, 0x1, R20 ;  /* 0x0000000107077824 */ /* 0x000fe400078e0214 */
[----:B------:R-:W-:-:S04]  /*17670*/  IMAD.WIDE.U32 R6, R3, UR4, R6 ;  /* 0x0000000403067c25 */ /* 0x000fc8000f8e0006 */
[----:B------:R-:W-:Y:S01]  /*17680*/  IMAD R3, R3, UR5, R21 ;  /* 0x0000000503037c24 */ /* 0x000fe2000f8e0215 */
[----:B---3--:R-:W-:Y:S01]  /*17690*/  MOV R2, R6 ;  /* 0x0000000600027202 */ /* 0x008fe20000000f00 */
[----:B------:R-:W-:Y:S02]  /*176a0*/  ULDC.64 UR4, c[0x0][0x308] ;  /* 0x0000c20000047ab9 */ /* 0x000fe40000000a00 */
[----:B------:R-:W-:Y:S01]  /*176b0*/  IMAD.IADD R3, R7, 0x1, R3 ;  /* 0x0000000107037824 */ /* 0x000fe200078e0203 */
[-C--:B0-----:R-:W-:Y:S02]  /*176c0*/  ISETP.GE.AND P2, PT, R10, R8.reuse, PT ;  /* 0x000000080a00720c */ /* 0x081fe40003f46270 */
[-C--:B------:R-:W-:Y:S01]  /*176d0*/  ISETP.GE.AND P4, PT, R9, R8.reuse, PT ;  /* 0x000000080900720c */ /* 0x080fe20003f86270 */
[----:B------:R-:W-:Y:S01]  /*176e0*/  IMAD.WIDE.U32 R2, R16, UR4, R2 ;  /* 0x0000000410027c25 */ /* 0x000fe2000f8e0002 */
[----:B------:R-:W-:Y:S01]  /*176f0*/  UMOV UR4, 0xffffffff ;  /* 0xffffffff00047882 */ /* 0x000fe20000000000 */
[----:B------:R-:W-:-:S02]  /*17700*/  ISETP.GE.AND P5, PT, R29, R8, PT ;  /* 0x000000081d00720c */ /* 0x000fc40003fa6270 */
[----:B------:R-:W-:Y:S01]  /*17710*/  IMAD R6, R16, UR5, R3 ;  /* 0x0000000510067c24 */ /* 0x000fe2000f8e0203 */
[----:B------:R-:W-:-:S04]  /*17720*/  IADD3 R5, P0, R2, UR6, RZ ;  /* 0x0000000602057c10 */ /* 0x000fc8000ff1e0ff */
[----:B------:R-:W-:Y:S01]  /*17730*/  IADD3.X R6, R6, UR7, RZ, P0, !PT ;  /* 0x0000000706067c10 */ /* 0x000fe200087fe4ff */
[----:B------:R-:W-:Y:S08]  /*17740*/  BRA.DIV UR4, `(.L_x_561) ;  /* 0x0000004604947947 */ /* 0x000ff0000b800000 */
[----:B------:R-:W0:Y:S04]  /*17750*/  SHFL.IDX PT, R3, R5, RZ, 0x1e1f ;  /* 0x001e1fff05037589 */ /* 0x000e2800000e0000 */
[----:B------:R-:W1:Y:S04]  /*17760*/  SHFL.IDX PT, R2, R6, RZ, 0x1e1f ;  /* 0x001e1fff06027589 */ /* 0x000e6800000e0000 */
[----:B------:R-:W3:Y:S04]  /*17770*/  SHFL.IDX PT, R5, R5, 0x1, 0x1e1f ;  /* 0x003e1f0005057f89 */ /* 0x000ee800000e0000 */
[----:B------:R-:W4:Y:S01]  /*17780*/  SHFL.IDX PT, R6, R6, 0x1, 0x1e1f ;  /* 0x003e1f0006067f89 */ /* 0x000f2200000e0000 */
[----:B0-----:R-:W-:-:S05]  /*17790*/  @P1 IADD3 R3, P0, R29, R3, RZ ;  /* 0x000000031d031210 */ /* 0x001fca0007f1e0ff */
[----:B-1----:R-:W-:-:S05]  /*177a0*/  @P1 IMAD.X R2, RZ, RZ, R2, P0 ;  /* 0x000000ffff021224 */ /* 0x002fca00000e0602 */
[----:B------:R-:W-:-:S04]  /*177b0*/  @P1 LOP3.LUT R3, R3, R2, RZ, 0x3c, !PT ;  /* 0x0000000203031212 */ /* 0x000fc800078e3cff */
[----:B------:R-:W-:-:S04]  /*177c0*/  @P1 LOP3.LUT R2, R3, R2, RZ, 0x3c, !PT ;  /* 0x0000000203021212 */ /* 0x000fc800078e3cff */
[----:B------:R-:W-:-:S05]  /*177d0*/  @P1 LOP3.LUT R3, R3, R2, RZ, 0x3c, !PT ;  /* 0x0000000203031212 */ /* 0x000fca00078e3cff */
[----:B------:R0:W-:Y:S04]  /*177e0*/  @P1 LDGSTS.E.BYPASS.LTC128B.128 [R0+0x13800], desc[UR40][R2.64], !P5 ;  /* 0x1380000002001fae */ /* 0x0001e8000e901d68 */
[----:B------:R0:W-:Y:S04]  /*177f0*/  @P1 LDGSTS.E.BYPASS.LTC128B.128 [R0+0x14800], desc[UR40][R2.64+0x20], !P4 ;  /* 0x1480002002001fae */ /* 0x0001e8000e101d68 */
[----:B---34-:R0:W-:Y:S02]  /*17800*/  @P1 LDGSTS.E.BYPASS.LTC128B.128 [R0+0x15800], desc[UR40][R2.64+0x40], !P2 ;  /* 0x1580004002001fae */ /* 0x0181e4000d101d68 */
.L_x_685:
[----:B01----:R-:W-:-:S05]  /*17810*/  @P3 IADD3 R2, P0, R29, R5, RZ ;  /* 0x000000051d023210 */ /* 0x003fca0007f1e0ff */
[----:B------:R-:W-:Y:S01]  /*17820*/  @P3 IMAD.X R3, RZ, RZ, R6, P0 ;  /* 0x000000ffff033224 */ /* 0x000fe200000e0606 */
[----:B------:R-:W-:-:S04]  /*17830*/  PLOP3.LUT P0, PT, PT, PT, PT, 0x80, 0x0 ;  /* 0x000000000000781c */ /* 0x000fc80003f0f070 */
[----:B------:R-:W-:Y:S01]  /*17840*/  @!PT LDS RZ, [RZ] ;  /* 0x00000000fffff984 */ /* 0x000fe20000000800 */
[----:B------:R-:W-:Y:S01]  /*17850*/  @!PT LDS RZ, [RZ] ;  /* 0x00000000fffff984 */ /* 0x000fe20000000800 */
[----:B------:R-:W-:Y:S01]  /*17860*/  @!PT LDS RZ, [RZ] ;  /* 0x00000000fffff984 */ /* 0x000fe20000000800 */
[----:B------:R0:W-:Y:S04]  /*17870*/  @P3 LDGSTS.E.BYPASS.LTC128B.128 [R0+0x14000], desc[UR40][R2.64], !P5 ;  /* 0x1400000002003fae */ /* 0x0001e8000e901d68 */
[----:B------:R0:W-:Y:S04]  /*17880*/  @P3 LDGSTS.E.BYPASS.LTC128B.128 [R0+0x15000], desc[UR40][R2.64+0x20], !P4 ;  /* 0x1500002002003fae */ /* 0x0001e8000e101d68 */
[----:B------:R0:W-:Y:S01]  /*17890*/  @P3 LDGSTS.E.BYPASS.LTC128B.128 [R0+0x16000], desc[UR40][R2.64+0x40], !P2 ;  /* 0x1600004002003fae */ /* 0x0001e2000d101d68 */
[----:B------:R-:W-:Y:S01]  /*178a0*/  NOP ;  /* 0x0000000000007918 */ /* 0x000fe20000000000 */
.L_x_562:
[----:B------:R-:W-:Y:S02]  /*178b0*/  PLOP3.LUT P1, PT, P1, P0, PT, 0xa2, 0x0 ;  /* 0x000000000000781c */ /* 0x000fe40000f21472 */
[----:B------:R-:W-:-:S08]  /*178c0*/  @P0 R2UR P1, UR4, R4 ;  /* 0x00000000040402ca */ /* 0x000fd00000020000 */
[----:B------:R-:W-:-:S05]  /*178d0*/  @P0 PLOP3.LUT P0, PT, P1, PT, PT, 0x80, 0x0 ;  /* 0x000000000000081c */ /* 0x000fca0000f0f070 */
[----:B------:R-:W-:Y:S01]  /*178e0*/  @!P1 SYNCS.ARRIVE.TRANS64.RED.A0T1 RZ, [UR4+0x19c30], RZ ;  /* 0x019c30ffffff99a7 */ /* 0x000fe20008200404 */
[----:B------:R-:W-:Y:S07]  /*178f0*/  @!P1 ARRIVES.LDGSTSBAR.64.TRANSCNT [UR4+0x19c30] ;  /* 0x019c3000ff0099b0 */ /* 0x000fee0008000a84 */
[----:B------:R-:W-:Y:S05]  /*17900*/  @P0 BRA.U.ANY `(.L_x_562) ;  /* 0xfffffffd00e80947 */ /* 0x000fea000393ffff */
[----:B------:R-:W-:Y:S01]  /*17910*/  NOP ;  /* 0x0000000000007918 */ /* 0x000fe20000000000 */
[----:B0-----:R-:W3:Y:S02]  /*17920*/  LDL R0, [R1+0x54] ;  /* 0x0000540001007983 */ /* 0x001ee40000100800 */
[----:B---3--:R-:W-:-:S13]  /*17930*/  ISETP.NE.AND P2, PT, R0, 0x3, PT ;  /* 0x000000030000780c */ /* 0x008fda0003f45270 */
[----:B------:R-:W-:Y:S05]  /*17940*/  @!P2 BRA `(.L_x_563) ;  /* 0x000000000004a947 */ /* 0x000fea0003800000 */
[----:B------:R-:W-:Y:S01]  /*17950*/  BPT.TRAP 0x1 ;  /* 0x000000040000795c */ /* 0x000fe20000300000 */
.L_x_563:
[----:B------:R0:W5:Y:S01]  /*17960*/  LDL.LU R5, [R1+0x34] ;  /* 0x0000340001057983 */ /* 0x0001620000300800 */
[----:B------:R0:W-:Y:S03]  /*17970*/  SYNCS.ARRIVE.TRANS64.A1T0 RZ, [R4+URZ+0x19c30], RZ ;  /* 0x019c30ff04ff79a7 */ /* 0x0001e6000810003f */
[----:B------:R0:W5:Y:S02]  /*17980*/  LDL.LU R3, [R1+0x40] ;  /* 0x0000400001037983 */ /* 0x0001640000300800 */
[----:B------:R-:W-:Y:S05]  /*17990*/  WARPSYNC.ALL ;  /* 0x0000000000007948 */ /* 0x000fea0003800000 */
[----:B------:R-:W-:Y:S01]  /*179a0*/  ULDC.64 UR4, c[0x0][0x298] ;  /* 0x0000a60000047ab9 */ /* 0x000fe20000000a00 */
[----:B------:R-:W-:Y:S01]  /*179b0*/  ULDC.64 UR6, c[0x0][0xa00] ;  /* 0x0002800000067ab9 */ /* 0x000fe20000000a00 */
[----:B------:R-:W-:Y:S01]  /*179c0*/  VIADD R0, R17, 0xf000 ;  /* 0x0000f00011007836 */ /* 0x000fe20000000000 */
[----:B------:R-:W-:Y:S01]  /*179d0*/  BAR.SYNC.DEFER_BLOCKING 0x8, 0x200 ;  /* 0x0208000000007b1d */ /* 0x000fe20000010000 */
[----:B------:R-:W-:-:S03]  /*179e0*/  ISETP.NE.U32.AND P0, PT, RZ, UR6, PT ;  /* 0x00000006ff007c0c */ /* 0x000fc6000bf05070 */
[----:B------:R-:W-:Y:S02]  /*179f0*/  LOP3.LUT P1, RZ, R0, 0x9f, RZ, 0xc0, !PT ;  /* 0x0000009f00ff7812 */ /* 0x000fe4000782c0ff */
[----:B------:R-:W-:Y:S01]  /*17a00*/  ISETP.NE.AND.EX P0, PT, RZ, UR7, PT, P0 ;  /* 0x00000007ff007c0c */ /* 0x000fe2000bf05300 */
[----:B------:R-:W-:Y:S03]  /*17a10*/  BSSY B6, `(.L_x_564) ;  /* 0x000001c000067945 */ /* 0x000fe60003800000 */
[----:B------:R-:W-:Y:S02]  /*17a20*/  SEL R18, R18, RZ, !P0 ;  /* 0x000000ff12127207 */ /* 0x000fe40004000000 */
[----:B-----5:R-:W-:-:S05]  /*17a30*/  SHF.R.S32.HI R2, RZ, 0x1f, R5 ;  /* 0x0000001fff027819 */ /* 0x020fca0000011405 */
[----:B------:R-:W-:-:S04]  /*17a40*/  IMAD R2, R2, UR4, RZ ;  /* 0x0000000402027c24 */ /* 0x000fc8000f8e02ff */
[----:B------:R-:W-:Y:S01]  /*17a50*/  IMAD R0, R5, UR5, R2 ;  /* 0x0000000505007c24 */ /* 0x000fe2000f8e0202 */
[----:B------:R-:W-:Y:S01]  /*17a60*/  SEL R2, R3, RZ, !P0 ;  /* 0x000000ff03027207 */ /* 0x000fe20004000000 */
[----:B0-2---:R-:W-:-:S04]  /*17a70*/  IMAD.WIDE.U32 R4, R5, UR4, RZ ;  /* 0x0000000405047c25 */ /* 0x005fc8000f8e00ff */
[----:B------:R-:W-:Y:S01]  /*17a80*/  IMAD.IADD R0, R5, 0x1, R0 ;  /* 0x0000000105007824 */ /* 0x000fe200078e0200 */
[----:B------:R0:W-:Y:S04]  /*17a90*/  STL.64 [R1+0x20], R4 ;  /* 0x0000200401007387 */ /* 0x0001e80000100a00 */
[----:B------:R0:W-:Y:S04]  /*17aa0*/  STL [R1+0x40], R2 ;  /* 0x0000400201007387 */ /* 0x0001e80000100800 */
        /* <DEDUP_REMOVED lines=18> */
.L_x_565:
[----:B------:R-:W-:Y:S05]  /*17bd0*/  BSYNC B6 ;  /* 0x0000000000067941 */ /* 0x000fea0003800000 */
.L_x_564:
[----:B0-----:R-:W2:Y:S01]  /*17be0*/  LDL.LU R2, [R1+0x34] ;  /* 0x0000340001027983 */ /* 0x001ea20000300800 */
[----:B------:R-:W-:Y:S01]  /*17bf0*/  ULDC.64 UR4, c[0x0][0x2d8] ;  /* 0x0000b60000047ab9 */ /* 0x000fe20000000a00 */
[----:B------:R-:W-:Y:S01]  /*17c00*/  ULDC.64 UR6, c[0x0][0x2e0] ;  /* 0x0000b80000067ab9 */ /* 0x000fe20000000a00 */
[----:B------:R-:W0:Y:S01]  /*17c10*/  LDC R9, c[0x0][0x448] ;  /* 0x00011200ff097b82 */ /* 0x000e220000000800 */
[----:B------:R-:W3:Y:S01]  /*17c20*/  LDL.LU.64 R20, [R1+0x20] ;  /* 0x0000200001147983 */ /* 0x000ee20000300a00 */
[----:B------:R-:W-:-:S03]  /*17c30*/  ULDC.64 UR8, c[0x0][0x280] ;  /* 0x0000a00000087ab9 */ /* 0x000fc60000000a00 */
[----:B------:R-:W4:Y:S04]  /*17c40*/  LDL.LU R0, [R1+0x40] ;  /* 0x0000400001007983 */ /* 0x000f280000300800 */
[----:B------:R1:W5:Y:S01]  /*17c50*/  LDL R10, [R1+0x30] ;  /* 0x00003000010a7983 */ /* 0x0003620000100800 */
[----:B0-----:R-:W-:-:S13]  /*17c60*/  ISETP.NE.AND P0, PT, R9, 0x1, PT ;  /* 0x000000010900780c */ /* 0x001fda0003f05270 */
[----:B------:R-:W0:Y:S08]  /*17c70*/  @P0 LDC R5, c[0x0][0x44c] ;  /* 0x00011300ff050b82 */ /* 0x000e300000000800 */
[----:B------:R-:W1:Y:S08]  /*17c80*/  @P0 LDC R6, c[0x0][0x450] ;  /* 0x00011400ff060b82 */ /* 0x000e700000000800 */
[----:B------:R-:W1:Y:S01]  /*17c90*/  @P0 LDC R8, c[0x0][0x450] ;  /* 0x00011400ff080b82 */ /* 0x000e620000000800 */
[----:B--2---:R-:W-:-:S02]  /*17ca0*/  IMAD.MOV.U32 R3, RZ, RZ, R2 ;  /* 0x000000ffff037224 */ /* 0x004fc400078e0002 */
[----:B---3--:R-:W-:Y:S01]  /*17cb0*/  IMAD.MOV.U32 R2, RZ, RZ, R20 ;  /* 0x000000ffff027224 */ /* 0x008fe200078e0014 */
[----:B------:R-:W2:Y:S03]  /*17cc0*/  S2R R21, SR_TID.X ;  /* 0x0000000000157919 */ /* 0x000ea60000002100 */
[C---:B------:R-:W-:Y:S01]  /*17cd0*/  IMAD.WIDE.U32 R2, R16.reuse, UR4, R2 ;  /* 0x0000000410027c25 */ /* 0x040fe2000f8e0002 */
[----:B------:R-:W3:Y:S03]  /*17ce0*/  S2R R20, SR_TID.X ;  /* 0x0000000000147919 */ /* 0x000ee60000002100 */
[----:B------:R-:W-:Y:S01]  /*17cf0*/  IMAD R3, R16, UR5, R3 ;  /* 0x0000000510037c24 */ /* 0x000fe2000f8e0203 */
[----:B------:R-:W-:Y:S01]  /*17d00*/  ULDC.64 UR4, c[0x0][0x2d0] ;  /* 0x0000b40000047ab9 */ /* 0x000fe20000000a00 */
[----:B----4-:R-:W-:-:S02]  /*17d10*/  IMAD R0, R0, UR6, RZ ;  /* 0x0000000600007c24 */ /* 0x010fc4000f8e02ff */
[----:B------:R-:W-:-:S04]  /*17d20*/  IMAD.WIDE.U32 R2, R18, UR6, R2 ;  /* 0x0000000612027c25 */ /* 0x000fc8000f8e0002 */
[----:B------:R-:W-:Y:S01]  /*17d30*/  IMAD R0, R18, UR7, R0 ;  /* 0x0000000712007c24 */ /* 0x000fe2000f8e0200 */
[----:B------:R-:W-:-:S03]  /*17d40*/  ULDC.64 UR6, c[0x0][0x2c8] ;  /* 0x0000b20000067ab9 */ /* 0x000fc60000000a00 */
[----:B------:R-:W-:Y:S02]  /*17d50*/  IMAD.IADD R3, R3, 0x1, R0 ;  /* 0x0000000103037824 */ /* 0x000fe400078e0200 */
[----:B--2---:R-:W-:Y:S01]  /*17d60*/  IMAD.SHL.U32 R21, R21, 0x40, RZ ;  /* 0x0000004015157824 */ /* 0x004fe200078e00ff */
[----:B---3--:R-:W-:-:S04]  /*17d70*/  LOP3.LUT R20, R20, 0x7f, RZ, 0xc0, !PT ;  /* 0x0000007f14147812 */ /* 0x008fc800078ec0ff */
[----:B------:R-:W-:Y:S02]  /*17d80*/  LOP3.LUT R21, R21, 0x40, RZ, 0xc0, !PT ;  /* 0x0000004015157812 */ /* 0x000fe400078ec0ff */
[----:B------:R-:W-:-:S04]  /*17d90*/  SHF.R.U32.HI R20, RZ, 0x1, R20 ;  /* 0x00000001ff147819 */ /* 0x000fc80000011614 */
[----:B------:R-:W-:-:S05]  /*17da0*/  LOP3.LUT R20, R20, R21, RZ, 0xfc, !PT ;  /* 0x0000001514147212 */ /* 0x000fca00078efcff */
[----:B------:R-:W-:Y:S02]  /*17db0*/  IMAD R0, R25, 0xc0, R20 ;  /* 0x000000c019007824 */ /* 0x000fe400078e0214 */
[----:B------:R2:W5:Y:S02]  /*17dc0*/  LDL R20, [R1+0x44] ;  /* 0x0000440001147983 */ /* 0x0005640000100800 */
[----:B0-----:R-:W-:-:S04]  /*17dd0*/  @P0 IMAD.HI.U32 R5, R0, R5, RZ ;  /* 0x0000000500050227 */ /* 0x001fc800078e00ff */
[----:B------:R-:W-:Y:S01]  /*17de0*/  IMAD.MOV.U32 R4, RZ, RZ, R0 ;  /* 0x000000ffff047224 */ /* 0x000fe200078e0000 */
[----:B-1----:R-:W-:-:S04]  /*17df0*/  @P0 SHF.R.U32.HI R4, RZ, R6, R5 ;  /* 0x00000006ff040219 */ /* 0x002fc80000011605 */
[--C-:B------:R-:W-:Y:S01]  /*17e00*/  SHF.R.S32.HI R5, RZ, 0x1f, R4.reuse ;  /* 0x0000001fff057819 */ /* 0x100fe20000011404 */
[----:B------:R-:W-:-:S04]  /*17e10*/  IMAD.MOV R7, RZ, RZ, -R4 ;  /* 0x000000ffff077224 */ /* 0x000fc800078e0a04 */
[----:B------:R-:W-:-:S04]  /*17e20*/  IMAD R5, R5, UR4, RZ ;  /* 0x0000000405057c24 */ /* 0x000fc8000f8e02ff */
[C---:B------:R-:W-:Y:S02]  /*17e30*/  IMAD R6, R4.reuse, UR5, R5 ;  /* 0x0000000504067c24 */ /* 0x040fe4000f8e0205 */
[----:B------:R-:W-:-:S04]  /*17e40*/  IMAD.WIDE.U32 R4, R4, UR4, R2 ;  /* 0x0000000404047c25 */ /* 0x000fc8000f8e0002 */
[----:B------:R-:W-:Y:S02]  /*17e50*/  IMAD.IADD R5, R5, 0x1, R6 ;  /* 0x0000000105057824 */ /* 0x000fe400078e0206 */
[----:B------:R-:W-:-:S05]  /*17e60*/  IMAD R6, R9, R7, R0 ;  /* 0x0000000709067224 */ /* 0x000fca00078e0200 */
[----:B------:R-:W-:Y:S01]  /*17e70*/  SHF.R.S32.HI R7, RZ, 0x1f, R6 ;  /* 0x0000001fff077819 */ /* 0x000fe20000011406 */
[----:B------:R-:W-:-:S04]  /*17e80*/  IMAD.WIDE.U32 R4, R6, UR6, R4 ;  /* 0x0000000606047c25 */ /* 0x000fc8000f8e0004 */
[----:B------:R-:W-:-:S04]  /*17e90*/  IMAD R7, R7, UR6, RZ ;  /* 0x0000000607077c24 */ /* 0x000fc8000f8e02ff */
[----:B------:R-:W-:Y:S01]  /*17ea0*/  IMAD R7, R6, UR7, R7 ;  /* 0x0000000706077c24 */ /* 0x000fe2000f8e0207 */
[----:B------:R-:W-:-:S04]  /*17eb0*/  IADD3 R6, P1, R4, UR8, RZ ;  /* 0x0000000804067c10 */ /* 0x000fc8000ff3e0ff */
[----:B------:R-:W-:Y:S02]  /*17ec0*/  IADD3.X R4, R5, UR9, R7, P1, !PT ;  /* 0x0000000905047c10 */ /* 0x000fe40008ffe407 */
[----:B------:R-:W0:Y:S01]  /*17ed0*/  @P0 LDC R7, c[0x0][0x44c] ;  /* 0x00011300ff070b82 */ /* 0x000e220000000800 */
[----:B------:R-:W-:-:S04]  /*17ee0*/  VIADD R0, R0, 0x80 ;  /* 0x0000008000007836 */ /* 0x000fc80000000000 */
[----:B------:R-:W-:Y:S01]  /*17ef0*/  IMAD.MOV.U32 R5, RZ, RZ, R0 ;  /* 0x000000ffff057224 */ /* 0x000fe200078e0000 */
[----:B------:R-:W1:Y:S01]  /*17f00*/  S2R R21, SR_TID.X ;  /* 0x0000000000157919 */ /* 0x000e620000002100 */
[----:B0-----:R-:W-:-:S05]  /*17f10*/  @P0 IMAD.HI.U32 R7, R0, R7, RZ ;  /* 0x0000000700070227 */ /* 0x001fca00078e00ff */
[----:B------:R-:W-:-:S05]  /*17f20*/  @P0 SHF.R.U32.HI R5, RZ, R8, R7 ;  /* 0x00000008ff050219 */ /* 0x000fca0000011607 */
[----:B------:R-:W-:-:S04]  /*17f30*/  IMAD.MOV R7, RZ, RZ, -R5 ;  /* 0x000000ffff077224 */ /* 0x000fc800078e0a05 */
[----:B------:R-:W-:Y:S01]  /*17f40*/  IMAD R0, R9, R7, R0 ;  /* 0x0000000709007224 */ /* 0x000fe200078e0200 */
[----:B------:R-:W-:Y:S01]  /*17f50*/  SHF.R.S32.HI R7, RZ, 0x1f, R5 ;  /* 0x0000001fff077819 */ /* 0x000fe20000011405 */
[----:B------:R-:W-:-:S04]  /*17f60*/  IMAD.WIDE.U32 R2, R5, UR4, R2 ;  /* 0x0000000405027c25 */ /* 0x000fc8000f8e0002 */
[----:B------:R-:W-:Y:S01]  /*17f70*/  IMAD R7, R7, UR4, RZ ;  /* 0x0000000407077c24 */ /* 0x000fe2000f8e02ff */
[----:B------:R-:W-:Y:S01]  /*17f80*/  LOP3.LUT R12, R29, 0x20, RZ, 0xfc, !PT ;  /* 0x000000201d0c7812 */ /* 0x000fe200078efcff */
[----:B------:R-:W-:Y:S02]  /*17f90*/  ULDC UR4, c[0x0][0x2b8] ;  /* 0x0000ae0000047ab9 */ /* 0x000fe40000000800 */
[----:B------:R-:W-:Y:S01]  /*17fa0*/  IMAD R7, R5, UR5, R7 ;  /* 0x0000000505077c24 */ /* 0x000fe2000f8e0207 */
[----:B------:R-:W-:-:S03]  /*17fb0*/  SHF.R.S32.HI R5, RZ, 0x1f, R0 ;  /* 0x0000001fff057819 */ /* 0x000fc60000011400 */
[----:B------:R-:W-:Y:S02]  /*17fc0*/  IMAD.IADD R3, R3, 0x1, R7 ;  /* 0x0000000103037824 */ /* 0x000fe400078e0207 */
[----:B------:R-:W-:Y:S02]  /*17fd0*/  IMAD R5, R5, UR6, RZ ;  /* 0x0000000605057c24 */ /* 0x000fe4000f8e02ff */
[----:B------:R-:W-:Y:S01]  /*17fe0*/  IMAD.WIDE.U32 R2, R0, UR6, R2 ;  /* 0x0000000600027c25 */ /* 0x000fe2000f8e0002 */
[----:B------:R-:W-:-:S03]  /*17ff0*/  LOP3.LUT R11, R29, 0x40, RZ, 0xfc, !PT ;  /* 0x000000401d0b7812 */ /* 0x000fc600078efcff */
[----:B------:R-:W-:Y:S01]  /*18000*/  IMAD R5, R0, UR7, R5 ;  /* 0x0000000700057c24 */ /* 0x000fe2000f8e0205 */
[----:B------:R-:W-:Y:S01]  /*18010*/  IADD3 R7, P0, R2, UR8, RZ ;  /* 0x0000000802077c10 */ /* 0x000fe2000ff1e0ff */
[----:B------:R-:W-:Y:S01]  /*18020*/  UMOV UR5, 0xffffffff ;  /* 0xffffffff00057882 */ /* 0x000fe20000000000 */
[----:B-1----:R-:W-:Y:S02]  /*18030*/  LOP3.LUT R21, R21, 0x7f, RZ, 0xc0, !PT ;  /* 0x0000007f15157812 */ /* 0x002fe400078ec0ff */
[----:B------:R-:W-:Y:S02]  /*18040*/  IADD3.X R5, R3, UR9, R5, P0, !PT ;  /* 0x0000000903057c10 */ /* 0x000fe400087fe405 */
[----:B------:R-:W-:Y:S02]  /*18050*/  ISETP.GE.AND P3, PT, R29, UR4, PT ;  /* 0x000000041d007c0c */ /* 0x000fe4000bf66270 */
[----:B------:R-:W-:Y:S02]  /*18060*/  ISETP.GE.AND P0, PT, R12, UR4, PT ;  /* 0x000000040c007c0c */ /* 0x000fe4000bf06270 */
[----:B------:R-:W-:-:S02]  /*18070*/  ISETP.GE.AND P1, PT, R11, UR4, PT ;  /* 0x000000040b007c0c */ /* 0x000fc4000bf26270 */
[----:B------:R-:W-:Y:S01]  /*18080*/  SHF.R.U32.HI R18, RZ, 0x1, R21 ;  /* 0x00000001ff127819 */ /* 0x000fe20000011615 */
[----:B--2---:R-:W-:Y:S10]  /*18090*/  BRA.DIV UR5, `(.L_x_566) ;  /* 0x0000003e05e47947 */ /* 0x004ff4000b800000 */
[----:B------:R-:W0:Y:S01]  /*180a0*/  SHFL.IDX PT, R3, R6, RZ, 0x1e1f ;  /* 0x001e1fff06037589 */ /* 0x000e2200000e0000 */
[----:B-----5:R-:W-:Y:S02]  /*180b0*/  IMAD R0, R20, R9, RZ ;  /* 0x0000000914007224 */ /* 0x020fe400078e02ff */
[----:B------:R-:W-:Y:S01]  /*180c0*/  IMAD R25, R25, 0xc0, R18 ;  /* 0x000000c019197824 */ /* 0x000fe200078e0212 */
[----:B------:R-:W1:Y:S04]  /*180d0*/  SHFL.IDX PT, R2, R4, RZ, 0x1e1f ;  /* 0x001e1fff04027589 */ /* 0x000e6800000e0000 */
[----:B------:R-:W-:Y:S01]  /*180e0*/  ISETP.GE.AND P2, PT, R25, R0, PT ;  /* 0x000000001900720c */ /* 0x000fe20003f46270 */
[----:B------:R-:W2:Y:S04]  /*180f0*/  SHFL.IDX PT, R6, R6, 0x1, 0x1e1f ;  /* 0x003e1f0006067f89 */ /* 0x000ea800000e0000 */
[----:B------:R-:W3:Y:S08]  /*18100*/  SHFL.IDX PT, R4, R4, 0x1, 0x1e1f ;  /* 0x003e1f0004047f89 */ /* 0x000ef000000e0000 */
[----:B0-----:R-:W-:-:S05]  /*18110*/  @!P2 IADD3 R3, P4, R29, R3, RZ ;  /* 0x000000031d03a210 */ /* 0x001fca0007f9e0ff */
[----:B-1----:R-:W-:-:S05]  /*18120*/  @!P2 IMAD.X R2, RZ, RZ, R2, P4 ;  /* 0x000000ffff02a224 */ /* 0x002fca00020e0602 */
[----:B------:R-:W-:-:S04]  /*18130*/  @!P2 LOP3.LUT R3, R3, R2, RZ, 0x3c, !PT ;  /* 0x000000020303a212 */ /* 0x000fc800078e3cff */
[----:B------:R-:W-:-:S04]  /*18140*/  @!P2 LOP3.LUT R2, R3, R2, RZ, 0x3c, !PT ;  /* 0x000000020302a212 */ /* 0x000fc800078e3cff */
[----:B------:R-:W-:-:S05]  /*18150*/  @!P2 LOP3.LUT R3, R3, R2, RZ, 0x3c, !PT ;  /* 0x000000020303a212 */ /* 0x000fca00078e3cff */
[----:B------:R-:W-:Y:S04]  /*18160*/  @!P2 LDGSTS.E.BYPASS.LTC128B.128 [R10+0xf000], desc[UR40][R2.64], !P3 ;  /* 0x0f000000020aafae */ /* 0x000fe8000d901d68 */
[----:B------:R-:W-:Y:S04]  /*18170*/  @!P2 LDGSTS.E.BYPASS.LTC128B.128 [R10+0x10800], desc[UR40][R2.64+0x20], !P0 ;  /* 0x10800020020aafae */ /* 0x000fe8000c101d68 */
[----:B------:R0:W-:Y:S02]  /*18180*/  @!P2 LDGSTS.E.BYPASS.LTC128B.128 [R10+0x12000], desc[UR40][R2.64+0x40], !P1 ;  /* 0x12000040020aafae */ /* 0x0001e4000c901d68 */
[----:B0-----:R-:W-:-:S04]  /*18190*/  IADD3 R2, R25, 0x40, RZ ;  /* 0x0000004019027810 */ /* 0x001fc80007ffe0ff */
[----:B------:R-:W-:-:S13]  /*181a0*/  ISETP.GE.AND P2, PT, R2, R0, PT ;  /* 0x000000000200720c */ /* 0x000fda0003f46270 */
[----:B--2---:R-:W-:-:S05]  /*181b0*/  @!P2 IADD3 R2, P4, R29, R6, RZ ;  /* 0x000000061d02a210 */ /* 0x004fca0007f9e0ff */
[----:B---3--:R-:W-:-:S05]  /*181c0*/  @!P2 IMAD.X R3, RZ, RZ, R4, P4 ;  /* 0x000000ffff03a224 */ /* 0x008fca00020e0604 */
[----:B------:R-:W-:Y:S04]  /*181d0*/  @!P2 LDGSTS.E.BYPASS.LTC128B.128 [R10+0xf800], desc[UR40][R2.64], !P3 ;  /* 0x0f800000020aafae */ /* 0x000fe8000d901d68 */
[----:B------:R-:W-:Y:S04]  /*181e0*/  @!P2 LDGSTS.E.BYPASS.LTC128B.128 [R10+0x11000], desc[UR40][R2.64+0x20], !P0 ;  /* 0x11000020020aafae */ /* 0x000fe8000c101d68 */
[----:B------:R0:W-:Y:S04]  /*181f0*/  @!P2 LDGSTS.E.BYPASS.LTC128B.128 [R10+0x12800], desc[UR40][R2.64+0x40], !P1 ;  /* 0x12800040020aafae */ /* 0x0001e8000c901d68 */
[----:B0-----:R0:W1:Y:S04]  /*18200*/  SHFL.IDX PT, R3, R5, RZ, 0x1e1f ;  /* 0x001e1fff05037589 */ /* 0x00106800000e0000 */
[----:B------:R0:W2:Y:S02]  /*18210*/  SHFL.IDX PT, R2, R7, RZ, 0x1e1f ;  /* 0x001e1fff07027589 */ /* 0x0000a400000e0000 */
.L_x_692:
[----:B------:R-:W-:Y:S01]  /*18220*/  VIADD R25, R25, 0x80 ;  /* 0x0000008019197836 */ /* 0x000fe20000000000 */
[----:B------:R-:W-:Y:S04]  /*18230*/  BSSY B0, `(.L_x_567) ;  /* 0x000000b000007945 */ /* 0x000fe80003800000 */
[----:B------:R-:W-:-:S13]  /*18240*/  ISETP.GE.AND P2, PT, R25, R0, PT ;  /* 0x000000001900720c */ /* 0x000fda0003f46270 */
[----:B------:R-:W-:Y:S05]  /*18250*/  @P2 BRA `(.L_x_568) ;  /* 0x0000000000202947 */ /* 0x000fea0003800000 */
[----:B--2---:R-:W-:-:S05]  /*18260*/  IADD3 R2, P2, R29, R2, RZ ;  /* 0x000000021d027210 */ /* 0x004fca0007f5e0ff */
[----:B-1----:R-:W-:-:S05]  /*18270*/  IMAD.X R3, RZ, RZ, R3, P2 ;  /* 0x000000ffff037224 */ /* 0x002fca00010e0603 */
[----:B------:R-:W-:Y:S01]  /*18280*/  @!PT LDS RZ, [RZ] ;  /* 0x00000000fffff984 */ /* 0x000fe20000000800 */
[----:B------:R-:W-:Y:S01]  /*18290*/  @!PT LDS RZ, [RZ] ;  /* 0x00000000fffff984 */ /* 0x000fe20000000800 */
[----:B------:R-:W-:Y:S01]  /*182a0*/  @!PT LDS RZ, [RZ] ;  /* 0x00000000fffff984 */ /* 0x000fe20000000800 */
[----:B------:R3:W-:Y:S04]  /*182b0*/  LDGSTS.E.BYPASS.LTC128B.128 [R10+0x10000], desc[UR40][R2.64], !P3 ;  /* 0x10000000020a7fae */ /* 0x0007e8000d901d68 */
[----:B------:R3:W-:Y:S04]  /*182c0*/  LDGSTS.E.BYPASS.LTC128B.128 [R10+0x11800], desc[UR40][R2.64+0x20], !P0 ;  /* 0x11800020020a7fae */ /* 0x0007e8000c101d68 */
[----:B------:R3:W-:Y:S02]  /*182d0*/  LDGSTS.E.BYPASS.LTC128B.128 [R10+0x13000], desc[UR40][R2.64+0x40], !P1 ;  /* 0x13000040020a7fae */ /* 0x0007e4000c901d68 */
.L_x_568:
[----:B------:R-:W-:Y:S05]  /*182e0*/  BSYNC B0 ;  /* 0x0000000000007941 */ /* 0x000fea0003800000 */
.L_x_567:
[----:B------:R-:W-:Y:S01]  /*182f0*/  NOP ;  /* 0x0000000000007918 */ /* 0x000fe20000000000 */
[----:B------:R-:W-:-:S13]  /*18300*/  PLOP3.LUT P0, PT, PT, PT, PT, 0x80, 0x0 ;  /* 0x000000000000781c */ /* 0x000fda0003f0f070 */
.L_x_569:
[----:B------:R-:W-:Y:S02]  /*18310*/  PLOP3.LUT P1, PT, P1, P0, PT, 0xa2, 0x0 ;  /* 0x000000000000781c */ /* 0x000fe40000f21472 */
[----:B------:R-:W-:-:S08]  /*18320*/  @P0 R2UR P1, UR4, R17 ;  /* 0x00000000110402ca */ /* 0x000fd00000020000 */
[----:B------:R-:W-:-:S05]  /*18330*/  @P0 PLOP3.LUT P0, PT, P1, PT, PT, 0x80, 0x0 ;  /* 0x000000000000081c */ /* 0x000fca0000f0f070 */
[----:B------:R-:W-:Y:S01]  /*18340*/  @!P1 SYNCS.ARRIVE.TRANS64.RED.A0T1 RZ, [UR4+0x19c00], RZ ;  /* 0x019c00ffffff99a7 */ /* 0x000fe20008200404 */
[----:B------:R-:W-:Y:S07]  /*18350*/  @!P1 ARRIVES.LDGSTSBAR.64.TRANSCNT [UR4+0x19c00] ;  /* 0x019c0000ff0099b0 */ /* 0x000fee0008000a84 */
[----:B------:R-:W-:Y:S05]  /*18360*/  @P0 BRA.U.ANY `(.L_x_569) ;  /* 0xfffffffd00e80947 */ /* 0x000fea000393ffff */
[----:B--23--:R-:W2:Y:S02]  /*18370*/  LDL.LU R2, [R1+0x4c] ;  /* 0x00004c0001027983 */ /* 0x00cea40000300800 */
        /* <DEDUP_REMOVED lines=9> */
[----:B------:R-:W3:Y:S03]  /*18410*/  SYNCS.PHASECHK.TRANS64.TRYWAIT P0, [R17+URZ+0x19c20], R0 ;  /* 0x019c2000110075a7 */ /* 0x000ee6000800017f */
[----:B--23--:R-:W-:Y:S05]  /*18420*/  @!P0 BRA `(.L_x_571) ;  /* 0x0000003c00f08947 */ /* 0x00cfea0003800000 */
.L_x_693:
[----:B------:R-:W-:Y:S05]  /*18430*/  BSYNC B0 ;  /* 0x0000000000007941 */ /* 0x000fea0003800000 */
.L_x_570:
[----:B-1----:R-:W3:Y:S04]  /*18440*/  LDL.LU R3, [R1+0x38] ;  /* 0x0000380001037983 */ /* 0x002ee80000300800 */
[----:B------:R-:W4:Y:S01]  /*18450*/  LDL R2, [R1] ;  /* 0x0000000001027983 */ /* 0x000f220000100800 */
[----:B---3--:R-:W-:-:S05]  /*18460*/  VIADD R20, R3, 0xfffffffe ;  /* 0xfffffffe03147836 */ /* 0x008fca0000000000 */
[----:B----4-:R-:W-:-:S13]  /*18470*/  ISETP.GE.AND P0, PT, R20, R2, PT ;  /* 0x000000021400720c */ /* 0x010fda0003f06270 */
[----:B------:R-:W-:Y:S05]  /*18480*/  @!P0 BRA `(.L_x_572) ;  /* 0x0000001000008947 */ /* 0x000fea0003800000 */
[----:B------:R-:W-:Y:S02]  /*18490*/  IMAD.MOV.U32 R4, RZ, RZ, R19 ;  /* 0x000000ffff047224 */ /* 0x000fe400078e0013 */
[----:B0-----:R-:W-:-:S07]  /*184a0*/  IMAD.MOV.U32 R5, RZ, RZ, R23 ;  /* 0x000000ffff057224 */ /* 0x001fce00078e0017 */
.L_x_592:
[----:B0--3--:R-:W3:Y:S01]  /*184b0*/  LDL R9, [R1+0x4] ;  /* 0x0000040001097983 */ /* 0x009ee20000100800 */
[----:B------:R-:W0:Y:S03]  /*184c0*/  LDC R7, c[0x0][0x430] ;  /* 0x00010c00ff077b82 */ /* 0x000e260000000800 */
[----:B------:R-:W4:Y:S01]  /*184d0*/  LDL R8, [R1+0x8] ;  /* 0x0000080001087983 */ /* 0x000f220000100800 */
[----:B------:R-:W2:Y:S03]  /*184e0*/  S2R R2, SR_TID.X ;  /* 0x0000000000027919 */ /* 0x000ea60000002100 */
[----:B------:R-:W5:Y:S04]  /*184f0*/  LDL R10, [R1+0x54] ;  /* 0x00005400010a7983 */ /* 0x000f680000100800 */
[----:B------:R-:W5:Y:S01]  /*18500*/  LDL R11, [R1] ;  /* 0x00000000010b7983 */ /* 0x000f620000100800 */
[----:B0-----:R-:W-:-:S13]  /*18510*/  ISETP.NE.AND P0, PT, R7, 0x1, PT ;  /* 0x000000010700780c */ /* 0x001fda0003f05270 */
[----:B------:R-:W0:Y:S01]  /*18520*/  @P0 LDC R6, c[0x0][0x434] ;  /* 0x00010d00ff060b82 */ /* 0x000e220000000800 */
[----:B--2---:R-:W-:-:S04]  /*18530*/  LOP3.LUT R0, R2, 0x7f, RZ, 0xc0, !PT ;  /* 0x0000007f02007812 */ /* 0x004fc800078ec0ff */
[----:B------:R-:W-:-:S03]  /*18540*/  SHF.R.U32.HI R3, RZ, 0x1, R0 ;  /* 0x00000001ff037819 */ /* 0x000fc60000011600 */
[----:B-1----:R-:W1:Y:S01]  /*18550*/  @P0 LDC R0, c[0x0][0x438] ;  /* 0x00010e00ff000b82 */ /* 0x002e620000000800 */
[----:B------:R-:W-:Y:S02]  /*18560*/  IMAD.SHL.U32 R2, R2, 0x40, RZ ;  /* 0x0000004002027824 */ /* 0x000fe400078e00ff */
[----:B------:R-:W-:-:S03]  /*18570*/  IMAD R3, R20, 0x80, R3 ;  /* 0x0000008014037824 */ /* 0x000fc600078e0203 */
[----:B------:R-:W-:Y:S01]  /*18580*/  LOP3.LUT R2, R2, 0x40, RZ, 0xc0, !PT ;  /* 0x0000004002027812 */ /* 0x000fe200078ec0ff */
[----:B------:R-:W-:Y:S05]  /*18590*/  YIELD ;  /* 0x0000000000007946 */ /* 0x000fea0003800000 */
[----:B------:R-:W-:Y:S01]  /*185a0*/  ULDC.64 UR4, c[0x0][0x428] ;  /* 0x00010a0000047ab9 */ /* 0x000fe20000000a00 */
[----:B---3--:R-:W-:-:S05]  /*185b0*/  IADD3 R3, R2, R3, R9 ;  /* 0x0000000302037210 */ /* 0x008fca0007ffe009 */
[----:B0-----:R-:W-:-:S04]  /*185c0*/  @P0 IMAD.HI.U32 R6, R3, R6, RZ ;  /* 0x0000000603060227 */ /* 0x001fc800078e00ff */
[----:B------:R-:W-:Y:S01]  /*185d0*/  IMAD.MOV.U32 R2, RZ, RZ, R3 ;  /* 0x000000ffff027224 */ /* 0x000fe200078e0003 */
[----:B-1----:R-:W-:-:S05]  /*185e0*/  @P0 SHF.R.U32.HI R2, RZ, R0, R6 ;  /* 0x00000000ff020219 */ /* 0x002fca0000011606 */
[----:B------:R-:W-:-:S04]  /*185f0*/  IMAD.MOV R0, RZ, RZ, -R2 ;  /* 0x000000ffff007224 */ /* 0x000fc800078e0a02 */
[----:B------:R-:W-:Y:S01]  /*18600*/  IMAD R7, R7, R0, R3 ;  /* 0x0000000007077224 */ /* 0x000fe200078e0203 */
[----:B------:R-:W-:Y:S01]  /*18610*/  SHF.R.S32.HI R3, RZ, 0x1f, R2 ;  /* 0x0000001fff037819 */ /* 0x000fe20000011402 */
[----:B----4-:R-:W-:-:S04]  /*18620*/  IMAD R0, R8, UR4, RZ ;  /* 0x0000000408007c24 */ /* 0x010fc8000f8e02ff */
[C---:B------:R-:W-:Y:S02]  /*18630*/  IMAD R0, R26.reuse, UR5, R0 ;  /* 0x000000051a007c24 */ /* 0x040fe4000f8e0200 */
[----:B------:R-:W-:Y:S01]  /*18640*/  IMAD.WIDE.U32 R2, R26, UR4, R2 ;  /* 0x000000041a027c25 */ /* 0x000fe2000f8e0002 */
[----:B------:R-:W-:-:S03]  /*18650*/  ULDC.64 UR4, c[0x0][0x418] ;  /* 0x0001060000047ab9 */ /* 0x000fc60000000a00 */
[----:B------:R-:W-:Y:S01]  /*18660*/  IMAD.IADD R0, R0, 0x1, R3 ;  /* 0x0000000100007824 */ /* 0x000fe200078e0203 */
[----:B------:R-:W-:-:S04]  /*18670*/  LEA R8, P0, R2, UR4, 0x2 ;  /* 0x0000000402087c11 */ /* 0x000fc8000f8010ff */
[----:B------:R-:W-:-:S05]  /*18680*/  LEA.HI.X R9, R2, UR5, R0, 0x2, P0 ;  /* 0x0000000502097c11 */ /* 0x000fca00080f1400 */
[----:B------:R-:W2:Y:S01]  /*18690*/  LDG.E R8, desc[UR40][R8.64] ;  /* 0x0000002808087981 */ /* 0x000ea2000c1e1900 */
[----:B-----5:R-:W-:Y:S01]  /*186a0*/  ISETP.NE.AND P2, PT, R10, 0x3, PT ;  /* 0x000000030a00780c */ /* 0x020fe20003f45270 */
[----:B------:R-:W-:Y:S02]  /*186b0*/  VIADD R19, R4, 0x1 ;  /* 0x0000000104137836 */ /* 0x000fe40000000000 */
[----:B------:R-:W-:-:S03]  /*186c0*/  IMAD.MOV.U32 R0, RZ, RZ, R20 ;  /* 0x000000ffff007224 */ /* 0x000fc600078e0014 */
[----:B------:R-:W-:-:S04]  /*186d0*/  ISETP.NE.AND P0, PT, R19, 0x2, PT ;  /* 0x000000021300780c */ /* 0x000fc80003f05270 */
        /* <DEDUP_REMOVED lines=8> */
.L_x_573:
[----:B------:R-:W-:Y:S01]  /*18760*/  IMAD R0, R19, 0x8, R17 ;  /* 0x0000000813007824 */ /* 0x000fe200078e0211 */
[----:B------:R-:W-:Y:S01]  /*18770*/  SHF.L.U32 R10, R23, 0x1f, RZ ;  /* 0x0000001f170a7819 */ /* 0x000fe200000006ff */
[----:B------:R-:W-:Y:S01]  /*18780*/  BSSY B0, `(.L_x_574) ;  /* 0x0000004000007945 */ /* 0x000fe20003800000 */
[----:B------:R-:W-:Y:S02]  /*18790*/  SHF.R.S32.HI R9, RZ, 0x1f, R7 ;  /* 0x0000001fff097819 */ /* 0x000fe40000011407 */
[----:B------:R-:W0:Y:S02]  /*187a0*/  SYNCS.PHASECHK.TRANS64.TRYWAIT P0, [R0+URZ+0x19c80], R10 ;  /* 0x019c800a000075a7 */ /* 0x000e24000800017f */
[----:B0-----:R-:W-:Y:S05]  /*187b0*/  @!P0 BRA `(.L_x_575) ;  /* 0x0000003c00208947 */ /* 0x001fea0003800000 */
.L_x_694:
[----:B------:R-:W-:Y:S05]  /*187c0*/  BSYNC B0 ;  /* 0x0000000000007941 */ /* 0x000fea0003800000 */
.L_x_574:
[----:B------:R-:W2:Y:S01]  /*187d0*/  LDL R14, [R1+0x10] ;  /* 0x00001000010e7983 */ /* 0x000ea20000100800 */
[----:B------:R-:W-:Y:S01]  /*187e0*/  ULDC.64 UR4, c[0x0][0x328] ;  /* 0x0000ca0000047ab9 */ /* 0x000fe20000000a00 */
[----:B------:R-:W1:Y:S01]  /*187f0*/  LDC R11, c[0x0][0x2f4] ;  /* 0x0000bd00ff0b7b82 */ /* 0x000e620000000800 */
[----:B------:R-:W-:Y:S01]  /*18800*/  IMAD R6, R9, UR4, RZ ;  /* 0x0000000409067c24 */ /* 0x000fe2000f8e02ff */
[----:B------:R-:W-:Y:S01]  /*18810*/  ULDC.64 UR6, c[0x0][0x318] ;  /* 0x0000c60000067ab9 */ /* 0x000fe20000000a00 */
[----:B------:R-:W-:Y:S01]  /*18820*/  IMAD.WIDE.U32 R2, R7, UR4, RZ ;  /* 0x0000000407027c25 */ /* 0x000fe2000f8e00ff */
        /* <DEDUP_REMOVED lines=30> */
.L_x_700:
        /* <DEDUP_REMOVED lines=10> */
.L_x_577:
[----:B------:R-:W-:Y:S02]  /*18ab0*/  PLOP3.LUT P2, PT, P2, P0, PT, 0xa2, 0x0 ;  /* 0x000000000000781c */ /* 0x000fe40001741472 */
[----:B------:R-:W-:-:S08]  /*18ac0*/  @P0 R2UR P2, UR4, R0 ;  /* 0x00000000000402ca */ /* 0x000fd00000040000 */
[----:B------:R-:W-:-:S05]  /*18ad0*/  @P0 PLOP3.LUT P0, PT, P2, PT, PT, 0x80, 0x0 ;  /* 0x000000000000081c */ /* 0x000fca000170f070 */
[----:B------:R-:W-:Y:S01]  /*18ae0*/  @!P2 SYNCS.ARRIVE.TRANS64.RED.A0T1 RZ, [UR4+0x19c70], RZ ;  /* 0x019c70ffffffa9a7 */ /* 0x000fe20008200404 */
[----:B------:R-:W-:Y:S07]  /*18af0*/  @!P2 ARRIVES.LDGSTSBAR.64.TRANSCNT [UR4+0x19c70] ;  /* 0x019c7000ff00a9b0 */ /* 0x000fee0008000a84 */
[----:B------:R-:W-:Y:S05]  /*18b00*/  @P0 BRA.U.ANY `(.L_x_577) ;  /* 0xfffffffd00e80947 */ /* 0x000fea000393ffff */
[----:B------:R-:W-:Y:S01]  /*18b10*/  NOP ;  /* 0x0000000000007918 */ /* 0x000fe20000000000 */
[----:B--2---:R-:W2:Y:S02]  /*18b20*/  LDL R2, [R1+0x54] ;  /* 0x0000540001027983 */ /* 0x004ea40000100800 */
[----:B--2---:R-:W-:-:S13]  /*18b30*/  ISETP.NE.AND P3, PT, R2, 0x3, PT ;  /* 0x000000030200780c */ /* 0x004fda0003f65270 */
[----:B------:R-:W-:Y:S05]  /*18b40*/  @!P3 BRA `(.L_x_578) ;  /* 0x000000000004b947 */ /* 0x000fea0003800000 */
[----:B------:R-:W-:Y:S01]  /*18b50*/  BPT.TRAP 0x1 ;  /* 0x000000040000795c */ /* 0x000fe20000300000 */
.L_x_578:
[----:B------:R2:W-:Y:S01]  /*18b60*/  SYNCS.ARRIVE.TRANS64.A1T0 RZ, [R0+URZ+0x19c70], RZ ;  /* 0x019c70ff00ff79a7 */ /* 0x0005e2000810003f */
[----:B------:R-:W-:Y:S05]  /*18b70*/  @!P3 BRA `(.L_x_579) ;  /* 0x000000000004b947 */ /* 0x000fea0003800000 */
[----:B------:R-:W-:Y:S01]  /*18b80*/  BPT.TRAP 0x1 ;  /* 0x000000040000795c */ /* 0x000fe20000300000 */
.L_x_579:
[----:B------:R-:W3:Y:S01]  /*18b90*/  SYNCS.PHASECHK.TRANS64.TRYWAIT P0, [R0+URZ+0x19c40], R10 ;  /* 0x019c400a000075a7 */ /* 0x000ee2000800017f */
[----:B------:R-:W-:Y:S04]  /*18ba0*/  BSSY B0, `(.L_x_580) ;  /* 0x0000002000007945 */ /* 0x000fe80003800000 */
[----:B---3--:R-:W-:Y:S05]  /*18bb0*/  @!P0 BRA `(.L_x_581) ;  /* 0x0000003800d08947 */ /* 0x008fea0003800000 */
.L_x_701:
[----:B------:R-:W-:Y:S05]  /*18bc0*/  BSYNC B0 ;  /* 0x0000000000007941 */ /* 0x000fea0003800000 */
.L_x_580:
[----:B------:R-:W-:Y:S01]  /*18bd0*/  ULDC.64 UR4, c[0x0][0x300] ;  /* 0x0000c00000047ab9 */ /* 0x000fe20000000a00 */
[----:B------:R-:W4:Y:S01]  /*18be0*/  LDC R11, c[0x0][0x2f4] ;  /* 0x0000bd00ff0b7b82 */ /* 0x000f220000000800 */
[----:B------:R-:W-:Y:S01]  /*18bf0*/  IMAD R9, R9, UR4, RZ ;  /* 0x0000000409097c24 */ /* 0x000fe2000f8e02ff */
[----:B------:R-:W-:Y:S01]  /*18c00*/  ULDC.64 UR6, c[0x0][0x2e8] ;  /* 0x0000ba0000067ab9 */ /* 0x000fe20000000a00 */
[----:B------:R-:W-:Y:S01]  /*18c10*/  IMAD.WIDE.U32 R2, R7, UR4, RZ ;  /* 0x0000000407027c25 */ /* 0x000fe2000f8e00ff */
        /* <DEDUP_REMOVED lines=28> */
.L_x_707:
[----:B0-----:R-:W-:-:S04]  /*18de0*/  IADD3 R2, P0, R29, R2, RZ ;  /* 0x000000021d027210 */ /* 0x001fc80007f1e0ff */
[----:B------:R-:W-:Y:S02]  /*18df0*/  IADD3.X R3, RZ, R8, RZ, P0, !PT ;  /* 0x00000008ff037210 */ /* 0x000fe400007fe4ff */
[----:B------:R-:W-:-:S03]  /*18e00*/  PLOP3.LUT P0, PT, PT, PT, PT, 0x80, 0x0 ;  /* 0x000000000000781c */ /* 0x000fc60003f0f070 */
[----:B------:R-:W-:Y:S01]  /*18e10*/  @!PT LDS RZ, [RZ] ;  /* 0x00000000fffff984 */ /* 0x000fe20000000800 */
[----:B------:R-:W-:Y:S01]  /*18e20*/  @!PT LDS RZ, [RZ] ;  /* 0x00000000fffff984 */ /* 0x000fe20000000800 */
[----:B------:R-:W-:Y:S01]  /*18e30*/  @!PT LDS RZ, [RZ] ;  /* 0x00000000fffff984 */ /* 0x000fe20000000800 */
[----:B------:R0:W-:Y:S04]  /*18e40*/  LDGSTS.E.BYPASS.LTC128B.128 [R6+0x14000], desc[UR40][R2.64], !P4 ;  /* 0x1400000002067fae */ /* 0x0001e8000e101d68 */
[----:B------:R0:W-:Y:S04]  /*18e50*/  LDGSTS.E.BYPASS.LTC128B.128 [R6+0x15000], desc[UR40][R2.64+0x20], !P3 ;  /* 0x1500002002067fae */ /* 0x0001e8000d901d68 */
[----:B------:R0:W-:Y:S01]  /*18e60*/  LDGSTS.E.BYPASS.LTC128B.128 [R6+0x16000], desc[UR40][R2.64+0x40], !P2 ;  /* 0x1600004002067fae */ /* 0x0001e2000d101d68 */
[----:B------:R-:W-:Y:S01]  /*18e70*/  NOP ;  /* 0x0000000000007918 */ /* 0x000fe20000000000 */
.L_x_583:
[----:B------:R-:W-:Y:S02]  /*18e80*/  PLOP3.LUT P2, PT, P2, P0, PT, 0xa2, 0x0 ;  /* 0x000000000000781c */ /* 0x000fe40001741472 */
[----:B------:R-:W-:-:S08]  /*18e90*/  @P0 R2UR P2, UR4, R0 ;  /* 0x00000000000402ca */ /* 0x000fd00000040000 */
[----:B------:R-:W-:-:S05]  /*18ea0*/  @P0 PLOP3.LUT P0, PT, P2, PT, PT, 0x80, 0x0 ;  /* 0x000000000000081c */ /* 0x000fca000170f070 */
[----:B------:R-:W-:Y:S01]  /*18eb0*/  @!P2 SYNCS.ARRIVE.TRANS64.RED.A0T1 RZ, [UR4+0x19c30], RZ ;  /* 0x019c30ffffffa9a7 */ /* 0x000fe20008200404 */
[----:B------:R-:W-:Y:S07]  /*18ec0*/  @!P2 ARRIVES.LDGSTSBAR.64.TRANSCNT [UR4+0x19c30] ;  /* 0x019c3000ff00a9b0 */ /* 0x000fee0008000a84 */
[----:B------:R-:W-:Y:S05]  /*18ed0*/  @P0 BRA.U.ANY `(.L_x_583) ;  /* 0xfffffffd00e80947 */ /* 0x000fea000393ffff */
[----:B------:R-:W-:Y:S01]  /*18ee0*/  NOP ;  /* 0x0000000000007918 */ /* 0x000fe20000000000 */
[----:B0-----:R-:W5:Y:S02]  /*18ef0*/  LDL R2, [R1+0x54] ;  /* 0x0000540001027983 */ /* 0x001f640000100800 */
[----:B-----5:R-:W-:-:S13]  /*18f00*/  ISETP.NE.AND P3, PT, R2, 0x3, PT ;  /* 0x000000030200780c */ /* 0x020fda0003f65270 */
[----:B------:R-:W-:Y:S05]  /*18f10*/  @!P3 BRA `(.L_x_584) ;  /* 0x000000000004b947 */ /* 0x000fea0003800000 */
[----:B------:R-:W-:Y:S01]  /*18f20*/  BPT.TRAP 0x1 ;  /* 0x000000040000795c */ /* 0x000fe20000300000 */
.L_x_584:
[----:B------:R-:W5:Y:S01]  /*18f30*/  LDL R2, [R1+0x3c] ;  /* 0x00003c0001027983 */ /* 0x000f620000100800 */
[----:B------:R0:W-:Y:S01]  /*18f40*/  SYNCS.ARRIVE.TRANS64.A1T0 RZ, [R0+URZ+0x19c30], RZ ;  /* 0x019c30ff00ff79a7 */ /* 0x0001e2000810003f */
[----:B-----5:R-:W-:-:S13]  /*18f50*/  ISETP.NE.AND P0, PT, R2, 0x3, PT ;  /* 0x000000030200780c */ /* 0x020fda0003f05270 */
[----:B0-----:R-:W-:Y:S05]  /*18f60*/  @!P0 BRA `(.L_x_585) ;  /* 0x0000000000048947 */ /* 0x001fea0003800000 */
[----:B------:R-:W-:Y:S01]  /*18f70*/  BPT.TRAP 0x1 ;  /* 0x000000040000795c */ /* 0x000fe20000300000 */
.L_x_585:
[----:B--23--:R-:W-:Y:S01]  /*18f80*/  LOP3.LUT R0, R5, 0x1, RZ, 0x3c, !PT ;  /* 0x0000000105007812 */ /* 0x00cfe200078e3cff */
[----:B------:R-:W-:Y:S01]  /*18f90*/  IMAD R2, R4, 0x8, R17 ;  /* 0x0000000804027824 */ /* 0x000fe200078e0211 */
[----:B------:R-:W-:Y:S02]  /*18fa0*/  BSSY B0, `(.L_x_586) ;  /* 0x0000004000007945 */ /* 0x000fe40003800000 */
[----:B------:R-:W-:-:S04]  /*18fb0*/  SHF.L.U32 R0, R0, 0x1f, RZ ;  /* 0x0000001f00007819 */ /* 0x000fc800000006ff */
[----:B------:R-:W0:Y:S02]  /*18fc0*/  SYNCS.PHASECHK.TRANS64.TRYWAIT P2, [R2+URZ+0x19c70], R0 ;  /* 0x019c7000020075a7 */ /* 0x000e24000804017f */
[----:B0-----:R-:W-:Y:S05]  /*18fd0*/  @!P2 BRA `(.L_x_587) ;  /* 0x000000380074a947 */ /* 0x001fea0003800000 */
.L_x_708:
[----:B------:R-:W-:Y:S05]  /*18fe0*/  BSYNC B0 ;  /* 0x0000000000007941 */ /* 0x000fea0003800000 */
.L_x_586:
[----:B------:R-:W2:Y:S02]  /*18ff0*/  LDL R3, [R1+0x54] ;  /* 0x0000540001037983 */ /* 0x000ea40000100800 */
[----:B--2---:R-:W-:-:S13]  /*19000*/  ISETP.NE.AND P2, PT, R3, 0x3, PT ;  /* 0x000000030300780c */ /* 0x004fda0003f45270 */
[----:B------:R-:W-:Y:S05]  /*19010*/  @!P2 BRA `(.L_x_588) ;  /* 0x000000000004a947 */ /* 0x000fea0003800000 */
[----:B------:R-:W-:Y:S01]  /*19020*/  BPT.TRAP 0x1 ;  /* 0x000000040000795c */ /* 0x000fe20000300000 */
.L_x_588:
[----:B0-----:R-:W-:Y:S01]  /*19030*/  SHF.L.U32 R0, R5, 0x1f, RZ ;  /* 0x0000001f05007819 */ /* 0x001fe200000006ff */
[----:B------:R-:W-:-:S03]  /*19040*/  IMAD R3, R4, 0x3000, RZ ;  /* 0x0000300004037824 */ /* 0x000fc600078e02ff */
[----:B------:R-:W0:Y:S02]  /*19050*/  SYNCS.PHASECHK.TRANS64.TRYWAIT P2, [R2+URZ+0x19c60], R0 ;  /* 0x019c6000020075a7 */ /* 0x000e24000804017f */
[----:B0-----:R-:W-:Y:S05]  /*19060*/  @!P2 BRA `(.L_x_589) ;  /* 0x000000380064a947 */ /* 0x001fea0003800000 */
.L_x_709:
[----:B------:R-:W0:Y:S04]  /*19070*/  LDL R4, [R1+0x1c] ;  /* 0x00001c0001047983 */ /* 0x000e280000100800 */
[----:B------:R-:W2:Y:S04]  /*19080*/  LDL R10, [R1+0x14] ;  /* 0x00001400010a7983 */ /* 0x000ea80000100800 */
[----:B------:R-:W3:Y:S01]  /*19090*/  LDL R13, [R1+0x18] ;  /* 0x00001800010d7983 */ /* 0x000ee20000100800 */
[----:B------:R-:W-:Y:S05]  /*190a0*/  WARPSYNC.ALL ;  /* 0x0000000000007948 */ /* 0x000fea0003800000 */
[----:B------:R-:W5:Y:S01]  /*190b0*/  LDL R12, [R1+0x54] ;  /* 0x00005400010c7983 */ /* 0x000f620000100800 */
[----:B0-----:R-:W-:-:S02]  /*190c0*/  LOP3.LUT R0, R3, R4, RZ, 0xfc, !PT ;  /* 0x0000000403007212 */ /* 0x001fc400078efcff */
[----:B--2---:R-:W-:-:S03]  /*190d0*/  LOP3.LUT R3, R3, R10, RZ, 0xfc, !PT ;  /* 0x0000000a03037212 */ /* 0x004fc600078efcff */
[----:B------:R-:W-:-:S05]  /*190e0*/  IMAD.IADD R0, R17, 0x1, R0 ;  /* 0x0000000111007824 */ /* 0x000fca00078e0200 */
[----:B----4-:R-:W0:Y:S01]  /*190f0*/  LDSM.16.MT88.4 R4, [R0+0x9000] ;  /* 0x009000000004783b */ /* 0x010e220000004200 */
[----:B------:R-:W-:Y:S01]  /*19100*/  IMAD.IADD R3, R17, 0x1, R3 ;  /* 0x0000000111037824 */ /* 0x000fe200078e0203 */
        /* <DEDUP_REMOVED lines=18> */
[----:B---3--:R-:W-:Y:S02]  /*19230*/  IADD3 R3, R13, 0x3000, R3 ;  /* 0x000030000d037810 */ /* 0x008fe40007ffe003 */
[C-C-:B0-----:R-:W-:Y:S02]  /*19240*/  PRMT R8, R4.reuse, 0x6420, R5.reuse ;  /* 0x0000642004087816 */ /* 0x141fe40000000005 */
[----:B------:R-:W-:Y:S02]  /*19250*/  PRMT R9, R4, 0x7531, R5 ;  /* 0x0000753104097816 */ /* 0x000fe40000000005 */
[----:B------:R-:W-:-:S02]  /*19260*/  PRMT R10, R6, 0x6420, R7 ;  /* 0x00006420060a7816 */ /* 0x000fc40000000007 */
        /* <DEDUP_REMOVED lines=8> */
[----:B------:R-:W0:Y:S01]  /*192f0*/  LDSM.16.MT88.4 R4, [R0+0xb800] ;  /* 0x00b800000004783b */ /* 0x000e220000004200 */
[----:B-----5:R-:W-:Y:S02]  /*19300*/  ISETP.NE.AND P2, PT, R12, 0x3, PT ;  /* 0x000000030c00780c */ /* 0x020fe40003f45270 */
        /* <DEDUP_REMOVED lines=13> */
.L_x_590:
[----:B--2---:R2:W-:Y:S01]  /*193e0*/  SYNCS.ARRIVE.TRANS64.A1T0 RZ, [R2+URZ+0x19c50], RZ ;  /* 0x019c50ff02ff79a7 */ /* 0x0045e2000810003f */
[----:B------:R-:W-:Y:S06]  /*193f0*/  BAR.SYNC.DEFER_BLOCKING 0x2, 0x80 ;  /* 0x0082000000007b1d */ /* 0x000fec0000010000 */
[----:B------:R-:W-:Y:S05]  /*19400*/  @!P0 BRA `(.L_x_591) ;  /* 0x0000000000048947 */ /* 0x000fea0003800000 */
[----:B------:R-:W-:Y:S01]  /*19410*/  BPT.TRAP 0x1 ;  /* 0x000000040000795c */ /* 0x000fe20000300000 */
.L_x_591:
[----:B------:R-:W3:Y:S01]  /*19420*/  LDL R0, [R1+0xc] ;  /* 0x00000c0001007983 */ /* 0x000ee20000100800 */
[----:B--2---:R-:W-:Y:S02]  /*19430*/  VIADD R2, R2, 0x19c80 ;  /* 0x00019c8002027836 */ /* 0x004fe40000000000 */
[----:B------:R-:W-:Y:S02]  /*19440*/  IMAD.MOV.U32 R4, RZ, RZ, R19 ;  /* 0x000000ffff047224 */ /* 0x000fe400078e0013 */
[----:B------:R-:W-:Y:S01]  /*19450*/  IMAD.MOV.U32 R5, RZ, RZ, R23 ;  /* 0x000000ffff057224 */ /* 0x000fe200078e0017 */
[----:B---3--:R-:W-:-:S04]  /*19460*/  PRMT R2, R0, 0x654, R2 ;  /* 0x0000065400027816 */ /* 0x008fc80000000002 */
[----:B------:R3:W-:Y:S01]  /*19470*/  SYNCS.ARRIVE.TRANS64.RED.A1T0 RZ, [R2+URZ], RZ ;  /* 0x000000ff02ff79a7 */ /* 0x0007e2000810043f */
[----:B------:R-:W-:Y:S05]  /*19480*/  @P1 BRA `(.L_x_592) ;  /* 0xfffffff000081947 */ /* 0x000fea000383ffff */
.L_x_572:
[----:B--2---:R-:W3:Y:S02]  /*19490*/  S2R R0, SR_TID.X ;  /* 0x0000000000007919 */ /* 0x004ee40000002100 */
[----:B---3--:R-:W-:Y:S02]  /*194a0*/  LOP3.LUT R2, R0, 0x7f, RZ, 0xc0, !PT ;  /* 0x0000007f00027812 */ /* 0x008fe400078ec0ff */
[----:B------:R-:W2:Y:S01]  /*194b0*/  LDL R0, [R1+0x3c] ;  /* 0x00003c0001007983 */ /* 0x000ea20000100800 */
[----:B------:R-:W-:Y:S01]  /*194c0*/  BSSY B0, `(.L_x_593) ;  /* 0x0000010000007945 */ /* 0x000fe20003800000 */
[----:B------:R-:W-:Y:S02]  /*194d0*/  ISETP.NE.AND P1, PT, R2, RZ, PT ;  /* 0x000000ff0200720c */ /* 0x000fe40003f25270 */
[----:B--2---:R-:W-:-:S11]  /*194e0*/  ISETP.NE.AND P0, PT, R0, 0x3, PT ;  /* 0x000000030000780c */ /* 0x004fd60003f05270 */
[----:B------:R-:W-:Y:S05]  /*194f0*/  @P1 BRA `(.L_x_594) ;  /* 0x0000000000301947 */ /* 0x000fea0003800000 */
[----:B0-----:R-:W0:Y:S01]  /*19500*/  S2R R3, SR_LANEID ;  /* 0x0000000000037919 */ /* 0x001e220000000000 */
        /* <DEDUP_REMOVED lines=10> */
[----:B0-----:R-:W-:-:S07]  /*195b0*/  IADD3 R24, R0, UR36, R5 ;  /* 0x0000002400187c10 */ /* 0x001fce000fffe005 */
.L_x_594:
[----:B------:R-:W-:Y:S05]  /*195c0*/  BSYNC B0 ;  /* 0x0000000000007941 */ /* 0x000fea0003800000 */
.L_x_593:
[----:B------:R-:W-:Y:S05]  /*195d0*/  @!P0 BRA `(.L_x_595) ;  /* 0x0000000000048947 */ /* 0x000fea0003800000 */
[----:B------:R-:W-:Y:S01]  /*195e0*/  BPT.TRAP 0x1 ;  /* 0x000000040000795c */ /* 0x000fe20000300000 */
.L_x_595:
[----:B------:R-:W-:Y:S01]  /*195f0*/  LOP3.LUT R0, R23, 0x1, RZ, 0x3c, !PT ;  /* 0x0000000117007812 */ /* 0x000fe200078e3cff */
[----:B0-----:R-:W-:Y:S01]  /*19600*/  IMAD R3, R19, 0x8, R17 ;  /* 0x0000000813037824 */ /* 0x001fe200078e0211 */
[----:B------:R-:W-:Y:S02]  /*19610*/  BSSY B0, `(.L_x_596) ;  /* 0x0000004000007945 */ /* 0x000fe40003800000 */
[----:B------:R-:W-:-:S04]  /*19620*/  SHF.L.U32 R0, R0, 0x1f, RZ ;  /* 0x0000001f00007819 */ /* 0x000fc800000006ff */
[----:B------:R-:W0:Y:S02]  /*19630*/  SYNCS.PHASECHK.TRANS64.TRYWAIT P1, [R3+URZ+0x19c70], R0 ;  /* 0x019c7000030075a7 */ /* 0x000e24000802017f */
[----:B0-----:R-:W-:Y:S05]  /*19640*/  @!P1 BRA `(.L_x_597) ;  /* 0x0000003400009947 */ /* 0x001fea0003800000 */
.L_x_710:
[----:B------:R-:W-:Y:S05]  /*19650*/  BSYNC B0 ;  /* 0x0000000000007941 */ /* 0x000fea0003800000 */
.L_x_596:
[----:B------:R-:W2:Y:S02]  /*19660*/  LDL R2, [R1+0x54] ;  /* 0x0000540001027983 */ /* 0x000ea40000100800 */
[----:B--2---:R-:W-:-:S13]  /*19670*/  ISETP.NE.AND P1, PT, R2, 0x3, PT ;  /* 0x000000030200780c */ /* 0x004fda0003f25270 */
[----:B------:R-:W-:Y:S05]  /*19680*/  @!P1 BRA `(.L_x_598) ;  /* 0x0000000000049947 */ /* 0x000fea0003800000 */
[----:B------:R-:W-:Y:S01]  /*19690*/  BPT.TRAP 0x1 ;  /* 0x000000040000795c */ /* 0x000fe20000300000 */
.L_x_598:
[----:B0-----:R-:W-:-:S04]  /*196a0*/  SHF.L.U32 R0, R23, 0x1f, RZ ;  /* 0x0000001f17007819 */ /* 0x001fc800000006ff */
[----:B------:R-:W0:Y:S02]  /*196b0*/  SYNCS.PHASECHK.TRANS64.TRYWAIT P1, [R3+URZ+0x19c60], R0 ;  /* 0x019c6000030075a7 */ /* 0x000e24000802017f */
[----:B0-----:R-:W-:Y:S05]  /*196c0*/  @!P1 BRA `(.L_x_599) ;  /* 0x0000003000f49947 */ /* 0x001fea0003800000 */
.L_x_711:
[----:B------:R-:W0:Y:S04]  /*196d0*/  LDL R4, [R1+0x1c] ;  /* 0x00001c0001047983 */ /* 0x000e280000100800 */
[----:B------:R-:W2:Y:S04]  /*196e0*/  LDL R10, [R1+0x14] ;  /* 0x00001400010a7983 */ /* 0x000ea80000100800 */
[----:B------:R-:W3:Y:S01]  /*196f0*/  LDL R13, [R1+0x18] ;  /* 0x00001800010d7983 */ /* 0x000ee20000100800 */
[----:B------:R-:W-:Y:S01]  /*19700*/  IMAD R2, R19, 0x3000, RZ ;  /* 0x0000300013027824 */ /* 0x000fe200078e02ff */
[----:B------:R-:W-:Y:S05]  /*19710*/  WARPSYNC.ALL ;  /* 0x0000000000007948 */ /* 0x000fea0003800000 */
[----:B------:R-:W4:Y:S01]  /*19720*/  LDL R12, [R1+0x54] ;  /* 0x00005400010c7983 */ /* 0x000f220000100800 */
[----:B0-----:R-:W-:-:S02]  /*19730*/  LOP3.LUT R0, R2, R4, RZ, 0xfc, !PT ;  /* 0x0000000402007212 */ /* 0x001fc400078efcff */
[----:B--2---:R-:W-:-:S03]  /*19740*/  LOP3.LUT R2, R2, R10, RZ, 0xfc, !PT ;  /* 0x0000000a02027212 */ /* 0x004fc600078efcff */
[----:B------:R-:W-:-:S05]  /*19750*/  IMAD.IADD R0, R17, 0x1, R0 ;  /* 0x0000000111007824 */ /* 0x000fca00078e0200 */
[----:B------:R-:W0:Y:S01]  /*19760*/  LDSM.16.MT88.4 R4, [R0+0x9000] ;  /* 0x009000000004783b */ /* 0x000e220000004200 */
        /* <DEDUP_REMOVED lines=32> */
[----:B----4-:R-:W-:Y:S02]  /*19970*/  ISETP.NE.AND P1, PT, R12, 0x3, PT ;  /* 0x000000030c00780c */ /* 0x010fe40003f25270 */
        /* <DEDUP_REMOVED lines=13> */
.L_x_600:
[----:B--2---:R2:W-:Y:S01]  /*19a50*/  SYNCS.ARRIVE.TRANS64.A1T0 RZ, [R3+URZ+0x19c50], RZ ;  /* 0x019c50ff03ff79a7 */ /* 0x0045e2000810003f */
[----:B------:R-:W-:Y:S06]  /*19a60*/  BAR.SYNC.DEFER_BLOCKING 0x2, 0x80 ;  /* 0x0082000000007b1d */ /* 0x000fec0000010000 */
[----:B------:R-:W-:Y:S05]  /*19a70*/  @!P0 BRA `(.L_x_601) ;  /* 0x0000000000048947 */ /* 0x000fea0003800000 */
[----:B------:R-:W-:Y:S01]  /*19a80*/  BPT.TRAP 0x1 ;  /* 0x000000040000795c */ /* 0x000fe20000300000 */
.L_x_601:
[----:B------:R-:W3:Y:S01]  /*19a90*/  LDL R0, [R1+0xc] ;  /* 0x00000c0001007983 */ /* 0x000ee20000100800 */
[----:B--2---:R-:W-:Y:S02]  /*19aa0*/  VIADD R3, R3, 0x19c80 ;  /* 0x00019c8003037836 */ /* 0x004fe40000000000 */
[----:B------:R-:W-:-:S05]  /*19ab0*/  VIADD R19, R19, 0x1 ;  /* 0x0000000113137836 */ /* 0x000fca0000000000 */
[----:B------:R-:W-:-:S04]  /*19ac0*/  ISETP.NE.AND P0, PT, R19, 0x2, PT ;  /* 0x000000021300780c */ /* 0x000fc80003f05270 */
[----:B------:R-:W-:Y:S02]  /*19ad0*/  SEL R19, R19, RZ, P0 ;  /* 0x000000ff13137207 */ /* 0x000fe40000000000 */
[----:B---3--:R-:W-:Y:S02]  /*19ae0*/  PRMT R3, R0, 0x654, R3 ;  /* 0x0000065400037816 */ /* 0x008fe40000000003 */
[----:B------:R-:W-:Y:S02]  /*19af0*/  SEL R0, RZ, 0x1, P0 ;  /* 0x00000001ff007807 */ /* 0x000fe40000000000 */
[----:B------:R2:W-:Y:S02]  /*19b00*/  SYNCS.ARRIVE.TRANS64.RED.A1T0 RZ, [R3+URZ], RZ ;  /* 0x000000ff03ff79a7 */ /* 0x0005e4000810043f */
[----:B------:R-:W-:-:S07]  /*19b10*/  LOP3.LUT R23, R23, R0, RZ, 0x3c, !PT ;  /* 0x0000000017177212 */ /* 0x000fce00078e3cff */
.L_x_542:
[----:B------:R-:W3:Y:S02]  /*19b20*/  LDL R0, [R1+0x28] ;  /* 0x0000280001007983 */ /* 0x000ee40000100800 */
[----:B---3--:R-:W-:-:S13]  /*19b30*/  LOP3.LUT P0, RZ, R0, 0x10, RZ, 0xc0, !PT ;  /* 0x0000001000ff7812 */ /* 0x008fda000780c0ff */
[----:B------:R-:W-:Y:S05]  /*19b40*/  @!P0 BRA `(.L_x_602) ;  /* 0x0000000000288947 */ /* 0x000fea0003800000 */
[----:B------:R-:W-:Y:S05]  /*19b50*/  WARPSYNC.ALL ;  /* 0x0000000000007948 */ /* 0x000fea0003800000 */
[----:B------:R-:W3:Y:S08]  /*19b60*/  S2UR UR4, SR_CgaCtaId ;  /* 0x00000000000479c3 */ /* 0x000ef00000008800 */
[----:B------:R-:W-:Y:S01]  /*19b70*/  BAR.SYNC.DEFER_BLOCKING 0x5, 0x200 ;  /* 0x0148000000007b1d */ /* 0x000fe20000010000 */
[----:B------:R-:W-:Y:S01]  /*19b80*/  MOV R17, 0x400 ;  /* 0x0000040000117802 */ /* 0x000fe20000000f00 */
[----:B---3--:R-:W-:-:S05]  /*19b90*/  IMAD.U32 R0, RZ, RZ, UR4 ;  /* 0x00000004ff007e24 */ /* 0x008fca000f8e00ff */
[----:B------:R-:W-:Y:S01]  /*19ba0*/  LEA R17, R0, R17, 0x18 ;  /* 0x0000001100117211 */ /* 0x000fe200078ec0ff */
[----:B------:R3:W-:Y:S04]  /*19bb0*/  STL [R1+0xc], R0 ;  /* 0x00000c0001007387 */ /* 0x0007e80000100800 */
[----:B-1----:R3:W1:Y:S01]  /*19bc0*/  LDS.128 R24, [R17+0x19cd0] ;  /* 0x019cd00011187984 */ /* 0x0026620000000c00 */
[----:B------:R-:W-:Y:S06]  /*19bd0*/  BAR.ARV 0x4, 0x200 ;  /* 0x0108000000007b1d */ /* 0x000fec0000002000 */
[----:B------:R-:W-:Y:S05]  /*19be0*/  BRA `(.L_x_603) ;  /* 0x0000000800dc7947 */ /* 0x000fea0003800000 */
.L_x_602:
[----:B------:R-:W0:Y:S01]  /*19bf0*/  S2R R0, SR_TID.X ;  /* 0x0000000000007919 */ /* 0x000e220000002100 */
[----:B------:R-:W-:Y:S01]  /*19c00*/  UMOV UR4, 0xffffffff ;  /* 0xffffffff00047882 */ /* 0x000fe20000000000 */
[----:B01----:R-:W-:-:S04]  /*19c10*/  LOP3.LUT R9, R0, 0x1f, RZ, 0xc0, !PT ;  /* 0x0000001f00097812 */ /* 0x003fc800078ec0ff */
[----:B------:R-:W-:Y:S01]  /*19c20*/  ISETP.NE.AND P0, PT, R9, 0x1f, PT ;  /* 0x0000001f0900780c */ /* 0x000fe20003f05270 */
[----:B------:R-:W-:-:S12]  /*19c30*/  BRA.DIV UR4, `(.L_x_604) ;  /* 0x0000002e04ac7947 */ /* 0x000fd8000b800000 */
[----:B------:R-:W-:Y:S01]  /*19c40*/  IMAD.IADD R0, R27, 0x1, R9 ;  /* 0x000000011b007824 */ /* 0x000fe200078e0209 */
[----:B------:R-:W-:-:S04]  /*19c50*/  ULDC UR4, c[0x0][0xc3c] ;  /* 0x00030f0000047ab9 */ /* 0x000fc80000000800 */
[----:B------:R-:W-:-:S13]  /*19c60*/  ISETP.GE.OR P1, PT, R0, UR4, !P0 ;  /* 0x0000000400007c0c */ /* 0x000fda000c726670 */
[----:B--2---:R-:W0:Y:S08]  /*19c70*/  @!P1 LDC.64 R2, c[0x0][0xc80] ;  /* 0x00032000ff029b82 */ /* 0x004e300000000a00 */
[----:B------:R-:W1:Y:S01]  /*19c80*/  @!P1 LDC.64 R4, c[0x0][0xc78] ;  /* 0x00031e00ff049b82 */ /* 0x000e620000000a00 */
[----:B0-----:R-:W-:-:S05]  /*19c90*/  @!P1 IMAD.WIDE R2, R0, 0x4, R2 ;  /* 0x0000000400029825 */ /* 0x001fca00078e0202 */
[----:B------:R1:W2:Y:S02]  /*19ca0*/  @!P1 LDG.E R6, desc[UR40][R2.64] ;  /* 0x0000002802069981 */ /* 0x0002a4000c1e1900 */
[----:B-1----:R-:W-:-:S06]  /*19cb0*/  @!P1 IMAD.WIDE R2, R0, 0x4, R4 ;  /* 0x0000000400029825 */ /* 0x002fcc00078e0204 */
[----:B------:R-:W3:Y:S01]  /*19cc0*/  @!P1 LDG.E R2, desc[UR40][R2.64] ;  /* 0x0000002802029981 */ /* 0x000ee2000c1e1900 */
[----:B------:R-:W-:Y:S01]  /*19cd0*/  IMAD.MOV.U32 R5, RZ, RZ, RZ ;  /* 0x000000ffff057224 */ /* 0x000fe200078e00ff */
[C---:B------:R-:W-:Y:S02]  /*19ce0*/  ISETP.GE.U32.AND P2, PT, R9.reuse, 0x2, PT ;  /* 0x000000020900780c */ /* 0x040fe40003f46070 */
[C---:B------:R-:W-:Y:S01]  /*19cf0*/  ISETP.GE.U32.AND P3, PT, R9.reuse, 0x4, PT ;  /* 0x000000040900780c */ /* 0x040fe20003f66070 */
[----:B------:R-:W-:Y:S01]  /*19d00*/  SHFL.IDX PT, R0, R24, RZ, 0x1f ;  /* 0x00001fff18007589 */ /* 0x000fe200000e0000 */
[C---:B------:R-:W-:Y:S02]  /*19d10*/  ISETP.GE.U32.AND P4, PT, R9.reuse, 0x8, PT ;  /* 0x000000080900780c */ /* 0x040fe40003f86070 */
[----:B------:R-:W-:Y:S01]  /*19d20*/  ISETP.GE.U32.AND P5, PT, R9, 0x10, PT ;  /* 0x000000100900780c */ /* 0x000fe20003fa6070 */
[----:B------:R0:W-:Y:S02]  /*19d30*/  SHFL.IDX PT, R7, R24, 0x1, 0x1f ;  /* 0x00201f0018077f89 */ /* 0x0001e400000e0000 */
[----:B0-----:R-:W-:-:S02]  /*19d40*/  IMAD.MOV.U32 R24, RZ, RZ, RZ ;  /* 0x000000ffff187224 */ /* 0x001fc400078e00ff */
[----:B--2---:R-:W-:Y:S02]  /*19d50*/  @!P1 IMAD.MOV.U32 R5, RZ, RZ, R6 ;  /* 0x000000ffff059224 */ /* 0x004fe400078e0006 */
[----:B------:R-:W-:Y:S02]  /*19d60*/  IMAD.MOV.U32 R6, RZ, RZ, RZ ;  /* 0x000000ffff067224 */ /* 0x000fe400078e00ff */
[----:B---3--:R-:W-:Y:S01]  /*19d70*/  @!P1 IMAD.MOV.U32 R6, RZ, RZ, R2 ;  /* 0x000000ffff069224 */ /* 0x008fe200078e0002 */
[----:B------:R-:W-:-:S03]  /*19d80*/  ISETP.NE.AND P1, PT, R9, RZ, PT ;  /* 0x000000ff0900720c */ /* 0x000fc60003f25270 */
[----:B------:R-:W-:-:S05]  /*19d90*/  IMAD R2, R6, R5, RZ ;  /* 0x0000000506027224 */ /* 0x000fca00078e02ff */
        /* <DEDUP_REMOVED lines=15> */
[----:B------:R0:W1:Y:S02]  /*19e90*/  SHFL.IDX PT, R8, R2, 0x1f, 0x1f ;  /* 0x03e01f0002087f89 */ /* 0x00006400000e0000 */
.L_x_721:
[----:B------:R-:W-:Y:S02]  /*19ea0*/  ULDC UR4, c[0x0][0xc38] ;  /* 0x00030e0000047ab9 */ /* 0x000fe40000000800 */
[----:B------:R-:W-:-:S04]  /*19eb0*/  IMAD.U32 R3, RZ, RZ, UR4 ;  /* 0x00000004ff037e24 */ /* 0x000fc8000f8e00ff */
[----:B-1----:R-:W-:-:S04]  /*19ec0*/  IMAD R8, R8, R3, RZ ;  /* 0x0000000308087224 */ /* 0x002fc800078e02ff */
[----:B------:R-:W-:-:S05]  /*19ed0*/  IMAD.IADD R4, R7, 0x1, R8 ;  /* 0x0000000107047824 */ /* 0x000fca00078e0208 */
[----:B------:R-:W-:-:S13]  /*19ee0*/  ISETP.GT.AND P6, PT, R4, R0, PT ;  /* 0x000000000400720c */ /* 0x000fda0003fc4270 */
[----:B------:R-:W-:Y:S05]  /*19ef0*/  @P6 BRA `(.L_x_605) ;  /* 0x0000000000a46947 */ /* 0x000fea0003800000 */
.L_x_608:
[----:B0-----:R-:W0:Y:S01]  /*19f00*/  LDC R2, c[0x0][0xc3c] ;  /* 0x00030f00ff027b82 */ /* 0x001e220000000800 */
[----:B------:R-:W-:-:S04]  /*19f10*/  IADD3 R27, R27, 0x1f, RZ ;  /* 0x0000001f1b1b7810 */ /* 0x000fc80007ffe0ff */
[----:B0-----:R-:W-:-:S13]  /*19f20*/  ISETP.GE.AND P6, PT, R27, R2, PT ;  /* 0x000000021b00720c */ /* 0x001fda0003fc6270 */
[----:B------:R-:W-:Y:S05]  /*19f30*/  @P6 BRA `(.L_x_606) ;  /* 0x0000000400bc6947 */ /* 0x000fea0003800000 */
[----:B------:R-:W0:Y:S01]  /*19f40*/  S2R R3, SR_TID.X ;  /* 0x0000000000037919 */ /* 0x000e220000002100 */
[----:B------:R-:W-:Y:S01]  /*19f50*/  IMAD.MOV.U32 R5, RZ, RZ, RZ ;  /* 0x000000ffff057224 */ /* 0x000fe200078e00ff */
[----:B0-----:R-:W-:-:S05]  /*19f60*/  LOP3.LUT R3, R3, 0x1f, RZ, 0xc0, !PT ;  /* 0x0000001f03037812 */ /* 0x001fca00078ec0ff */
[----:B------:R-:W-:-:S05]  /*19f70*/  IMAD.IADD R6, R27, 0x1, R3 ;  /* 0x000000011b067824 */ /* 0x000fca00078e0203 */
[----:B------:R-:W-:-:S13]  /*19f80*/  ISETP.GE.OR P6, PT, R6, R2, !P0 ;  /* 0x000000020600720c */ /* 0x000fda00047c6670 */
[----:B------:R-:W0:Y:S02]  /*19f90*/  @!P6 LDC.64 R2, c[0x0][0xc80] ;  /* 0x00032000ff02eb82 */ /* 0x000e240000000a00 */
[----:B0-----:R-:W-:-:S05]  /*19fa0*/  @!P6 IMAD.WIDE R2, R6, 0x4, R2 ;  /* 0x000000040602e825 */ /* 0x001fca00078e0202 */
[----:B------:R0:W2:Y:S02]  /*19fb0*/  @!P6 LDG.E R5, desc[UR40][R2.64] ;  /* 0x000000280205e981 */ /* 0x0000a4000c1e1900 */
[----:B0-----:R-:W0:Y:S02]  /*19fc0*/  @!P6 LDC.64 R2, c[0x0][0xc78] ;  /* 0x00031e00ff02eb82 */ /* 0x001e240000000a00 */
[----:B0-----:R-:W-:-:S04]  /*19fd0*/  @!P6 IMAD.WIDE R2, R6, 0x4, R2 ;  /* 0x000000040602e825 */ /* 0x001fc800078e0202 */
[----:B------:R-:W-:-:S06]  /*19fe0*/  IMAD.MOV.U32 R6, RZ, RZ, RZ ;  /* 0x000000ffff067224 */ /* 0x000fcc00078e00ff */
[----:B------:R-:W2:Y:S01]  /*19ff0*/  @!P6 LDG.E R6, desc[UR40][R2.64] ;  /* 0x000000280206e981 */ /* 0x000ea2000c1e1900 */
[----:B------:R-:W-:Y:S01]  /*1a000*/  UMOV UR4, 0xffffffff ;  /* 0xffffffff00047882 */ /* 0x000fe20000000000 */
[----:B--2---:R-:W-:Y:S02]  /*1a010*/  IMAD R2, R6, R5, RZ ;  /* 0x0000000506027224 */ /* 0x004fe400078e02ff */
[----:B------:R-:W-:Y:S05]  /*1a020*/  BRA.DIV UR4, `(.L_x_607) ;  /* 0x0000003204087947 */ /* 0x000fea000b800000 */
        /* <DEDUP_REMOVED lines=16> */
.L_x_729:
[----:B------:R-:W-:Y:S02]  /*1a130*/  ULDC UR4, c[0x0][0xc38] ;  /* 0x00030e0000047ab9 */ /* 0x000fe40000000800 */
[----:B------:R-:W-:-:S04]  /*1a140*/  IMAD.U32 R3, RZ, RZ, UR4 ;  /* 0x00000004ff037e24 */ /* 0x000fc8000f8e00ff */
[----:B-1----:R-:W-:-:S04]  /*1a150*/  IMAD R8, R8, R3, RZ ;  /* 0x0000000308087224 */ /* 0x002fc800078e02ff */
[----:B------:R-:W-:-:S05]  /*1a160*/  IMAD.IADD R4, R8, 0x1, R4 ;  /* 0x0000000108047824 */ /* 0x000fca00078e0204 */
[----:B------:R-:W-:-:S13]  /*1a170*/  ISETP.GT.AND P6, PT, R4, R0, PT ;  /* 0x000000000400720c */ /* 0x000fda0003fc4270 */
[----:B------:R-:W-:Y:S05]  /*1a180*/  @!P6 BRA `(.L_x_608) ;  /* 0xfffffffc005ce947 */ /* 0x000fea000383ffff */
.L_x_605:
[----:B------:R-:W-:Y:S01]  /*1a190*/  IMAD.IADD R8, R4, 0x1, -R8 ;  /* 0x0000000104087824 */ /* 0x000fe200078e0a08 */
[----:B------:R-:W-:-:S03]  /*1a1a0*/  UMOV UR4, 0xffffffff ;  /* 0xffffffff00047882 */ /* 0x000fc60000000000 */
[----:B------:R-:W-:-:S05]  /*1a1b0*/  IMAD R4, R2, R3, R8 ;  /* 0x0000000302047224 */ /* 0x000fca00078e0208 */
[----:B------:R-:W-:Y:S01]  /*1a1c0*/  ISETP.GT.AND P6, PT, R4, R0, PT ;  /* 0x000000000400720c */ /* 0x000fe20003fc4270 */
[----:B------:R-:W-:-:S12]  /*1a1d0*/  BRA.DIV UR4, `(.L_x_609) ;  /* 0x0000003204747947 */ /* 0x000fd8000b800000 */
[----:B------:R-:W-:-:S04]  /*1a1e0*/  VOTE.ANY R7, PT, !P6 ;  /* 0x0000000000077806 */ /* 0x000fc800070e0100 */
[----:B------:R-:W1:Y:S02]  /*1a1f0*/  POPC R4, R7 ;  /* 0x0000000700047309 */ /* 0x000e640000000000 */
[----:B-1----:R1:W2:Y:S04]  /*1a200*/  SHFL.IDX PT, R5, R5, R4, 0x1f ;  /* 0x00001f0405057589 */ /* 0x0022a800000e0000 */
[----:B------:R1:W3:Y:S02]  /*1a210*/  SHFL.IDX PT, R6, R6, R4, 0x1f ;  /* 0x00001f0406067589 */ /* 0x0002e400000e0000 */
.L_x_734:
[----:B------:R-:W-:-:S13]  /*1a220*/  ISETP.NE.AND P0, PT, R7, RZ, PT ;  /* 0x000000ff0700720c */ /* 0x000fda0003f05270 */
[----:B------:R-:W-:Y:S05]  /*1a230*/  @!P0 BRA `(.L_x_610) ;  /* 0x0000000000148947 */ /* 0x000fea0003800000 */
[----:B------:R-:W-:Y:S01]  /*1a240*/  UMOV UR4, 0xffffffff ;  /* 0xffffffff00047882 */ /* 0x000fe20000000000 */
[----:B------:R-:W-:Y:S02]  /*1a250*/  VIADD R12, R4, 0xffffffff ;  /* 0xffffffff040c7836 */ /* 0x000fe40000000000 */
[----:B------:R-:W-:Y:S05]  /*1a260*/  BRA.DIV UR4, `(.L_x_611) ;  /* 0x0000003204ac7947 */ /* 0x000fea000b800000 */
[----:B0-----:R0:W4:Y:S02]  /*1a270*/  SHFL.IDX PT, R2, R2, R12, 0x1f ;  /* 0x00001f0c02027589 */ /* 0x00112400000e0000 */
.L_x_737:
[----:B----4-:R-:W-:-:S07]  /*1a280*/  IMAD.MOV.U32 R24, RZ, RZ, R2 ;  /* 0x000000ffff187224 */ /* 0x010fce00078e0002 */
.L_x_610:
[----:B------:R-:W-:Y:S01]  /*1a290*/  IMAD R24, R24, R3, R8 ;  /* 0x0000000318187224 */ /* 0x000fe200078e0208 */
[----:B--2---:R-:W-:Y:S01]  /*1a2a0*/  IABS R8, R5 ;  /* 0x0000000500087213 */ /* 0x004fe20000000000 */
[----:B------:R-:W-:Y:S02]  /*1a2b0*/  IMAD.IADD R27, R4, 0x1, R27 ;  /* 0x00000001041b7824 */ /* 0x000fe400078e021b */
[----:B------:R-:W-:Y:S01]  /*1a2c0*/  IMAD.IADD R25, R0, 0x1, -R24 ;  /* 0x0000000100197824 */ /* 0x000fe200078e0a18 */
[----:B0-----:R-:W0:Y:S04]  /*1a2d0*/  I2F.RP R2, R8 ;  /* 0x0000000800027306 */ /* 0x001e280000209400 */
[----:B------:R-:W-:-:S04]  /*1a2e0*/  IABS R0, R25 ;  /* 0x0000001900007213 */ /* 0x000fc80000000000 */
        /* <DEDUP_REMOVED lines=8> */
[----:B------:R-:W-:Y:S02]  /*1a370*/  IMAD.MOV R3, RZ, RZ, -R3 ;  /* 0x000000ffff037224 */ /* 0x000fe400078e0a03 */
[----:B------:R-:W-:-:S04]  /*1a380*/  IMAD.HI.U32 R7, R2, R0, RZ ;  /* 0x0000000002077227 */ /* 0x000fc800078e00ff */
[----:B------:R-:W-:-:S05]  /*1a390*/  IMAD R0, R7, R3, R0 ;  /* 0x0000000307007224 */ /* 0x000fca00078e0200 */
[----:B------:R-:W-:-:S13]  /*1a3a0*/  ISETP.GT.U32.AND P1, PT, R8, R0, PT ;  /* 0x000000000800720c */ /* 0x000fda0003f24070 */
[----:B------:R-:W-:Y:S02]  /*1a3b0*/  @!P1 IMAD.IADD R0, R0, 0x1, -R8 ;  /* 0x0000000100009824 */ /* 0x000fe400078e0a08 */
[----:B------:R-:W-:Y:S01]  /*1a3c0*/  @!P1 VIADD R7, R7, 0x1 ;  /* 0x0000000107079836 */ /* 0x000fe20000000000 */
[----:B------:R-:W-:Y:S02]  /*1a3d0*/  ISETP.NE.AND P1, PT, R5, RZ, PT ;  /* 0x000000ff0500720c */ /* 0x000fe40003f25270 */
[----:B------:R-:W-:Y:S02]  /*1a3e0*/  ISETP.GE.U32.AND P0, PT, R0, R8, PT ;  /* 0x000000080000720c */ /* 0x000fe40003f06070 */
[----:B---3--:R-:W-:-:S04]  /*1a3f0*/  IABS R0, R6 ;  /* 0x0000000600007213 */ /* 0x008fc80000000000 */
[----:B------:R-:W0:Y:S07]  /*1a400*/  I2F.RP R2, R0 ;  /* 0x0000000000027306 */ /* 0x000e2e0000209400 */
[----:B------:R-:W-:Y:S01]  /*1a410*/  @P0 VIADD R7, R7, 0x1 ;  /* 0x0000000107070836 */ /* 0x000fe20000000000 */
[----:B0-----:R-:W0:Y:S02]  /*1a420*/  MUFU.RCP R2, R2 ;  /* 0x0000000200027308 */ /* 0x001e240000001000 */
[----:B0-----:R-:W-:-:S06]  /*1a430*/  VIADD R2, R2, 0xffffffe ;  /* 0x0ffffffe02027836 */ /* 0x001fcc0000000000 */
[----:B------:R-:W0:Y:S02]  /*1a440*/  F2I.FTZ.U32.TRUNC.NTZ R3, R2 ;  /* 0x0000000200037305 */ /* 0x000e24000021f000 */
[----:B0-----:R-:W-:-:S04]  /*1a450*/  IMAD.MOV R2, RZ, RZ, -R3 ;  /* 0x000000ffff027224 */ /* 0x001fc800078e0a03 */
[----:B------:R-:W-:Y:S02]  /*1a460*/  IMAD R8, R2, R0, RZ ;  /* 0x0000000002087224 */ /* 0x000fe400078e02ff */
[----:B------:R-:W-:-:S04]  /*1a470*/  IMAD.MOV.U32 R2, RZ, RZ, RZ ;  /* 0x000000ffff027224 */ /* 0x000fc800078e00ff */
[----:B------:R-:W-:Y:S01]  /*1a480*/  IMAD.HI.U32 R2, R3, R8, R2 ;  /* 0x0000000803027227 */ /* 0x000fe200078e0002 */
[----:B------:R-:W-:Y:S02]  /*1a490*/  LOP3.LUT R3, R25, R5, RZ, 0x3c, !PT ;  /* 0x0000000519037212 */ /* 0x000fe400078e3cff */
[----:B------:R-:W-:Y:S02]  /*1a4a0*/  IABS R8, R6 ;  /* 0x0000000600087213 */ /* 0x000fe40000000000 */
[----:B------:R-:W-:Y:S02]  /*1a4b0*/  ISETP.GE.AND P2, PT, R3, RZ, PT ;  /* 0x000000ff0300720c */ /* 0x000fe40003f46270 */
[----:B------:R-:W-:-:S11]  /*1a4c0*/  IADD3 R8, RZ, -R8, RZ ;  /* 0x80000008ff087210 */ /* 0x000fd60007ffe0ff */
        /* <DEDUP_REMOVED lines=22> */
.L_x_606:
[----:B------:R-:W-:Y:S01]  /*1a630*/  UMOV UR4, URZ ;  /* 0x0000003f00047c82 */ /* 0x000fe20008000000 */
[----:B------:R-:W-:Y:S01]  /*1a640*/  UMOV UR5, URZ ;  /* 0x0000003f00057c82 */ /* 0x000fe20008000000 */
[----:B------:R-:W-:Y:S01]  /*1a650*/  ULDC UR6, c[0x0][0xc3c] ;  /* 0x00030f0000067ab9 */ /* 0x000fe20000000800 */
[----:B------:R-:W-:Y:S02]  /*1a660*/  IMAD.MOV.U32 R24, RZ, RZ, R0 ;  /* 0x000000ffff187224 */ /* 0x000fe400078e0000 */
[----:B------:R-:W-:Y:S02]  /*1a670*/  IMAD.U32 R25, RZ, RZ, UR4 ;  /* 0x00000004ff197e24 */ /* 0x000fe4000f8e00ff */
[----:B------:R-:W-:Y:S02]  /*1a680*/  IMAD.U32 R26, RZ, RZ, UR5 ;  /* 0x00000005ff1a7e24 */ /* 0x000fe4000f8e00ff */
[----:B------:R-:W-:-:S07]  /*1a690*/  IMAD.U32 R27, RZ, RZ, UR6 ;  /* 0x00000006ff1b7e24 */ /* 0x000fce000f8e00ff */
.L_x_612:
[----:B------:R4:W2:Y:S01]  /*1a6a0*/  LDL R2, [R1+0xc] ;  /* 0x00000c0001027983 */ /* 0x0008a20000100800 */
[----:B------:R-:W0:Y:S01]  /*1a6b0*/  S2R R0, SR_TID.X ;  /* 0x0000000000007919 */ /* 0x000e220000002100 */
[----:B------:R-:W-:Y:S05]  /*1a6c0*/  WARPSYNC.ALL ;  /* 0x0000000000007948 */ /* 0x000fea0003800000 */
[----:B0-----:R-:W-:Y:S01]  /*1a6d0*/  LOP3.LUT R0, R0, 0x1f, RZ, 0xc0, !PT ;  /* 0x0000001f00007812 */ /* 0x001fe200078ec0ff */
[----:B------:R-:W-:Y:S03]  /*1a6e0*/  BAR.SYNC.DEFER_BLOCKING 0x4, 0x200 ;  /* 0x0108000000007b1d */ /* 0x000fe60000010000 */
[----:B------:R-:W-:-:S13]  /*1a6f0*/  ISETP.NE.AND P0, PT, R0, RZ, PT ;  /* 0x000000ff0000720c */ /* 0x000fda0003f05270 */
[----:B------:R-:W-:Y:S01]  /*1a700*/  @!P0 MOV R0, 0x400 ;  /* 0x0000040000008802 */ /* 0x000fe20000000f00 */
[----:B--2---:R-:W0:Y:S03]  /*1a710*/  @!P0 S2R R2, SR_CgaCtaId ;  /* 0x0000000000028919 */ /* 0x004e260000008800 */
[----:B0-----:R-:W-:Y:S01]  /*1a720*/  @!P0 LEA R17, R2, R0, 0x18 ;  /* 0x0000000002118211 */ /* 0x001fe200078ec0ff */
[----:B------:R4:W-:Y:S04]  /*1a730*/  @!P0 STL [R1+0xc], R2 ;  /* 0x00000c0201008387 */ /* 0x0009e80000100800 */
[----:B------:R4:W-:Y:S01]  /*1a740*/  @!P0 STS.128 [R17+0x19cd0], R24 ;  /* 0x019cd01811008388 */ /* 0x0009e20000000c00 */
[----:B------:R-:W-:Y:S06]  /*1a750*/  BAR.ARV 0x5, 0x200 ;  /* 0x0148000000007b1d */ /* 0x000fec0000002000 */
.L_x_603:
[----:B------:R-:W-:Y:S02]  /*1a760*/  ULDC UR4, c[0x0][0xc3c] ;  /* 0x00030f0000047ab9 */ /* 0x000fe40000000800 */
[----:B-1----:R-:W-:-:S13]  /*1a770*/  ISETP.GE.AND P0, PT, R27, UR4, PT ;  /* 0x000000041b007c0c */ /* 0x002fda000bf06270 */
[----:B------:R-:W-:Y:S05]  /*1a780*/  @!P0 BRA `(.L_x_613) ;  /* 0xffffff9c00a88947 */ /* 0x000fea000383ffff */
[----:B------:R-:W-:Y:S05]  /*1a790*/  BSYNC B7 ;  /* 0x0000000000077941 */ /* 0x000fea0003800000 */
.L_x_493:
[----:B--23--:R-:W2:Y:S01]  /*1a7a0*/  LDL.LU R0, [R1+0x4c] ;  /* 0x00004c0001007983 */ /* 0x00cea20000300800 */
[----:B------:R-:W-:Y:S01]  /*1a7b0*/  BSSY B0, `(.L_x_614) ;  /* 0x000000b000007945 */ /* 0x000fe20003800000 */
[----:B------:R-:W1:Y:S01]  /*1a7c0*/  S2R R5, SR_CgaCtaId ;  /* 0x0000000000057919 */ /* 0x000e620000008800 */
[----:B--2---:R-:W-:-:S05]  /*1a7d0*/  VIADD R0, R0, 0x1 ;  /* 0x0000000100007836 */ /* 0x004fca0000000000 */
[----:B0---4-:R-:W-:-:S04]  /*1a7e0*/  LEA.HI R2, R0, R0, RZ, 0x1 ;  /* 0x0000000000027211 */ /* 0x011fc800078f08ff */
[----:B------:R-:W-:Y:S02]  /*1a7f0*/  LOP3.LUT R3, R2, 0xfffffffe, RZ, 0xc0, !PT ;  /* 0xfffffffe02037812 */ /* 0x000fe400078ec0ff */
[----:B------:R-:W-:-:S03]  /*1a800*/  MOV R2, 0x400 ;  /* 0x0000040000027802 */ /* 0x000fc60000000f00 */
[----:B------:R-:W-:Y:S01]  /*1a810*/  IMAD.IADD R0, R0, 0x1, -R3 ;  /* 0x0000000100007824 */ /* 0x000fe200078e0a03 */
[----:B-1----:R-:W-:-:S04]  /*1a820*/  LEA R5, R5, R2, 0x18 ;  /* 0x0000000205057211 */ /* 0x002fc800078ec0ff */
[----:B------:R-:W-:-:S04]  /*1a830*/  SHF.L.U32 R0, R0, 0x1f, RZ ;  /* 0x0000001f00007819 */ /* 0x000fc800000006ff */
[----:B------:R-:W0:Y:S02]  /*1a840*/  SYNCS.PHASECHK.TRANS64.TRYWAIT P0, [R5+URZ+0x19c20], R0 ;  /* 0x019c2000050075a7 */ /* 0x000e24000800017f */
[----:B0-----:R-:W-:Y:S05]  /*1a850*/  @!P0 BRA `(.L_x_615) ;  /* 0x0000002c00588947 */ /* 0x001fea0003800000 */
.L_x_738:
[----:B------:R-:W-:Y:S05]  /*1a860*/  BSYNC B0 ;  /* 0x0000000000007941 */ /* 0x000fea0003800000 */
.L_x_614:
[----:B------:R-:W-:-:S03]  /*1a870*/  UMOV UR4, 0xffffffff ;  /* 0xffffffff00047882 */ /* 0x000fc60000000000 */
[----:B------:R-:W-:Y:S05]  /*1a880*/  BRA.DIV UR4, `(.L_x_616) ;  /* 0x0000002e04607947 */ /* 0x000fea000b800000 */
[----:B0-----:R-:W0:Y:S02]  /*1a890*/  S2R R0, SR_TID.X ;  /* 0x0000000000007919 */ /* 0x001e240000002100 */
[----:B0-----:R-:W-:-:S04]  /*1a8a0*/  SHF.R.U32.HI R0, RZ, 0x5, R0 ;  /* 0x00000005ff007819 */ /* 0x001fc80000011600 */
[----:B------:R-:W-:-:S05]  /*1a8b0*/  LOP3.LUT R0, R0, 0x3, RZ, 0xc0, !PT ;  /* 0x0000000300007812 */ /* 0x000fca00078ec0ff */
[----:B------:R0:W1:Y:S02]  /*1a8c0*/  SHFL.IDX PT, R14, R0, RZ, 0x1f ;  /* 0x00001fff000e7589 */ /* 0x00006400000e0000 */
.L_x_741:
[----:B-1----:R-:W-:-:S13]  /*1a8d0*/  ISETP.NE.AND P0, PT, R14, RZ, PT ;  /* 0x000000ff0e00720c */ /* 0x002fda0003f05270 */
[----:B------:R-:W-:Y:S05]  /*1a8e0*/  @P0 BRA `(.L_x_359) ;  /* 0x0000000000a80947 */ /* 0x000fea0003800000 */
[----:B------:R-:W-:-:S03]  /*1a8f0*/  UMOV UR4, 0xffffffff ;  /* 0xffffffff00047882 */ /* 0x000fc60000000000 */
[----:B------:R-:W-:Y:S05]  /*1a900*/  BRA.DIV UR4, `(.L_x_617) ;  /* 0x0000002e04747947 */ /* 0x000fea000b800000 */
[----:B------:R-:W-:-:S13]  /*1a910*/  ELECT P6, URZ, PT ;  /* 0x00000000003f782f */ /* 0x000fda00038c0000 */
.L_x_744:
[----:B------:R-:W-:Y:S05]  /*1a920*/  @!P6 BRA `(.L_x_359) ;  /* 0x000000000098e947 */ /* 0x000fea0003800000 */
[----:B0-----:R-:W2:Y:S02]  /*1a930*/  LDL.LU R0, [R1+0x2c] ;  /* 0x00002c0001007983 */ /* 0x001ea40000300800 */
[----:B--2---:R-:W-:-:S04]  /*1a940*/  LOP3.LUT R0, R0, 0x2, RZ, 0xfc, !PT ;  /* 0x0000000200007812 */ /* 0x004fc800078efcff */
[----:B------:R-:W-:-:S13]  /*1a950*/  ISETP.NE.AND P0, PT, R0, 0x3, PT ;  /* 0x000000030000780c */ /* 0x000fda0003f05270 */
[----:B------:R-:W-:Y:S05]  /*1a960*/  @!P0 BRA `(.L_x_618) ;  /* 0x0000000000048947 */ /* 0x000fea0003800000 */
[----:B------:R-:W-:Y:S01]  /*1a970*/  BPT.TRAP 0x1 ;  /* 0x000000040000795c */ /* 0x000fe20000300000 */
.L_x_618:
[----:B------:R-:W-:Y:S01]  /*1a980*/  IMAD R3, R19, 0x8, R5 ;  /* 0x0000000813037824 */ /* 0x000fe200078e0205 */
[----:B------:R-:W-:Y:S01]  /*1a990*/  SHF.L.U32 R2, R23, 0x1f, RZ ;  /* 0x0000001f17027819 */ /* 0x000fe200000006ff */
[----:B------:R-:W-:-:S03]  /*1a9a0*/  VIADD R19, R19, 0x1 ;  /* 0x0000000113137836 */ /* 0x000fc60000000000 */
[----:B------:R-:W0:Y:S02]  /*1a9b0*/  SYNCS.PHASECHK.TRANS64.TRYWAIT P1, [R3+URZ+0x19c40], R2 ;  /* 0x019c4002030075a7 */ /* 0x000e24000802017f */
[----:B------:R-:W-:-:S04]  /*1a9c0*/  ISETP.NE.AND P2, PT, R19, 0x2, PT ;  /* 0x000000021300780c */ /* 0x000fc80003f45270 */
[----:B------:R-:W-:Y:S01]  /*1a9d0*/  SEL R0, RZ, 0x1, P2 ;  /* 0x00000001ff007807 */ /* 0x000fe20001000000 */
[----:B0-----:R-:W-:Y:S08]  /*1a9e0*/  @!P1 BRA `(.L_x_619) ;  /* 0x0000002c005c9947 */ /* 0x001ff00003800000 */
.L_x_745:
[----:B------:R-:W-:Y:S02]  /*1a9f0*/  SEL R19, R19, RZ, P2 ;  /* 0x000000ff13137207 */ /* 0x000fe40001000000 */
[----:B------:R-:W-:Y:S01]  /*1aa00*/  LOP3.LUT R0, R23, R0, RZ, 0x3c, !PT ;  /* 0x0000000017007212 */ /* 0x000fe200078e3cff */
[----:B------:R-:W-:Y:S06]  /*1aa10*/  @!P0 BRA `(.L_x_620) ;  /* 0x0000000000048947 */ /* 0x000fec0003800000 */
[----:B------:R-:W-:Y:S01]  /*1aa20*/  BPT.TRAP 0x1 ;  /* 0x000000040000795c */ /* 0x000fe20000300000 */
.L_x_620:
[----:B------:R-:W-:Y:S01]  /*1aa30*/  IMAD R19, R19, 0x8, R5 ;  /* 0x0000000813137824 */ /* 0x000fe200078e0205 */
[----:B------:R-:W-:-:S04]  /*1aa40*/  SHF.L.U32 R0, R0, 0x1f, RZ ;  /* 0x0000001f00007819 */ /* 0x000fc800000006ff */
[----:B------:R-:W1:Y:S02]  /*1aa50*/  SYNCS.PHASECHK.TRANS64.TRYWAIT P1, [R19+URZ+0x19c40], R0 ;  /* 0x019c4000130075a7 */ /* 0x000e64000802017f */
[----:B-1----:R-:W-:Y:S05]  /*1aa60*/  @!P1 BRA `(.L_x_621) ;  /* 0x0000002c00509947 */ /* 0x002fea0003800000 */
.L_x_746:
[----:B------:R-:W-:Y:S05]  /*1aa70*/  @!P0 BRA `(.L_x_622) ;  /* 0x0000000000048947 */ /* 0x000fea0003800000 */
[----:B------:R-:W-:Y:S01]  /*1aa80*/  BPT.TRAP 0x1 ;  /* 0x000000040000795c */ /* 0x000fe20000300000 */
.L_x_622:
[----:B------:R-:W2:Y:S02]  /*1aa90*/  SYNCS.PHASECHK.TRANS64.TRYWAIT P1, [R3+URZ+0x19c60], R2 ;  /* 0x019c6002030075a7 */ /* 0x000ea4000802017f */
[----:B--2---:R-:W-:Y:S05]  /*1aaa0*/  @!P1 BRA `(.L_x_623) ;  /* 0x0000002c00549947 */ /* 0x004fea0003800000 */
.L_x_747:
[----:B------:R-:W-:Y:S05]  /*1aab0*/  @!P0 BRA `(.L_x_624) ;  /* 0x0000000000048947 */ /* 0x000fea0003800000 */
[----:B------:R-:W-:Y:S01]  /*1aac0*/  BPT.TRAP 0x1 ;  /* 0x000000040000795c */ /* 0x000fe20000300000 */
.L_x_624:
[----:B------:R-:W3:Y:S02]  /*1aad0*/  SYNCS.PHASECHK.TRANS64.TRYWAIT P1, [R19+URZ+0x19c60], R0 ;  /* 0x019c6000130075a7 */ /* 0x000ee4000802017f */
[----:B---3--:R-:W-:Y:S05]  /*1aae0*/  @!P1 BRA `(.L_x_625) ;  /* 0x0000002c00589947 */ /* 0x008fea0003800000 */
.L_x_748:
[----:B------:R-:W-:Y:S05]  /*1aaf0*/  @!P0 BRA `(.L_x_626) ;  /* 0x0000000000048947 */ /* 0x000fea0003800000 */
[----:B------:R-:W-:Y:S01]  /*1ab00*/  BPT.TRAP 0x1 ;  /* 0x000000040000795c */ /* 0x000fe20000300000 */
.L_x_626:
[----:B------:R-:W4:Y:S02]  /*1ab10*/  SYNCS.PHASECHK.TRANS64.TRYWAIT P1, [R3+URZ+0x19c80], R2 ;  /* 0x019c8002030075a7 */ /* 0x000f24000802017f */
[----:B----4-:R-:W-:Y:S05]  /*1ab20*/  @!P1 BRA `(.L_x_627) ;  /* 0x0000002c005c9947 */ /* 0x010fea0003800000 */
.L_x_749:
[----:B------:R-:W-:Y:S05]  /*1ab30*/  @!P0 BRA `(.L_x_628) ;  /* 0x0000000000048947 */ /* 0x000fea0003800000 */
[----:B------:R-:W-:Y:S01]  /*1ab40*/  BPT.TRAP 0x1 ;  /* 0x000000040000795c */ /* 0x000fe20000300000 */
.L_x_628:
[----:B------:R0:W0:Y:S02]  /*1ab50*/  SYNCS.PHASECHK.TRANS64.TRYWAIT P0, [R19+URZ+0x19c80], R0 ;  /* 0x019c8000130075a7 */ /* 0x000024000800017f */
[----:B0-----:R-:W-:Y:S05]  /*1ab60*/  @!P0 NANOSLEEP.SYNCS 0x989680 ;  /* 0x009896800000895d */ /* 0x001fea0003900000 */
[----:B------:R-:W0:Y:S02]  /*1ab70*/  @!P0 SYNCS.PHASECHK.TRANS64 P0, [R19+URZ+0x19c80], R0 ;  /* 0x019c8000130085a7 */ /* 0x000e24000800007f */
[----:B0-----:R-:W-:Y:S05]  /*1ab80*/  @!P0 BRA `(.L_x_628) ;  /* 0xfffffffc00f08947 */ /* 0x001fea000383ffff */
.L_x_359:
[----:B------:R-:W-:Y:S05]  /*1ab90*/  BSYNC B8 ;  /* 0x0000000000087941 */ /* 0x000fea0003800000 */
.L_x_356:
[----:B------:R-:W-:Y:S05]  /*1aba0*/  EXIT ;  /* 0x000000000000794d */ /* 0x000fea0003800000 */
.L_x_377:
[----:B-1----:R1:W2:Y:S02]  /*1abb0*/  SYNCS.PHASECHK.TRANS64.TRYWAIT P4, [R70+URZ+0x19c90], R76 ;  /* 0x019c904c460075a7 */ /* 0x0022a4000808017f */
[----:B--2---:R-:W-:Y:S05]  /*1abc0*/  @!P4 NANOSLEEP.SYNCS 0x989680 ;  /* 0x009896800000c95d */ /* 0x004fea0003900000 */
[----:B------:R-:W2:Y:S02]  /*1abd0*/  @!P4 SYNCS.PHASECHK.TRANS64 P4, [R70+URZ+0x19c90], R76 ;  /* 0x019c904c4600c5a7 */ /* 0x000ea4000808007f */
[----:B--2---:R-:W-:Y:S05]  /*1abe0*/  @!P4 BRA `(.L_x_377) ;  /* 0xfffffffc00f0c947 */ /* 0x004fea000383ffff */
[----:B------:R-:W-:Y:S05]  /*1abf0*/  BRA `(.L_x_629) ;  /* 0xfffffe7c00f87947 */ /* 0x000fea000383ffff */
.L_x_378:
[----:B------:R-:W-:Y:S01]  /*1ac00*/  BSSY B1, `(.L_x_630) ;  /* 0x0000008000017945 */ /* 0x000fe20003800000 */
[----:B0-----:R-:W-:Y:S02]  /*1ac10*/  IMAD.MOV.U32 R13, RZ, RZ, R78 ;  /* 0x000000ffff0d7224 */ /* 0x001fe400078e004e */
[----:B------:R-:W-:Y:S02]  /*1ac20*/  IMAD.MOV.U32 R12, RZ, RZ, RZ ;  /* 0x000000ffff0c7224 */ /* 0x000fe400078e00ff */
[----:B------:R-:W-:Y:S02]  /*1ac30*/  IMAD.MOV.U32 R11, RZ, RZ, 0x1e1f ;  /* 0x00001e1fff0b7424 */ /* 0x000fe400078e00ff */
[----:B------:R-:W-:-:S07]  /*1ac40*/  IMAD.MOV.U32 R15, RZ, RZ, -0x1 ;  /* 0xffffffffff0f7424 */ /* 0x000fce00078e00ff */
[----:B-1----:R-:W-:Y:S05]  /*1ac50*/  WARPSYNC.COLLECTIVE R15, `(.L_x_631) ;  /* 0x000000000f087348 */ /* 0x002fea0003c00000 */
[----:B------:R0:W2:Y:S02]  /*1ac60*/  SHFL.IDX P6, R14, R13, R12, R11 ;  /* 0x0000000c0d0e7389 */ /* 0x0000a400000c000b */
[----:B012---:R-:W-:Y:S01]  /*1ac70*/  ENDCOLLECTIVE ;  /* 0x000000000000791b */ /* 0x007fe20003800000 */
.L_x_631:
[----:B------:R-:W-:Y:S05]  /*1ac80*/  BSYNC B1 ;  /* 0x0000000000017941 */ /* 0x000fea0003800000 */
.L_x_630:
[----:B------:R-:W-:Y:S01]  /*1ac90*/  IMAD.MOV.U32 R13, RZ, RZ, R79 ;  /* 0x000000ffff0d7224 */ /* 0x000fe200078e004f */
[----:B------:R-:W-:Y:S01]  /*1aca0*/  MOV R11, 0x1e1f ;  /* 0x00001e1f000b7802 */ /* 0x000fe20000000f00 */
[----:B------:R-:W-:Y:S02]  /*1acb0*/  IMAD.MOV.U32 R12, RZ, RZ, RZ ;  /* 0x000000ffff0c7224 */ /* 0x000fe400078e00ff */
[----:B------:R-:W-:Y:S02]  /*1acc0*/  IMAD.MOV.U32 R15, RZ, RZ, -0x1 ;  /* 0xffffffffff0f7424 */ /* 0x000fe400078e00ff */
[----:B------:R-:W-:-:S07]  /*1acd0*/  IMAD.MOV.U32 R39, RZ, RZ, R14 ;  /* 0x000000ffff277224 */ /* 0x000fce00078e000e */
[----:B------:R-:W-:Y:S05]  /*1ace0*/  WARPSYNC.COLLECTIVE R15, `(.L_x_632) ;  /* 0x000000000f087348 */ /* 0x000fea0003c00000 */
[----:B------:R0:W1:Y:S02]  /*1acf0*/  SHFL.IDX P6, R14, R13, R12, R11 ;  /* 0x0000000c0d0e7389 */ /* 0x00006400000c000b */
[----:B01----:R-:W-:Y:S01]  /*1ad00*/  ENDCOLLECTIVE ;  /* 0x000000000000791b */ /* 0x003fe20003800000 */
.L_x_632:
[----:B------:R-:W-:Y:S05]  /*1ad10*/  BRA `(.L_x_633) ;  /* 0xfffffe7c00c47947 */ /* 0x000fea000383ffff */
.L_x_394:
[----:B-1----:R1:W2:Y:S02]  /*1ad20*/  SYNCS.PHASECHK.TRANS64.TRYWAIT P4, [R70+URZ+0x19c90], R76 ;  /* 0x019c904c460075a7 */ /* 0x0022a4000808017f */
[----:B--2---:R-:W-:Y:S05]  /*1ad30*/  @!P4 NANOSLEEP.SYNCS 0x989680 ;  /* 0x009896800000c95d */ /* 0x004fea0003900000 */
[----:B------:R-:W2:Y:S02]  /*1ad40*/  @!P4 SYNCS.PHASECHK.TRANS64 P4, [R70+URZ+0x19c90], R76 ;  /* 0x019c904c4600c5a7 */ /* 0x000ea4000808007f */
[----:B--2---:R-:W-:Y:S05]  /*1ad50*/  @!P4 BRA `(.L_x_394) ;  /* 0xfffffffc00f0c947 */ /* 0x004fea000383ffff */
[----:B------:R-:W-:Y:S05]  /*1ad60*/  BRA `(.L_x_634) ;  /* 0xfffffe9400e07947 */ /* 0x000fea000383ffff */
.L_x_395:
        /* <DEDUP_REMOVED lines=8> */
.L_x_636:
[----:B------:R-:W-:Y:S05]  /*1adf0*/  BSYNC B1 ;  /* 0x0000000000017941 */ /* 0x000fea0003800000 */
.L_x_635:
        /* <DEDUP_REMOVED lines=8> */
.L_x_637:
[----:B------:R-:W-:Y:S01]  /*1ae80*/  IMAD.MOV.U32 R79, RZ, RZ, R14 ;  /* 0x000000ffff4f7224 */ /* 0x000fe200078e000e */
[----:B------:R-:W-:Y:S06]  /*1ae90*/  BRA `(.L_x_638) ;  /* 0xfffffe9400a87947 */ /* 0x000fec000383ffff */
.L_x_404:
[----:B0-----:R0:W1:Y:S02]  /*1aea0*/  SYNCS.PHASECHK.TRANS64.TRYWAIT P3, [R70+URZ+0x19c90], R76 ;  /* 0x019c904c460075a7 */ /* 0x001064000806017f */
[----:B-1----:R-:W-:Y:S05]  /*1aeb0*/  @!P3 NANOSLEEP.SYNCS 0x989680 ;  /* 0x009896800000b95d */ /* 0x002fea0003900000 */
[----:B------:R-:W1:Y:S02]  /*1aec0*/  @!P3 SYNCS.PHASECHK.TRANS64 P3, [R70+URZ+0x19c90], R76 ;  /* 0x019c904c4600b5a7 */ /* 0x000e64000806007f */
[----:B-1----:R-:W-:Y:S05]  /*1aed0*/  @!P3 BRA `(.L_x_404) ;  /* 0xfffffffc00f0b947 */ /* 0x002fea000383ffff */
[----:B------:R-:W-:Y:S05]  /*1aee0*/  BRA `(.L_x_639) ;  /* 0xfffffeb400747947 */ /* 0x000fea000383ffff */
.L_x_405:
[----:B------:R-:W-:Y:S01]  /*1aef0*/  BSSY B1, `(.L_x_640) ;  /* 0x0000007000017945 */ /* 0x000fe20003800000 */
[----:B------:R-:W-:Y:S02]  /*1af00*/  IMAD.MOV.U32 R12, RZ, RZ, RZ ;  /* 0x000000ffff0c7224 */ /* 0x000fe400078e00ff */
[----:B------:R-:W-:Y:S02]  /*1af10*/  IMAD.MOV.U32 R11, RZ, RZ, 0x1e1f ;  /* 0x00001e1fff0b7424 */ /* 0x000fe400078e00ff */
[----:B------:R-:W-:-:S07]  /*1af20*/  IMAD.MOV.U32 R15, RZ, RZ, -0x1 ;  /* 0xffffffffff0f7424 */ /* 0x000fce00078e00ff */
[----:B0-----:R-:W-:Y:S05]  /*1af30*/  WARPSYNC.COLLECTIVE R15, `(.L_x_641) ;  /* 0x000000000f087348 */ /* 0x001fea0003c00000 */
[----:B------:R1:W2:Y:S02]  /*1af40*/  SHFL.IDX P6, R14, R13, R12, R11 ;  /* 0x0000000c0d0e7389 */ /* 0x0002a400000c000b */
[----:B012---:R-:W-:Y:S01]  /*1af50*/  ENDCOLLECTIVE ;  /* 0x000000000000791b */ /* 0x007fe20003800000 */
.L_x_641:
[----:B------:R-:W-:Y:S05]  /*1af60*/  BSYNC B1 ;  /* 0x0000000000017941 */ /* 0x000fea0003800000 */
.L_x_640:
        /* <DEDUP_REMOVED lines=8> */
.L_x_642:
[----:B------:R-:W-:Y:S05]  /*1aff0*/  BRA `(.L_x_643) ;  /* 0xfffffeb400947947 */ /* 0x000fea000383ffff */
.L_x_409:
[----:B0-----:R0:W2:Y:S02]  /*1b000*/  SYNCS.PHASECHK.TRANS64.TRYWAIT P2, [R70+URZ+0x19cb0], R76 ;  /* 0x019cb04c460075a7 */ /* 0x0010a4000804017f */
[----:B--2---:R-:W-:Y:S05]  /*1b010*/  @!P2 NANOSLEEP.SYNCS 0x989680 ;  /* 0x009896800000a95d */ /* 0x004fea0003900000 */
[----:B------:R-:W2:Y:S02]  /*1b020*/  @!P2 SYNCS.PHASECHK.TRANS64 P2, [R70+URZ+0x19cb0], R76 ;  /* 0x019cb04c4600a5a7 */ /* 0x000ea4000804007f */
[----:B--2---:R-:W-:Y:S05]  /*1b030*/  @!P2 BRA `(.L_x_409) ;  /* 0xfffffffc00f0a947 */ /* 0x004fea000383ffff */
[----:B------:R-:W-:Y:S05]  /*1b040*/  BRA `(.L_x_644) ;  /* 0xfffffeb800247947 */ /* 0x000fea000383ffff */
.L_x_429:
        /* <DEDUP_REMOVED lines=8> */
.L_x_646:
[----:B------:R-:W-:Y:S05]  /*1b0d0*/  BSYNC B1 ;  /* 0x0000000000017941 */ /* 0x000fea0003800000 */
.L_x_645:
[----:B------:R-:W-:Y:S01]  /*1b0e0*/  IMAD.MOV.U32 R13, RZ, RZ, R28 ;  /* 0x000000ffff0d7224 */ /* 0x000fe200078e001c */
[----:B------:R-:W-:Y:S01]  /*1b0f0*/  MOV R12, RZ ;  /* 0x000000ff000c7202 */ /* 0x000fe20000000f00 */
[----:B------:R-:W-:Y:S02]  /*1b100*/  IMAD.MOV.U32 R11, RZ, RZ, 0x1e1f ;  /* 0x00001e1fff0b7424 */ /* 0x000fe400078e00ff */
[----:B------:R-:W-:Y:S02]  /*1b110*/  IMAD.MOV.U32 R15, RZ, RZ, -0x1 ;  /* 0xffffffffff0f7424 */ /* 0x000fe400078e00ff */
[----:B------:R-:W-:-:S07]  /*1b120*/  IMAD.MOV.U32 R0, RZ, RZ, R14 ;  /* 0x000000ffff007224 */ /* 0x000fce00078e000e */
[----:B------:R-:W-:Y:S05]  /*1b130*/  WARPSYNC.COLLECTIVE R15, `(.L_x_647) ;  /* 0x000000000f087348 */ /* 0x000fea0003c00000 */
[----:B------:R0:W1:Y:S02]  /*1b140*/  SHFL.IDX P6, R14, R13, R12, R11 ;  /* 0x0000000c0d0e7389 */ /* 0x00006400000c000b */
[----:B01----:R-:W-:Y:S01]  /*1b150*/  ENDCOLLECTIVE ;  /* 0x000000000000791b */ /* 0x003fe20003800000 */
.L_x_647:
[----:B------:R-:W-:Y:S02]  /*1b160*/  IMAD.MOV.U32 R13, RZ, RZ, R31 ;  /* 0x000000ffff0d7224 */ /* 0x000fe400078e001f */
[----:B------:R-:W-:-:S07]  /*1b170*/  IMAD.MOV.U32 R29, RZ, RZ, R14 ;  /* 0x000000ffff1d7224 */ /* 0x000fce00078e000e */
[----:B------:R-:W-:Y:S05]  /*1b180*/  WARPSYNC.COLLECTIVE R15, `(.L_x_648) ;  /* 0x000000000f087348 */ /* 0x000fea0003c00000 */
[----:B------:R0:W1:Y:S02]  /*1b190*/  SHFL.IDX P6, R14, R13, R12, R11 ;  /* 0x0000000c0d0e7389 */ /* 0x00006400000c000b */
[----:B01----:R-:W-:Y:S01]  /*1b1a0*/  ENDCOLLECTIVE ;  /* 0x000000000000791b */ /* 0x003fe20003800000 */
.L_x_648:
[----:B------:R-:W-:Y:S02]  /*1b1b0*/  IMAD.MOV.U32 R13, RZ, RZ, R26 ;  /* 0x000000ffff0d7224 */ /* 0x000fe400078e001a */
[----:B------:R-:W-:-:S07]  /*1b1c0*/  IMAD.MOV.U32 R3, RZ, RZ, R14 ;  /* 0x000000ffff037224 */ /* 0x000fce00078e000e */
[----:B------:R-:W-:Y:S05]  /*1b1d0*/  WARPSYNC.COLLECTIVE R15, `(.L_x_649) ;  /* 0x000000000f087348 */ /* 0x000fea0003c00000 */
[----:B------:R0:W1:Y:S02]  /*1b1e0*/  SHFL.IDX P6, R14, R13, R12, R11 ;  /* 0x0000000c0d0e7389 */ /* 0x00006400000c000b */
[----:B01----:R-:W-:Y:S01]  /*1b1f0*/  ENDCOLLECTIVE ;  /* 0x000000000000791b */ /* 0x003fe20003800000 */
.L_x_649:
[----:B------:R-:W-:Y:S01]  /*1b200*/  IMAD.MOV.U32 R27, RZ, RZ, R14 ;  /* 0x000000ffff1b7224 */ /* 0x000fe200078e000e */
[----:B------:R-:W-:Y:S06]  /*1b210*/  BRA `(.L_x_650) ;  /* 0xfffffec400dc7947 */ /* 0x000fec000383ffff */
.L_x_433:
[----:B-1----:R1:W3:Y:S02]  /*1b220*/  SYNCS.PHASECHK.TRANS64.TRYWAIT P0, [R18+URZ+0x19c00], R37 ;  /* 0x019c0025120075a7 */ /* 0x0022e4000800017f */
[----:B---3--:R-:W-:Y:S05]  /*1b230*/  @!P0 NANOSLEEP.SYNCS 0x989680 ;  /* 0x009896800000895d */ /* 0x008fea0003900000 */
[----:B------:R-:W3:Y:S02]  /*1b240*/  @!P0 SYNCS.PHASECHK.TRANS64 P0, [R18+URZ+0x19c00], R37 ;  /* 0x019c0025120085a7 */ /* 0x000ee4000800007f */
[----:B---3--:R-:W-:Y:S05]  /*1b250*/  @!P0 BRA `(.L_x_433) ;  /* 0xfffffffc00f08947 */ /* 0x008fea000383ffff */
[----:B------:R-:W-:Y:S05]  /*1b260*/  BRA `(.L_x_651) ;  /* 0xfffffec800a87947 */ /* 0x000fea000383ffff */
.L_x_439:
        /* <DEDUP_REMOVED lines=8> */
.L_x_653:
[----:B------:R-:W-:Y:S05]  /*1b2f0*/  BSYNC B1 ;  /* 0x0000000000017941 */ /* 0x000fea0003800000 */
.L_x_652:
        /* <DEDUP_REMOVED lines=8> */
.L_x_654:
[----:B------:R-:W-:Y:S02]  /*1b380*/  IMAD.MOV.U32 R13, RZ, RZ, R31 ;  /* 0x000000ffff0d7224 */ /* 0x000fe400078e001f */
[----:B------:R-:W-:-:S07]  /*1b390*/  IMAD.MOV.U32 R3, RZ, RZ, R14 ;  /* 0x000000ffff037224 */ /* 0x000fce00078e000e */
[----:B------:R-:W-:Y:S05]  /*1b3a0*/  WARPSYNC.COLLECTIVE R15, `(.L_x_655) ;  /* 0x000000000f087348 */ /* 0x000fea0003c00000 */
[----:B------:R0:W1:Y:S02]  /*1b3b0*/  SHFL.IDX P6, R14, R13, R12, R11 ;  /* 0x0000000c0d0e7389 */ /* 0x00006400000c000b */
[----:B01----:R-:W-:Y:S01]  /*1b3c0*/  ENDCOLLECTIVE ;  /* 0x000000000000791b */ /* 0x003fe20003800000 */
.L_x_655:
[----:B------:R-:W-:Y:S02]  /*1b3d0*/  IMAD.MOV.U32 R13, RZ, RZ, R26 ;  /* 0x000000ffff0d7224 */ /* 0x000fe400078e001a */
[----:B------:R-:W-:-:S07]  /*1b3e0*/  IMAD.MOV.U32 R20, RZ, RZ, R14 ;  /* 0x000000ffff147224 */ /* 0x000fce00078e000e */
[----:B------:R-:W-:Y:S05]  /*1b3f0*/  WARPSYNC.COLLECTIVE R15, `(.L_x_656) ;  /* 0x000000000f087348 */ /* 0x000fea0003c00000 */
[----:B------:R0:W1:Y:S02]  /*1b400*/  SHFL.IDX P6, R14, R13, R12, R11 ;  /* 0x0000000c0d0e7389 */ /* 0x00006400000c000b */
[----:B01----:R-:W-:Y:S01]  /*1b410*/  ENDCOLLECTIVE ;  /* 0x000000000000791b */ /* 0x003fe20003800000 */
.L_x_656:
[----:B------:R-:W-:Y:S01]  /*1b420*/  IMAD.MOV.U32 R27, RZ, RZ, R14 ;  /* 0x000000ffff1b7224 */ /* 0x000fe200078e000e */
[----:B------:R-:W-:Y:S06]  /*1b430*/  BRA `(.L_x_657) ;  /* 0xfffffee000247947 */ /* 0x000fec000383ffff */
.L_x_443:
[----:B-1----:R1:W3:Y:S02]  /*1b440*/  SYNCS.PHASECHK.TRANS64.TRYWAIT P0, [R18+URZ+0x19c00], R37 ;  /* 0x019c0025120075a7 */ /* 0x0022e4000800017f */
[----:B---3--:R-:W-:Y:S05]  /*1b450*/  @!P0 NANOSLEEP.SYNCS 0x989680 ;  /* 0x009896800000895d */ /* 0x008fea0003900000 */
[----:B------:R-:W3:Y:S02]  /*1b460*/  @!P0 SYNCS.PHASECHK.TRANS64 P0, [R18+URZ+0x19c00], R37 ;  /* 0x019c0025120085a7 */ /* 0x000ee4000800007f */
[----:B---3--:R-:W-:Y:S05]  /*1b470*/  @!P0 BRA `(.L_x_443) ;  /* 0xfffffffc00f08947 */ /* 0x008fea000383ffff */
[----:B------:R-:W-:Y:S05]  /*1b480*/  BRA `(.L_x_658) ;  /* 0xfffffee000e47947 */ /* 0x000fea000383ffff */
.L_x_449:
[----:B-1----:R1:W3:Y:S02]  /*1b490*/  SYNCS.PHASECHK.TRANS64.TRYWAIT P1, [R3+URZ+0x19c30], R4 ;  /* 0x019c3004030075a7 */ /* 0x0022e4000802017f */
[----:B---3--:R-:W-:Y:S05]  /*1b4a0*/  @!P1 NANOSLEEP.SYNCS 0x989680 ;  /* 0x009896800000995d */ /* 0x008fea0003900000 */
[----:B------:R-:W3:Y:S02]  /*1b4b0*/  @!P1 SYNCS.PHASECHK.TRANS64 P1, [R3+URZ+0x19c30], R4 ;  /* 0x019c3004030095a7 */ /* 0x000ee4000802007f */
[----:B---3--:R-:W-:Y:S05]  /*1b4c0*/  @!P1 BRA `(.L_x_449) ;  /* 0xfffffffc00f09947 */ /* 0x008fea000383ffff */
[----:B------:R-:W-:Y:S05]  /*1b4d0*/  BRA `(.L_x_448) ;  /* 0xffffff04004c7947 */ /* 0x000fea000383ffff */
.L_x_457:
[----:B-1----:R1:W2:Y:S02]  /*1b4e0*/  SYNCS.PHASECHK.TRANS64.TRYWAIT P1, [R0+URZ+0x19c30], R5 ;  /* 0x019c3005000075a7 */ /* 0x0022a4000802017f */
[----:B--2---:R-:W-:Y:S05]  /*1b4f0*/  @!P1 NANOSLEEP.SYNCS 0x989680 ;  /* 0x009896800000995d */ /* 0x004fea0003900000 */
[----:B------:R-:W2:Y:S02]  /*1b500*/  @!P1 SYNCS.PHASECHK.TRANS64 P1, [R0+URZ+0x19c30], R5 ;  /* 0x019c3005000095a7 */ /* 0x000ea4000802007f */
[----:B--2---:R-:W-:Y:S05]  /*1b510*/  @!P1 BRA `(.L_x_457) ;  /* 0xfffffffc00f09947 */ /* 0x004fea000383ffff */
[----:B------:R-:W-:Y:S05]  /*1b520*/  BRA `(.L_x_456) ;  /* 0xffffff2400d07947 */ /* 0x000fea000383ffff */
.L_x_462:
[----:B-1----:R1:W2:Y:S02]  /*1b530*/  SYNCS.PHASECHK.TRANS64.TRYWAIT P1, [R7+URZ+0x19c50], R5 ;  /* 0x019c5005070075a7 */ /* 0x0022a4000802017f */
[----:B--2---:R-:W-:Y:S05]  /*1b540*/  @!P1 NANOSLEEP.SYNCS 0x989680 ;  /* 0x009896800000995d */ /* 0x004fea0003900000 */
[----:B------:R-:W2:Y:S02]  /*1b550*/  @!P1 SYNCS.PHASECHK.TRANS64 P1, [R7+URZ+0x19c50], R5 ;  /* 0x019c5005070095a7 */ /* 0x000ea4000802007f */
[----:B--2---:R-:W-:Y:S05]  /*1b560*/  @!P1 BRA `(.L_x_462) ;  /* 0xfffffffc00f09947 */ /* 0x004fea000383ffff */
[----:B------:R-:W-:Y:S05]  /*1b570*/  BRA `(.L_x_461) ;  /* 0xffffff2800547947 */ /* 0x000fea000383ffff */
.L_x_470:
[----:B-1----:R1:W2:Y:S02]  /*1b580*/  SYNCS.PHASECHK.TRANS64.TRYWAIT P1, [R4+URZ+0x19c50], R7 ;  /* 0x019c5007040075a7 */ /* 0x0022a4000802017f */
[----:B--2---:R-:W-:Y:S05]  /*1b590*/  @!P1 NANOSLEEP.SYNCS 0x989680 ;  /* 0x009896800000995d */ /* 0x004fea0003900000 */
[----:B------:R-:W2:Y:S02]  /*1b5a0*/  @!P1 SYNCS.PHASECHK.TRANS64 P1, [R4+URZ+0x19c50], R7 ;  /* 0x019c5007040095a7 */ /* 0x000ea4000802007f */
[----:B--2---:R-:W-:Y:S05]  /*1b5b0*/  @!P1 BRA `(.L_x_470) ;  /* 0xfffffffc00f09947 */ /* 0x004fea000383ffff */
[----:B------:R-:W-:Y:S05]  /*1b5c0*/  BRA `(.L_x_469) ;  /* 0xffffff4400087947 */ /* 0x000fea000383ffff */
.L_x_501:
[----:B------:R-:W0:Y:S01]  /*1b5d0*/  S2R R6, SR_TID.X ;  /* 0x0000000000067919 */ /* 0x000e220000002100 */
[----:B------:R-:W-:Y:S01]  /*1b5e0*/  BSSY B1, `(.L_x_659) ;  /* 0x000000a000017945 */ /* 0x000fe20003800000 */
[----:B------:R-:W-:Y:S02]  /*1b5f0*/  IMAD.MOV.U32 R12, RZ, RZ, RZ ;  /* 0x000000ffff0c7224 */ /* 0x000fe400078e00ff */
[----:B------:R-:W-:Y:S02]  /*1b600*/  IMAD.MOV.U32 R11, RZ, RZ, 0x1f ;  /* 0x0000001fff0b7424 */ /* 0x000fe400078e00ff */
[----:B------:R-:W-:Y:S01]  /*1b610*/  IMAD.MOV.U32 R15, RZ, RZ, -0x1 ;  /* 0xffffffffff0f7424 */ /* 0x000fe200078e00ff */
[----:B0-----:R-:W-:-:S04]  /*1b620*/  SHF.R.U32.HI R6, RZ, 0x5, R6 ;  /* 0x00000005ff067819 */ /* 0x001fc80000011606 */
[----:B------:R-:W-:-:S05]  /*1b630*/  LOP3.LUT R6, R6, 0x3, RZ, 0xc0, !PT ;  /* 0x0000000306067812 */ /* 0x000fca00078ec0ff */
[----:B------:R-:W-:-:S07]  /*1b640*/  IMAD.MOV.U32 R13, RZ, RZ, R6 ;  /* 0x000000ffff0d7224 */ /* 0x000fce00078e0006 */
[----:B-1----:R-:W-:Y:S05]  /*1b650*/  WARPSYNC.COLLECTIVE R15, `(.L_x_660) ;  /* 0x000000000f087348 */ /* 0x002fea0003c00000 */
[----:B------:R0:W2:Y:S02]  /*1b660*/  SHFL.IDX P6, R14, R13, R12, R11 ;  /* 0x0000000c0d0e7389 */ /* 0x0000a400000c000b */
[----:B012---:R-:W-:Y:S01]  /*1b670*/  ENDCOLLECTIVE ;  /* 0x000000000000791b */ /* 0x007fe20003800000 */
.L_x_660:
[----:B------:R-:W-:Y:S05]  /*1b680*/  BSYNC B1 ;  /* 0x0000000000017941 */ /* 0x000fea0003800000 */
.L_x_659:
[----:B------:R-:W-:Y:S05]  /*1b690*/  BRA `(.L_x_661) ;  /* 0xffffff9800407947 */ /* 0x000fea000383ffff */
.L_x_503:
[----:B------:R-:W-:Y:S01]  /*1b6a0*/  BSSY B1, `(.L_x_662) ;  /* 0x0000006000017945 */ /* 0x000fe20003800000 */
[----:B------:R-:W-:-:S07]  /*1b6b0*/  MOV R15, 0xffffffff ;  /* 0xffffffff000f7802 */ /* 0x000fce0000000f00 */
[----:B01----:R-:W-:Y:S05]  /*1b6c0*/  WARPSYNC.COLLECTIVE R15, `(.L_x_663) ;  /* 0x000000000f0c7348 */ /* 0x003fea0003c00000 */
[----:B------:R-:W-:Y:S02]  /*1b6d0*/  ELECT P6, UR62, PT ;  /* 0x00000000003e782f */ /* 0x000fe400038c0000 */
[----:B------:R-:W-:Y:S01]  /*1b6e0*/  MOV R14, UR62 ;  /* 0x0000003e000e7c02 */ /* 0x000fe20008000f00 */
[----:B01----:R-:W-:Y:S10]  /*1b6f0*/  ENDCOLLECTIVE ;  /* 0x000000000000791b */ /* 0x003ff40003800000 */
.L_x_663:
[----:B------:R-:W-:Y:S05]  /*1b700*/  BSYNC B1 ;  /* 0x0000000000017941 */ /* 0x000fea0003800000 */
.L_x_662:
[----:B------:R-:W-:Y:S05]  /*1b710*/  BRA `(.L_x_502) ;  /* 0xffffff9800387947 */ /* 0x000fea000383ffff */
.L_x_505:
[----:B0-----:R0:W2:Y:S02]  /*1b720*/  SYNCS.PHASECHK.TRANS64.TRYWAIT P0, [R17+URZ+0x19c20], R5 ;  /* 0x019c2005110075a7 */ /* 0x0010a4000800017f */
[----:B--2---:R-:W-:Y:S05]  /*1b730*/  @!P0 NANOSLEEP.SYNCS 0x989680 ;  /* 0x009896800000895d */ /* 0x004fea0003900000 */
[----:B------:R-:W2:Y:S02]  /*1b740*/  @!P0 SYNCS.PHASECHK.TRANS64 P0, [R17+URZ+0x19c20], R5 ;  /* 0x019c2005110085a7 */ /* 0x000ea4000800007f */
[----:B--2---:R-:W-:Y:S05]  /*1b750*/  @!P0 BRA `(.L_x_505) ;  /* 0xfffffffc00f08947 */ /* 0x004fea000383ffff */
[----:B------:R-:W-:Y:S05]  /*1b760*/  BRA `(.L_x_664) ;  /* 0xffffff9800487947 */ /* 0x000fea000383ffff */
.L_x_509:
[----:B--2---:R2:W3:Y:S02]  /*1b770*/  SYNCS.PHASECHK.TRANS64.TRYWAIT P0, [R8+URZ+0x19ca0], R11 ;  /* 0x019ca00b080075a7 */ /* 0x0044e4000800017f */
[----:B---3--:R-:W-:Y:S05]  /*1b780*/  @!P0 NANOSLEEP.SYNCS 0x989680 ;  /* 0x009896800000895d */ /* 0x008fea0003900000 */
[----:B------:R-:W3:Y:S02]  /*1b790*/  @!P0 SYNCS.PHASECHK.TRANS64 P0, [R8+URZ+0x19ca0], R11 ;  /* 0x019ca00b080085a7 */ /* 0x000ee4000800007f */
[----:B---3--:R-:W-:Y:S05]  /*1b7a0*/  @!P0 BRA `(.L_x_509) ;  /* 0xfffffffc00f08947 */ /* 0x008fea000383ffff */
[----:B------:R-:W-:Y:S05]  /*1b7b0*/  BRA `(.L_x_665) ;  /* 0xffffff9800607947 */ /* 0x000fea000383ffff */
.L_x_516:
[----:B0-----:R0:W1:Y:S02]  /*1b7c0*/  SYNCS.PHASECHK.TRANS64.TRYWAIT P0, [R8+URZ+0x19cc0], R11 ;  /* 0x019cc00b080075a7 */ /* 0x001064000800017f */
[----:B-1----:R-:W-:Y:S05]  /*1b7d0*/  @!P0 NANOSLEEP.SYNCS 0x989680 ;  /* 0x009896800000895d */ /* 0x002fea0003900000 */
[----:B------:R-:W1:Y:S02]  /*1b7e0*/  @!P0 SYNCS.PHASECHK.TRANS64 P0, [R8+URZ+0x19cc0], R11 ;  /* 0x019cc00b080085a7 */ /* 0x000e64000800007f */
[----:B-1----:R-:W-:Y:S05]  /*1b7f0*/  @!P0 BRA `(.L_x_516) ;  /* 0xfffffffc00f08947 */ /* 0x002fea000383ffff */
[----:B------:R-:W-:Y:S05]  /*1b800*/  BRA `(.L_x_666) ;  /* 0xffffff9c005c7947 */ /* 0x000fea000383ffff */
.L_x_525:
[----:B0-----:R0:W1:Y:S02]  /*1b810*/  SYNCS.PHASECHK.TRANS64.TRYWAIT P2, [R9+URZ+0x19ca0], R8 ;  /* 0x019ca008090075a7 */ /* 0x001064000804017f */
[----:B-1----:R-:W-:Y:S05]  /*1b820*/  @!P2 NANOSLEEP.SYNCS 0x989680 ;  /* 0x009896800000a95d */ /* 0x002fea0003900000 */
[----:B------:R-:W1:Y:S02]  /*1b830*/  @!P2 SYNCS.PHASECHK.TRANS64 P2, [R9+URZ+0x19ca0], R8 ;  /* 0x019ca0080900a5a7 */ /* 0x000e64000804007f */
[----:B-1----:R-:W-:Y:S05]  /*1b840*/  @!P2 BRA `(.L_x_525) ;  /* 0xfffffffc00f0a947 */ /* 0x002fea000383ffff */
[----:B------:R-:W-:Y:S05]  /*1b850*/  BRA `(.L_x_667) ;  /* 0xffffffa000947947 */ /* 0x000fea000383ffff */
.L_x_532:
[----:B-1----:R1:W2:Y:S02]  /*1b860*/  SYNCS.PHASECHK.TRANS64.TRYWAIT P2, [R9+URZ+0x19cc0], R8 ;  /* 0x019cc008090075a7 */ /* 0x0022a4000804017f */
[----:B--2---:R-:W-:Y:S05]  /*1b870*/  @!P2 NANOSLEEP.SYNCS 0x989680 ;  /* 0x009896800000a95d */ /* 0x004fea0003900000 */
[----:B------:R-:W2:Y:S02]  /*1b880*/  @!P2 SYNCS.PHASECHK.TRANS64 P2, [R9+URZ+0x19cc0], R8 ;  /* 0x019cc0080900a5a7 */ /* 0x000ea4000804007f */
[----:B--2---:R-:W-:Y:S05]  /*1b890*/  @!P2 BRA `(.L_x_532) ;  /* 0xfffffffc00f0a947 */ /* 0x004fea000383ffff */
[----:B------:R-:W-:Y:S05]  /*1b8a0*/  BRA `(.L_x_668) ;  /* 0xffffffa4008c7947 */ /* 0x000fea000383ffff */
.L_x_551:
[----:B0-----:R-:W0:Y:S01]  /*1b8b0*/  S2R R10, SR_TID.X ;  /* 0x00000000000a7919 */ /* 0x001e220000002100 */
[----:B------:R-:W-:Y:S01]  /*1b8c0*/  BSSY B0, `(.L_x_669) ;  /* 0x000000a000007945 */ /* 0x000fe20003800000 */
        /* <DEDUP_REMOVED lines=9> */
.L_x_670:
[----:B------:R-:W-:Y:S05]  /*1b960*/  BSYNC B0 ;  /* 0x0000000000007941 */ /* 0x000fea0003800000 */
.L_x_669:
[----:B------:R-:W-:Y:S05]  /*1b970*/  BRA `(.L_x_671) ;  /* 0xffffffb400bc7947 */ /* 0x000fea000383ffff */
.L_x_554:
[----:B-1----:R-:W2:Y:S02]  /*1b980*/  LDL R0, [R1+0x20] ;  /* 0x0000200001007983 */ /* 0x002ea40000100800 */
[----:B--2---:R1:W2:Y:S02]  /*1b990*/  SYNCS.PHASECHK.TRANS64.TRYWAIT P0, [R4+URZ+0x19c80], R0 ;  /* 0x019c8000040075a7 */ /* 0x0042a4000800017f */
[----:B--2---:R-:W-:Y:S05]  /*1b9a0*/  @!P0 NANOSLEEP.SYNCS 0x989680 ;  /* 0x009896800000895d */ /* 0x004fea0003900000 */
[----:B------:R-:W2:Y:S02]  /*1b9b0*/  @!P0 SYNCS.PHASECHK.TRANS64 P0, [R4+URZ+0x19c80], R0 ;  /* 0x019c8000040085a7 */ /* 0x000ea4000800007f */
[----:B--2---:R-:W-:Y:S05]  /*1b9c0*/  @!P0 BRA `(.L_x_554) ;  /* 0xfffffffc00ec8947 */ /* 0x004fea000383ffff */
[----:B------:R-:W-:Y:S05]  /*1b9d0*/  BRA `(.L_x_672) ;  /* 0xffffffb400cc7947 */ /* 0x000fea000383ffff */
.L_x_555:
        /* <DEDUP_REMOVED lines=8> */
.L_x_674:
[----:B------:R-:W-:Y:S05]  /*1ba60*/  BSYNC B0 ;  /* 0x0000000000007941 */ /* 0x000fea0003800000 */
.L_x_673:
        /* <DEDUP_REMOVED lines=8> */
.L_x_675:
[----:B------:R-:W0:Y:S01]  /*1baf0*/  LDC R11, c[0x0][0x2f4] ;  /* 0x0000bd00ff0b7b82 */ /* 0x000e220000000800 */
[C---:B------:R-:W-:Y:S01]  /*1bb00*/  LOP3.LUT R12, R29.reuse, 0x20, RZ, 0xfc, !PT ;  /* 0x000000201d0c7812 */ /* 0x040fe200078efcff */
[----:B------:R-:W-:Y:S01]  /*1bb10*/  IMAD.MOV.U32 R13, RZ, RZ, R9 ;  /* 0x000000ffff0d7224 */ /* 0x000fe200078e0009 */
[----:B------:R-:W-:Y:S01]  /*1bb20*/  LOP3.LUT R15, R29, 0x40, RZ, 0xfc, !PT ;  /* 0x000000401d0f7812 */ /* 0x000fe200078efcff */
[----:B------:R-:W-:-:S05]  /*1bb30*/  IMAD.MOV.U32 R6, RZ, RZ, R14 ;  /* 0x000000ffff067224 */ /* 0x000fca00078e000e */
[----:B------:R-:W-:-:S05]  /*1bb40*/  IADD3 R6, P0, R29, R6, RZ ;  /* 0x000000061d067210 */ /* 0x000fca0007f1e0ff */
[----:B------:R-:W-:Y:S02]  /*1bb50*/  IMAD.X R7, RZ, RZ, R0, P0 ;  /* 0x000000ffff077224 */ /* 0x000fe400000e0600 */
[----:B------:R-:W-:Y:S01]  /*1bb60*/  IMAD.IADD R0, R17, 0x1, R10 ;  /* 0x0000000111007824 */ /* 0x000fe200078e020a */
[-C--:B0-----:R-:W-:Y:S02]  /*1bb70*/  ISETP.GE.AND P4, PT, R29, R11.reuse, PT ;  /* 0x0000000b1d00720c */ /* 0x081fe40003f86270 */
[----:B------:R-:W-:Y:S01]  /*1bb80*/  ISETP.GE.AND P2, PT, R12, R11, PT ;  /* 0x0000000b0c00720c */ /* 0x000fe20003f46270 */
[----:B------:R-:W-:Y:S01]  /*1bb90*/  IMAD.MOV.U32 R12, RZ, RZ, 0x1 ;  /* 0x00000001ff0c7424 */ /* 0x000fe200078e00ff */
[----:B------:R-:W-:-:S13]  /*1bba0*/  ISETP.LT.OR P0, PT, R2, 0x1, P4 ;  /* 0x000000010200780c */ /* 0x000fda0002701670 */
[----:B------:R-:W-:Y:S01]  /*1bbb0*/  @!PT LDS RZ, [RZ] ;  /* 0x00000000fffff984 */ /* 0x000fe20000000800 */
[----:B------:R-:W-:Y:S01]  /*1bbc0*/  @!PT LDS RZ, [RZ] ;  /* 0x00000000fffff984 */ /* 0x000fe20000000800 */
[----:B------:R-:W-:Y:S01]  /*1bbd0*/  @!PT LDS RZ, [RZ] ;  /* 0x00000000fffff984 */ /* 0x000fe20000000800 */
[----:B------:R0:W-:Y:S01]  /*1bbe0*/  LDGSTS.E.BYPASS.LTC128B.128 [R0+0x9000], desc[UR40][R6.64], !P0 ;  /* 0x0900000006007fae */ /* 0x0001e2000c101d68 */
[----:B------:R-:W-:-:S13]  /*1bbf0*/  ISETP.LT.OR P0, PT, R2, 0x1, P2 ;  /* 0x000000010200780c */ /* 0x000fda0001701670 */
[----:B------:R0:W-:Y:S01]  /*1bc00*/  LDGSTS.E.BYPASS.LTC128B.128 [R0+0xa000], desc[UR40][R6.64+0x20], !P0 ;  /* 0x0a00002006007fae */ /* 0x0001e2000c101d68 */
[----:B------:R-:W-:Y:S01]  /*1bc10*/  ISETP.GE.AND P0, PT, R15, R11, PT ;  /* 0x0000000b0f00720c */ /* 0x000fe20003f06270 */
[----:B------:R-:W-:Y:S02]  /*1bc20*/  IMAD.MOV.U32 R11, RZ, RZ, 0x1e1f ;  /* 0x00001e1fff0b7424 */ /* 0x000fe400078e00ff */
[----:B------:R-:W-:Y:S01]  /*1bc30*/  IMAD.MOV.U32 R15, RZ, RZ, -0x1 ;  /* 0xffffffffff0f7424 */ /* 0x000fe200078e00ff */
[----:B------:R-:W-:-:S13]  /*1bc40*/  ISETP.LT.OR P3, PT, R2, 0x1, P0 ;  /* 0x000000010200780c */ /* 0x000fda0000761670 */
[----:B0-----:R-:W-:Y:S05]  /*1bc50*/  WARPSYNC.COLLECTIVE R15, `(.L_x_676) ;  /* 0x000000000f087348 */ /* 0x001fea0003c00000 */
[----:B------:R1:W2:Y:S02]  /*1bc60*/  SHFL.IDX P6, R14, R13, R12, R11 ;  /* 0x0000000c0d0e7389 */ /* 0x0002a400000c000b */
[----:B012---:R-:W-:Y:S01]  /*1bc70*/  ENDCOLLECTIVE ;  /* 0x000000000000791b */ /* 0x007fe20003800000 */
.L_x_676:
[----:B------:R-:W-:Y:S01]  /*1bc80*/  @!PT LDS RZ, [RZ] ;  /* 0x00000000fffff984 */ /* 0x000fe20000000800 */
[----:B------:R-:W-:Y:S01]  /*1bc90*/  @!PT LDS RZ, [RZ] ;  /* 0x00000000fffff984 */ /* 0x000fe20000000800 */
[----:B------:R-:W-:Y:S01]  /*1bca0*/  @!PT LDS RZ, [RZ] ;  /* 0x00000000fffff984 */ /* 0x000fe20000000800 */
[----:B------:R0:W-:Y:S01]  /*1bcb0*/  LDGSTS.E.BYPASS.LTC128B.128 [R0+0xb000], desc[UR40][R6.64+0x40], !P3 ;  /* 0x0b00004006007fae */ /* 0x0001e2000d901d68 */
[----:B------:R-:W-:Y:S01]  /*1bcc0*/  ISETP.GE.AND P3, PT, R2, 0x41, PT ;  /* 0x000000410200780c */ /* 0x000fe20003f66270 */
[----:B------:R-:W-:Y:S02]  /*1bcd0*/  IMAD.MOV.U32 R13, RZ, RZ, R8 ;  /* 0x000000ffff0d7224 */ /* 0x000fe400078e0008 */
[----:B------:R-:W-:-:S10]  /*1bce0*/  IMAD.MOV.U32 R9, RZ, RZ, R14 ;  /* 0x000000ffff097224 */ /* 0x000fd400078e000e */
[----:B0-----:R-:W-:Y:S05]  /*1bcf0*/  WARPSYNC.COLLECTIVE R15, `(.L_x_677) ;  /* 0x000000000f087348 */ /* 0x001fea0003c00000 */
[----:B------:R1:W2:Y:S02]  /*1bd00*/  SHFL.IDX P6, R14, R13, R12, R11 ;  /* 0x0000000c0d0e7389 */ /* 0x0002a400000c000b */
[----:B012---:R-:W-:Y:S01]  /*1bd10*/  ENDCOLLECTIVE ;  /* 0x000000000000791b */ /* 0x007fe20003800000 */
.L_x_677:
[----:B------:R-:W-:Y:S01]  /*1bd20*/  IMAD.MOV.U32 R6, RZ, RZ, R14 ;  /* 0x000000ffff067224 */ /* 0x000fe200078e000e */
[----:B------:R-:W-:Y:S06]  /*1bd30*/  BRA `(.L_x_678) ;  /* 0xffffffb400a07947 */ /* 0x000fec000383ffff */
.L_x_560:
[----:B---3--:R-:W3:Y:S02]  /*1bd40*/  LDL R2, [R1+0x20] ;  /* 0x0000200001027983 */ /* 0x008ee40000100800 */
[----:B---3--:R3:W4:Y:S02]  /*1bd50*/  SYNCS.PHASECHK.TRANS64.TRYWAIT P0, [R4+URZ+0x19c40], R2 ;  /* 0x019c4002040075a7 */ /* 0x008724000800017f */
[----:B----4-:R-:W-:Y:S05]  /*1bd60*/  @!P0 NANOSLEEP.SYNCS 0x989680 ;  /* 0x009896800000895d */ /* 0x010fea0003900000 */
[----:B------:R-:W4:Y:S02]  /*1bd70*/  @!P0 SYNCS.PHASECHK.TRANS64 P0, [R4+URZ+0x19c40], R2 ;  /* 0x019c4002040085a7 */ /* 0x000f24000800007f */
[----:B----4-:R-:W-:Y:S05]  /*1bd80*/  @!P0 BRA `(.L_x_560) ;  /* 0xfffffffc00ec8947 */ /* 0x010fea000383ffff */
[----:B------:R-:W-:Y:S05]  /*1bd90*/  BRA `(.L_x_679) ;  /* 0xffffffb800047947 */ /* 0x000fea000383ffff */
.L_x_561:
[----:B------:R-:W-:Y:S01]  /*1bda0*/  BSSY B0, `(.L_x_680) ;  /* 0x0000008000007945 */ /* 0x000fe20003800000 */
[----:B------:R-:W-:Y:S01]  /*1bdb0*/  IMAD.MOV.U32 R13, RZ, RZ, R6 ;  /* 0x000000ffff0d7224 */ /* 0x000fe200078e0006 */
[----:B------:R-:W-:Y:S01]  /*1bdc0*/  MOV R11, 0x1e1f ;  /* 0x00001e1f000b7802 */ /* 0x000fe20000000f00 */
[----:B------:R-:W-:Y:S02]  /*1bdd0*/  IMAD.MOV.U32 R12, RZ, RZ, RZ ;  /* 0x000000ffff0c7224 */ /* 0x000fe400078e00ff */
[----:B------:R-:W-:-:S07]  /*1bde0*/  IMAD.MOV.U32 R15, RZ, RZ, -0x1 ;  /* 0xffffffffff0f7424 */ /* 0x000fce00078e00ff */
[----:B--2---:R-:W-:Y:S05]  /*1bdf0*/  WARPSYNC.COLLECTIVE R15, `(.L_x_681) ;  /* 0x000000000f087348 */ /* 0x004fea0003c00000 */
[----:B------:R0:W1:Y:S02]  /*1be00*/  SHFL.IDX P6, R14, R13, R12, R11 ;  /* 0x0000000c0d0e7389 */ /* 0x00006400000c000b */
[----:B012---:R-:W-:Y:S01]  /*1be10*/  ENDCOLLECTIVE ;  /* 0x000000000000791b */ /* 0x007fe20003800000 */
.L_x_681:
[----:B------:R-:W-:Y:S05]  /*1be20*/  BSYNC B0 ;  /* 0x0000000000007941 */ /* 0x000fea0003800000 */
.L_x_680:
        /* <DEDUP_REMOVED lines=8> */
.L_x_682:
[----:B------:R-:W-:Y:S02]  /*1beb0*/  IMAD.MOV.U32 R13, RZ, RZ, R6 ;  /* 0x000000ffff0d7224 */ /* 0x000fe400078e0006 */
[----:B------:R-:W-:Y:S02]  /*1bec0*/  IMAD.MOV.U32 R12, RZ, RZ, 0x1 ;  /* 0x00000001ff0c7424 */ /* 0x000fe400078e00ff */
[----:B------:R-:W-:-:S07]  /*1bed0*/  IMAD.MOV.U32 R3, RZ, RZ, R14 ;  /* 0x000000ffff037224 */ /* 0x000fce00078e000e */
[----:B------:R-:W-:Y:S05]  /*1bee0*/  WARPSYNC.COLLECTIVE R15, `(.L_x_683) ;  /* 0x000000000f087348 */ /* 0x000fea0003c00000 */
[----:B------:R0:W1:Y:S02]  /*1bef0*/  SHFL.IDX P6, R14, R13, R12, R11 ;  /* 0x0000000c0d0e7389 */ /* 0x00006400000c000b */
[----:B01----:R-:W-:Y:S01]  /*1bf00*/  ENDCOLLECTIVE ;  /* 0x000000000000791b */ /* 0x003fe20003800000 */
.L_x_683:
        /* <DEDUP_REMOVED lines=10> */
.L_x_684:
        /* <DEDUP_REMOVED lines=8> */
.L_x_566:
[----:B------:R-:W-:Y:S02]  /*1c030*/  IMAD.MOV.U32 R13, RZ, RZ, R4 ;  /* 0x000000ffff0d7224 */ /* 0x000fe400078e0004 */
[----:B------:R-:W-:Y:S02]  /*1c040*/  IMAD.MOV.U32 R12, RZ, RZ, RZ ;  /* 0x000000ffff0c7224 */ /* 0x000fe400078e00ff */
[----:B------:R-:W-:Y:S02]  /*1c050*/  IMAD.MOV.U32 R11, RZ, RZ, 0x1e1f ;  /* 0x00001e1fff0b7424 */ /* 0x000fe400078e00ff */
[----:B------:R-:W-:Y:S02]  /*1c060*/  IMAD.MOV.U32 R15, RZ, RZ, -0x1 ;  /* 0xffffffffff0f7424 */ /* 0x000fe400078e00ff */
[----:B-----5:R-:W-:Y:S02]  /*1c070*/  IMAD R0, R20, R9, RZ ;  /* 0x0000000914007224 */ /* 0x020fe400078e02ff */
[----:B------:R-:W-:-:S07]  /*1c080*/  IMAD R25, R25, 0xc0, R18 ;  /* 0x000000c019197824 */ /* 0x000fce00078e0212 */
[----:B------:R-:W-:Y:S05]  /*1c090*/  WARPSYNC.COLLECTIVE R15, `(.L_x_686) ;  /* 0x000000000f087348 */ /* 0x000fea0003c00000 */
[----:B------:R0:W1:Y:S02]  /*1c0a0*/  SHFL.IDX P6, R14, R13, R12, R11 ;  /* 0x0000000c0d0e7389 */ /* 0x00006400000c000b */
[----:B01----:R-:W-:Y:S01]  /*1c0b0*/  ENDCOLLECTIVE ;  /* 0x000000000000791b */ /* 0x003fe20003800000 */
.L_x_686:
[----:B------:R-:W-:Y:S01]  /*1c0c0*/  ISETP.GE.AND P2, PT, R25, R0, PT ;  /* 0x000000001900720c */ /* 0x000fe20003f46270 */
[----:B------:R-:W-:Y:S02]  /*1c0d0*/  IMAD.MOV.U32 R13, RZ, RZ, R6 ;  /* 0x000000ffff0d7224 */ /* 0x000fe400078e0006 */
[----:B------:R-:W-:-:S10]  /*1c0e0*/  IMAD.MOV.U32 R2, RZ, RZ, R14 ;  /* 0x000000ffff027224 */ /* 0x000fd400078e000e */
[----:B------:R-:W-:Y:S05]  /*1c0f0*/  WARPSYNC.COLLECTIVE R15, `(.L_x_687) ;  /* 0x000000000f087348 */ /* 0x000fea0003c00000 */
[----:B------:R0:W1:Y:S02]  /*1c100*/  SHFL.IDX P6, R14, R13, R12, R11 ;  /* 0x0000000c0d0e7389 */ /* 0x00006400000c000b */
[----:B01----:R-:W-:Y:S01]  /*1c110*/  ENDCOLLECTIVE ;  /* 0x000000000000791b */ /* 0x003fe20003800000 */
.L_x_687:
[----:B------:R-:W-:Y:S02]  /*1c120*/  IMAD.MOV.U32 R13, RZ, RZ, R4 ;  /* 0x000000ffff0d7224 */ /* 0x000fe400078e0004 */
[----:B------:R-:W-:Y:S02]  /*1c130*/  IMAD.MOV.U32 R12, RZ, RZ, 0x1 ;  /* 0x00000001ff0c7424 */ /* 0x000fe400078e00ff */
[----:B------:R-:W-:-:S07]  /*1c140*/  IMAD.MOV.U32 R3, RZ, RZ, R14 ;  /* 0x000000ffff037224 */ /* 0x000fce00078e000e */
[----:B------:R-:W-:Y:S05]  /*1c150*/  WARPSYNC.COLLECTIVE R15, `(.L_x_688) ;  /* 0x000000000f087348 */ /* 0x000fea0003c00000 */
[----:B------:R0:W1:Y:S02]  /*1c160*/  SHFL.IDX P6, R14, R13, R12, R11 ;  /* 0x0000000c0d0e7389 */ /* 0x00006400000c000b */
[----:B01----:R-:W-:Y:S01]  /*1c170*/  ENDCOLLECTIVE ;  /* 0x000000000000791b */ /* 0x003fe20003800000 */
.L_x_688:
        /* <DEDUP_REMOVED lines=10> */
.L_x_689:
[----:B------:R-:W-:Y:S01]  /*1c220*/  @!PT LDS RZ, [RZ] ;  /* 0x00000000fffff984 */ /* 0x000fe20000000800 */
[----:B------:R-:W-:Y:S01]  /*1c230*/  @!PT LDS RZ, [RZ] ;  /* 0x00000000fffff984 */ /* 0x000fe20000000800 */
[----:B------:R-:W-:Y:S01]  /*1c240*/  @!PT LDS RZ, [RZ] ;  /* 0x00000000fffff984 */ /* 0x000fe20000000800 */
[----:B------:R-:W-:Y:S04]  /*1c250*/  @!P2 LDGSTS.E.BYPASS.LTC128B.128 [R10+0xf000], desc[UR40][R2.64], !P3 ;  /* 0x0f000000020aafae */ /* 0x000fe8000d901d68 */
[----:B------:R-:W-:Y:S04]  /*1c260*/  @!P2 LDGSTS.E.BYPASS.LTC128B.128 [R10+0x10800], desc[UR40][R2.64+0x20], !P0 ;  /* 0x10800020020aafae */ /* 0x000fe8000c101d68 */
[----:B------:R0:W-:Y:S01]  /*1c270*/  @!P2 LDGSTS.E.BYPASS.LTC128B.128 [R10+0x12000], desc[UR40][R2.64+0x40], !P1 ;  /* 0x12000040020aafae */ /* 0x0001e2000c901d68 */
[----:B------:R-:W-:Y:S02]  /*1c280*/  IMAD.MOV.U32 R13, RZ, RZ, R5 ;  /* 0x000000ffff0d7224 */ /* 0x000fe400078e0005 */
[----:B------:R-:W-:-:S02]  /*1c290*/  IMAD.MOV.U32 R12, RZ, RZ, RZ ;  /* 0x000000ffff0c7224 */ /* 0x000fc400078e00ff */
[----:B0-----:R-:W-:Y:S01]  /*1c2a0*/  VIADD R3, R25, 0x40 ;  /* 0x0000004019037836 */ /* 0x001fe20000000000 */
[----:B------:R-:W-:-:S07]  /*1c2b0*/  MOV R6, R14 ;  /* 0x0000000e00067202 */ /* 0x000fce0000000f00 */
[----:B------:R-:W-:Y:S05]  /*1c2c0*/  WARPSYNC.COLLECTIVE R15, `(.L_x_690) ;  /* 0x000000000f087348 */ /* 0x000fea0003c00000 */
[----:B------:R0:W1:Y:S02]  /*1c2d0*/  SHFL.IDX P6, R14, R13, R12, R11 ;  /* 0x0000000c0d0e7389 */ /* 0x00006400000c000b */
[----:B01----:R-:W-:Y:S01]  /*1c2e0*/  ENDCOLLECTIVE ;  /* 0x000000000000791b */ /* 0x003fe20003800000 */
.L_x_690:
[----:B------:R-:W-:Y:S01]  /*1c2f0*/  ISETP.GE.AND P2, PT, R3, R0, PT ;  /* 0x000000000300720c */ /* 0x000fe20003f46270 */
[----:B------:R-:W-:-:S12]  /*1c300*/  IMAD.MOV.U32 R13, RZ, RZ, R7 ;  /* 0x000000ffff0d7224 */ /* 0x000fd800078e0007 */
[----:B------:R-:W-:-:S05]  /*1c310*/  @!P2 IADD3 R2, P4, R29, R6, RZ ;  /* 0x000000061d02a210 */ /* 0x000fca0007f9e0ff */
[----:B------:R-:W-:-:S05]  /*1c320*/  @!P2 IMAD.X R3, RZ, RZ, R4, P4 ;  /* 0x000000ffff03a224 */ /* 0x000fca00020e0604 */
[----:B------:R-:W-:Y:S01]  /*1c330*/  @!PT LDS RZ, [RZ] ;  /* 0x00000000fffff984 */ /* 0x000fe20000000800 */
[----:B------:R-:W-:Y:S01]  /*1c340*/  @!PT LDS RZ, [RZ] ;  /* 0x00000000fffff984 */ /* 0x000fe20000000800 */
[----:B------:R-:W-:Y:S01]  /*1c350*/  @!PT LDS RZ, [RZ] ;  /* 0x00000000fffff984 */ /* 0x000fe20000000800 */
[----:B------:R-:W-:Y:S04]  /*1c360*/  @!P2 LDGSTS.E.BYPASS.LTC128B.128 [R10+0xf800], desc[UR40][R2.64], !P3 ;  /* 0x0f800000020aafae */ /* 0x000fe8000d901d68 */
[----:B------:R-:W-:Y:S04]  /*1c370*/  @!P2 LDGSTS.E.BYPASS.LTC128B.128 [R10+0x11000], desc[UR40][R2.64+0x20], !P0 ;  /* 0x11000020020aafae */ /* 0x000fe8000c101d68 */
[----:B------:R0:W-:Y:S02]  /*1c380*/  @!P2 LDGSTS.E.BYPASS.LTC128B.128 [R10+0x12800], desc[UR40][R2.64+0x40], !P1 ;  /* 0x12800040020aafae */ /* 0x0001e4000c901d68 */
[----:B0-----:R-:W-:-:S07]  /*1c390*/  IMAD.MOV.U32 R3, RZ, RZ, R14 ;  /* 0x000000ffff037224 */ /* 0x001fce00078e000e */
[----:B------:R-:W-:Y:S05]  /*1c3a0*/  WARPSYNC.COLLECTIVE R15, `(.L_x_691) ;  /* 0x000000000f087348 */ /* 0x000fea0003c00000 */
[----:B------:R0:W1:Y:S02]  /*1c3b0*/  SHFL.IDX P6, R14, R13, R12, R11 ;  /* 0x0000000c0d0e7389 */ /* 0x00006400000c000b */
[----:B01----:R-:W-:Y:S01]  /*1c3c0*/  ENDCOLLECTIVE ;  /* 0x000000000000791b */ /* 0x003fe20003800000 */
.L_x_691:
[----:B------:R-:W-:Y:S01]  /*1c3d0*/  IMAD.MOV.U32 R2, RZ, RZ, R14 ;  /* 0x000000ffff027224 */ /* 0x000fe200078e000e */
[----:B------:R-:W-:Y:S06]  /*1c3e0*/  BRA `(.L_x_692) ;  /* 0xffffffbc008c7947 */ /* 0x000fec000383ffff */
.L_x_571:
[----:B--2---:R2:W3:Y:S02]  /*1c3f0*/  SYNCS.PHASECHK.TRANS64.TRYWAIT P0, [R17+URZ+0x19c20], R0 ;  /* 0x019c2000110075a7 */ /* 0x0044e4000800017f */
[----:B---3--:R-:W-:Y:S05]  /*1c400*/  @!P0 NANOSLEEP.SYNCS 0x989680 ;  /* 0x009896800000895d */ /* 0x008fea0003900000 */
[----:B------:R-:W3:Y:S02]  /*1c410*/  @!P0 SYNCS.PHASECHK.TRANS64 P0, [R17+URZ+0x19c20], R0 ;  /* 0x019c2000110085a7 */ /* 0x000ee4000800007f */
[----:B---3--:R-:W-:Y:S05]  /*1c420*/  @!P0 BRA `(.L_x_571) ;  /* 0xfffffffc00f08947 */ /* 0x008fea000383ffff */
[----:B------:R-:W-:Y:S05]  /*1c430*/  BRA `(.L_x_693) ;  /* 0xffffffbc00fc7947 */ /* 0x000fea000383ffff */
.L_x_575:
[----:B0-----:R0:W1:Y:S02]  /*1c440*/  SYNCS.PHASECHK.TRANS64.TRYWAIT P0, [R0+URZ+0x19c80], R10 ;  /* 0x019c800a000075a7 */ /* 0x001064000800017f */
[----:B-1----:R-:W-:Y:S05]  /*1c450*/  @!P0 NANOSLEEP.SYNCS 0x989680 ;  /* 0x009896800000895d */ /* 0x002fea0003900000 */
[----:B------:R-:W1:Y:S02]  /*1c460*/  @!P0 SYNCS.PHASECHK.TRANS64 P0, [R0+URZ+0x19c80], R10 ;  /* 0x019c800a000085a7 */ /* 0x000e64000800007f */
[----:B-1----:R-:W-:Y:S05]  /*1c470*/  @!P0 BRA `(.L_x_575) ;  /* 0xfffffffc00f08947 */ /* 0x002fea000383ffff */
[----:B------:R-:W-:Y:S05]  /*1c480*/  BRA `(.L_x_694) ;  /* 0xffffffc000cc7947 */ /* 0x000fea000383ffff */
.L_x_576:
        /* <DEDUP_REMOVED lines=8> */
.L_x_696:
[----:B------:R-:W-:Y:S05]  /*1c510*/  BSYNC B0 ;  /* 0x0000000000007941 */ /* 0x000fea0003800000 */
.L_x_695:
        /* <DEDUP_REMOVED lines=9> */
.L_x_697:
[----:B------:R-:W-:Y:S02]  /*1c5b0*/  IMAD.MOV.U32 R13, RZ, RZ, R21 ;  /* 0x000000ffff0d7224 */ /* 0x000fe400078e0015 */
[----:B------:R-:W-:Y:S02]  /*1c5c0*/  IMAD.MOV.U32 R12, RZ, RZ, 0x1 ;  /* 0x00000001ff0c7424 */ /* 0x000fe400078e00ff */
[----:B------:R-:W-:-:S07]  /*1c5d0*/  IMAD.MOV.U32 R2, RZ, RZ, R14 ;  /* 0x000000ffff027224 */ /* 0x000fce00078e000e */
[----:B------:R-:W-:Y:S05]  /*1c5e0*/  WARPSYNC.COLLECTIVE R15, `(.L_x_698) ;  /* 0x000000000f087348 */ /* 0x000fea0003c00000 */
[----:B------:R0:W1:Y:S02]  /*1c5f0*/  SHFL.IDX P6, R14, R13, R12, R11 ;  /* 0x0000000c0d0e7389 */ /* 0x00006400000c000b */
[----:B01----:R-:W-:Y:S01]  /*1c600*/  ENDCOLLECTIVE ;  /* 0x000000000000791b */ /* 0x003fe20003800000 */
.L_x_698:
        /* <DEDUP_REMOVED lines=13> */
.L_x_699:
[----:B------:R-:W-:Y:S01]  /*1c6e0*/  IMAD.MOV.U32 R2, RZ, RZ, R14 ;  /* 0x000000ffff027224 */ /* 0x000fe200078e000e */
[----:B------:R-:W-:Y:S06]  /*1c6f0*/  BRA `(.L_x_700) ;  /* 0xffffffc000c47947 */ /* 0x000fec000383ffff */
.L_x_581:
[----:B---3--:R3:W4:Y:S02]  /*1c700*/  SYNCS.PHASECHK.TRANS64.TRYWAIT P0, [R0+URZ+0x19c40], R10 ;  /* 0x019c400a000075a7 */ /* 0x008724000800017f */
[----:B----4-:R-:W-:Y:S05]  /*1c710*/  @!P0 NANOSLEEP.SYNCS 0x989680 ;  /* 0x009896800000895d */ /* 0x010fea0003900000 */
[----:B------:R-:W4:Y:S02]  /*1c720*/  @!P0 SYNCS.PHASECHK.TRANS64 P0, [R0+URZ+0x19c40], R10 ;  /* 0x019c400a000085a7 */ /* 0x000f24000800007f */
[----:B----4-:R-:W-:Y:S05]  /*1c730*/  @!P0 BRA `(.L_x_581) ;  /* 0xfffffffc00f08947 */ /* 0x010fea000383ffff */
[----:B------:R-:W-:Y:S05]  /*1c740*/  BRA `(.L_x_701) ;  /* 0xffffffc4001c7947 */ /* 0x000fea000383ffff */
.L_x_582:
[----:B------:R-:W-:Y:S01]  /*1c750*/  BSSY B0, `(.L_x_702) ;  /* 0x0000008000007945 */ /* 0x000fe20003800000 */
[----:B------:R-:W-:Y:S01]  /*1c760*/  IMAD.MOV.U32 R13, RZ, RZ, R8 ;  /* 0x000000ffff0d7224 */ /* 0x000fe200078e0008 */
[----:B------:R-:W-:Y:S01]  /*1c770*/  MOV R12, RZ ;  /* 0x000000ff000c7202 */ /* 0x000fe20000000f00 */
[----:B------:R-:W-:Y:S02]  /*1c780*/  IMAD.MOV.U32 R11, RZ, RZ, 0x1e1f ;  /* 0x00001e1fff0b7424 */ /* 0x000fe400078e00ff */
[----:B------:R-:W-:-:S07]  /*1c790*/  IMAD.MOV.U32 R15, RZ, RZ, -0x1 ;  /* 0xffffffffff0f7424 */ /* 0x000fce00078e00ff */
[----:B0123--:R-:W-:Y:S05]  /*1c7a0*/  WARPSYNC.COLLECTIVE R15, `(.L_x_703) ;  /* 0x000000000f087348 */ /* 0x00ffea0003c00000 */
[----:B------:R4:W0:Y:S02]  /*1c7b0*/  SHFL.IDX P6, R14, R13, R12, R11 ;  /* 0x0000000c0d0e7389 */ /* 0x00082400000c000b */
[----:B01234-:R-:W-:Y:S01]  /*1c7c0*/  ENDCOLLECTIVE ;  /* 0x000000000000791b */ /* 0x01ffe20003800000 */
.L_x_703:
[----:B------:R-:W-:Y:S05]  /*1c7d0*/  BSYNC B0 ;  /* 0x0000000000007941 */ /* 0x000fea0003800000 */
.L_x_702:
        /* <DEDUP_REMOVED lines=8> */
.L_x_704:
[----:B------:R-:W-:Y:S02]  /*1c860*/  IMAD.MOV.U32 R13, RZ, RZ, R8 ;  /* 0x000000ffff0d7224 */ /* 0x000fe400078e0008 */
[----:B------:R-:W-:Y:S02]  /*1c870*/  IMAD.MOV.U32 R12, RZ, RZ, 0x1 ;  /* 0x00000001ff0c7424 */ /* 0x000fe400078e00ff */
[----:B------:R-:W-:-:S07]  /*1c880*/  IMAD.MOV.U32 R2, RZ, RZ, R14 ;  /* 0x000000ffff027224 */ /* 0x000fce00078e000e */
[----:B------:R-:W-:Y:S05]  /*1c890*/  WARPSYNC.COLLECTIVE R15, `(.L_x_705) ;  /* 0x000000000f087348 */ /* 0x000fea0003c00000 */
[----:B------:R0:W1:Y:S02]  /*1c8a0*/  SHFL.IDX P6, R14, R13, R12, R11 ;  /* 0x0000000c0d0e7389 */ /* 0x00006400000c000b */
[----:B01----:R-:W-:Y:S01]  /*1c8b0*/  ENDCOLLECTIVE ;  /* 0x000000000000791b */ /* 0x003fe20003800000 */
.L_x_705:
        /* <DEDUP_REMOVED lines=13> */
.L_x_706:
[----:B------:R-:W-:Y:S01]  /*1c990*/  IMAD.MOV.U32 R2, RZ, RZ, R14 ;  /* 0x000000ffff027224 */ /* 0x000fe200078e000e */
[----:B------:R-:W-:Y:S06]  /*1c9a0*/  BRA `(.L_x_707) ;  /* 0xffffffc4000c7947 */ /* 0x000fec000383ffff */
.L_x_587:
[----:B0-----:R0:W2:Y:S02]  /*1c9b0*/  SYNCS.PHASECHK.TRANS64.TRYWAIT P2, [R2+URZ+0x19c70], R0 ;  /* 0x019c7000020075a7 */ /* 0x0010a4000804017f */
[----:B--2---:R-:W-:Y:S05]  /*1c9c0*/  @!P2 NANOSLEEP.SYNCS 0x989680 ;  /* 0x009896800000a95d */ /* 0x004fea0003900000 */
[----:B------:R-:W2:Y:S02]  /*1c9d0*/  @!P2 SYNCS.PHASECHK.TRANS64 P2, [R2+URZ+0x19c70], R0 ;  /* 0x019c70000200a5a7 */ /* 0x000ea4000804007f */
[----:B--2---:R-:W-:Y:S05]  /*1c9e0*/  @!P2 BRA `(.L_x_587) ;  /* 0xfffffffc00f0a947 */ /* 0x004fea000383ffff */
[----:B------:R-:W-:Y:S05]  /*1c9f0*/  BRA `(.L_x_708) ;  /* 0xffffffc400787947 */ /* 0x000fea000383ffff */
.L_x_589:
[----:B0-----:R0:W2:Y:S02]  /*1ca00*/  SYNCS.PHASECHK.TRANS64.TRYWAIT P2, [R2+URZ+0x19c60], R0 ;  /* 0x019c6000020075a7 */ /* 0x0010a4000804017f */
[----:B--2---:R-:W-:Y:S05]  /*1ca10*/  @!P2 NANOSLEEP.SYNCS 0x989680 ;  /* 0x009896800000a95d */ /* 0x004fea0003900000 */
[----:B------:R-:W2:Y:S02]  /*1ca20*/  @!P2 SYNCS.PHASECHK.TRANS64 P2, [R2+URZ+0x19c60], R0 ;  /* 0x019c60000200a5a7 */ /* 0x000ea4000804007f */
[----:B--2---:R-:W-:Y:S05]  /*1ca30*/  @!P2 BRA `(.L_x_589) ;  /* 0xfffffffc00f0a947 */ /* 0x004fea000383ffff */
[----:B------:R-:W-:Y:S05]  /*1ca40*/  BRA `(.L_x_709) ;  /* 0xffffffc400887947 */ /* 0x000fea000383ffff */
.L_x_597:
[----:B0-----:R0:W2:Y:S02]  /*1ca50*/  SYNCS.PHASECHK.TRANS64.TRYWAIT P1, [R3+URZ+0x19c70], R0 ;  /* 0x019c7000030075a7 */ /* 0x0010a4000802017f */
[----:B--2---:R-:W-:Y:S05]  /*1ca60*/  @!P1 NANOSLEEP.SYNCS 0x989680 ;  /* 0x009896800000995d */ /* 0x004fea0003900000 */
[----:B------:R-:W2:Y:S02]  /*1ca70*/  @!P1 SYNCS.PHASECHK.TRANS64 P1, [R3+URZ+0x19c70], R0 ;  /* 0x019c7000030095a7 */ /* 0x000ea4000802007f */
[----:B--2---:R-:W-:Y:S05]  /*1ca80*/  @!P1 BRA `(.L_x_597) ;  /* 0xfffffffc00f09947 */ /* 0x004fea000383ffff */
[----:B------:R-:W-:Y:S05]  /*1ca90*/  BRA `(.L_x_710) ;  /* 0xffffffc800ec7947 */ /* 0x000fea000383ffff */
.L_x_599:
[----:B0-----:R0:W2:Y:S02]  /*1caa0*/  SYNCS.PHASECHK.TRANS64.TRYWAIT P1, [R3+URZ+0x19c60], R0 ;  /* 0x019c6000030075a7 */ /* 0x0010a4000802017f */
[----:B--2---:R-:W-:Y:S05]  /*1cab0*/  @!P1 NANOSLEEP.SYNCS 0x989680 ;  /* 0x009896800000995d */ /* 0x004fea0003900000 */
[----:B------:R-:W2:Y:S02]  /*1cac0*/  @!P1 SYNCS.PHASECHK.TRANS64 P1, [R3+URZ+0x19c60], R0 ;  /* 0x019c6000030095a7 */ /* 0x000ea4000802007f */
[----:B--2---:R-:W-:Y:S05]  /*1cad0*/  @!P1 BRA `(.L_x_599) ;  /* 0xfffffffc00f09947 */ /* 0x004fea000383ffff */
[----:B------:R-:W-:Y:S05]  /*1cae0*/  BRA `(.L_x_711) ;  /* 0xffffffc800f87947 */ /* 0x000fea000383ffff */
.L_x_604:
[----:B------:R-:W-:Y:S01]  /*1caf0*/  BSSY B0, `(.L_x_712) ;  /* 0x0000008000007945 */ /* 0x000fe20003800000 */
[----:B------:R-:W-:Y:S02]  /*1cb00*/  IMAD.MOV.U32 R13, RZ, RZ, R24 ;  /* 0x000000ffff0d7224 */ /* 0x000fe400078e0018 */
[----:B------:R-:W-:Y:S02]  /*1cb10*/  IMAD.MOV.U32 R12, RZ, RZ, RZ ;  /* 0x000000ffff0c7224 */ /* 0x000fe400078e00ff */
[----:B------:R-:W-:Y:S02]  /*1cb20*/  IMAD.MOV.U32 R11, RZ, RZ, 0x1f ;  /* 0x0000001fff0b7424 */ /* 0x000fe400078e00ff */
[----:B------:R-:W-:-:S07]  /*1cb30*/  IMAD.MOV.U32 R15, RZ, RZ, -0x1 ;  /* 0xffffffffff0f7424 */ /* 0x000fce00078e00ff */
[----:B--2---:R-:W-:Y:S05]  /*1cb40*/  WARPSYNC.COLLECTIVE R15, `(.L_x_713) ;  /* 0x000000000f087348 */ /* 0x004fea0003c00000 */
[----:B------:R0:W1:Y:S02]  /*1cb50*/  SHFL.IDX P6, R14, R13, R12, R11 ;  /* 0x0000000c0d0e7389 */ /* 0x00006400000c000b */
[----:B012---:R-:W-:Y:S01]  /*1cb60*/  ENDCOLLECTIVE ;  /* 0x000000000000791b */ /* 0x007fe20003800000 */
.L_x_713:
[----:B------:R-:W-:Y:S05]  /*1cb70*/  BSYNC B0 ;  /* 0x0000000000007941 */ /* 0x000fea0003800000 */
.L_x_712:
[----:B------:R-:W-:Y:S02]  /*1cb80*/  IMAD.MOV.U32 R13, RZ, RZ, R24 ;  /* 0x000000ffff0d7224 */ /* 0x000fe400078e0018 */
[----:B------:R-:W-:Y:S02]  /*1cb90*/  IMAD.MOV.U32 R12, RZ, RZ, 0x1 ;  /* 0x00000001ff0c7424 */ /* 0x000fe400078e00ff */
[----:B------:R-:W-:Y:S02]  /*1cba0*/  IMAD.MOV.U32 R11, RZ, RZ, 0x1f ;  /* 0x0000001fff0b7424 */ /* 0x000fe400078e00ff */
[----:B------:R-:W-:Y:S02]  /*1cbb0*/  IMAD.MOV.U32 R15, RZ, RZ, -0x1 ;  /* 0xffffffffff0f7424 */ /* 0x000fe400078e00ff */
[----:B------:R-:W-:Y:S02]  /*1cbc0*/  IMAD.IADD R8, R27, 0x1, R9 ;  /* 0x000000011b087824 */ /* 0x000fe400078e0209 */
[----:B------:R-:W-:-:S07]  /*1cbd0*/  IMAD.MOV.U32 R0, RZ, RZ, R14 ;  /* 0x000000ffff007224 */ /* 0x000fce00078e000e */
[----:B------:R-:W-:Y:S05]  /*1cbe0*/  WARPSYNC.COLLECTIVE R15, `(.L_x_714) ;  /* 0x000000000f087348 */ /* 0x000fea0003c00000 */
[----:B------:R0:W1:Y:S02]  /*1cbf0*/  SHFL.IDX P6, R14, R13, R12, R11 ;  /* 0x0000000c0d0e7389 */ /* 0x00006400000c000b */
[----:B01----:R-:W-:Y:S01]  /*1cc00*/  ENDCOLLECTIVE ;  /* 0x000000000000791b */ /* 0x003fe20003800000 */
.L_x_714:
[----:B------:R-:W-:Y:S02]  /*1cc10*/  ULDC UR4, c[0x0][0xc3c] ;  /* 0x00030f0000047ab9 */ /* 0x000fe40000000800 */
[----:B------:R-:W-:-:S13]  /*1cc20*/  ISETP.GE.OR P1, PT, R8, UR4, !P0 ;  /* 0x0000000408007c0c */ /* 0x000fda000c726670 */
[----:B------:R-:W0:Y:S08]  /*1cc30*/  @!P1 LDC.64 R2, c[0x0][0xc80] ;  /* 0x00032000ff029b82 */ /* 0x000e300000000a00 */
[----:B------:R-:W1:Y:S01]  /*1cc40*/  @!P1 LDC.64 R4, c[0x0][0xc78] ;  /* 0x00031e00ff049b82 */ /* 0x000e620000000a00 */
[----:B------:R-:W-:Y:S02]  /*1cc50*/  IMAD.MOV.U32 R11, RZ, RZ, RZ ;  /* 0x000000ffff0b7224 */ /* 0x000fe400078e00ff */
[----:B------:R-:W-:-:S02]  /*1cc60*/  IMAD.MOV.U32 R7, RZ, RZ, R14 ;  /* 0x000000ffff077224 */ /* 0x000fc400078e000e */
[----:B0-----:R-:W-:-:S05]  /*1cc70*/  @!P1 IMAD.WIDE R2, R8, 0x4, R2 ;  /* 0x0000000408029825 */ /* 0x001fca00078e0202 */
[----:B------:R1:W2:Y:S02]  /*1cc80*/  @!P1 LDG.E R6, desc[UR40][R2.64] ;  /* 0x0000002802069981 */ /* 0x0002a4000c1e1900 */
[----:B-1----:R-:W-:-:S06]  /*1cc90*/  @!P1 IMAD.WIDE R2, R8, 0x4, R4 ;  /* 0x0000000408029825 */ /* 0x002fcc00078e0204 */
[----:B------:R-:W3:Y:S01]  /*1cca0*/  @!P1 LDG.E R2, desc[UR40][R2.64] ;  /* 0x0000002802029981 */ /* 0x000ee2000c1e1900 */
[----:B------:R-:W-:Y:S01]  /*1ccb0*/  MOV R5, RZ ;  /* 0x000000ff00057202 */ /* 0x000fe20000000f00 */
[----:B------:R-:W-:Y:S01]  /*1ccc0*/  IMAD.MOV.U32 R24, RZ, RZ, RZ ;  /* 0x000000ffff187224 */ /* 0x000fe200078e00ff */
[C---:B------:R-:W-:Y:S02]  /*1ccd0*/  ISETP.GE.U32.AND P2, PT, R9.reuse, 0x2, PT ;  /* 0x000000020900780c */ /* 0x040fe40003f46070 */
[C---:B------:R-:W-:Y:S02]  /*1cce0*/  ISETP.GE.U32.AND P3, PT, R9.reuse, 0x4, PT ;  /* 0x000000040900780c */ /* 0x040fe40003f66070 */
[C---:B------:R-:W-:Y:S02]  /*1ccf0*/  ISETP.GE.U32.AND P4, PT, R9.reuse, 0x8, PT ;  /* 0x000000080900780c */ /* 0x040fe40003f86070 */
[----:B------:R-:W-:Y:S01]  /*1cd00*/  ISETP.GE.U32.AND P5, PT, R9, 0x10, PT ;  /* 0x000000100900780c */ /* 0x000fe20003fa6070 */
[----:B--2---:R-:W-:-:S02]  /*1cd10*/  @!P1 IMAD.MOV.U32 R5, RZ, RZ, R6 ;  /* 0x000000ffff059224 */ /* 0x004fc400078e0006 */
[----:B------:R-:W-:Y:S02]  /*1cd20*/  IMAD.MOV.U32 R6, RZ, RZ, RZ ;  /* 0x000000ffff067224 */ /* 0x000fe400078e00ff */
[----:B---3--:R-:W-:Y:S01]  /*1cd30*/  @!P1 IMAD.MOV.U32 R6, RZ, RZ, R2 ;  /* 0x000000ffff069224 */ /* 0x008fe200078e0002 */
[----:B------:R-:W-:-:S03]  /*1cd40*/  ISETP.NE.AND P1, PT, R9, RZ, PT ;  /* 0x000000ff0900720c */ /* 0x000fc60003f25270 */
[----:B------:R-:W-:-:S04]  /*1cd50*/  IMAD R2, R6, R5, RZ ;  /* 0x0000000506027224 */ /* 0x000fc800078e02ff */
[----:B------:R-:W-:-:S07]  /*1cd60*/  IMAD.MOV.U32 R13, RZ, RZ, R2 ;  /* 0x000000ffff0d7224 */ /* 0x000fce00078e0002 */
[----:B------:R-:W-:Y:S05]  /*1cd70*/  WARPSYNC.COLLECTIVE R15, `(.L_x_715) ;  /* 0x000000000f087348 */ /* 0x000fea0003c00000 */
[----:B------:R0:W1:Y:S02]  /*1cd80*/  SHFL.UP P6, R14, R13, R12, R11 ;  /* 0x0400000c0d0e7389 */ /* 0x00006400000c000b */
[----:B01----:R-:W-:Y:S01]  /*1cd90*/  ENDCOLLECTIVE ;  /* 0x000000000000791b */ /* 0x003fe20003800000 */
.L_x_715:
[----:B------:R-:W-:Y:S02]  /*1cda0*/  IMAD.MOV.U32 R12, RZ, RZ, 0x2 ;  /* 0x00000002ff0c7424 */ /* 0x000fe400078e00ff */
[----:B------:R-:W-:-:S05]  /*1cdb0*/  IMAD.MOV.U32 R3, RZ, RZ, R14 ;  /* 0x000000ffff037224 */ /* 0x000fca00078e000e */
[----:B------:R-:W-:-:S05]  /*1cdc0*/  SEL R3, R3, RZ, P1 ;  /* 0x000000ff03037207 */ /* 0x000fca0000800000 */
[----:B------:R-:W-:-:S04]  /*1cdd0*/  IMAD.IADD R2, R2, 0x1, R3 ;  /* 0x0000000102027824 */ /* 0x000fc800078e0203 */
[----:B------:R-:W-:-:S07]  /*1cde0*/  IMAD.MOV.U32 R13, RZ, RZ, R2 ;  /* 0x000000ffff0d7224 */ /* 0x000fce00078e0002 */
[----:B------:R-:W-:Y:S05]  /*1cdf0*/  WARPSYNC.COLLECTIVE R15, `(.L_x_716) ;  /* 0x000000000f087348 */ /* 0x000fea0003c00000 */
[----:B------:R0:W1:Y:S02]  /*1ce00*/  SHFL.UP P6, R14, R13, R12, R11 ;  /* 0x0400000c0d0e7389 */ /* 0x00006400000c000b */
[----:B01----:R-:W-:Y:S01]  /*1ce10*/  ENDCOLLECTIVE ;  /* 0x000000000000791b */ /* 0x003fe20003800000 */
.L_x_716:
        /* <DEDUP_REMOVED lines=8> */
.L_x_717:
        /* <DEDUP_REMOVED lines=8> */
.L_x_718:
        /* <DEDUP_REMOVED lines=8> */
.L_x_719:
[----:B------:R-:W-:Y:S01]  /*1cfa0*/  IMAD.MOV.U32 R12, RZ, RZ, 0x1f ;  /* 0x0000001fff0c7424 */ /* 0x000fe200078e00ff */
[----:B------:R-:W-:Y:S01]  /*1cfb0*/  MOV R11, 0x1f ;  /* 0x0000001f000b7802 */ /* 0x000fe20000000f00 */
[----:B------:R-:W-:-:S05]  /*1cfc0*/  IMAD.MOV.U32 R3, RZ, RZ, R14 ;  /* 0x000000ffff037224 */ /* 0x000fca00078e000e */
[----:B------:R-:W-:-:S05]  /*1cfd0*/  SEL R3, R3, RZ, P5 ;  /* 0x000000ff03037207 */ /* 0x000fca0002800000 */
[----:B------:R-:W-:-:S04]  /*1cfe0*/  IMAD.IADD R2, R2, 0x1, R3 ;  /* 0x0000000102027824 */ /* 0x000fc800078e0203 */
[----:B------:R-:W-:-:S07]  /*1cff0*/  IMAD.MOV.U32 R13, RZ, RZ, R2 ;  /* 0x000000ffff0d7224 */ /* 0x000fce00078e0002 */
[----:B------:R-:W-:Y:S05]  /*1d000*/  WARPSYNC.COLLECTIVE R15, `(.L_x_720) ;  /* 0x000000000f087348 */ /* 0x000fea0003c00000 */
[----:B------:R0:W1:Y:S02]  /*1d010*/  SHFL.IDX P6, R14, R13, R12, R11 ;  /* 0x0000000c0d0e7389 */ /* 0x00006400000c000b */
[----:B01----:R-:W-:Y:S01]  /*1d020*/  ENDCOLLECTIVE ;  /* 0x000000000000791b */ /* 0x003fe20003800000 */
.L_x_720:
[----:B------:R-:W-:Y:S01]  /*1d030*/  IMAD.MOV.U32 R8, RZ, RZ, R14 ;  /* 0x000000ffff087224 */ /* 0x000fe200078e000e */
[----:B------:R-:W-:Y:S06]  /*1d040*/  BRA `(.L_x_721) ;  /* 0xffffffcc00947947 */ /* 0x000fec000383ffff */
.L_x_607:
[----:B------:R-:W-:Y:S01]  /*1d050*/  BSSY B0, `(.L_x_722) ;  /* 0x0000008000007945 */ /* 0x000fe20003800000 */
[----:B------:R-:W-:Y:S02]  /*1d060*/  IMAD.MOV.U32 R13, RZ, RZ, R2 ;  /* 0x000000ffff0d7224 */ /* 0x000fe400078e0002 */
[----:B------:R-:W-:Y:S02]  /*1d070*/  IMAD.MOV.U32 R12, RZ, RZ, 0x1 ;  /* 0x00000001ff0c7424 */ /* 0x000fe400078e00ff */
[----:B------:R-:W-:Y:S02]  /*1d080*/  IMAD.MOV.U32 R11, RZ, RZ, RZ ;  /* 0x000000ffff0b7224 */ /* 0x000fe400078e00ff */
[----:B------:R-:W-:-:S07]  /*1d090*/  IMAD.MOV.U32 R15, RZ, RZ, -0x1 ;  /* 0xffffffffff0f7424 */ /* 0x000fce00078e00ff */
[----:B------:R-:W-:Y:S05]  /*1d0a0*/  WARPSYNC.COLLECTIVE R15, `(.L_x_723) ;  /* 0x000000000f087348 */ /* 0x000fea0003c00000 */
[----:B------:R0:W1:Y:S02]  /*1d0b0*/  SHFL.UP P6, R14, R13, R12, R11 ;  /* 0x0400000c0d0e7389 */ /* 0x00006400000c000b */
[----:B01----:R-:W-:Y:S01]  /*1d0c0*/  ENDCOLLECTIVE ;  /* 0x000000000000791b */ /* 0x003fe20003800000 */
.L_x_723:
[----:B------:R-:W-:Y:S05]  /*1d0d0*/  BSYNC B0 ;  /* 0x0000000000007941 */ /* 0x000fea0003800000 */
.L_x_722:
[----:B------:R-:W-:Y:S02]  /*1d0e0*/  IMAD.MOV.U32 R3, RZ, RZ, R14 ;  /* 0x000000ffff037224 */ /* 0x000fe400078e000e */
[----:B------:R-:W-:Y:S02]  /*1d0f0*/  IMAD.MOV.U32 R12, RZ, RZ, 0x2 ;  /* 0x00000002ff0c7424 */ /* 0x000fe400078e00ff */
[----:B------:R-:W-:Y:S01]  /*1d100*/  IMAD.MOV.U32 R11, RZ, RZ, RZ ;  /* 0x000000ffff0b7224 */ /* 0x000fe200078e00ff */
[----:B------:R-:W-:Y:S01]  /*1d110*/  SEL R3, R3, RZ, P1 ;  /* 0x000000ff03037207 */ /* 0x000fe20000800000 */
[----:B------:R-:W-:-:S04]  /*1d120*/  IMAD.MOV.U32 R15, RZ, RZ, -0x1 ;  /* 0xffffffffff0f7424 */ /* 0x000fc800078e00ff */
[----:B------:R-:W-:-:S04]  /*1d130*/  IMAD.IADD R2, R2, 0x1, R3 ;  /* 0x0000000102027824 */ /* 0x000fc800078e0203 */
[----:B------:R-:W-:-:S07]  /*1d140*/  IMAD.MOV.U32 R13, RZ, RZ, R2 ;  /* 0x000000ffff0d7224 */ /* 0x000fce00078e0002 */
[----:B------:R-:W-:Y:S05]  /*1d150*/  WARPSYNC.COLLECTIVE R15, `(.L_x_724) ;  /* 0x000000000f087348 */ /* 0x000fea0003c00000 */
[----:B------:R0:W1:Y:S02]  /*1d160*/  SHFL.UP P6, R14, R13, R12, R11 ;  /* 0x0400000c0d0e7389 */ /* 0x00006400000c000b */
[----:B01----:R-:W-:Y:S01]  /*1d170*/  ENDCOLLECTIVE ;  /* 0x000000000000791b */ /* 0x003fe20003800000 */
.L_x_724:
        /* <DEDUP_REMOVED lines=8> */
.L_x_725:
        /* <DEDUP_REMOVED lines=8> */
.L_x_726:
        /* <DEDUP_REMOVED lines=8> */
.L_x_727:
[----:B------:R-:W-:Y:S02]  /*1d300*/  IMAD.MOV.U32 R12, RZ, RZ, 0x1f ;  /* 0x0000001fff0c7424 */ /* 0x000fe400078e00ff */
[----:B------:R-:W-:Y:S01]  /*1d310*/  IMAD.MOV.U32 R11, RZ, RZ, 0x1f ;  /* 0x0000001fff0b7424 */ /* 0x000fe200078e00ff */
[----:B------:R-:W-:-:S04]  /*1d320*/  MOV R3, R14 ;  /* 0x0000000e00037202 */ /* 0x000fc80000000f00 */
[----:B------:R-:W-:-:S05]  /*1d330*/  SEL R3, R3, RZ, P5 ;  /* 0x000000ff03037207 */ /* 0x000fca0002800000 */
[----:B------:R-:W-:-:S04]  /*1d340*/  IMAD.IADD R2, R2, 0x1, R3 ;  /* 0x0000000102027824 */ /* 0x000fc800078e0203 */
[----:B------:R-:W-:-:S07]  /*1d350*/  IMAD.MOV.U32 R13, RZ, RZ, R2 ;  /* 0x000000ffff0d7224 */ /* 0x000fce00078e0002 */
[----:B------:R-:W-:Y:S05]  /*1d360*/  WARPSYNC.COLLECTIVE R15, `(.L_x_728) ;  /* 0x000000000f087348 */ /* 0x000fea0003c00000 */
[----:B------:R0:W1:Y:S02]  /*1d370*/  SHFL.IDX P6, R14, R13, R12, R11 ;  /* 0x0000000c0d0e7389 */ /* 0x00006400000c000b */
[----:B01----:R-:W-:Y:S01]  /*1d380*/  ENDCOLLECTIVE ;  /* 0x000000000000791b */ /* 0x003fe20003800000 */
.L_x_728:
[----:B------:R-:W-:Y:S01]  /*1d390*/  IMAD.MOV.U32 R8, RZ, RZ, R14 ;  /* 0x000000ffff087224 */ /* 0x000fe200078e000e */
[----:B------:R-:W-:Y:S06]  /*1d3a0*/  BRA `(.L_x_729) ;  /* 0xffffffcc00607947 */ /* 0x000fec000383ffff */
.L_x_609:
[----:B------:R-:W-:Y:S01]  /*1d3b0*/  BSSY B0, `(.L_x_730) ;  /* 0x0000006000007945 */ /* 0x000fe20003800000 */
[----:B------:R-:W-:Y:S01]  /*1d3c0*/  PLOP3.LUT P6, PT, P6, PT, PT, 0x8, 0x0 ;  /* 0x000000000000781c */ /* 0x000fe200037ce170 */
[----:B------:R-:W-:-:S12]  /*1d3d0*/  IMAD.MOV.U32 R15, RZ, RZ, -0x1 ;  /* 0xffffffffff0f7424 */ /* 0x000fd800078e00ff */
[----:B0-----:R-:W-:Y:S05]  /*1d3e0*/  WARPSYNC.COLLECTIVE R15, `(.L_x_731) ;  /* 0x000000000f087348 */ /* 0x001fea0003c00000 */
[----:B------:R-:W-:Y:S01]  /*1d3f0*/  VOTE.ANY R14, PT, P6 ;  /* 0x00000000000e7806 */ /* 0x000fe200030e0100 */
[----:B0-----:R-:W-:Y:S06]  /*1d400*/  ENDCOLLECTIVE ;  /* 0x000000000000791b */ /* 0x001fec0003800000 */
.L_x_731:
[----:B------:R-:W-:Y:S05]  /*1d410*/  BSYNC B0 ;  /* 0x0000000000007941 */ /* 0x000fea0003800000 */
.L_x_730:
[----:B------:R-:W-:Y:S02]  /*1d420*/  IMAD.MOV.U32 R7, RZ, RZ, R14 ;  /* 0x000000ffff077224 */ /* 0x000fe400078e000e */
[----:B------:R-:W-:Y:S02]  /*1d430*/  IMAD.MOV.U32 R13, RZ, RZ, R5 ;  /* 0x000000ffff0d7224 */ /* 0x000fe400078e0005 */
[----:B------:R-:W0:Y:S01]  /*1d440*/  POPC R4, R7 ;  /* 0x0000000700047309 */ /* 0x000e220000000000 */
[----:B------:R-:W-:Y:S02]  /*1d450*/  IMAD.MOV.U32 R11, RZ, RZ, 0x1f ;  /* 0x0000001fff0b7424 */ /* 0x000fe400078e00ff */
[----:B------:R-:W-:Y:S02]  /*1d460*/  IMAD.MOV.U32 R15, RZ, RZ, -0x1 ;  /* 0xffffffffff0f7424 */ /* 0x000fe400078e00ff */
[----:B0-----:R-:W-:-:S07]  /*1d470*/  IMAD.MOV.U32 R12, RZ, RZ, R4 ;  /* 0x000000ffff0c7224 */ /* 0x001fce00078e0004 */
[----:B------:R-:W-:Y:S05]  /*1d480*/  WARPSYNC.COLLECTIVE R15, `(.L_x_732) ;  /* 0x000000000f087348 */ /* 0x000fea0003c00000 */
[----:B------:R0:W1:Y:S02]  /*1d490*/  SHFL.IDX P6, R14, R13, R12, R11 ;  /* 0x0000000c0d0e7389 */ /* 0x00006400000c000b */
[----:B01----:R-:W-:Y:S01]  /*1d4a0*/  ENDCOLLECTIVE ;  /* 0x000000000000791b */ /* 0x003fe20003800000 */
.L_x_732:
[----:B------:R-:W-:Y:S02]  /*1d4b0*/  IMAD.MOV.U32 R13, RZ, RZ, R6 ;  /* 0x000000ffff0d7224 */ /* 0x000fe400078e0006 */
[----:B------:R-:W-:-:S07]  /*1d4c0*/  IMAD.MOV.U32 R5, RZ, RZ, R14 ;  /* 0x000000ffff057224 */ /* 0x000fce00078e000e */
[----:B------:R-:W-:Y:S05]  /*1d4d0*/  WARPSYNC.COLLECTIVE R15, `(.L_x_733) ;  /* 0x000000000f087348 */ /* 0x000fea0003c00000 */
[----:B------:R0:W1:Y:S02]  /*1d4e0*/  SHFL.IDX P6, R14, R13, R12, R11 ;  /* 0x0000000c0d0e7389 */ /* 0x00006400000c000b */
[----:B01----:R-:W-:Y:S01]  /*1d4f0*/  ENDCOLLECTIVE ;  /* 0x000000000000791b */ /* 0x003fe20003800000 */
.L_x_733:
[----:B------:R-:W-:Y:S01]  /*1d500*/  IMAD.MOV.U32 R6, RZ, RZ, R14 ;  /* 0x000000ffff067224 */ /* 0x000fe200078e000e */
[----:B------:R-:W-:Y:S06]  /*1d510*/  BRA `(.L_x_734) ;  /* 0xffffffcc00407947 */ /* 0x000fec000383ffff */
.L_x_611:
[----:B------:R-:W-:Y:S01]  /*1d520*/  BSSY B0, `(.L_x_735) ;  /* 0x0000007000007945 */ /* 0x000fe20003800000 */
[----:B------:R-:W-:Y:S02]  /*1d530*/  IMAD.MOV.U32 R13, RZ, RZ, R2 ;  /* 0x000000ffff0d7224 */ /* 0x000fe400078e0002 */
[----:B------:R-:W-:Y:S02]  /*1d540*/  IMAD.MOV.U32 R11, RZ, RZ, 0x1f ;  /* 0x0000001fff0b7424 */ /* 0x000fe400078e00ff */
[----:B------:R-:W-:-:S07]  /*1d550*/  IMAD.MOV.U32 R15, RZ, RZ, -0x1 ;  /* 0xffffffffff0f7424 */ /* 0x000fce00078e00ff */
[----:B0123--:R-:W-:Y:S05]  /*1d560*/  WARPSYNC.COLLECTIVE R15, `(.L_x_736) ;  /* 0x000000000f087348 */ /* 0x00ffea0003c00000 */
[----:B------:R4:W0:Y:S02]  /*1d570*/  SHFL.IDX P6, R14, R13, R12, R11 ;  /* 0x0000000c0d0e7389 */ /* 0x00082400000c000b */
[----:B01234-:R-:W-:Y:S01]  /*1d580*/  ENDCOLLECTIVE ;  /* 0x000000000000791b */ /* 0x01ffe20003800000 */
.L_x_736:
[----:B------:R-:W-:Y:S05]  /*1d590*/  BSYNC B0 ;  /* 0x0000000000007941 */ /* 0x000fea0003800000 */
.L_x_735:
[----:B------:R-:W-:Y:S01]  /*1d5a0*/  IMAD.MOV.U32 R2, RZ, RZ, R14 ;  /* 0x000000ffff027224 */ /* 0x000fe200078e000e */
[----:B------:R-:W-:Y:S06]  /*1d5b0*/  BRA `(.L_x_737) ;  /* 0xffffffcc00307947 */ /* 0x000fec000383ffff */
.L_x_615:
[----:B0-----:R0:W1:Y:S02]  /*1d5c0*/  SYNCS.PHASECHK.TRANS64.TRYWAIT P0, [R5+URZ+0x19c20], R0 ;  /* 0x019c2000050075a7 */ /* 0x001064000800017f */
[----:B-1----:R-:W-:Y:S05]  /*1d5d0*/  @!P0 NANOSLEEP.SYNCS 0x989680 ;  /* 0x009896800000895d */ /* 0x002fea0003900000 */
[----:B------:R-:W1:Y:S02]  /*1d5e0*/  @!P0 SYNCS.PHASECHK.TRANS64 P0, [R5+URZ+0x19c20], R0 ;  /* 0x019c2000050085a7 */ /* 0x000e64000800007f */
[----:B-1----:R-:W-:Y:S05]  /*1d5f0*/  @!P0 BRA `(.L_x_615) ;  /* 0xfffffffc00f08947 */ /* 0x002fea000383ffff */
[----:B------:R-:W-:Y:S05]  /*1d600*/  BRA `(.L_x_738) ;  /* 0xffffffd000947947 */ /* 0x000fea000383ffff */
.L_x_616:
        /* <DEDUP_REMOVED lines=11> */
.L_x_740:
[----:B------:R-:W-:Y:S05]  /*1d6c0*/  BSYNC B0 ;  /* 0x0000000000007941 */ /* 0x000fea0003800000 */
.L_x_739:
[----:B------:R-:W-:Y:S05]  /*1d6d0*/  BRA `(.L_x_741) ;  /* 0xffffffd0007c7947 */ /* 0x000fea000383ffff */
.L_x_617:
[----:B------:R-:W-:Y:S01]  /*1d6e0*/  BSSY B0, `(.L_x_742) ;  /* 0x0000006000007945 */ /* 0x000fe20003800000 */
[----:B------:R-:W-:-:S07]  /*1d6f0*/  IMAD.MOV.U32 R15, RZ, RZ, -0x1 ;  /* 0xffffffffff0f7424 */ /* 0x000fce00078e00ff */
[----:B0-----:R-:W-:Y:S05]  /*1d700*/  WARPSYNC.COLLECTIVE R15, `(.L_x_743) ;  /* 0x000000000f0c7348 */ /* 0x001fea0003c00000 */
[----:B------:R-:W-:Y:S02]  /*1d710*/  ELECT P6, UR62, PT ;  /* 0x00000000003e782f */ /* 0x000fe400038c0000 */
[----:B------:R-:W-:Y:S01]  /*1d720*/  MOV R14, UR62 ;  /* 0x0000003e000e7c02 */ /* 0x000fe20008000f00 */
[----:B0-----:R-:W-:Y:S10]  /*1d730*/  ENDCOLLECTIVE ;  /* 0x000000000000791b */ /* 0x001ff40003800000 */
.L_x_743:
[----:B------:R-:W-:Y:S05]  /*1d740*/  BSYNC B0 ;  /* 0x0000000000007941 */ /* 0x000fea0003800000 */
.L_x_742:
[----:B------:R-:W-:Y:S05]  /*1d750*/  BRA `(.L_x_744) ;  /* 0xffffffd000707947 */ /* 0x000fea000383ffff */
.L_x_619:
[----:B0-----:R0:W1:Y:S02]  /*1d760*/  SYNCS.PHASECHK.TRANS64.TRYWAIT P1, [R3+URZ+0x19c40], R2 ;  /* 0x019c4002030075a7 */ /* 0x001064000802017f */
[----:B-1----:R-:W-:Y:S05]  /*1d770*/  @!P1 NANOSLEEP.SYNCS 0x989680 ;  /* 0x009896800000995d */ /* 0x002fea0003900000 */
[----:B------:R-:W1:Y:S02]  /*1d780*/  @!P1 SYNCS.PHASECHK.TRANS64 P1, [R3+URZ+0x19c40], R2 ;  /* 0x019c4002030095a7 */ /* 0x000e64000802007f */
[----:B-1----:R-:W-:Y:S05]  /*1d790*/  @!P1 BRA `(.L_x_619) ;  /* 0xfffffffc00f09947 */ /* 0x002fea000383ffff */
[----:B------:R-:W-:Y:S05]  /*1d7a0*/  BRA `(.L_x_745) ;  /* 0xffffffd000907947 */ /* 0x000fea000383ffff */
.L_x_621:
[----:B-1----:R1:W2:Y:S02]  /*1d7b0*/  SYNCS.PHASECHK.TRANS64.TRYWAIT P1, [R19+URZ+0x19c40], R0 ;  /* 0x019c4000130075a7 */ /* 0x0022a4000802017f */
[----:B--2---:R-:W-:Y:S05]  /*1d7c0*/  @!P1 NANOSLEEP.SYNCS 0x989680 ;  /* 0x009896800000995d */ /* 0x004fea0003900000 */
[----:B------:R-:W2:Y:S02]  /*1d7d0*/  @!P1 SYNCS.PHASECHK.TRANS64 P1, [R19+URZ+0x19c40], R0 ;  /* 0x019c4000130095a7 */ /* 0x000ea4000802007f */
[----:B--2---:R-:W-:Y:S05]  /*1d7e0*/  @!P1 BRA `(.L_x_621) ;  /* 0xfffffffc00f09947 */ /* 0x004fea000383ffff */
[----:B------:R-:W-:Y:S05]  /*1d7f0*/  BRA `(.L_x_746) ;  /* 0xffffffd0009c7947 */ /* 0x000fea000383ffff */
.L_x_623:
[----:B--2---:R2:W3:Y:S02]  /*1d800*/  SYNCS.PHASECHK.TRANS64.TRYWAIT P1, [R3+URZ+0x19c60], R2 ;  /* 0x019c6002030075a7 */ /* 0x0044e4000802017f */
[----:B---3--:R-:W-:Y:S05]  /*1d810*/  @!P1 NANOSLEEP.SYNCS 0x989680 ;  /* 0x009896800000995d */ /* 0x008fea0003900000 */
[----:B------:R-:W3:Y:S02]  /*1d820*/  @!P1 SYNCS.PHASECHK.TRANS64 P1, [R3+URZ+0x19c60], R2 ;  /* 0x019c6002030095a7 */ /* 0x000ee4000802007f */
[----:B---3--:R-:W-:Y:S05]  /*1d830*/  @!P1 BRA `(.L_x_623) ;  /* 0xfffffffc00f09947 */ /* 0x008fea000383ffff */
[----:B------:R-:W-:Y:S05]  /*1d840*/  BRA `(.L_x_747) ;  /* 0xffffffd000987947 */ /* 0x000fea000383ffff */
.L_x_625:
[----:B---3--:R3:W4:Y:S02]  /*1d850*/  SYNCS.PHASECHK.TRANS64.TRYWAIT P1, [R19+URZ+0x19c60], R0 ;  /* 0x019c6000130075a7 */ /* 0x008724000802017f */
[----:B----4-:R-:W-:Y:S05]  /*1d860*/  @!P1 NANOSLEEP.SYNCS 0x989680 ;  /* 0x009896800000995d */ /* 0x010fea0003900000 */
[----:B------:R-:W4:Y:S02]  /*1d870*/  @!P1 SYNCS.PHASECHK.TRANS64 P1, [R19+URZ+0x19c60], R0 ;  /* 0x019c6000130095a7 */ /* 0x000f24000802007f */
[----:B----4-:R-:W-:Y:S05]  /*1d880*/  @!P1 BRA `(.L_x_625) ;  /* 0xfffffffc00f09947 */ /* 0x010fea000383ffff */
[----:B------:R-:W-:Y:S05]  /*1d890*/  BRA `(.L_x_748) ;  /* 0xffffffd000947947 */ /* 0x000fea000383ffff */
.L_x_627:
[----:B----4-:R4:W0:Y:S02]  /*1d8a0*/  SYNCS.PHASECHK.TRANS64.TRYWAIT P1, [R3+URZ+0x19c80], R2 ;  /* 0x019c8002030075a7 */ /* 0x010824000802017f */
[----:B0-----:R-:W-:Y:S05]  /*1d8b0*/  @!P1 NANOSLEEP.SYNCS 0x989680 ;  /* 0x009896800000995d */ /* 0x001fea0003900000 */
[----:B------:R-:W0:Y:S02]  /*1d8c0*/  @!P1 SYNCS.PHASECHK.TRANS64 P1, [R3+URZ+0x19c80], R2 ;  /* 0x019c8002030095a7 */ /* 0x000e24000802007f */
[----:B0-----:R-:W-:Y:S05]  /*1d8d0*/  @!P1 BRA `(.L_x_627) ;  /* 0xfffffffc00f09947 */ /* 0x001fea000383ffff */
[----:B------:R-:W-:Y:S05]  /*1d8e0*/  BRA `(.L_x_749) ;  /* 0xffffffd000907947 */ /* 0x000fea000383ffff */
.L_x_750:
        /* <DEDUP_REMOVED lines=9> */
.L_x_2539:


//--------------------- .text._ZN7cutlass13device_kernelIN5flash11enable_sm90INS1_16FlashAttnFwdSm90INS1_25CollectiveMainloopFwdSm90ILi2EN4cute5tupleIJNS5_1CILi1EEES8_S8_EEENS6_IJNS7_ILi192EEENS7_ILi128EEENS7_ILi96EEEEEELi96ENS_12float_e4m3_tEfNS_4arch4Sm90ELb0ELb1ELb0ELb0ELb1ELb0ELb0ELb1ELb1ELb1ELb1ELb0EEENS1_21CollectiveEpilogueFwdINS6_IJSA_SC_SB_EEES9_NS_10bfloat16_tESG_Li384ELb0ELb1ELb1ELb1EEENS1_19SingleTileSchedulerILb0ELb1ELb1ELi192EEEEEEEEEvNT_6ParamsE --------------------------
	.section	.text._ZN7cutlass13device_kernelIN5flash11enable_sm90INS1_16FlashAttnFwdSm90INS1_25CollectiveMainloopFwdSm90ILi2EN4cute5tupleIJNS5_1CILi1EEES8_S8_EEENS6_IJNS7_ILi192EEENS7_ILi128EEENS7_ILi96EEEEEELi96ENS_12float_e4m3_tEfNS_4arch4Sm90ELb0ELb1ELb0ELb0ELb1ELb0ELb0ELb1ELb1ELb1ELb1ELb0EEENS1_21CollectiveEpilogueFwdINS6_IJSA_SC_SB_EEES9_NS_10bfloat16_tESG_Li384ELb0ELb1ELb1ELb1EEENS1_19SingleTileSchedulerILb0ELb1ELb1ELi192EEEEEEEEEvNT_6ParamsE,"ax",@progbits
	.align	128
.text._ZN7cutlass13device_kernelIN5flash11enable_sm90INS1_16FlashAttnFwdSm90INS1_25CollectiveMainloopFwdSm90ILi2EN4cute5tupleIJNS5_1CILi1EEES8_S8_EEENS6_IJNS7_ILi192EEENS7_ILi128EEENS7_ILi96EEEEEELi96ENS_12float_e4m3_tEfNS_4arch4Sm90ELb0ELb1ELb0ELb0ELb1ELb0ELb0ELb1ELb1ELb1ELb1ELb0EEENS1_21CollectiveEpilogueFwdINS6_IJSA_SC_SB_EEES9_NS_10bfloat16_tESG_Li384ELb0ELb1ELb1ELb1EEENS1_19SingleTileSchedulerILb0ELb1ELb1ELi192EEEEEEEEEvNT_6ParamsE:
        .type           _ZN7cutlass13device_kernelIN5flash11enable_sm90INS1_16FlashAttnFwdSm90INS1_25CollectiveMainloopFwdSm90ILi2EN4cute5tupleIJNS5_1CILi1EEES8_S8_EEENS6_IJNS7_ILi192EEENS7_ILi128EEENS7_ILi96EEEEEELi96ENS_12float_e4m3_tEfNS_4arch4Sm90ELb0ELb1ELb0ELb0ELb1ELb0ELb0ELb1ELb1ELb1ELb1ELb0EEENS1_21CollectiveEpilogueFwdINS6_IJSA_SC_SB_EEES9_NS_10bfloat16_tESG_Li384ELb0ELb1ELb1ELb1EEENS1_19SingleTileSchedulerILb0ELb1ELb1ELi192EEEEEEEEEvNT_6ParamsE,@function
        .size           _ZN7cutlass13device_kernelIN5flash11enable_sm90INS1_16FlashAttnFwdSm90INS1_25CollectiveMainloopFwdSm90ILi2EN4cute5tupleIJNS5_1CILi1EEES8_S8_EEENS6_IJNS7_ILi192EEENS7_ILi128EEENS7_ILi96EEEEEELi96ENS_12float_e4m3_tEfNS_4arch4Sm90ELb0ELb1ELb0ELb0ELb1ELb0ELb0ELb1ELb1ELb1ELb1ELb0EEENS1_21CollectiveEpilogueFwdINS6_IJSA_SC_SB_EEES9_NS_10bfloat16_tESG_Li384ELb0ELb1ELb1ELb1EEENS1_19SingleTileSchedulerILb0ELb1ELb1ELi192EEEEEEEEEvNT_6ParamsE,(.L_x_2540 - _ZN7cutlass13device_kernelIN5flash11enable_sm90INS1_16FlashAttnFwdSm90INS1_25CollectiveMainloopFwdSm90ILi2EN4cute5tupleIJNS5_1CILi1EEES8_S8_EEENS6_IJNS7_ILi192EEENS7_ILi128EEENS7_ILi96EEEEEELi96ENS_12float_e4m3_tEfNS_4arch4Sm90ELb0ELb1ELb0ELb0ELb1ELb0ELb0ELb1ELb1ELb1ELb1ELb0EEENS1_21CollectiveEpilogueFwdINS6_IJSA_SC_SB_EEES9_NS_10bfloat16_tESG_Li384ELb0ELb1ELb1ELb1EEENS1_19SingleTileSchedulerILb0ELb1ELb1ELi192EEEEEEEEEvNT_6ParamsE)
        .other          _ZN7cutlass13device_kernelIN5flash11enable_sm90INS1_16FlashAttnFwdSm90INS1_25CollectiveMainloopFwdSm90ILi2EN4cute5tupleIJNS5_1CILi1EEES8_S8_EEENS6_IJNS7_ILi192EEENS7_ILi128EEENS7_ILi96EEEEEELi96ENS_12float_e4m3_tEfNS_4arch4Sm90ELb0ELb1ELb0ELb0ELb1ELb0ELb0ELb1ELb1ELb1ELb1ELb0EEENS1_21CollectiveEpilogueFwdINS6_IJSA_SC_SB_EEES9_NS_10bfloat16_tESG_Li384ELb0ELb1ELb1ELb1EEENS1_19SingleTileSchedulerILb0ELb1ELb1ELi192EEEEEEEEEvNT_6ParamsE,@"STO_CUDA_ENTRY STV_DEFAULT"
_ZN7cutlass13device_kernelIN5flash11enable_sm90INS1_16FlashAttnFwdSm90INS1_25CollectiveMainloopFwdSm90ILi2EN4cute5tupleIJNS5_1CILi1EEES8_S8_EEENS6_IJNS7_ILi192EEENS7_ILi128EEENS7_ILi96EEEEEELi96ENS_12float_e4m3_tEfNS_4arch4Sm90ELb0ELb1ELb0ELb0ELb1ELb0ELb0ELb1ELb1ELb1ELb1ELb0EEENS1_21CollectiveEpilogueFwdINS6_IJSA_SC_SB_EEES9_NS_10bfloat16_tESG_Li384ELb0ELb1ELb1ELb1EEENS1_19SingleTileSchedulerILb0ELb1ELb1ELi192EEEEEEEEEvNT_6ParamsE:
        /* <DEDUP_REMOVED lines=45> */
.L_x_751:
        /* <DEDUP_REMOVED lines=22> */
.L_x_752:
        /* <DEDUP_REMOVED lines=18> */
.L_x_753:
        /* <DEDUP_REMOVED lines=22> */
.L_x_754:
        /* <DEDUP_REMOVED lines=23> */
.L_x_755:
        /* <DEDUP_REMOVED lines=9> */
.L_x_758:
        /* <DEDUP_REMOVED lines=24> */
[----:B------:R-:W-:Y:S01]  /*0a30*/  UISETP.NE.AND.EX UP0, UPT, UR5, URZ, UPT, UP0 ;  /* 0x0000003f0500728c */ /* 0x000fe2000bf05300 */
[----:B------:R-:W0:Y:S01]  /*0a40*/  LDC.64 R8, c[0x0][0x418] ;  /* 0x00010600ff087b82 */ /* 0x000e220000000a00 */
[----:B------:R-:W-:Y:S02]  /*0a50*/  UISETP.NE.AND.EX UP1, UPT, UR9, URZ, UPT, UP1 ;  /* 0x0000003f0900728c */ /* 0x000fe4000bf25310 */
[----:B------:R-:W-:-:S02]  /*0a60*/  USHF.R.S32.HI UR41, URZ, 0x1f, UR39 ;  /* 0x0000001f3f297899 */ /* 0x000fc40008011427 */
[----:B------:R-:W-:Y:S02]  /*0a70*/  PLOP3.LUT P0, PT, PT, PT, UP0, 0x80, 0x0 ;  /* 0x000000000000781c */ /* 0x000fe40003f0f008 */
[----:B------:R-:W-:Y:S01]  /*0a80*/  PLOP3.LUT P1, PT, PT, PT, UP1, 0x80, 0x0 ;  /* 0x000000000000781c */ /* 0x000fe20003f2f018 */
[----:B------:R-:W1:Y:S02]  /*0a90*/  LDC R6, c[0x0][0x288] ;  /* 0x0000a200ff067b82 */ /* 0x000e640000000800 */
[----:B------:R-:W-:Y:S02]  /*0aa0*/  @UP0 ULDC.64 UR12, c[0x0][0x9a8] ;  /* 0x00026a00000c0ab9 */ /* 0x000fe40000000a00 */
[----:B------:R-:W-:Y:S01]  /*0ab0*/  @UP1 ULDC.64 UR16, c[0x0][0x9b8] ;  /* 0x00026e0000101ab9 */ /* 0x000fe20000000a00 */
[----:B------:R-:W-:Y:S02]  /*0ac0*/  @UP0 UIMAD UR7, UR41, UR12, URZ ;  /* 0x0000000c290702a4 */ /* 0x000fe4000f8e023f */
[----:B------:R-:W-:Y:S01]  /*0ad0*/  @UP1 UIMAD UR15, UR41, UR16, URZ ;  /* 0x00000010290f12a4 */ /* 0x000fe2000f8e023f */
[----:B------:R-:W2:Y:S01]  /*0ae0*/  LDC R17, c[0x0][0x424] ;  /* 0x00010900ff117b82 */ /* 0x000ea20000000800 */
[----:B------:R-:W-:-:S02]  /*0af0*/  @UP0 UIMAD UR14, UR39, UR13, UR7 ;  /* 0x0000000d270e02a4 */ /* 0x000fc4000f8e0207 */
[----:B------:R-:W-:Y:S02]  /*0b00*/  @UP0 UIMAD.WIDE.U32 UR10, UR39, UR12, URZ ;  /* 0x0000000c270a02a5 */ /* 0x000fe4000f8e003f */
[----:B------:R-:W-:Y:S02]  /*0b10*/  @UP0 USHF.R.S32.HI UR7, URZ, 0x1f, UR40 ;  /* 0x0000001f3f070899 */ /* 0x000fe40008011428 */
[----:B------:R-:W-:Y:S01]  /*0b20*/  @UP1 UIMAD.WIDE.U32 UR12, UR39, UR16, URZ ;  /* 0x00000010270c12a5 */ /* 0x000fe2000f8e003f */
[----:B------:R-:W3:Y:S01]  /*0b30*/  LDC R10, c[0x0][0x2f0] ;  /* 0x0000bc00ff0a7b82 */ /* 0x000ee20000000800 */
[----:B------:R-:W-:Y:S02]  /*0b40*/  @UP1 UIMAD UR15, UR39, UR17, UR15 ;  /* 0x00000011270f12a4 */ /* 0x000fe4000f8e020f */
[----:B------:R-:W-:Y:S01]  /*0b50*/  @UP1 USHF.R.S32.HI UR20, URZ, 0x1f, UR40 ;  /* 0x0000001f3f141899 */ /* 0x000fe20008011428 */
[----:B------:R-:W-:Y:S01]  /*0b60*/  @UP0 ULDC.64 UR16, c[0x0][0x9b0] ;  /* 0x00026c0000100ab9 */ /* 0x000fe20000000a00 */
[----:B------:R-:W-:Y:S01]  /*0b70*/  @UP1 ULDC.64 UR18, c[0x0][0x9c0] ;  /* 0x0002700000121ab9 */ /* 0x000fe20000000a00 */
[----:B------:R-:W-:-:S02]  /*0b80*/  @UP0 UIMAD UR7, UR7, UR16, URZ ;  /* 0x00000010070702a4 */ /* 0x000fc4000f8e023f */
[----:B------:R-:W-:Y:S02]  /*0b90*/  @UP0 UIADD3 UR11, UR11, UR14, URZ ;  /* 0x0000000e0b0b0290 */ /* 0x000fe4000fffe03f */
[----:B------:R-:W-:Y:S02]  /*0ba0*/  @UP1 UIMAD UR14, UR20, UR18, URZ ;  /* 0x00000012140e12a4 */ /* 0x000fe4000f8e023f */
[----:B------:R-:W-:Y:S02]  /*0bb0*/  @UP1 UIADD3 UR13, UR13, UR15, URZ ;  /* 0x0000000f0d0d1290 */ /* 0x000fe4000fffe03f */
[----:B------:R-:W-:Y:S02]  /*0bc0*/  @UP0 UIMAD UR7, UR40, UR17, UR7 ;  /* 0x00000011280702a4 */ /* 0x000fe4000f8e0207 */
[----:B------:R-:W-:Y:S02]  /*0bd0*/  @UP0 UIMAD.WIDE.U32 UR10, UR40, UR16, UR10 ;  /* 0x00000010280a02a5 */ /* 0x000fe4000f8e000a */
[----:B------:R-:W-:-:S02]  /*0be0*/  @UP1 UIMAD UR14, UR40, UR19, UR14 ;  /* 0x00000013280e12a4 */ /* 0x000fc4000f8e020e */
[----:B------:R-:W-:Y:S02]  /*0bf0*/  @UP1 UIMAD.WIDE.U32 UR12, UR40, UR18, UR12 ;  /* 0x00000012280c12a5 */ /* 0x000fe4000f8e000c */
[----:B------:R-:W-:Y:S02]  /*0c00*/  @UP0 UIADD3 UR11, UR11, UR7, URZ ;  /* 0x000000070b0b0290 */ /* 0x000fe4000fffe03f */
[----:B------:R-:W-:Y:S02]  /*0c10*/  @UP0 ULEA UR4, UP2, UR10, UR4, 0x2 ;  /* 0x000000040a040291 */ /* 0x000fe4000f84103f */
[----:B------:R-:W-:Y:S02]  /*0c20*/  @UP1 UIADD3 UR7, UR13, UR14, URZ ;  /* 0x0000000e0d071290 */ /* 0x000fe4000fffe03f */
[----:B------:R-:W-:Y:S02]  /*0c30*/  @UP1 ULEA UR8, UP3, UR12, UR8, 0x2 ;  /* 0x000000080c081291 */ /* 0x000fe4000f86103f */
[----:B------:R-:W-:Y:S01]  /*0c40*/  @UP0 ULEA.HI.X UR5, UR10, UR5, UR11, 0x2, UP2 ;  /* 0x000000050a050291 */ /* 0x000fe200090f140b */
[----:B------:R-:W-:Y:S01]  /*0c50*/  IMAD.U32 R2, RZ, RZ, UR4 ;  /* 0x00000004ff027e24 */ /* 0x000fe2000f8e00ff */
[----:B------:R-:W-:-:S02]  /*0c60*/  @UP1 ULEA.HI.X UR9, UR12, UR9, UR7, 0x2, UP3 ;  /* 0x000000090c091291 */ /* 0x000fc400098f1407 */
[----:B------:R-:W-:Y:S01]  /*0c70*/  IMAD.U32 R4, RZ, RZ, UR8 ;  /* 0x00000008ff047e24 */ /* 0x000fe2000f8e00ff */
[----:B------:R-:W4:Y:S01]  /*0c80*/  S2UR UR47, SR_CTAID.X ;  /* 0x00000000002f79c3 */ /* 0x000f220000002500 */
[----:B------:R-:W-:Y:S01]  /*0c90*/  IMAD.U32 R3, RZ, RZ, UR5 ;  /* 0x00000005ff037e24 */ /* 0x000fe2000f8e00ff */
[----:B------:R-:W-:Y:S01]  /*0ca0*/  ULDC UR4, c[0x0][0x448] ;  /* 0x0001120000047ab9 */ /* 0x000fe20000000800 */
[----:B------:R-:W-:Y:S01]  /*0cb0*/  IMAD.U32 R5, RZ, RZ, UR9 ;  /* 0x00000009ff057e24 */ /* 0x000fe2000f8e00ff */
[----:B------:R-:W-:Y:S02]  /*0cc0*/  ULDC UR11, c[0x0][0x988] ;  /* 0x00026200000b7ab9 */ /* 0x000fe40000000800 */
[----:B------:R1:W5:Y:S04]  /*0cd0*/  @P0 LDG.E R7, desc[UR36][R2.64] ;  /* 0x0000002402070981 */ /* 0x000368000c1e1900 */
[----:B------:R-:W5:Y:S01]  /*0ce0*/  @P1 LDG.E R0, desc[UR36][R4.64] ;  /* 0x0000002404001981 */ /* 0x000f62000c1e1900 */
[----:B0-----:R-:W-:Y:S01]  /*0cf0*/  ISETP.NE.U32.AND P0, PT, R8, RZ, PT ;  /* 0x000000ff0800720c */ /* 0x001fe20003f05070 */
[----:B------:R-:W-:Y:S01]  /*0d00*/  UISETP.NE.AND UP5, UPT, UR4, 0x1, UPT ;  /* 0x000000010400788c */ /* 0x000fe2000bfa5270 */
[----:B------:R-:W-:-:S02]  /*0d10*/  VIADD R22, R22, 0xffffff80 ;  /* 0xffffff8016167836 */ /* 0x000fc40000000000 */
[----:B------:R-:W-:Y:S01]  /*0d20*/  ISETP.NE.AND.EX P0, PT, R9, RZ, PT, P0 ;  /* 0x000000ff0900720c */ /* 0x000fe20003f05300 */
[----:B------:R-:W-:Y:S01]  /*0d30*/  ULDC.64 UR4, c[0x0][0x9e0] ;  /* 0x0002780000047ab9 */ /* 0x000fe20000000a00 */
[----:B-1----:R-:W-:Y:S01]  /*0d40*/  IADD3 R2, -R6, 0x1, RZ ;  /* 0x0000000106027810 */ /* 0x002fe20007ffe1ff */
[----:B------:R-:W-:Y:S01]  /*0d50*/  UISETP.GE.AND UP4, UPT, UR5, 0x1, UPT ;  /* 0x000000010500788c */ /* 0x000fe2000bf86270 */
[----:B--2---:R-:W-:Y:S01]  /*0d60*/  SEL R17, R17, 0x1, P0 ;  /* 0x0000000111117807 */ /* 0x004fe20000000000 */
[----:B------:R-:W-:Y:S02]  /*0d70*/  UP2UR UR43, UPR, URZ, 0x20 ;  /* 0x000000203f2b7883 */ /* 0x000fe40008000000 */
[----:B------:R-:W-:Y:S02]  /*0d80*/  UP2UR UR46, UPR, URZ, 0x10 ;  /* 0x000000103f2e7883 */ /* 0x000fe40008000000 */
[----:B---3--:R-:W-:Y:S01]  /*0d90*/  IMAD R2, R17, R10, R2 ;  /* 0x0000000a11027224 */ /* 0x008fe200078e0202 */
[----:B----4-:R-:W-:Y:S01]  /*0da0*/  UIMAD UR47, UR47, 0xc0, URZ ;  /* 0x000000c02f2f78a4 */ /* 0x010fe2000f8e023f */
[----:B------:R-:W-:Y:S01]  /*0db0*/  PLOP3.LUT P0, PT, PT, PT, UP4, 0x40, 0x0 ;  /* 0x000000000000781c */ /* 0x000fe20003f0e848 */
[----:B------:R-:W-:Y:S01]  /*0dc0*/  @UP5 ULDC UR9, c[0x0][0x44c] ;  /* 0x0001130000095ab9 */ /* 0x000fe20000000800 */
[----:B------:R-:W-:Y:S01]  /*0dd0*/  @UP5 ULDC UR12, c[0x0][0x450] ;  /* 0x00011400000c5ab9 */ /* 0x000fe20000000800 */
[----:B------:R-:W-:Y:S01]  /*0de0*/  R2UR UR10, R2 ;  /* 0x00000000020a72ca */ /* 0x000fe200000e0000 */
[----:B------:R-:W-:-:S02]  /*0df0*/  @UP5 UIADD3 UR8, UR47, 0xbf, URZ ;  /* 0x000000bf2f085890 */ /* 0x000fc4000fffe03f */
[----:B------:R-:W-:Y:S02]  /*0e00*/  UIADD3 UR7, UR47, 0xbf, URZ ;  /* 0x000000bf2f077890 */ /* 0x000fe4000fffe03f */
[----:B------:R-:W-:-:S04]  /*0e10*/  UIMAD.WIDE.U32 UR8, UR8, UR9, URZ ;  /* 0x00000009080872a5 */ /* 0x000fc8000f8e003f */
[----:B------:R-:W-:-:S04]  /*0e20*/  @UP5 USHF.R.U32.HI UR7, URZ, UR12, UR9 ;  /* 0x0000000c3f075299 */ /* 0x000fc80008011609 */
[----:B------:R-:W-:-:S04]  /*0e30*/  UIADD3 UR7, UR10, UR7, URZ ;  /* 0x000000070a077290 */ /* 0x000fc8000fffe03f */
[----:B------:R-:W-:Y:S01]  /*0e40*/  UIADD3 UR4, UR7, UR4, URZ ;  /* 0x0000000407047290 */ /* 0x000fe2000fffe03f */
[----:B-----5:R-:W-:-:S04]  /*0e50*/  FMUL.FTZ R0, R7, R0 ;  /* 0x0000000007007220 */ /* 0x020fc80000410000 */
[----:B------:R-:W-:-:S05]  /*0e60*/  FMUL.FTZ R0, R0, UR11 ;  /* 0x0000000b00007c20 */ /* 0x000fca0008410000 */
[----:B------:R-:W-:Y:S01]  /*0e70*/  R2UR UR42, R0 ;  /* 0x00000000002a72ca */ /* 0x000fe200000e0000 */
[----:B------:R-:W-:Y:S01]  /*0e80*/  IMAD.U32 R0, RZ, RZ, UR4 ;  /* 0x00000004ff007e24 */ /* 0x000fe2000f8e00ff */
[----:B------:R-:W-:-:S13]  /*0e90*/  @P0 BRA `(.L_x_760) ;  /* 0x0000000000400947 */ /* 0x000fda0003800000 */
[----:B------:R-:W-:Y:S01]  /*0ea0*/  ISETP.LT.AND P0, PT, RZ, UR7, PT ;  /* 0x00000007ff007c0c */ /* 0x000fe2000bf01270 */
[----:B------:R-:W-:-:S12]  /*0eb0*/  UIADD3 UR4, UR7, -0x1, URZ ;  /* 0xffffffff07047890 */ /* 0x000fd8000fffe03f */
[----:B------:R-:W-:Y:S05]  /*0ec0*/  @P0 BRA `(.L_x_761) ;  /* 0x00000000001c0947 */ /* 0x000fea0003800000 */
[----:B------:R-:W-:Y:S02]  /*0ed0*/  UISETP.NE.AND UP0, UPT, UR5, 0x1, UPT ;  /* 0x000000010500788c */ /* 0x000fe4000bf05270 */
[----:B------:R-:W-:-:S09]  /*0ee0*/  UIADD3 UR4, -UR7, URZ, URZ ;  /* 0x0000003f07047290 */ /* 0x000fd2000fffe13f */
[----:B------:R-:W-:Y:S02]  /*0ef0*/  @UP0 ULDC.64 UR10, c[0x0][0x9e8] ;  /* 0x00027a00000a0ab9 */ /* 0x000fe40000000a00 */
[----:B------:R-:W-:-:S04]  /*0f00*/  UIMAD.WIDE.U32 UR8, UR4, UR10, URZ ;  /* 0x0000000a040872a5 */ /* 0x000fc8000f8e003f */
[----:B------:R-:W-:-:S04]  /*0f10*/  @UP0 USHF.R.U32.HI UR4, URZ, UR11, UR9 ;  /* 0x0000000b3f040299 */ /* 0x000fc80008011609 */
[----:B------:R-:W-:Y:S01]  /*0f20*/  ULOP3.LUT UR4, URZ, UR4, URZ, 0x33, !UPT ;  /* 0x000000043f047292 */ /* 0x000fe2000f8e333f */
[----:B------:R-:W-:Y:S11]  /*0f30*/  BRA `(.L_x_762) ;  /* 0x0000000000107947 */ /* 0x000ff60003800000 */
.L_x_761:
[----:B------:R-:W-:-:S11]  /*0f40*/  UISETP.NE.AND UP0, UPT, UR5, 0x1, UPT ;  /* 0x000000010500788c */ /* 0x000fd6000bf05270 */
[----:B------:R-:W-:Y:S02]  /*0f50*/  @UP0 ULDC.64 UR10, c[0x0][0x9e8] ;  /* 0x00027a00000a0ab9 */ /* 0x000fe40000000a00 */
[----:B------:R-:W-:-:S04]  /*0f60*/  UIMAD.WIDE.U32 UR8, UR4, UR10, URZ ;  /* 0x0000000a040872a5 */ /* 0x000fc8000f8e003f */
[----:B------:R-:W-:-:S12]  /*0f70*/  @UP0 USHF.R.U32.HI UR4, URZ, UR11, UR9 ;  /* 0x0000000b3f040299 */ /* 0x000fd80008011609 */
.L_x_762:
[----:B------:R-:W-:-:S06]  /*0f80*/  UIMAD UR4, UR4, UR5, UR5 ;  /* 0x00000005040472a4 */ /* 0x000fcc000f8e0205 */
[----:B------:R-:W-:-:S07]  /*0f90*/  VIMNMX R0, R0, UR4, PT ;  /* 0x0000000400007c48 */ /* 0x000fce000bfe0100 */
.L_x_760:
[----:B------:R-:W-:Y:S01]  /*0fa0*/  UISETP.NE.AND UP0, UPT, UR43, URZ, UPT ;  /* 0x0000003f2b00728c */ /* 0x000fe2000bf05270 */
[CC--:B------:R-:W-:Y:S01]  /*0fb0*/  IMAD R19, R17.reuse, R10.reuse, -R6 ;  /* 0x0000000a11137224 */ /* 0x0c0fe200078e0a06 */
[----:B------:R-:W-:Y:S01]  /*0fc0*/  UMOV UR4, UR47 ;  /* 0x0000002f00047c82 */ /* 0x000fe20008000000 */
[----:B------:R-:W-:Y:S02]  /*0fd0*/  VIADD R2, R0, 0x7f ;  /* 0x0000007f00027836 */ /* 0x000fe40000000000 */
[----:B------:R-:W-:Y:S01]  /*0fe0*/  IMAD R0, R17, R10, 0x7f ;  /* 0x0000007f11007424 */ /* 0x000fe200078e020a */
[----:B------:R-:W-:Y:S02]  /*0ff0*/  R2UR UR7, R19 ;  /* 0x00000000130772ca */ /* 0x000fe400000e0000 */
[----:B------:R-:W-:Y:S02]  /*1000*/  SHF.R.S32.HI R5, RZ, 0x1f, R2 ;  /* 0x0000001fff057819 */ /* 0x000fe40000011402 */
[----:B------:R-:W-:Y:S01]  /*1010*/  SHF.R.S32.HI R3, RZ, 0x1f, R0 ;  /* 0x0000001fff037819 */ /* 0x000fe20000011400 */
[----:B------:R-:W-:Y:S01]  /*1020*/  @UP0 ULDC UR8, c[0x0][0x44c] ;  /* 0x0001130000080ab9 */ /* 0x000fe20000000800 */
[----:B------:R-:W-:Y:S01]  /*1030*/  @UP0 ULDC UR10, c[0x0][0x450] ;  /* 0x00011400000a0ab9 */ /* 0x000fe20000000800 */
[----:B------:R-:W-:Y:S01]  /*1040*/  UIMAD.WIDE.U32 UR8, UR47, UR8, URZ ;  /* 0x000000082f0872a5 */ /* 0x000fe2000f8e003f */
[----:B------:R-:W-:-:S02]  /*1050*/  LEA.HI R5, R5, R2, RZ, 0x7 ;  /* 0x0000000205057211 */ /* 0x000fc400078f38ff */
[----:B------:R-:W-:Y:S01]  /*1060*/  LEA.HI R3, R3, R0, RZ, 0x7 ;  /* 0x0000000003037211 */ /* 0x000fe200078f38ff */
[----:B------:R-:W-:Y:S01]  /*1070*/  @UP0 USHF.R.U32.HI UR4, URZ, UR10, UR9 ;  /* 0x0000000a3f040299 */ /* 0x000fe20008011609 */
[----:B------:R-:W-:Y:S01]  /*1080*/  SHF.R.S32.HI R0, RZ, 0x7, R5 ;  /* 0x00000007ff007819 */ /* 0x000fe20000011405 */
[----:B------:R-:W-:Y:S01]  /*1090*/  UISETP.GE.AND UP0, UPT, UR5, 0x1, UPT ;  /* 0x000000010500788c */ /* 0x000fe2000bf06270 */
[----:B------:R-:W-:Y:S01]  /*10a0*/  SHF.R.S32.HI R3, RZ, 0x7, R3 ;  /* 0x00000007ff037819 */ /* 0x000fe20000011403 */
[----:B------:R-:W-:-:S03]  /*10b0*/  UIADD3 UR4, UR7, UR4, URZ ;  /* 0x0000000407047290 */ /* 0x000fc6000fffe03f */
[----:B------:R-:W-:Y:S01]  /*10c0*/  ULDC UR7, c[0x0][0x9dc] ;  /* 0x0002770000077ab9 */ /* 0x000fe20000000800 */
[----:B------:R-:W-:Y:S01]  /*10d0*/  PLOP3.LUT P0, PT, PT, PT, UP0, 0x40, 0x0 ;  /* 0x000000000000781c */ /* 0x000fe20003f0e808 */
[----:B------:R-:W-:Y:S01]  /*10e0*/  UIADD3 UR7, UR4, -UR7, URZ ;  /* 0x8000000704077290 */ /* 0x000fe2000fffe03f */
[----:B------:R-:W-:-:S11]  /*10f0*/  VIMNMX R18, R3, R0, PT ;  /* 0x0000000003127248 */ /* 0x000fd60003fe0100 */
[----:B------:R-:W-:Y:S05]  /*1100*/  @P0 BRA `(.L_x_763) ;  /* 0x0000000000440947 */ /* 0x000fea0003800000 */
[----:B------:R-:W-:-:S06]  /*1110*/  UISETP.GT.AND UP0, UPT, UR4, -0x1, UPT ;  /* 0xffffffff0400788c */ /* 0x000fcc000bf04270 */
[----:B------:R-:W-:-:S13]  /*1120*/  PLOP3.LUT P0, PT, PT, PT, UP0, 0x80, 0x0 ;  /* 0x000000000000781c */ /* 0x000fda0003f0f008 */
[----:B------:R-:W-:Y:S05]  /*1130*/  @P0 BRA `(.L_x_764) ;  /* 0x00000000001c0947 */ /* 0x000fea0003800000 */
[----:B------:R-:W-:Y:S02]  /*1140*/  UISETP.NE.AND UP0, UPT, UR5, 0x1, UPT ;  /* 0x000000010500788c */ /* 0x000fe4000bf05270 */
[----:B------:R-:W-:-:S09]  /*1150*/  ULOP3.LUT UR4, URZ, UR4, URZ, 0x33, !UPT ;  /* 0x000000043f047292 */ /* 0x000fd2000f8e333f */
[----:B------:R-:W-:Y:S02]  /*1160*/  @UP0 ULDC.64 UR10, c[0x0][0x9e8] ;  /* 0x00027a00000a0ab9 */ /* 0x000fe40000000a00 */
[----:B------:R-:W-:-:S04]  /*1170*/  UIMAD.WIDE.U32 UR8, UR4, UR10, URZ ;  /* 0x0000000a040872a5 */ /* 0x000fc8000f8e003f */
[----:B------:R-:W-:-:S04]  /*1180*/  @UP0 USHF.R.U32.HI UR4, URZ, UR11, UR9 ;  /* 0x0000000b3f040299 */ /* 0x000fc80008011609 */
[----:B------:R-:W-:Y:S01]  /*1190*/  ULOP3.LUT UR4, URZ, UR4, URZ, 0x33, !UPT ;  /* 0x000000043f047292 */ /* 0x000fe2000f8e333f */
[----:B------:R-:W-:Y:S11]  /*11a0*/  BRA `(.L_x_765) ;  /* 0x0000000000107947 */ /* 0x000ff60003800000 */
.L_x_764:
[----:B------:R-:W-:-:S11]  /*11b0*/  UISETP.NE.AND UP0, UPT, UR5, 0x1, UPT ;  /* 0x000000010500788c */ /* 0x000fd6000bf05270 */
[----:B------:R-:W-:Y:S02]  /*11c0*/  @UP0 ULDC.64 UR10, c[0x0][0x9e8] ;  /* 0x00027a00000a0ab9 */ /* 0x000fe40000000a00 */
[----:B------:R-:W-:-:S04]  /*11d0*/  UIMAD.WIDE.U32 UR8, UR4, UR10, URZ ;  /* 0x0000000a040872a5 */ /* 0x000fc8000f8e003f */
[----:B------:R-:W-:-:S12]  /*11e0*/  @UP0 USHF.R.U32.HI UR4, URZ, UR11, UR9 ;  /* 0x0000000b3f040299 */ /* 0x000fd80008011609 */
.L_x_765:
[----:B------:R-:W-:-:S04]  /*11f0*/  UIMAD UR4, UR4, UR5, URZ ;  /* 0x00000005040472a4 */ /* 0x000fc8000f8e023f */
[----:B------:R-:W-:-:S04]  /*1200*/  UISETP.LT.AND UP0, UPT, UR7, UR4, UPT ;  /* 0x000000040700728c */ /* 0x000fc8000bf01270 */
[----:B------:R-:W-:-:S12]  /*1210*/  USEL UR7, UR7, UR4, !UP0 ;  /* 0x0000000407077287 */ /* 0x000fd8000c000000 */
.L_x_763:
[----:B------:R-:W-:Y:S02]  /*1220*/  USHF.R.S32.HI UR4, URZ, 0x1f, UR7 ;  /* 0x0000001f3f047899 */ /* 0x000fe40008011407 */
[----:B------:R-:W-:Y:S02]  /*1230*/  USHF.R.U32.HI UR10, URZ, 0x10, UR6 ;  /* 0x000000103f0a7899 */ /* 0x000fe40008011606 */
[----:B------:R-:W-:Y:S02]  /*1240*/  ULEA.HI UR4, UR4, UR7, URZ, 0x7 ;  /* 0x0000000704047291 */ /* 0x000fe4000f8f383f */
[----:B------:R-:W-:Y:S02]  /*1250*/  ULOP3.LUT UR44, UR6, 0xffff, URZ, 0xc0, !UPT ;  /* 0x0000ffff062c7892 */ /* 0x000fe4000f8ec03f */
[----:B------:R-:W-:-:S04]  /*1260*/  USHF.R.S32.HI UR4, URZ, 0x7, UR4 ;  /* 0x000000073f047899 */ /* 0x000fc80008011404 */
[----:B------:R-:W-:-:S04]  /*1270*/  UISETP.LT.AND UP0, UPT, URZ, UR4, UPT ;  /* 0x000000043f00728c */ /* 0x000fc8000bf01270 */
[----:B------:R-:W-:Y:S02]  /*1280*/  USEL UR9, URZ, UR4, !UP0 ;  /* 0x000000043f097287 */ /* 0x000fe4000c000000 */
[----:B------:R-:W-:Y:S01]  /*1290*/  UISETP.NE.AND UP0, UPT, UR10, URZ, UPT ;  /* 0x0000003f0a00728c */ /* 0x000fe2000bf05270 */
[----:B------:R-:W-:-:S03]  /*12a0*/  UMOV UR4, URZ ;  /* 0x0000003f00047c82 */ /* 0x000fc60008000000 */
[----:B------:R-:W-:-:S07]  /*12b0*/  ISETP.GT.AND P0, PT, R18, UR9, PT ;  /* 0x0000000912007c0c */ /* 0x000fce000bf04270 */
[----:B------:R-:W-:-:S06]  /*12c0*/  @!UP0 ULDC UR10, c[0x0][0x9f0] ;  /* 0x00027c00000a8ab9 */ /* 0x000fcc0000000800 */
[----:B------:R-:W-:Y:S05]  /*12d0*/  @!P0 BRA `(.L_x_766) ;  /* 0x00000000008c8947 */ /* 0x000fea0003800000 */
[----:B------:R-:W-:Y:S01]  /*12e0*/  IMAD.U32 R5, RZ, RZ, UR10 ;  /* 0x0000000aff057e24 */ /* 0x000fe2000f8e00ff */
[----:B------:R-:W-:-:S04]  /*12f0*/  UMOV UR4, URZ ;  /* 0x0000003f00047c82 */ /* 0x000fc80008000000 */
[----:B------:R-:W-:-:S04]  /*1300*/  IABS R0, R5 ;  /* 0x0000000500007213 */ /* 0x000fc80000000000 */
[----:B------:R-:W-:Y:S02]  /*1310*/  R2UR UR11, R0 ;  /* 0x00000000000b72ca */ /* 0x000fe400000e0000 */
[----:B------:R-:W-:Y:S02]  /*1320*/  IADD3 R0, R5, -0x1, R18 ;  /* 0xffffffff05007810 */ /* 0x000fe40007ffe012 */
[----:B------:R-:W-:Y:S02]  /*1330*/  IABS R5, R5 ;  /* 0x0000000500057213 */ /* 0x000fe40000000000 */
[----:B------:R-:W-:-:S03]  /*1340*/  R2UR UR6, R0 ;  /* 0x00000000000672ca */ /* 0x000fc600000e0000 */
[----:B------:R-:W-:-:S04]  /*1350*/  IMAD.MOV R5, RZ, RZ, -R5 ;  /* 0x000000ffff057224 */ /* 0x000fc800078e0a05 */
[----:B------:R-:W0:Y:S06]  /*1360*/  I2F.RP R2, UR11 ;  /* 0x0000000b00027d06 */ /* 0x000e2c0008209400 */
[----:B------:R-:W-:-:S06]  /*1370*/  UIADD3 UR6, -UR9, UR6, URZ ;  /* 0x0000000609067290 */ /* 0x000fcc000fffe13f */
[----:B------:R-:W-:Y:S01]  /*1380*/  IMAD.U32 R0, RZ, RZ, UR6 ;  /* 0x00000006ff007e24 */ /* 0x000fe2000f8e00ff */
[----:B------:R-:W-:Y:S01]  /*1390*/  ULOP3.LUT UR6, UR6, UR10, URZ, 0x3c, !UPT ;  /* 0x0000000a06067292 */ /* 0x000fe2000f8e3c3f */
[----:B0-----:R-:W0:Y:S03]  /*13a0*/  MUFU.RCP R2, R2 ;  /* 0x0000000200027308 */ /* 0x001e260000001000 */
[----:B------:R-:W-:-:S04]  /*13b0*/  IABS R0, R0 ;  /* 0x0000000000007213 */ /* 0x000fc80000000000 */
[----:B------:R-:W-:Y:S01]  /*13c0*/  R2UR UR8, R0 ;  /* 0x00000000000872ca */ /* 0x000fe200000e0000 */
[----:B------:R-:W-:Y:S02]  /*13d0*/  IMAD.MOV.U32 R0, RZ, RZ, R5 ;  /* 0x000000ffff007224 */ /* 0x000fe400078e0005 */
[----:B0-----:R-:W-:-:S06]  /*13e0*/  VIADD R3, R2, 0xffffffe ;  /* 0x0ffffffe02037836 */ /* 0x001fcc0000000000 */
        /* <DEDUP_REMOVED lines=18> */
.L_x_766:
[----:B------:R-:W-:Y:S02]  /*1510*/  UIMAD UR44, UR44, UR4, UR9 ;  /* 0x000000042c2c72a4 */ /* 0x000fe4000f8e0209 */
[----:B------:R-:W-:Y:S01]  /*1520*/  IMAD.U32 R3, RZ, RZ, UR4 ;  /* 0x00000004ff037e24 */ /* 0x000fe2000f8e00ff */
[----:B------:R-:W-:Y:S02]  /*1530*/  PLOP3.LUT P0, PT, PT, PT, PT, 0x80, 0x0 ;  /* 0x000000000000781c */ /* 0x000fe40003f0f070 */
[----:B------:R-:W-:Y:S02]  /*1540*/  CS2R R14, SRZ ;  /* 0x00000000000e7805 */ /* 0x000fe4000001ff00 */
[----:B------:R-:W-:Y:S02]  /*1550*/  CS2R R4, SRZ ;  /* 0x0000000000047805 */ /* 0x000fe4000001ff00 */
[----:B------:R-:W-:Y:S02]  /*1560*/  CS2R R94, SRZ ;  /* 0x00000000005e7805 */ /* 0x000fe4000001ff00 */
[----:B------:R-:W-:-:S02]  /*1570*/  VIADDMNMX R18, R3, UR44, R18, PT ;  /* 0x0000002c03127c46 */ /* 0x000fc4000b800112 */
[----:B------:R-:W-:Y:S02]  /*1580*/  CS2R R2, SRZ ;  /* 0x0000000000027805 */ /* 0x000fe4000001ff00 */
[----:B------:R-:W-:Y:S01]  /*1590*/  CS2R R90, SRZ ;  /* 0x00000000005a7805 */ /* 0x000fe2000001ff00 */
[----:B------:R-:W-:Y:S01]  /*15a0*/  IMAD.MOV.U32 R93, RZ, RZ, RZ ;  /* 0x000000ffff5d7224 */ /* 0x000fe200078e00ff */
[----:B------:R-:W-:Y:S01]  /*15b0*/  ISETP.GT.AND P1, PT, R18, UR44, PT ;  /* 0x0000002c12007c0c */ /* 0x000fe2000bf24270 */
[----:B------:R-:W-:Y:S01]  /*15c0*/  IMAD.MOV.U32 R0, RZ, RZ, RZ ;  /* 0x000000ffff007224 */ /* 0x000fe200078e00ff */
[----:B------:R-:W-:Y:S02]  /*15d0*/  CS2R R102, SRZ ;  /* 0x0000000000667805 */ /* 0x000fe4000001ff00 */
[----:B------:R-:W-:Y:S01]  /*15e0*/  CS2R R98, SRZ ;  /* 0x0000000000627805 */ /* 0x000fe2000001ff00 */
[----:B------:R-:W-:Y:S01]  /*15f0*/  IMAD.MOV.U32 R6, RZ, RZ, RZ ;  /* 0x000000ffff067224 */ /* 0x000fe200078e00ff */
[----:B------:R-:W-:Y:S01]  /*1600*/  CS2R R108, SRZ ;  /* 0x00000000006c7805 */ /* 0x000fe2000001ff00 */
[----:B------:R-:W-:Y:S01]  /*1610*/  IMAD.MOV.U32 R8, RZ, RZ, RZ ;  /* 0x000000ffff087224 */ /* 0x000fe200078e00ff */
[----:B------:R-:W-:-:S02]  /*1620*/  CS2R R104, SRZ ;  /* 0x0000000000687805 */ /* 0x000fc4000001ff00 */
[----:B------:R-:W-:Y:S02]  /*1630*/  CS2R R110, SRZ ;  /* 0x00000000006e7805 */ /* 0x000fe4000001ff00 */
[----:B------:R-:W-:Y:S01]  /*1640*/  CS2R R106, SRZ ;  /* 0x00000000006a7805 */ /* 0x000fe2000001ff00 */
[----:B------:R-:W-:Y:S01]  /*1650*/  IMAD.MOV.U32 R58, RZ, RZ, RZ ;  /* 0x000000ffff3a7224 */ /* 0x000fe200078e00ff */
[----:B------:R-:W-:Y:S02]  /*1660*/  CS2R R112, SRZ ;  /* 0x0000000000707805 */ /* 0x000fe4000001ff00 */
[----:B------:R-:W-:Y:S02]  /*1670*/  CS2R R118, SRZ ;  /* 0x0000000000767805 */ /* 0x000fe4000001ff00 */
[----:B------:R-:W-:Y:S01]  /*1680*/  CS2R R114, SRZ ;  /* 0x0000000000727805 */ /* 0x000fe2000001ff00 */
[----:B------:R-:W-:Y:S01]  /*1690*/  IMAD.MOV.U32 R117, RZ, RZ, RZ ;  /* 0x000000ffff757224 */ /* 0x000fe200078e00ff */
[----:B------:R-:W-:Y:S01]  /*16a0*/  CS2R R124, SRZ ;  /* 0x00000000007c7805 */ /* 0x000fe2000001ff00 */
[----:B------:R-:W-:Y:S01]  /*16b0*/  IMAD.MOV.U32 R47, RZ, RZ, RZ ;  /* 0x000000ffff2f7224 */ /* 0x000fe200078e00ff */
[----:B------:R-:W-:-:S02]  /*16c0*/  CS2R R126, SRZ ;  /* 0x00000000007e7805 */ /* 0x000fc4000001ff00 */
[----:B------:R-:W-:Y:S01]  /*16d0*/  CS2R R122, SRZ ;  /* 0x00000000007a7805 */ /* 0x000fe2000001ff00 */
[----:B------:R-:W-:Y:S01]  /*16e0*/  IMAD.MOV.U32 R10, RZ, RZ, RZ ;  /* 0x000000ffff0a7224 */ /* 0x000fe200078e00ff */
[----:B------:R-:W-:Y:S01]  /*16f0*/  CS2R R132, SRZ ;  /* 0x0000000000847805 */ /* 0x000fe2000001ff00 */
[----:B------:R-:W-:Y:S01]  /*1700*/  IMAD.MOV.U32 R51, RZ, RZ, RZ ;  /* 0x000000ffff337224 */ /* 0x000fe200078e00ff */
[----:B------:R-:W-:Y:S02]  /*1710*/  CS2R R134, SRZ ;  /* 0x0000000000867805 */ /* 0x000fe4000001ff00 */
[----:B------:R-:W-:Y:S01]  /*1720*/  CS2R R130, SRZ ;  /* 0x0000000000827805 */ /* 0x000fe2000001ff00 */
[----:B------:R-:W-:Y:S01]  /*1730*/  IMAD.MOV.U32 R16, RZ, RZ, RZ ;  /* 0x000000ffff107224 */ /* 0x000fe200078e00ff */
[----:B------:R-:W-:Y:S06]  /*1740*/  @!P1 BRA `(.L_x_767) ;  /* 0x000000b800589947 */ /* 0x000fec0003800000 */
[----:B------:R-:W-:Y:S01]  /*1750*/  SHF.R.S32.HI R23, RZ, 0x1f, R22 ;  /* 0x0000001fff177819 */ /* 0x000fe20000011416 */
[----:B------:R-:W0:Y:S01]  /*1760*/  S2UR UR48, SR_CgaCtaId ;  /* 0x00000000003079c3 */ /* 0x000e220000008800 */
[----:B------:R-:W-:Y:S02]  /*1770*/  UMOV UR45, 0x400 ;  /* 0x00000400002d7882 */ /* 0x000fe40000000000 */
[----:B------:R-:W-:-:S04]  /*1780*/  LEA.HI R16, R23, R22, RZ, 0x7 ;  /* 0x0000001617107211 */ /* 0x000fc800078f38ff */
[----:B------:R-:W-:-:S05]  /*1790*/  SHF.R.S32.HI R88, RZ, 0x7, R16 ;  /* 0x00000007ff587819 */ /* 0x000fca0000011410 */
        /* <DEDUP_REMOVED lines=29> */
.L_x_768:
[----:B------:R-:W-:-:S04]  /*1970*/  SHF.L.U32 R0, RZ, 0x1f, RZ ;  /* 0x0000001fff007819 */ /* 0x000fc800000006ff */
[----:B------:R-:W0:Y:S02]  /*1980*/  SYNCS.PHASECHK.TRANS64.TRYWAIT P0, [UR45+0x17000], R0 ;  /* 0x01700000ff0075a7 */ /* 0x000e24000800016d */
[----:B0-----:R-:W-:Y:S05]  /*1990*/  @!P0 BRA `(.L_x_769) ;  /* 0x0000011800008947 */ /* 0x001fea0003800000 */
.L_x_913:
[----:B------:R-:W-:-:S06]  /*19a0*/  ULOP3.LUT UR4, UR38, 0x1, URZ, 0xfc, !UPT ;  /* 0x0000000126047892 */ /* 0x000fcc000f8efc3f */
[----:B------:R-:W-:-:S05]  /*19b0*/  IMAD.U32 R2, RZ, RZ, UR4 ;  /* 0x00000004ff027e24 */ /* 0x000fca000f8e00ff */
[----:B------:R-:W-:-:S13]  /*19c0*/  ISETP.NE.AND P0, PT, R2, 0x3, PT ;  /* 0x000000030200780c */ /* 0x000fda0003f05270 */
[----:B------:R-:W-:Y:S05]  /*19d0*/  @!P0 BRA `(.L_x_770) ;  /* 0x0000000000048947 */ /* 0x000fea0003800000 */
[----:B------:R-:W-:Y:S01]  /*19e0*/  BPT.TRAP 0x1 ;  /* 0x000000040000795c */ /* 0x000fe20000300000 */
.L_x_770:
[----:B------:R1:W2:Y:S01]  /*19f0*/  SYNCS.PHASECHK.TRANS64.TRYWAIT P1, [UR45+0x17030], R0 ;  /* 0x01703000ff0075a7 */ /* 0x0002a2000802016d */
[----:B------:R-:W-:Y:S05]  /*1a00*/  @!P0 BRA `(.L_x_771) ;  /* 0x0000000000048947 */ /* 0x000fea0003800000 */
[----:B------:R-:W-:Y:S01]  /*1a10*/  BPT.TRAP 0x1 ;  /* 0x000000040000795c */ /* 0x000fe20000300000 */
.L_x_771:
[----:B------:R-:W-:-:S05]  /*1a20*/  IMAD.U32 R6, RZ, RZ, UR49 ;  /* 0x00000031ff067e24 */ /* 0x000fca000f8e00ff */
[----:B------:R-:W-:Y:S01]  /*1a30*/  LOP3.LUT R6, R6, 0x10000, RZ, 0xfc, !PT ;  /* 0x0001000006067812 */ /* 0x000fe200078efcff */
[----:B--2---:R-:W-:Y:S06]  /*1a40*/  @P1 BRA `(.L_x_772) ;  /* 0x0000000000081947 */ /* 0x004fec0003800000 */
[----:B------:R-:W2:Y:S02]  /*1a50*/  SYNCS.PHASECHK.TRANS64.TRYWAIT P1, [UR45+0x17030], R0 ;  /* 0x01703000ff0075a7 */ /* 0x000ea4000802016d */
[----:B--2---:R-:W-:Y:S05]  /*1a60*/  @!P1 BRA `(.L_x_773) ;  /* 0x0000011400e49947 */ /* 0x004fea0003800000 */
.L_x_772:
[----:B------:R-:W-:Y:S05]  /*1a70*/  WARPSYNC.ALL ;  /* 0x0000000000007948 */ /* 0x000fea0003800000 */
[----:B------:R-:W-:Y:S01]  /*1a80*/  IMAD.MOV.U32 R7, RZ, RZ, -0x3ffffff0 ;  /* 0xc0000010ff077424 */ /* 0x000fe200078e00ff */
[----:B------:R-:W-:-:S04]  /*1a90*/  UIADD3 UR4, UR45, 0x10c00, URZ ;  /* 0x00010c002d047890 */ /* 0x000fc8000fffe03f */
[----:B------:R-:W-:Y:S01]  /*1aa0*/  R2UR UR5, R7 ;  /* 0x00000000070572ca */ /* 0x000fe200000e0000 */
[----:B------:R-:W-:Y:S01]  /*1ab0*/  WARPGROUP.ARRIVE ;  /* 0x00000000000079c5 */ /* 0x000fe20000000000 */
[----:B------:R-:W-:Y:S01]  /*1ac0*/  UMOV UR7, 0xc0000010 ;  /* 0xc000001000077882 */ /* 0x000fe20000000000 */
[----:B------:R-:W-:Y:S01]  /*1ad0*/  USHF.R.U32.HI UR6, URZ, 0x4, UR4 ;  /* 0x000000043f067899 */ /* 0x000fe20008011604 */
[C---:B------:R-:W-:Y:S01]  /*1ae0*/  R2UR UR12, R6.reuse ;  /* 0x00000000060c72ca */ /* 0x040fe200000e0000 */
[----:B------:R-:W-:Y:S01]  /*1af0*/  UMOV UR9, 0xc0000010 ;  /* 0xc000001000097882 */ /* 0x000fe20000000000 */
[----:B------:R-:W-:Y:S01]  /*1b00*/  R2UR UR4, R6 ;  /* 0x00000000060472ca */ /* 0x000fe200000e0000 */
[----:B------:R-:W-:Y:S01]  /*1b10*/  ULOP3.LUT UR6, UR6, 0x3fff, URZ, 0xc0, !UPT ;  /* 0x00003fff06067892 */ /* 0x000fe2000f8ec03f */
[----:B------:R-:W-:Y:S01]  /*1b20*/  UMOV UR11, 0xc0000010 ;  /* 0xc0000010000b7882 */ /* 0x000fe20000000000 */
[----:B------:R-:W-:Y:S02]  /*1b30*/  UMOV UR13, 0xc0000010 ;  /* 0xc0000010000d7882 */ /* 0x000fe40000000000 */
[----:B------:R-:W-:Y:S01]  /*1b40*/  ULOP3.LUT UR6, UR6, 0x10000, URZ, 0xfc, !UPT ;  /* 0x0001000006067892 */ /* 0x000fe2000f8efc3f */
[----:B------:R-:W-:-:S03]  /*1b50*/  UMOV UR15, 0xc0000010 ;  /* 0xc0000010000f7882 */ /* 0x000fc60000000000 */
[----:B------:R-:W-:Y:S02]  /*1b60*/  UIADD3 UR10, UR6, 0x100, URZ ;  /* 0x00000100060a7890 */ /* 0x000fe4000fffe03f */
[----:B------:R-:W-:Y:S02]  /*1b70*/  UIADD3 UR8, UR12, 0x180, URZ ;  /* 0x000001800c087890 */ /* 0x000fe4000fffe03f */
[----:B------:R-:W-:Y:S01]  /*1b80*/  UIADD3 UR12, UR12, 0x300, URZ ;  /* 0x000003000c0c7890 */ /* 0x000fe2000fffe03f */
[----:B------:R-:W-:Y:S01]  /*1b90*/  QGMMA.64x128x32.F32.E4M3.E4M3 R24, gdesc[UR4], RZ, !UPT, gsb0 ;  /* 0x01e00000041879f3 */ /* 0x000fe2000c0008ff */
[----:B------:R-:W-:Y:S02]  /*1ba0*/  UIADD3 UR14, UR6, 0x200, URZ ;  /* 0x00000200060e7890 */ /* 0x000fe4000fffe03f */
        /* <DEDUP_REMOVED lines=9> */
.L_x_774:
[----:B0-----:R-:W-:Y:S01]  /*1c40*/  LOP3.LUT R3, R16, 0xffffff80, RZ, 0xc0, !PT ;  /* 0xffffff8010037812 */ /* 0x001fe200078ec0ff */
[----:B------:R-:W-:Y:S01]  /*1c50*/  IMAD.HI R8, R88, 0x55555556, RZ ;  /* 0x5555555658087827 */ /* 0x000fe200078e02ff */
[----:B------:R-:W-:Y:S01]  /*1c60*/  LEA.HI R23, R23, R22, RZ, 0x2 ;  /* 0x0000001617177211 */ /* 0x000fe200078f10ff */
[----:B------:R-:W-:Y:S01]  /*1c70*/  UISETP.NE.AND UP1, UPT, UR43, URZ, UPT ;  /* 0x0000003f2b00728c */ /* 0x000fe2000bf25270 */
[----:B------:R-:W-:Y:S01]  /*1c80*/  LEA R14, R18, 0xffffff80, 0x7 ;  /* 0xffffff80120e7811 */ /* 0x000fe200078e38ff */
[----:B------:R-:W-:Y:S01]  /*1c90*/  IMAD.IADD R3, R22, 0x1, -R3 ;  /* 0x0000000116037824 */ /* 0x000fe200078e0a03 */
[----:B------:R-:W-:Y:S01]  /*1ca0*/  LOP3.LUT R23, R23, 0xfffffffc, RZ, 0xc0, !PT ;  /* 0xfffffffc17177812 */ /* 0x000fe200078ec0ff */
[----:B------:R-:W-:Y:S01]  /*1cb0*/  UISETP.NE.AND UP0, UPT, UR46, URZ, UPT ;  /* 0x0000003f2e00728c */ /* 0x000fe2000bf05270 */
[----:B------:R-:W-:Y:S01]  /*1cc0*/  LEA.HI R9, R8, R8, RZ, 0x1 ;  /* 0x0000000808097211 */ /* 0x000fe200078f08ff */
[----:B------:R-:W-:Y:S01]  /*1cd0*/  ULDC UR24, c[0x0][0x2f0] ;  /* 0x0000bc0000187ab9 */ /* 0x000fe20000000800 */
[----:B-1----:R-:W-:Y:S01]  /*1ce0*/  SHF.R.S32.HI R0, RZ, 0x1f, R3 ;  /* 0x0000001fff007819 */ /* 0x002fe20000011403 */
[----:B------:R-:W-:Y:S01]  /*1cf0*/  IMAD.IADD R23, R22, 0x1, -R23 ;  /* 0x0000000116177824 */ /* 0x000fe200078e0a17 */
[----:B------:R-:W-:Y:S01]  /*1d00*/  PLOP3.LUT P1, PT, PT, PT, UP1, 0x80, 0x0 ;  /* 0x000000000000781c */ /* 0x000fe20003f2f018 */
[----:B------:R-:W-:Y:S01]  /*1d10*/  IMAD R9, R9, -0x3, R88 ;  /* 0xfffffffd09097824 */ /* 0x000fe200078e0258 */
[CC--:B------:R-:W-:Y:S01]  /*1d20*/  LEA.HI R2, R0.reuse, R3.reuse, RZ, 0x2 ;  /* 0x0000000300027211 */ /* 0x0c0fe200078f10ff */
[----:B------:R-:W-:Y:S01]  /*1d30*/  @UP1 ULDC UR4, c[0x0][0x44c] ;  /* 0x0001130000041ab9 */ /* 0x000fe20000000800 */
[----:B------:R-:W-:Y:S01]  /*1d40*/  LEA.HI R4, R0, R3, RZ, 0x5 ;  /* 0x0000000300047211 */ /* 0x000fe200078f28ff */
[----:B------:R-:W-:Y:S01]  /*1d50*/  @UP1 ULDC UR5, c[0x0][0x450] ;  /* 0x0001140000051ab9 */ /* 0x000fe20000000800 */
[--C-:B------:R-:W-:Y:S01]  /*1d60*/  SHF.R.S32.HI R0, RZ, 0x2, R2.reuse ;  /* 0x00000002ff007819 */ /* 0x100fe20000011402 */
[----:B------:R-:W-:Y:S01]  /*1d70*/  ULDC UR20, c[0x0][0x9dc] ;  /* 0x0002770000147ab9 */ /* 0x000fe20000000800 */
[----:B------:R-:W-:Y:S01]  /*1d80*/  SHF.R.S32.HI R5, RZ, 0x1f, R2 ;  /* 0x0000001fff057819 */ /* 0x000fe20000011402 */
[----:B------:R-:W-:Y:S01]  /*1d90*/  ULOP3.LUT UR20, URZ, UR20, URZ, 0x33, !UPT ;  /* 0x000000143f147292 */ /* 0x000fe2000f8e333f */
[----:B------:R-:W-:Y:S01]  /*1da0*/  SHF.R.S32.HI R4, RZ, 0x5, R4 ;  /* 0x00000005ff047819 */ /* 0x000fe20000011404 */
[----:B------:R-:W-:Y:S01]  /*1db0*/  ULDC UR7, c[0x0][0x9e0] ;  /* 0x0002780000077ab9 */ /* 0x000fe20000000800 */
[----:B------:R-:W-:-:S02]  /*1dc0*/  LEA.HI R5, R5, R0, RZ, 0x3 ;  /* 0x0000000005057211 */ /* 0x000fc400078f18ff */
[----:B------:R-:W-:Y:S02]  /*1dd0*/  LEA.HI R8, R23, R23, RZ, 0x1 ;  /* 0x0000001717087211 */ /* 0x000fe400078f08ff */
[----:B------:R-:W-:Y:S02]  /*1de0*/  LEA R4, R4, UR47, 0x4 ;  /* 0x0000002f04047c11 */ /* 0x000fe4000f8e20ff */
[----:B------:R-:W-:Y:S02]  /*1df0*/  LOP3.LUT R5, R5, 0xfffffff8, RZ, 0xc0, !PT ;  /* 0xfffffff805057812 */ /* 0x000fe400078ec0ff */
[----:B------:R-:W-:Y:S02]  /*1e00*/  LOP3.LUT R8, R8, 0x1ffffffe, RZ, 0xc0, !PT ;  /* 0x1ffffffe08087812 */ /* 0x000fe400078ec0ff */
[----:B------:R-:W-:Y:S01]  /*1e10*/  IADD3 R4, R4, R0, -R5 ;  /* 0x0000000004047210 */ /* 0x000fe20007ffe805 */
[----:B------:R-:W-:Y:S01]  /*1e20*/  IMAD.MOV.U32 R5, RZ, RZ, -0x80 ;  /* 0xffffff80ff057424 */ /* 0x000fe200078e00ff */
[----:B------:R-:W-:Y:S01]  /*1e30*/  PLOP3.LUT P2, PT, PT, PT, UP1, 0x80, 0x0 ;  /* 0x000000000000781c */ /* 0x000fe20003f4f018 */
[----:B------:R-:W-:Y:S01]  /*1e40*/  IMAD.IADD R8, R23, 0x1, -R8 ;  /* 0x0000000117087824 */ /* 0x000fe200078e0a08 */
[----:B------:R-:W-:Y:S01]  /*1e50*/  LOP3.LUT R2, R2, 0x7ffffffc, RZ, 0xc0, !PT ;  /* 0x7ffffffc02027812 */ /* 0x000fe200078ec0ff */
[----:B------:R-:W-:-:S02]  /*1e60*/  IMAD R9, R9, 0x40, R4 ;  /* 0x0000004009097824 */ /* 0x000fc400078e0204 */
[----:B------:R-:W-:Y:S02]  /*1e70*/  IMAD R20, R18, R5, 0x80 ;  /* 0x0000008012147424 */ /* 0x000fe400078e0205 */
[----:B------:R-:W-:Y:S02]  /*1e80*/  IMAD R8, R8, 0x8, R9 ;  /* 0x0000000808087824 */ /* 0x000fe400078e0209 */
[----:B------:R-:W-:Y:S02]  /*1e90*/  IMAD.IADD R5, R3, 0x1, -R2 ;  /* 0x0000000103057824 */ /* 0x000fe400078e0a02 */
[----:B------:R-:W-:Y:S01]  /*1ea0*/  @P1 IMAD.HI.U32 R0, R8, UR4, RZ ;  /* 0x0000000408001c27 */ /* 0x000fe2000f8e00ff */
[----:B------:R-:W-:Y:S01]  /*1eb0*/  UIADD3 UR4, UR45, 0x17040, URZ ;  /* 0x000170402d047890 */ /* 0x000fe2000fffe03f */
[----:B------:R-:W-:Y:S02]  /*1ec0*/  PLOP3.LUT P1, PT, PT, PT, UP0, 0x40, 0x0 ;  /* 0x000000000000781c */ /* 0x000fe40003f2e808 */
[----:B------:R-:W-:Y:S01]  /*1ed0*/  IMAD.MOV.U32 R10, RZ, RZ, R8 ;  /* 0x000000ffff0a7224 */ /* 0x000fe200078e0008 */
[----:B------:R-:W-:Y:S01]  /*1ee0*/  @P2 SHF.R.U32.HI R10, RZ, UR5, R0 ;  /* 0x00000005ff0a2c19 */ /* 0x000fe20008011600 */
[----:B------:R-:W-:Y:S01]  /*1ef0*/  UPRMT UR4, UR48, 0x654, UR4 ;  /* 0x0000065430047896 */ /* 0x000fe20008000004 */
[----:B------:R-:W-:-:S03]  /*1f00*/  VIADD R0, R20, 0x1 ;  /* 0x0000000114007836 */ /* 0x000fc60000000000 */
[----:B------:R-:W0:Y:S01]  /*1f10*/  SHFL.IDX PT, R12, R10, RZ, 0x1c1f ;  /* 0x001c1fff0a0c7589 */ /* 0x000e2200000e0000 */
[----:B------:R-:W-:-:S04]  /*1f20*/  IMAD R0, R5, -0x2, R0 ;  /* 0xfffffffe05007824 */ /* 0x000fc800078e0200 */
[----:B------:R-:W-:Y:S01]  /*1f30*/  SYNCS.ARRIVE.TRANS64.RED.A1T0 RZ, [UR4], RZ ;  /* 0x000000ffffff79a7 */ /* 0x000fe20008100404 */
[----:B------:R-:W-:Y:S01]  /*1f40*/  ULDC UR4, c[0x0][0x288] ;  /* 0x0000a20000047ab9 */ /* 0x000fe20000000800 */
[C---:B------:R-:W-:Y:S02]  /*1f50*/  IMAD R3, R17.reuse, UR24, R0 ;  /* 0x0000001811037c24 */ /* 0x040fe4000f8e0200 */
[----:B------:R-:W-:Y:S02]  /*1f60*/  IMAD.U32 R4, RZ, RZ, UR4 ;  /* 0x00000004ff047e24 */ /* 0x000fe4000f8e00ff */
[----:B------:R-:W-:Y:S02]  /*1f70*/  IMAD R0, R17, UR24, R20 ;  /* 0x0000001811007c24 */ /* 0x000fe4000f8e0214 */
[----:B------:R-:W-:Y:S02]  /*1f80*/  IMAD.IADD R3, R3, 0x1, -R4 ;  /* 0x0000000103037824 */ /* 0x000fe400078e0a04 */
[----:B------:R-:W-:-:S02]  /*1f90*/  IMAD R11, R5, -0x2, R0 ;  /* 0xfffffffe050b7824 */ /* 0x000fc400078e0200 */
[C---:B------:R-:W-:Y:S02]  /*1fa0*/  VIADD R22, R3.reuse, UR7 ;  /* 0x0000000703167c36 */ /* 0x040fe40008000000 */
[----:B------:R-:W-:-:S03]  /*1fb0*/  VIADD R13, R3, UR20 ;  /* 0x00000014030d7c36 */ /* 0x000fc60008000000 */
[----:B0-----:R-:W-:Y:S01]  /*1fc0*/  VIADDMNMX R0, R12, R22, R11, PT ;  /* 0x000000160c007246 */ /* 0x001fe2000380010b */
[----:B------:R-:W-:Y:S01]  /*1fd0*/  IMAD.IADD R2, R13, 0x1, R12 ;  /* 0x000000010d027824 */ /* 0x000fe200078e020c */
[----:B------:R-:W-:Y:S06]  /*1fe0*/  @P1 BRA `(.L_x_775) ;  /* 0x0000000000641947 */ /* 0x000fec0003800000 */
[----:B------:R-:W-:Y:S01]  /*1ff0*/  IMAD R3, R17, UR24, R12 ;  /* 0x0000001811037c24 */ /* 0x000fe2000f8e020c */
[----:B------:R-:W-:Y:S03]  /*2000*/  BSSY B0, `(.L_x_776) ;  /* 0x0000013000007945 */ /* 0x000fe60003800000 */
[----:B------:R-:W-:-:S05]  /*2010*/  IMAD.IADD R3, R3, 0x1, -R4 ;  /* 0x0000000103037824 */ /* 0x000fca00078e0a04 */
[----:B------:R-:W-:-:S13]  /*2020*/  ISETP.GT.AND P1, PT, R3, -0x1, PT ;  /* 0xffffffff0300780c */ /* 0x000fda0003f24270 */
[----:B------:R-:W-:Y:S05]  /*2030*/  @P1 BRA `(.L_x_777) ;  /* 0x0000000000241947 */ /* 0x000fea0003800000 */
[----:B------:R-:W-:Y:S01]  /*2040*/  ULDC UR4, c[0x0][0x9e4] ;  /* 0x0002790000047ab9 */ /* 0x000fe20000000800 */
[----:B------:R-:W-:Y:S01]  /*2050*/  LOP3.LUT R3, RZ, R3, RZ, 0x33, !PT ;  /* 0x00000003ff037212 */ /* 0x000fe200078e33ff */
[----:B------:R-:W-:-:S05]  /*2060*/  IMAD.U32 R9, RZ, RZ, UR4 ;  /* 0x00000004ff097e24 */ /* 0x000fca000f8e00ff */
[----:B------:R-:W-:-:S13]  /*2070*/  ISETP.NE.AND P1, PT, R9, 0x1, PT ;  /* 0x000000010900780c */ /* 0x000fda0003f25270 */
[----:B------:R-:W0:Y:S02]  /*2080*/  @P1 LDC.64 R88, c[0x0][0x9e8] ;  /* 0x00027a00ff581b82 */ /* 0x000e240000000a00 */
[----:B0-----:R-:W-:-:S05]  /*2090*/  @P1 IMAD.HI.U32 R12, R3, R88, RZ ;  /* 0x00000058030c1227 */ /* 0x001fca00078e00ff */
[----:B------:R-:W-:-:S04]  /*20a0*/  @P1 SHF.R.U32.HI R3, RZ, R89, R12 ;  /* 0x00000059ff031219 */ /* 0x000fc8000001160c */
[----:B------:R-:W-:Y:S01]  /*20b0*/  LOP3.LUT R3, RZ, R3, RZ, 0x33, !PT ;  /* 0x00000003ff037212 */ /* 0x000fe200078e33ff */
[----:B------:R-:W-:Y:S06]  /*20c0*/  BRA `(.L_x_778) ;  /* 0x0000000000187947 */ /* 0x000fec0003800000 */
.L_x_777:
[----:B------:R-:W-:Y:S02]  /*20d0*/  ULDC UR4, c[0x0][0x9e4] ;  /* 0x0002790000047ab9 */ /* 0x000fe40000000800 */
[----:B------:R-:W-:-:S05]  /*20e0*/  IMAD.U32 R9, RZ, RZ, UR4 ;  /* 0x00000004ff097e24 */ /* 0x000fca000f8e00ff */
[----:B------:R-:W-:-:S13]  /*20f0*/  ISETP.NE.AND P1, PT, R9, 0x1, PT ;  /* 0x000000010900780c */ /* 0x000fda0003f25270 */
[----:B------:R-:W0:Y:S02]  /*2100*/  @P1 LDC.64 R88, c[0x0][0x9e8] ;  /* 0x00027a00ff581b82 */ /* 0x000e240000000a00 */
[----:B0-----:R-:W-:-:S05]  /*2110*/  @P1 IMAD.HI.U32 R12, R3, R88, RZ ;  /* 0x00000058030c1227 */ /* 0x001fca00078e00ff */
[----:B------:R-:W-:-:S07]  /*2120*/  @P1 SHF.R.U32.HI R3, RZ, R89, R12 ;  /* 0x00000059ff031219 */ /* 0x000fce000001160c */
.L_x_778:
[----:B------:R-:W-:Y:S05]  /*2130*/  BSYNC B0 ;  /* 0x0000000000007941 */ /* 0x000fea0003800000 */
.L_x_776:
[----:B------:R-:W-:-:S04]  /*2140*/  IMAD R12, R3, R9, -R14 ;  /* 0x00000009030c7224 */ /* 0x000fc800078e0a0e */
[----:B------:R-:W-:-:S05]  /*2150*/  IMAD R3, R5, -0x2, R12 ;  /* 0xfffffffe05037824 */ /* 0x000fca00078e020c */
[----:B------:R-:W-:Y:S02]  /*2160*/  VIADDMNMX R0, R3, R9, R0, PT ;  /* 0x0000000903007246 */ /* 0x000fe40003800100 */
[----:B------:R-:W-:-:S07]  /*2170*/  VIMNMX R2, R2, R3, !PT ;  /* 0x0000000302027248 */ /* 0x000fce0007fe0100 */
.L_x_775:
[C---:B------:R-:W-:Y:S01]  /*2180*/  ISETP.GE.AND P6, PT, R20.reuse, 0xa, PT ;  /* 0x0000000a1400780c */ /* 0x040fe20003fc6270 */
[----:B------:R-:W-:Y:S01]  /*2190*/  UISETP.NE.AND UP0, UPT, UR46, URZ, UPT ;  /* 0x0000003f2e00728c */ /* 0x000fe2000bf05270 */
[C---:B------:R-:W-:Y:S02]  /*21a0*/  ISETP.GE.AND P1, PT, R20.reuse, 0x2, PT ;  /* 0x000000021400780c */ /* 0x040fe40003f26270 */
[C---:B------:R-:W-:Y:S02]  /*21b0*/  ISETP.GE.AND P2, PT, R20.reuse, 0x9, PT ;  /* 0x000000091400780c */ /* 0x040fe40003f46270 */
[----:B------:R-:W-:Y:S02]  /*21c0*/  ISETP.GE.AND P5, PT, R20, 0x11, PT ;  /* 0x000000111400780c */ /* 0x000fe40003fa6270 */
[----:B------:R-:W-:Y:S02]  /*21d0*/  LOP3.LUT R16, R16, 0xfffffffb, RZ, 0xc0, !PT ;  /* 0xfffffffb10107812 */ /* 0x000fe400078ec0ff */
[----:B------:R-:W-:-:S02]  /*21e0*/  ISETP.GT.AND P4, PT, R2, 0x1, !P1 ;  /* 0x000000010200780c */ /* 0x000fc40004f84270 */
[----:B------:R-:W-:Y:S02]  /*21f0*/  ISETP.GT.AND P3, PT, R2, 0x8, !P2 ;  /* 0x000000080200780c */ /* 0x000fe40005764270 */
[----:B------:R-:W-:Y:S02]  /*2200*/  @P6 LOP3.LUT R16, R16, 0x4, RZ, 0xfc, !PT ;  /* 0x0000000410106812 */ /* 0x000fe400078efcff */
[C---:B------:R-:W-:Y:S02]  /*2210*/  ISETP.LT.OR P4, PT, R0.reuse, 0x2, P4 ;  /* 0x000000020000780c */ /* 0x040fe40002781670 */
[----:B------:R-:W-:Y:S02]  /*2220*/  ISETP.LT.OR P3, PT, R0, 0x9, P3 ;  /* 0x000000090000780c */ /* 0x000fe40001f61670 */
[----:B------:R-:W-:Y:S02]  /*2230*/  LOP3.LUT R16, R16, 0xfffffff7, RZ, 0xc0, !PT ;  /* 0xfffffff710107812 */ /* 0x000fe400078ec0ff */
[----:B------:R-:W-:-:S02]  /*2240*/  FSEL R25, R25, -INF , !P4 ;  /* 0xff80000019197808 */ /* 0x000fc40006000000 */
[----:B------:R-:W-:Y:S02]  /*2250*/  FSEL R28, R28, -INF , !P3 ;  /* 0xff8000001c1c7808 */ /* 0x000fe40005800000 */
[----:B------:R-:W-:Y:S02]  /*2260*/  ISETP.GT.AND P4, PT, R2, 0x9, !P6 ;  /* 0x000000090200780c */ /* 0x000fe40007784270 */
[----:B------:R-:W-:Y:S02]  /*2270*/  @P5 LOP3.LUT R16, R16, 0x8, RZ, 0xfc, !PT ;  /* 0x0000000810105812 */ /* 0x000fe400078efcff */
[----:B------:R-:W-:Y:S02]  /*2280*/  ISETP.GT.AND P3, PT, R2, 0x10, !P5 ;  /* 0x000000100200780c */ /* 0x000fe40006f64270 */
[----:B------:R-:W-:Y:S02]  /*2290*/  ISETP.GE.AND P5, PT, R20, 0x12, PT ;  /* 0x000000121400780c */ /* 0x000fe40003fa6270 */
[----:B------:R-:W-:-:S02]  /*22a0*/  ISETP.LT.OR P4, PT, R0, 0xa, P4 ;  /* 0x0000000a0000780c */ /* 0x000fc40002781670 */
[----:B------:R-:W-:Y:S02]  /*22b0*/  ISETP.LT.OR P3, PT, R0, 0x11, P3 ;  /* 0x000000110000780c */ /* 0x000fe40001f61670 */
[----:B------:R-:W-:Y:S02]  /*22c0*/  FSEL R29, R29, -INF , !P4 ;  /* 0xff8000001d1d7808 */ /* 0x000fe40006000000 */
[----:B------:R-:W-:Y:S02]  /*22d0*/  ISETP.GE.AND P4, PT, R20, 0x19, PT ;  /* 0x000000191400780c */ /* 0x000fe40003f86270 */
[----:B------:R-:W-:Y:S02]  /*22e0*/  LOP3.LUT R16, R16, 0xffffffef, RZ, 0xc0, !PT ;  /* 0xffffffef10107812 */ /* 0x000fe400078ec0ff */
[----:B------:R-:W-:Y:S02]  /*22f0*/  FSEL R32, R32, -INF , !P3 ;  /* 0xff80000020207808 */ /* 0x000fe40005800000 */
[----:B------:R-:W-:-:S02]  /*2300*/  ISETP.GT.AND P3, PT, R2, 0x11, !P5 ;  /* 0x000000110200780c */ /* 0x000fc40006f64270 */
[----:B------:R-:W-:Y:S02]  /*2310*/  @P5 LOP3.LUT R16, R16, 0x10, RZ, 0xfc, !PT ;  /* 0x0000001010105812 */ /* 0x000fe400078efcff */
[----:B------:R-:W-:Y:S02]  /*2320*/  ISETP.LT.OR P3, PT, R0, 0x12, P3 ;  /* 0x000000120000780c */ /* 0x000fe40001f61670 */
[----:B------:R-:W-:Y:S02]  /*2330*/  LOP3.LUT R16, R16, 0xfdffffff, RZ, 0xc0, !PT ;  /* 0xfdffffff10107812 */ /* 0x000fe400078ec0ff */
[----:B------:R-:W-:Y:S02]  /*2340*/  FSEL R33, R33, -INF , !P3 ;  /* 0xff80000021217808 */ /* 0x000fe40005800000 */
[----:B------:R-:W-:Y:S02]  /*2350*/  @P4 LOP3.LUT R16, R16, 0x2000000, RZ, 0xfc, !PT ;  /* 0x0200000010104812 */ /* 0x000fe400078efcff */
[----:B------:R-:W-:-:S02]  /*2360*/  ISETP.GT.AND P3, PT, R2, 0x18, !P4 ;  /* 0x000000180200780c */ /* 0x000fc40006764270 */
[----:B------:R-:W-:Y:S02]  /*2370*/  ISETP.GE.AND P4, PT, R20, 0x1a, PT ;  /* 0x0000001a1400780c */ /* 0x000fe40003f86270 */
[----:B------:R-:W-:Y:S02]  /*2380*/  ISETP.LT.OR P3, PT, R0, 0x19, P3 ;  /* 0x000000190000780c */ /* 0x000fe40001f61670 */
[----:B------:R-:W-:Y:S02]  /*2390*/  LOP3.LUT R16, R16, 0xfeffffff, RZ, 0xc0, !PT ;  /* 0xfeffffff10107812 */ /* 0x000fe400078ec0ff */
[----:B------:R-:W-:Y:S02]  /*23a0*/  FSEL R36, R36, -INF , !P3 ;  /* 0xff80000024247808 */ /* 0x000fe40005800000 */
[----:B------:R-:W-:-:S04]  /*23b0*/  ISETP.GT.AND P3, PT, R2, 0x19, !P4 ;  /* 0x000000190200780c */ /* 0x000fc80006764270 */
[----:B------:R-:W-:Y:S02]  /*23c0*/  ISETP.LT.OR P3, PT, R0, 0x1a, P3 ;  /* 0x0000001a0000780c */ /* 0x000fe40001f61670 */
[----:B------:R-:W-:Y:S02]  /*23d0*/  @P4 LOP3.LUT R16, R16, 0x1000000, RZ, 0xfc, !PT ;  /* 0x0100000010104812 */ /* 0x000fe400078efcff */
[----:B------:R-:W-:Y:S02]  /*23e0*/  ISETP.GE.AND P4, PT, R20, 0x21, PT ;  /* 0x000000211400780c */ /* 0x000fe40003f86270 */
[----:B------:R-:W-:Y:S02]  /*23f0*/  LOP3.LUT R16, R16, 0xff7fffff, RZ, 0xc0, !PT ;  /* 0xff7fffff10107812 */ /* 0x000fe400078ec0ff */
[----:B------:R-:W-:Y:S02]  /*2400*/  FSEL R37, R37, -INF , !P3 ;  /* 0xff80000025257808 */ /* 0x000fe40005800000 */
[----:B------:R-:W-:-:S04]  /*2410*/  ISETP.GT.AND P3, PT, R2, 0x20, !P4 ;  /* 0x000000200200780c */ /* 0x000fc80006764270 */
[----:B------:R-:W-:-:S03]  /*2420*/  ISETP.LT.OR P3, PT, R0, 0x21, P3 ;  /* 0x000000210000780c */ /* 0x000fc60001f61670 */
        /* <DEDUP_REMOVED lines=104> */
[----:B------:R-:W-:Y:S02]  /*2ab0*/  FSEL R73, R73, -INF , !P3 ;  /* 0xff80000049497808 */ /* 0x000fe40005800000 */
[----:B------:R-:W-:Y:S02]  /*2ac0*/  LOP3.LUT R16, R16, 0xfbffffff, RZ, 0xc0, !PT ;  /* 0xfbffffff10107812 */ /* 0x000fe400078ec0ff */
[----:B------:R-:W-:-:S04]  /*2ad0*/  ISETP.GT.AND P3, PT, R2, 0x68, !P4 ;  /* 0x000000680200780c */ /* 0x000fc80006764270 */
[----:B------:R-:W-:-:S03]  /*2ae0*/  ISETP.LT.OR P3, PT, R0, 0x69, P3 ;  /* 0x000000690000780c */ /* 0x000fc60001f61670 */
[----:B------:R-:W-:Y:S02]  /*2af0*/  @P4 LOP3.LUT R16, R16, 0x4000000, RZ, 0xfc, !PT ;  /* 0x0400000010104812 */ /* 0x000fe400078efcff */
[----:B------:R-:W-:Y:S02]  /*2b00*/  ISETP.GE.AND P4, PT, R20, 0x6a, PT ;  /* 0x0000006a1400780c */ /* 0x000fe40003f86270 */
[----:B------:R-:W-:Y:S02]  /*2b10*/  FSEL R76, R76, -INF , !P3 ;  /* 0xff8000004c4c7808 */ /* 0x000fe40005800000 */
[----:B------:R-:W-:Y:S02]  /*2b20*/  ISETP.GT.AND P3, PT, R2, 0x69, !P4 ;  /* 0x000000690200780c */ /* 0x000fe40006764270 */
[----:B------:R-:W-:Y:S02]  /*2b30*/  LOP3.LUT R16, R16, 0xffffffdf, RZ, 0xc0, !PT ;  /* 0xffffffdf10107812 */ /* 0x000fe400078ec0ff */
[----:B------:R-:W-:-:S04]  /*2b40*/  ISETP.LT.OR P3, PT, R0, 0x6a, P3 ;  /* 0x0000006a0000780c */ /* 0x000fc80001f61670 */
[----:B------:R-:W-:Y:S02]  /*2b50*/  FSEL R77, R77, -INF , !P3 ;  /* 0xff8000004d4d7808 */ /* 0x000fe40005800000 */
[----:B------:R-:W-:Y:S02]  /*2b60*/  ISETP.GE.AND P3, PT, R20, 0x71, PT ;  /* 0x000000711400780c */ /* 0x000fe40003f66270 */
[----:B------:R-:W-:Y:S02]  /*2b70*/  @P4 LOP3.LUT R16, R16, 0x20, RZ, 0xfc, !PT ;  /* 0x0000002010104812 */ /* 0x000fe400078efcff */
[----:B------:R-:W-:Y:S02]  /*2b80*/  ISETP.GT.AND P4, PT, R2, 0x70, !P3 ;  /* 0x000000700200780c */ /* 0x000fe40005f84270 */
[----:B------:R-:W-:Y:S02]  /*2b90*/  LOP3.LUT R16, R16, 0xfffffffd, RZ, 0xc0, !PT ;  /* 0xfffffffd10107812 */ /* 0x000fe400078ec0ff */
[----:B------:R-:W-:-:S04]  /*2ba0*/  ISETP.LT.OR P4, PT, R0, 0x71, P4 ;  /* 0x000000710000780c */ /* 0x000fc80002781670 */
[----:B------:R-:W-:Y:S02]  /*2bb0*/  FSEL R80, R80, -INF , !P4 ;  /* 0xff80000050507808 */ /* 0x000fe40006000000 */
[----:B------:R-:W-:-:S04]  /*2bc0*/  ISETP.GE.AND P4, PT, R20, 0x72, PT ;  /* 0x000000721400780c */ /* 0x000fc80003f86270 */
[----:B------:R-:W-:-:S04]  /*2bd0*/  ISETP.GT.AND P5, PT, R2, 0x71, !P4 ;  /* 0x000000710200780c */ /* 0x000fc800067a4270 */
[----:B------:R-:W-:-:S04]  /*2be0*/  ISETP.LT.OR P5, PT, R0, 0x72, P5 ;  /* 0x000000720000780c */ /* 0x000fc80002fa1670 */
[----:B------:R-:W-:Y:S02]  /*2bf0*/  FSEL R81, R81, -INF , !P5 ;  /* 0xff80000051517808 */ /* 0x000fe40006800000 */
[----:B------:R-:W-:-:S04]  /*2c00*/  ISETP.GE.AND P5, PT, R20, 0x79, PT ;  /* 0x000000791400780c */ /* 0x000fc80003fa6270 */
[----:B------:R-:W-:-:S04]  /*2c10*/  ISETP.GT.AND P6, PT, R2, 0x78, !P5 ;  /* 0x000000780200780c */ /* 0x000fc80006fc4270 */
[----:B------:R-:W-:-:S04]  /*2c20*/  ISETP.LT.OR P6, PT, R0, 0x79, P6 ;  /* 0x000000790000780c */ /* 0x000fc800037c1670 */
[----:B------:R-:W-:Y:S02]  /*2c30*/  FSEL R84, R84, -INF , !P6 ;  /* 0xff80000054547808 */ /* 0x000fe40007000000 */
[----:B------:R-:W-:-:S13]  /*2c40*/  ISETP.GE.AND P6, PT, R20, 0x1, PT ;  /* 0x000000011400780c */ /* 0x000fda0003fc6270 */
[----:B------:R-:W-:Y:S02]  /*2c50*/  @P6 LOP3.LUT R16, R16, 0x2, RZ, 0xfc, !PT ;  /* 0x0000000210106812 */ /* 0x000fe400078efcff */
[----:B------:R-:W-:Y:S02]  /*2c60*/  ISETP.GT.AND P6, PT, R2, RZ, !P6 ;  /* 0x000000ff0200720c */ /* 0x000fe400077c4270 */
[----:B------:R-:W-:Y:S02]  /*2c70*/  LOP3.LUT R16, R16, 0xfffffffe, RZ, 0xc0, !PT ;  /* 0xfffffffe10107812 */ /* 0x000fe400078ec0ff */
[----:B------:R-:W-:-:S04]  /*2c80*/  ISETP.LT.OR P6, PT, R0, 0x1, P6 ;  /* 0x000000010000780c */ /* 0x000fc800037c1670 */
[----:B------:R-:W-:Y:S02]  /*2c90*/  FSEL R9, R24, -INF , !P6 ;  /* 0xff80000018097808 */ /* 0x000fe40007000000 */
[----:B------:R-:W-:-:S13]  /*2ca0*/  ISETP.GE.AND P6, PT, R20, 0x7a, PT ;  /* 0x0000007a1400780c */ /* 0x000fda0003fc6270 */
[----:B------:R-:W-:Y:S02]  /*2cb0*/  @P6 LOP3.LUT R16, R16, 0x1, RZ, 0xfc, !PT ;  /* 0x0000000110106812 */ /* 0x000fe400078efcff */
[----:B------:R-:W-:-:S04]  /*2cc0*/  ISETP.GT.AND P6, PT, R2, 0x79, !P6 ;  /* 0x000000790200780c */ /* 0x000fc800077c4270 */
[----:B------:R-:W-:Y:S02]  /*2cd0*/  ISETP.LT.OR P6, PT, R0, 0x7a, P6 ;  /* 0x0000007a0000780c */ /* 0x000fe400037c1670 */
[----:B------:R-:W0:Y:S02]  /*2ce0*/  SHFL.IDX PT, R0, R10, 0x1, 0x1c1f ;  /* 0x003c1f000a007f89 */ /* 0x000e2400000e0000 */
[----:B------:R-:W-:Y:S02]  /*2cf0*/  FSEL R85, R85, -INF , !P6 ;  /* 0xff80000055557808 */ /* 0x000fe40007000000 */
[----:B------:R-:W-:Y:S02]  /*2d00*/  PLOP3.LUT P6, PT, PT, PT, UP0, 0x40, 0x0 ;  /* 0x000000000000781c */ /* 0x000fe40003fce808 */
[----:B0-----:R-:W-:Y:S01]  /*2d10*/  VIADDMNMX R2, R0, R22, R11, PT ;  /* 0x0000001600027246 */ /* 0x001fe2000380010b */
[----:B------:R-:W-:-:S10]  /*2d20*/  IMAD.IADD R3, R13, 0x1, R0 ;  /* 0x000000010d037824 */ /* 0x000fd400078e0200 */
[----:B------:R-:W-:Y:S05]  /*2d30*/  @P6 BRA `(.L_x_779) ;  /* 0x0000000000646947 */ /* 0x000fea0003800000 */
        /* <DEDUP_REMOVED lines=14> */
.L_x_781:
[----:B------:R-:W-:Y:S02]  /*2e20*/  ULDC UR4, c[0x0][0x9e4] ;  /* 0x0002790000047ab9 */ /* 0x000fe40000000800 */
[----:B------:R-:W-:-:S05]  /*2e30*/  IMAD.U32 R13, RZ, RZ, UR4 ;  /* 0x00000004ff0d7e24 */ /* 0x000fca000f8e00ff */
[----:B------:R-:W-:-:S13]  /*2e40*/  ISETP.NE.AND P6, PT, R13, 0x1, PT ;  /* 0x000000010d00780c */ /* 0x000fda0003fc5270 */
[----:B------:R-:W0:Y:S02]  /*2e50*/  @P6 LDC.64 R20, c[0x0][0x9e8] ;  /* 0x00027a00ff146b82 */ /* 0x000e240000000a00 */
[----:B0-----:R-:W-:-:S05]  /*2e60*/  @P6 IMAD.HI.U32 R0, R11, R20, RZ ;  /* 0x000000140b006227 */ /* 0x001fca00078e00ff */
[----:B------:R-:W-:-:S07]  /*2e70*/  @P6 SHF.R.U32.HI R11, RZ, R21, R0 ;  /* 0x00000015ff0b6219 */ /* 0x000fce0000011600 */
.L_x_782:
[----:B------:R-:W-:Y:S05]  /*2e80*/  BSYNC B0 ;  /* 0x0000000000007941 */ /* 0x000fea0003800000 */
.L_x_780:
[----:B------:R-:W-:-:S04]  /*2e90*/  IMAD R0, R11, R13, -R14 ;  /* 0x0000000d0b007224 */ /* 0x000fc800078e0a0e */
[----:B------:R-:W-:-:S05]  /*2ea0*/  IMAD R0, R5, -0x2, R0 ;  /* 0xfffffffe05007824 */ /* 0x000fca00078e0200 */
[----:B------:R-:W-:Y:S02]  /*2eb0*/  VIADDMNMX R2, R0, R13, R2, PT ;  /* 0x0000000d00027246 */ /* 0x000fe40003800102 */
[----:B------:R-:W-:-:S07]  /*2ec0*/  VIMNMX R3, R3, R0, !PT ;  /* 0x0000000003037248 */ /* 0x000fce0007fe0100 */
.L_x_779:
[----:B------:R-:W-:Y:S01]  /*2ed0*/  ISETP.GT.AND P1, PT, R3, 0x1, !P1 ;  /* 0x000000010300780c */ /* 0x000fe20004f24270 */
[----:B------:R-:W-:Y:S01]  /*2ee0*/  IMAD.U32 R13, RZ, RZ, UR42 ;  /* 0x0000002aff0d7e24 */ /* 0x000fe2000f8e00ff */
[----:B------:R-:W-:Y:S01]  /*2ef0*/  LOP3.LUT P6, RZ, R16, 0x4, RZ, 0xc0, !PT ;  /* 0x0000000410ff7812 */ /* 0x000fe200078cc0ff */
[----:B------:R-:W-:Y:S01]  /*2f00*/  UISETP.NE.AND UP1, UPT, UR43, URZ, UPT ;  /* 0x0000003f2b00728c */ /* 0x000fe2000bf25270 */
[----:B------:R-:W-:Y:S01]  /*2f10*/  ISETP.LT.OR P1, PT, R2, 0x2, P1 ;  /* 0x000000020200780c */ /* 0x000fe20000f21670 */
[----:B------:R-:W-:Y:S01]  /*2f20*/  UISETP.NE.AND UP0, UPT, UR46, URZ, UPT ;  /* 0x0000003f2e00728c */ /* 0x000fe2000bf05270 */
[----:B------:R-:W-:Y:S02]  /*2f30*/  FMNMX.FTZ R11, R9, R25, !PT ;  /* 0x00000019090b7209 */ /* 0x000fe40007810000 */
[----:B------:R-:W-:Y:S02]  /*2f40*/  FSEL R27, R27, -INF , !P1 ;  /* 0xff8000001b1b7808 */ /* 0x000fe40004800000 */
[----:B------:R-:W-:-:S02]  /*2f50*/  ISETP.GT.AND P1, PT, R3, 0x9, !P6 ;  /* 0x000000090300780c */ /* 0x000fc40007724270 */
[----:B------:R-:W-:Y:S02]  /*2f60*/  FMNMX.FTZ R0, R28, R11, !PT ;  /* 0x0000000b1c007209 */ /* 0x000fe40007810000 */
[----:B------:R-:W-:Y:S01]  /*2f70*/  ISETP.LT.OR P1, PT, R2, 0xa, P1 ;  /* 0x0000000a0200780c */ /* 0x000fe20000f21670 */
[----:B------:R-:W-:Y:S01]  /*2f80*/  @UP1 ULDC UR4, c[0x0][0x44c] ;  /* 0x0001130000041ab9 */ /* 0x000fe20000000800 */
[----:B------:R-:W-:Y:S01]  /*2f90*/  FMNMX.FTZ R11, R29, R0, !PT ;  /* 0x000000001d0b7209 */ /* 0x000fe20007810000 */
[----:B------:R-:W-:Y:S01]  /*2fa0*/  UIMAD.WIDE.U32 UR4, UR47, UR4, URZ ;  /* 0x000000042f0472a5 */ /* 0x000fe2000f8e003f */
[----:B------:R-:W-:Y:S01]  /*2fb0*/  FSEL R31, R31, -INF , !P1 ;  /* 0xff8000001f1f7808 */ /* 0x000fe20004800000 */
[----:B------:R-:W-:Y:S01]  /*2fc0*/  @UP1 ULDC UR11, c[0x0][0x450] ;  /* 0x00011400000b1ab9 */ /* 0x000fe20000000800 */
[----:B------:R-:W-:Y:S01]  /*2fd0*/  LOP3.LUT P1, RZ, R16, 0x8, RZ, 0xc0, !PT ;  /* 0x0000000810ff7812 */ /* 0x000fe2000782c0ff */
[----:B------:R-:W-:Y:S01]  /*2fe0*/  @UP1 USHF.R.U32.HI UR47, URZ, UR11, UR5 ;  /* 0x0000000b3f2f1299 */ /* 0x000fe20008011605 */
[----:B------:R-:W-:-:S02]  /*2ff0*/  FMNMX.FTZ R0, R32, R11, !PT ;  /* 0x0000000b20007209 */ /* 0x000fc40007810000 */
[----:B------:R-:W-:Y:S02]  /*3000*/  ISETP.GT.AND P1, PT, R3, 0x10, !P1 ;  /* 0x000000100300780c */ /* 0x000fe40004f24270 */
[----:B------:R-:W-:Y:S02]  /*3010*/  FMNMX.FTZ R11, R33, R0, !PT ;  /* 0x00000000210b7209 */ /* 0x000fe40007810000 */
[----:B------:R-:W-:Y:S02]  /*3020*/  ISETP.LT.OR P1, PT, R2, 0x11, P1 ;  /* 0x000000110200780c */ /* 0x000fe40000f21670 */
[----:B------:R-:W-:Y:S02]  /*3030*/  ISETP.GT.AND P2, PT, R3, 0x8, !P2 ;  /* 0x000000080300780c */ /* 0x000fe40005744270 */
[----:B------:R-:W-:Y:S02]  /*3040*/  FSEL R34, R34, -INF , !P1 ;  /* 0xff80000022227808 */ /* 0x000fe40004800000 */
[----:B------:R-:W-:-:S02]  /*3050*/  LOP3.LUT P1, RZ, R16, 0x10, RZ, 0xc0, !PT ;  /* 0x0000001010ff7812 */ /* 0x000fc4000782c0ff */
[----:B------:R-:W-:Y:S02]  /*3060*/  FMNMX.FTZ R0, R36, R11, !PT ;  /* 0x0000000b24007209 */ /* 0x000fe40007810000 */
[----:B------:R-:W-:Y:S02]  /*3070*/  ISETP.GT.AND P1, PT, R3, 0x11, !P1 ;  /* 0x000000110300780c */ /* 0x000fe40004f24270 */
[C---:B------:R-:W-:Y:S02]  /*3080*/  ISETP.LT.OR P2, PT, R2.reuse, 0x9, P2 ;  /* 0x000000090200780c */ /* 0x040fe40001741670 */
[----:B------:R-:W-:Y:S02]  /*3090*/  ISETP.LT.OR P1, PT, R2, 0x12, P1 ;  /* 0x000000120200780c */ /* 0x000fe40000f21670 */
[----:B------:R-:W-:Y:S02]  /*30a0*/  FMNMX.FTZ R11, R37, R0, !PT ;  /* 0x00000000250b7209 */ /* 0x000fe40007810000 */
[----:B------:R-:W-:-:S02]  /*30b0*/  FSEL R35, R35, -INF , !P1 ;  /* 0xff80000023237808 */ /* 0x000fc40004800000 */
[----:B------:R-:W-:Y:S02]  /*30c0*/  LOP3.LUT P1, RZ, R16, 0x2000000, RZ, 0xc0, !PT ;  /* 0x0200000010ff7812 */ /* 0x000fe4000782c0ff */
[----:B------:R-:W-:Y:S02]  /*30d0*/  FSEL R30, R30, -INF , !P2 ;  /* 0xff8000001e1e7808 */ /* 0x000fe40005000000 */
[----:B------:R-:W-:Y:S02]  /*30e0*/  ISETP.GT.AND P1, PT, R3, 0x18, !P1 ;  /* 0x000000180300780c */ /* 0x000fe40004f24270 */
[----:B------:R-:W-:Y:S02]  /*30f0*/  LOP3.LUT P2, RZ, R16, 0x40000, RZ, 0xc0, !PT ;  /* 0x0004000010ff7812 */ /* 0x000fe4000784c0ff */
[----:B------:R-:W-:Y:S02]  /*3100*/  ISETP.LT.OR P1, PT, R2, 0x19, P1 ;  /* 0x000000190200780c */ /* 0x000fe40000f21670 */
[----:B------:R-:W-:-:S02]  /*3110*/  FMNMX.FTZ R0, R40, R11, !PT ;  /* 0x0000000b28007209 */ /* 0x000fc40007810000 */
[----:B------:R-:W-:Y:S02]  /*3120*/  FSEL R38, R38, -INF , !P1 ;  /* 0xff80000026267808 */ /* 0x000fe40004800000 */
[C---:B------:R-:W-:Y:S02]  /*3130*/  LOP3.LUT P1, RZ, R16.reuse, 0x1000000, RZ, 0xc0, !PT ;  /* 0x0100000010ff7812 */ /* 0x040fe4000782c0ff */
[----:B------:R-:W-:Y:S02]  /*3140*/  FMNMX.FTZ R11, R41, R0, !PT ;  /* 0x00000000290b7209 */ /* 0x000fe40007810000 */
[----:B------:R-:W-:Y:S02]  /*3150*/  ISETP.GT.AND P1, PT, R3, 0x19, !P1 ;  /* 0x000000190300780c */ /* 0x000fe40004f24270 */
[----:B------:R-:W-:Y:S02]  /*3160*/  LOP3.LUT P6, RZ, R16, 0x20000, RZ, 0xc0, !PT ;  /* 0x0002000010ff7812 */ /* 0x000fe400078cc0ff */
[----:B------:R-:W-:-:S02]  /*3170*/  ISETP.LT.OR P1, PT, R2, 0x1a, P1 ;  /* 0x0000001a0200780c */ /* 0x000fc40000f21670 */
[----:B------:R-:W-:Y:S02]  /*3180*/  FMNMX.FTZ R0, R44, R11, !PT ;  /* 0x0000000b2c007209 */ /* 0x000fe40007810000 */
[----:B------:R-:W-:Y:S02]  /*3190*/  FSEL R39, R39, -INF , !P1 ;  /* 0xff80000027277808 */ /* 0x000fe40004800000 */
[----:B------:R-:W-:Y:S02]  /*31a0*/  LOP3.LUT P1, RZ, R16, 0x800000, RZ, 0xc0, !PT ;  /* 0x0080000010ff7812 */ /* 0x000fe4000782c0ff */
[----:B------:R-:W-:Y:S02]  /*31b0*/  FMNMX.FTZ R11, R45, R0, !PT ;  /* 0x000000002d0b7209 */ /* 0x000fe40007810000 */
[----:B------:R-:W-:Y:S02]  /*31c0*/  ISETP.GT.AND P1, PT, R3, 0x20, !P1 ;  /* 0x000000200300780c */ /* 0x000fe40004f24270 */
[----:B------:R-:W-:-:S02]  /*31d0*/  FMNMX.FTZ R0, R48, R11, !PT ;  /* 0x0000000b30007209 */ /* 0x000fc40007810000 */
[----:B------:R-:W-:Y:S02]  /*31e0*/  ISETP.LT.OR P1, PT, R2, 0x21, P1 ;  /* 0x000000210200780c */ /* 0x000fe40000f21670 */
[----:B------:R-:W-:Y:S02]  /*31f0*/  FMNMX.FTZ R11, R49, R0, !PT ;  /* 0x00000000310b7209 */ /* 0x000fe40007810000 */
[----:B------:R-:W-:Y:S02]  /*3200*/  FSEL R42, R42, -INF , !P1 ;  /* 0xff8000002a2a7808 */ /* 0x000fe40004800000 */
[----:B------:R-:W-:Y:S02]  /*3210*/  LOP3.LUT P1, RZ, R16, 0x400000, RZ, 0xc0, !PT ;  /* 0x0040000010ff7812 */ /* 0x000fe4000782c0ff */
[----:B------:R-:W-:Y:S02]  /*3220*/  FMNMX.FTZ R0, R52, R11, !PT ;  /* 0x0000000b34007209 */ /* 0x000fe40007810000 */
[----:B------:R-:W-:-:S02]  /*3230*/  ISETP.GT.AND P1, PT, R3, 0x21, !P1 ;  /* 0x000000210300780c */ /* 0x000fc40004f24270 */
[----:B------:R-:W-:Y:S02]  /*3240*/  FMNMX.FTZ R11, R53, R0, !PT ;  /* 0x00000000350b7209 */ /* 0x000fe40007810000 */
[----:B------:R-:W-:Y:S02]  /*3250*/  ISETP.LT.OR P1, PT, R2, 0x22, P1 ;  /* 0x000000220200780c */ /* 0x000fe40000f21670 */
[----:B------:R-:W-:Y:S02]  /*3260*/  FMNMX.FTZ R0, R56, R11, !PT ;  /* 0x0000000b38007209 */ /* 0x000fe40007810000 */
[----:B------:R-:W-:Y:S02]  /*3270*/  FSEL R43, R43, -INF , !P1 ;  /* 0xff8000002b2b7808 */ /* 0x000fe40004800000 */
[----:B------:R-:W-:Y:S02]  /*3280*/  LOP3.LUT P1, RZ, R16, 0x200000, RZ, 0xc0, !PT ;  /* 0x0020000010ff7812 */ /* 0x000fe4000782c0ff */
[----:B------:R-:W-:-:S02]  /*3290*/  FMNMX.FTZ R11, R57, R0, !PT ;  /* 0x00000000390b7209 */ /* 0x000fc40007810000 */
[----:B------:R-:W-:Y:S02]  /*32a0*/  ISETP.GT.AND P1, PT, R3, 0x28, !P1 ;  /* 0x000000280300780c */ /* 0x000fe40004f24270 */
[----:B------:R-:W-:Y:S02]  /*32b0*/  FMNMX.FTZ R0, R60, R11, !PT ;  /* 0x0000000b3c007209 */ /* 0x000fe40007810000 */
[----:B------:R-:W-:Y:S02]  /*32c0*/  ISETP.LT.OR P1, PT, R2, 0x29, P1 ;  /* 0x000000290200780c */ /* 0x000fe40000f21670 */
[----:B------:R-:W-:Y:S02]  /*32d0*/  FMNMX.FTZ R11, R61, R0, !PT ;  /* 0x000000003d0b7209 */ /* 0x000fe40007810000 */
[----:B------:R-:W-:Y:S02]  /*32e0*/  FSEL R46, R46, -INF , !P1 ;  /* 0xff8000002e2e7808 */ /* 0x000fe40004800000 */
[----:B------:R-:W-:-:S02]  /*32f0*/  LOP3.LUT P1, RZ, R16, 0x100000, RZ, 0xc0, !PT ;  /* 0x0010000010ff7812 */ /* 0x000fc4000782c0ff */
[----:B------:R-:W-:Y:S02]  /*3300*/  FMNMX.FTZ R0, R64, R11, !PT ;  /* 0x0000000b40007209 */ /* 0x000fe40007810000 */
[----:B------:R-:W-:Y:S02]  /*3310*/  ISETP.GT.AND P1, PT, R3, 0x29, !P1 ;  /* 0x000000290300780c */ /* 0x000fe40004f24270 */
[----:B------:R-:W-:Y:S02]  /*3320*/  FMNMX.FTZ R11, R65, R0, !PT ;  /* 0x00000000410b7209 */ /* 0x000fe40007810000 */
[----:B------:R-:W-:Y:S02]  /*3330*/  ISETP.LT.OR P1, PT, R2, 0x2a, P1 ;  /* 0x0000002a0200780c */ /* 0x000fe40000f21670 */
[----:B------:R-:W-:Y:S02]  /*3340*/  FMNMX.FTZ R0, R68, R11, !PT ;  /* 0x0000000b44007209 */ /* 0x000fe40007810000 */
[----:B------:R-:W-:-:S02]  /*3350*/  FSEL R47, R47, -INF , !P1 ;  /* 0xff8000002f2f7808 */ /* 0x000fc40004800000 */
[----:B------:R-:W-:Y:S02]  /*3360*/  LOP3.LUT P1, RZ, R16, 0x80000, RZ, 0xc0, !PT ;  /* 0x0008000010ff7812 */ /* 0x000fe4000782c0ff */
[----:B------:R-:W-:Y:S02]  /*3370*/  FMNMX.FTZ R11, R69, R0, !PT ;  /* 0x00000000450b7209 */ /* 0x000fe40007810000 */
[----:B------:R-:W-:Y:S02]  /*3380*/  ISETP.GT.AND P1, PT, R3, 0x30, !P1 ;  /* 0x000000300300780c */ /* 0x000fe40004f24270 */
[----:B------:R-:W-:Y:S02]  /*3390*/  FMNMX.FTZ R0, R72, R11, !PT ;  /* 0x0000000b48007209 */ /* 0x000fe40007810000 */
[----:B------:R-:W-:Y:S02]  /*33a0*/  ISETP.LT.OR P1, PT, R2, 0x31, P1 ;  /* 0x000000310200780c */ /* 0x000fe40000f21670 */
[----:B------:R-:W-:-:S02]  /*33b0*/  FMNMX.FTZ R11, R73, R0, !PT ;  /* 0x00000000490b7209 */ /* 0x000fc40007810000 */
[----:B------:R-:W-:Y:S02]  /*33c0*/  FSEL R50, R50, -INF , !P1 ;  /* 0xff80000032327808 */ /* 0x000fe40004800000 */
[----:B------:R-:W-:Y:S02]  /*33d0*/  ISETP.GT.AND P1, PT, R3, 0x31, !P2 ;  /* 0x000000310300780c */ /* 0x000fe40005724270 */
[----:B------:R-:W-:Y:S02]  /*33e0*/  FMNMX.FTZ R0, R76, R11, !PT ;  /* 0x0000000b4c007209 */ /* 0x000fe40007810000 */
[----:B------:R-:W-:Y:S02]  /*33f0*/  ISETP.LT.OR P1, PT, R2, 0x32, P1 ;  /* 0x000000320200780c */ /* 0x000fe40000f21670 */
[----:B------:R-:W-:Y:S02]  /*3400*/  FMNMX.FTZ R11, R77, R0, !PT ;  /* 0x000000004d0b7209 */ /* 0x000fe40007810000 */
[----:B------:R-:W-:-:S02]  /*3410*/  FSEL R51, R51, -INF , !P1 ;  /* 0xff80000033337808 */ /* 0x000fc40004800000 */
        /* <DEDUP_REMOVED lines=10> */
[----:B------:R-:W-:Y:S01]  /*34c0*/  LOP3.LUT P2, RZ, R16, 0x80, RZ, 0xc0, !PT ;  /* 0x0000008010ff7812 */ /* 0x000fe2000784c0ff */
[----:B------:R-:W0:Y:S01]  /*34d0*/  SHFL.BFLY PT, R11, R10, 0x2, 0x1f ;  /* 0x0c401f000a0b7f89 */ /* 0x000e2200000e0000 */
[----:B------:R-:W-:-:S02]  /*34e0*/  FSEL R55, R55, -INF , !P1 ;  /* 0xff80000037377808 */ /* 0x000fc40004800000 */
[C---:B------:R-:W-:Y:S02]  /*34f0*/  LOP3.LUT P1, RZ, R16.reuse, 0x8000, RZ, 0xc0, !PT ;  /* 0x0000800010ff7812 */ /* 0x040fe4000782c0ff */
[----:B------:R-:W-:Y:S02]  /*3500*/  LOP3.LUT P6, RZ, R16, 0x40, RZ, 0xc0, !PT ;  /* 0x0000004010ff7812 */ /* 0x000fe400078cc0ff */
[C---:B------:R-:W-:Y:S02]  /*3510*/  ISETP.GT.AND P1, PT, R3.reuse, 0x40, !P1 ;  /* 0x000000400300780c */ /* 0x040fe40004f24270 */
[C---:B------:R-:W-:Y:S02]  /*3520*/  ISETP.GT.AND P3, PT, R3.reuse, 0x70, !P3 ;  /* 0x000000700300780c */ /* 0x040fe40005f64270 */
[----:B------:R-:W-:Y:S02]  /*3530*/  ISETP.LT.OR P1, PT, R2, 0x41, P1 ;  /* 0x000000410200780c */ /* 0x000fe40000f21670 */
[----:B------:R-:W-:-:S02]  /*3540*/  ISETP.GT.AND P4, PT, R3, 0x71, !P4 ;  /* 0x000000710300780c */ /* 0x000fc40006784270 */
[----:B------:R-:W-:Y:S02]  /*3550*/  FSEL R58, R58, -INF , !P1 ;  /* 0xff8000003a3a7808 */ /* 0x000fe40004800000 */
[----:B------:R-:W-:Y:S02]  /*3560*/  LOP3.LUT P1, RZ, R16, 0x4000, RZ, 0xc0, !PT ;  /* 0x0000400010ff7812 */ /* 0x000fe4000782c0ff */
[C---:B------:R-:W-:Y:S02]  /*3570*/  ISETP.GT.AND P5, PT, R3.reuse, 0x78, !P5 ;  /* 0x000000780300780c */ /* 0x040fe40006fa4270 */
[----:B------:R-:W-:Y:S02]  /*3580*/  ISETP.GT.AND P1, PT, R3, 0x41, !P1 ;  /* 0x000000410300780c */ /* 0x000fe40004f24270 */
[C---:B------:R-:W-:Y:S02]  /*3590*/  ISETP.LT.OR P3, PT, R2.reuse, 0x71, P3 ;  /* 0x000000710200780c */ /* 0x040fe40001f61670 */
[----:B------:R-:W-:-:S02]  /*35a0*/  ISETP.LT.OR P1, PT, R2, 0x42, P1 ;  /* 0x000000420200780c */ /* 0x000fc40000f21670 */
[----:B0-----:R-:W-:Y:S02]  /*35b0*/  FMNMX.FTZ R11, R10, R11, !PT ;  /* 0x0000000b0a0b7209 */ /* 0x001fe40007810000 */
[----:B------:R-:W-:Y:S02]  /*35c0*/  FSEL R59, R59, -INF , !P1 ;  /* 0xff8000003b3b7808 */ /* 0x000fe40004800000 */
[----:B------:R-:W-:Y:S01]  /*35d0*/  LOP3.LUT P1, RZ, R16, 0x2000, RZ, 0xc0, !PT ;  /* 0x0000200010ff7812 */ /* 0x000fe2000782c0ff */
[----:B------:R-:W0:Y:S01]  /*35e0*/  SHFL.BFLY PT, R0, R11, 0x1, 0x1f ;  /* 0x0c201f000b007f89 */ /* 0x000e2200000e0000 */
[----:B------:R-:W-:Y:S02]  /*35f0*/  ISETP.LT.OR P4, PT, R2, 0x72, P4 ;  /* 0x000000720200780c */ /* 0x000fe40002781670 */
[----:B------:R-:W-:Y:S02]  /*3600*/  ISETP.GT.AND P1, PT, R3, 0x48, !P1 ;  /* 0x000000480300780c */ /* 0x000fe40004f24270 */
[----:B------:R-:W-:-:S02]  /*3610*/  FSEL R82, R82, -INF , !P3 ;  /* 0xff80000052527808 */ /* 0x000fc40005800000 */
[C---:B------:R-:W-:Y:S02]  /*3620*/  ISETP.LT.OR P1, PT, R2.reuse, 0x49, P1 ;  /* 0x000000490200780c */ /* 0x040fe40000f21670 */
[----:B------:R-:W-:Y:S02]  /*3630*/  ISETP.LT.OR P5, PT, R2, 0x79, P5 ;  /* 0x000000790200780c */ /* 0x000fe40002fa1670 */
[----:B------:R-:W-:Y:S02]  /*3640*/  FSEL R62, R62, -INF , !P1 ;  /* 0xff8000003e3e7808 */ /* 0x000fe40004800000 */
[----:B------:R-:W-:Y:S02]  /*3650*/  LOP3.LUT P1, RZ, R16, 0x1000, RZ, 0xc0, !PT ;  /* 0x0000100010ff7812 */ /* 0x000fe4000782c0ff */
[----:B------:R-:W-:Y:S02]  /*3660*/  FSEL R83, R83, -INF , !P4 ;  /* 0xff80000053537808 */ /* 0x000fe40006000000 */
[----:B------:R-:W-:-:S02]  /*3670*/  ISETP.GT.AND P1, PT, R3, 0x49, !P1 ;  /* 0x000000490300780c */ /* 0x000fc40004f24270 */
[----:B------:R-:W-:Y:S02]  /*3680*/  FSEL R86, R86, -INF , !P5 ;  /* 0xff80000056567808 */ /* 0x000fe40006800000 */
[----:B------:R-:W-:Y:S02]  /*3690*/  ISETP.LT.OR P1, PT, R2, 0x4a, P1 ;  /* 0x0000004a0200780c */ /* 0x000fe40000f21670 */
[----:B------:R-:W-:Y:S02]  /*36a0*/  R2UR UR10, R19 ;  /* 0x00000000130a72ca */ /* 0x000fe400000e0000 */
[----:B------:R-:W-:Y:S02]  /*36b0*/  FSEL R63, R63, -INF , !P1 ;  /* 0xff8000003f3f7808 */ /* 0x000fe40004800000 */
[----:B------:R-:W-:Y:S02]  /*36c0*/  LOP3.LUT P1, RZ, R16, 0x800, RZ, 0xc0, !PT ;  /* 0x0000080010ff7812 */ /* 0x000fe4000782c0ff */
[----:B0-----:R-:W-:-:S02]  /*36d0*/  FMNMX.FTZ R0, R11, R0, !PT ;  /* 0x000000000b007209 */ /* 0x001fc40007810000 */
[----:B------:R-:W-:-:S03]  /*36e0*/  ISETP.GT.AND P1, PT, R3, 0x50, !P1 ;  /* 0x000000500300780c */ /* 0x000fc60004f24270 */
[----:B------:R-:W-:Y:S01]  /*36f0*/  FFMA.FTZ R20, R0, R13, -8 ;  /* 0xc100000000147423 */ /* 0x000fe2000001000d */
[----:B------:R-:W-:Y:S01]  /*3700*/  ISETP.LT.OR P1, PT, R2, 0x51, P1 ;  /* 0x000000510200780c */ /* 0x000fe20000f21670 */
[----:B------:R-:W-:-:S03]  /*3710*/  UIADD3 UR47, UR10, UR47, URZ ;  /* 0x0000002f0a2f7290 */ /* 0x000fc6000fffe03f */
[----:B------:R-:W-:Y:S01]  /*3720*/  FSEL R66, R66, -INF , !P1 ;  /* 0xff80000042427808 */ /* 0x000fe20004800000 */
[----:B------:R-:W-:Y:S01]  /*3730*/  UIADD3 UR7, UR47, UR7, URZ ;  /* 0x000000072f077290 */ /* 0x000fe2000fffe03f */
[----:B------:R-:W-:-:S04]  /*3740*/  LOP3.LUT P1, RZ, R16, 0x400, RZ, 0xc0, !PT ;  /* 0x0000040010ff7812 */ /* 0x000fc8000782c0ff */
[----:B------:R-:W-:-:S04]  /*3750*/  ISETP.GT.AND P1, PT, R3, 0x51, !P1 ;  /* 0x000000510300780c */ /* 0x000fc80004f24270 */
[----:B------:R-:W-:-:S04]  /*3760*/  ISETP.LT.OR P1, PT, R2, 0x52, P1 ;  /* 0x000000520200780c */ /* 0x000fc80000f21670 */
[----:B------:R-:W-:Y:S02]  /*3770*/  FSEL R67, R67, -INF , !P1 ;  /* 0xff80000043437808 */ /* 0x000fe40004800000 */
        /* <DEDUP_REMOVED lines=8> */
[C---:B------:R-:W-:Y:S02]  /*3800*/  ISETP.GT.AND P1, PT, R3.reuse, 0x60, !P2 ;  /* 0x000000600300780c */ /* 0x040fe40005724270 */
[----:B------:R-:W-:Y:S02]  /*3810*/  LOP3.LUT P2, RZ, R16, 0x20, RZ, 0xc0, !PT ;  /* 0x0000002010ff7812 */ /* 0x000fe4000784c0ff */
[----:B------:R-:W-:Y:S02]  /*3820*/  ISETP.LT.OR P1, PT, R2, 0x61, P1 ;  /* 0x000000610200780c */ /* 0x000fe40000f21670 */
[----:B------:R-:W-:Y:S02]  /*3830*/  ISETP.GT.AND P2, PT, R3, 0x69, !P2 ;  /* 0x000000690300780c */ /* 0x000fe40005744270 */
[----:B------:R-:W-:-:S02]  /*3840*/  FSEL R74, R74, -INF , !P1 ;  /* 0xff8000004a4a7808 */ /* 0x000fc40004800000 */
[----:B------:R-:W-:Y:S02]  /*3850*/  ISETP.GT.AND P1, PT, R3, 0x61, !P6 ;  /* 0x000000610300780c */ /* 0x000fe40007724270 */
[----:B------:R-:W-:Y:S02]  /*3860*/  LOP3.LUT P6, RZ, R16, 0x2, RZ, 0xc0, !PT ;  /* 0x0000000210ff7812 */ /* 0x000fe400078cc0ff */
[C---:B------:R-:W-:Y:S02]  /*3870*/  ISETP.LT.OR P1, PT, R2.reuse, 0x62, P1 ;  /* 0x000000620200780c */ /* 0x040fe40000f21670 */
[----:B------:R-:W-:Y:S02]  /*3880*/  ISETP.LT.OR P2, PT, R2, 0x6a, P2 ;  /* 0x0000006a0200780c */ /* 0x000fe40001741670 */
[----:B------:R-:W-:Y:S02]  /*3890*/  FSEL R75, R75, -INF , !P1 ;  /* 0xff8000004b4b7808 */ /* 0x000fe40004800000 */
[----:B------:R-:W-:-:S02]  /*38a0*/  FSETP.NEU.FTZ.AND P1, PT, R0, -INF , PT ;  /* 0xff8000000000780b */ /* 0x000fc40003f3d000 */
[----:B------:R-:W-:Y:S02]  /*38b0*/  FSEL R79, R79, -INF , !P2 ;  /* 0xff8000004f4f7808 */ /* 0x000fe40005000000 */
[----:B------:R-:W-:Y:S02]  /*38c0*/  FSEL R20, R20, RZ, P1 ;  /* 0x000000ff14147208 */ /* 0x000fe40000800000 */
[----:B------:R-:W-:Y:S02]  /*38d0*/  ISETP.GT.AND P1, PT, R3, RZ, !P6 ;  /* 0x000000ff0300720c */ /* 0x000fe40007724270 */
[----:B------:R-:W-:Y:S01]  /*38e0*/  LOP3.LUT P6, RZ, R16, 0x1, RZ, 0xc0, !PT ;  /* 0x0000000110ff7812 */ /* 0x000fe200078cc0ff */
[--C-:B------:R-:W-:Y:S01]  /*38f0*/  FFMA.FTZ R10, R25, UR42, -R20.reuse ;  /* 0x0000002a190a7c23 */ /* 0x100fe20008010814 */
[----:B------:R-:W-:Y:S01]  /*3900*/  ISETP.LT.OR P1, PT, R2, 0x1, P1 ;  /* 0x000000010200780c */ /* 0x000fe20000f21670 */
[--C-:B------:R-:W-:Y:S01]  /*3910*/  FFMA.FTZ R14, R29, UR42, -R20.reuse ;  /* 0x0000002a1d0e7c23 */ /* 0x100fe20008010814 */
[----:B------:R-:W-:Y:S01]  /*3920*/  ISETP.GT.AND P6, PT, R3, 0x79, !P6 ;  /* 0x000000790300780c */ /* 0x000fe200077c4270 */
[--C-:B------:R-:W-:Y:S01]  /*3930*/  FFMA.FTZ R11, R28, UR42, -R20.reuse ;  /* 0x0000002a1c0b7c23 */ /* 0x100fe20008010814 */
[----:B------:R-:W-:Y:S01]  /*3940*/  FSEL R26, R26, -INF , !P1 ;  /* 0xff8000001a1a7808 */ /* 0x000fe20004800000 */
[--C-:B------:R-:W-:Y:S01]  /*3950*/  FFMA.FTZ R28, R45, UR42, -R20.reuse ;  /* 0x0000002a2d1c7c23 */ /* 0x100fe20008010814 */
[----:B------:R-:W-:Y:S01]  /*3960*/  LOP3.LUT P1, RZ, R16, 0x4000000, RZ, 0xc0, !PT ;  /* 0x0400000010ff7812 */ /* 0x000fe2000782c0ff */
[--C-:B------:R-:W-:Y:S01]  /*3970*/  FFMA.FTZ R16, R33, UR42, -R20.reuse ;  /* 0x0000002a21107c23 */ /* 0x100fe20008010814 */
[----:B------:R-:W-:Y:S01]  /*3980*/  FMNMX.FTZ R13, R26, R27, !PT ;  /* 0x0000001b1a0d7209 */ /* 0x000fe20007810000 */
[--C-:B------:R-:W-:Y:S01]  /*3990*/  FFMA.FTZ R57, R57, UR42, -R20.reuse ;  /* 0x0000002a39397c23 */ /* 0x100fe20008010814 */
[----:B------:R-:W-:Y:S01]  /*39a0*/  ISETP.GT.AND P1, PT, R3, 0x68, !P1 ;  /* 0x000000680300780c */ /* 0x000fe20004f24270 */
[--C-:B------:R-:W-:Y:S01]  /*39b0*/  FFMA.FTZ R40, R40, UR42, -R20.reuse ;  /* 0x0000002a28287c23 */ /* 0x100fe20008010814 */
[----:B------:R-:W-:Y:S01]  /*39c0*/  FMNMX.FTZ R12, R30, R13, !PT ;  /* 0x0000000d1e0c7209 */ /* 0x000fe20007810000 */
[--C-:B------:R-:W-:Y:S01]  /*39d0*/  FFMA.FTZ R9, R9, UR42, -R20.reuse ;  /* 0x0000002a09097c23 */ /* 0x100fe20008010814 */
[----:B------:R-:W-:Y:S01]  /*39e0*/  ISETP.LT.OR P1, PT, R2, 0x69, P1 ;  /* 0x000000690200780c */ /* 0x000fe20000f21670 */
[----:B------:R-:W-:Y:S01]  /*39f0*/  MUFU.EX2 R10, R10 ;  /* 0x0000000a000a7308 */ /* 0x000fe20000000800 */
[----:B------:R-:W-:Y:S01]  /*3a00*/  FMNMX.FTZ R15, R31, R12, !PT ;  /* 0x0000000c1f0f7209 */ /* 0x000fe20007810000 */
[--C-:B------:R-:W-:Y:S01]  /*3a10*/  FFMA.FTZ R32, R32, UR42, -R20.reuse ;  /* 0x0000002a20207c23 */ /* 0x100fe20008010814 */
[----:B------:R-:W-:Y:S01]  /*3a20*/  FSEL R78, R78, -INF , !P1 ;  /* 0xff8000004e4e7808 */ /* 0x000fe20004800000 */
        /* <DEDUP_REMOVED lines=23> */
[----:B------:R0:W-:Y:S01]  /*3ba0*/  MUFU.EX2 R21, R40 ;  /* 0x0000002800157308 */ /* 0x0001e20000000800 */
[----:B------:R-:W-:-:S04]  /*3bb0*/  FMNMX.FTZ R23, R47, R12, !PT ;  /* 0x0000000c2f177209 */ /* 0x000fc80007810000 */
[----:B------:R-:W-:-:S03]  /*3bc0*/  FMNMX.FTZ R12, R50, R23, !PT ;  /* 0x00000017320c7209 */ /* 0x000fc60007810000 */
[----:B------:R-:W1:Y:S01]  /*3bd0*/  MUFU.EX2 R14, R14 ;  /* 0x0000000e000e7308 */ /* 0x000e620000000800 */
[----:B------:R-:W-:Y:S01]  /*3be0*/  FMNMX.FTZ R23, R51, R12, !PT ;  /* 0x0000000c33177209 */ /* 0x000fe20007810000 */
[----:B0-----:R-:W-:Y:S01]  /*3bf0*/  FFMA.FTZ R40, R61, UR42, -R20 ;  /* 0x0000002a3d287c23 */ /* 0x001fe20008010814 */
[----:B------:R-:W-:Y:S02]  /*3c00*/  IMAD.U32 R61, RZ, RZ, UR42 ;  /* 0x0000002aff3d7e24 */ /* 0x000fe4000f8e00ff */
[----:B------:R-:W-:-:S03]  /*3c10*/  FMNMX.FTZ R12, R54, R23, !PT ;  /* 0x00000017360c7209 */ /* 0x000fc60007810000 */
[----:B------:R0:W-:Y:S01]  /*3c20*/  MUFU.EX2 R13, R32 ;  /* 0x00000020000d7308 */ /* 0x0001e20000000800 */
[----:B------:R-:W-:-:S04]  /*3c30*/  FMNMX.FTZ R25, R55, R12, !PT ;  /* 0x0000000c37197209 */ /* 0x000fc80007810000 */
[----:B------:R-:W-:-:S03]  /*3c40*/  FMNMX.FTZ R12, R58, R25, !PT ;  /* 0x000000193a0c7209 */ /* 0x000fc60007810000 */
[----:B------:R2:W-:Y:S01]  /*3c50*/  MUFU.EX2 R23, R44 ;  /* 0x0000002c00177308 */ /* 0x0005e20000000800 */
[----:B------:R-:W-:Y:S01]  /*3c60*/  FMNMX.FTZ R25, R59, R12, !PT ;  /* 0x0000000c3b197209 */ /* 0x000fe20007810000 */
[--C-:B0-----:R-:W-:Y:S01]  /*3c70*/  FFMA.FTZ R32, R49, UR42, -R20.reuse ;  /* 0x0000002a31207c23 */ /* 0x101fe20008010814 */
[----:B-1----:R-:W-:Y:S01]  /*3c80*/  F2FP.SATFINITE.E4M3.F32.PACK_AB_MERGE_C R148, R14, R11, RZ ;  /* 0x0000000b0e94723e */ /* 0x002fe200048070ff */
[----:B------:R-:W-:Y:S01]  /*3c90*/  FFMA.FTZ R49, R76, UR42, -R20 ;  /* 0x0000002a4c317c23 */ /* 0x000fe20008010814 */
[----:B------:R-:W-:Y:S02]  /*3ca0*/  FMNMX.FTZ R12, R62, R25, !PT ;  /* 0x000000193e0c7209 */ /* 0x000fe40007810000 */
[----:B------:R-:W-:Y:S01]  /*3cb0*/  F2FP.SATFINITE.E4M3.F32.PACK_AB_MERGE_C R148, R10, R9, R148 ;  /* 0x000000090a94723e */ /* 0x000fe20004807094 */
[----:B------:R0:W-:Y:S01]  /*3cc0*/  MUFU.EX2 R25, R48 ;  /* 0x0000003000197308 */ /* 0x0001e20000000800 */
[----:B------:R-:W-:Y:S01]  /*3cd0*/  FMNMX.FTZ R29, R63, R12, !PT ;  /* 0x0000000c3f1d7209 */ /* 0x000fe20007810000 */
[----:B--2---:R-:W-:-:S03]  /*3ce0*/  FFMA.FTZ R44, R65, UR42, -R20 ;  /* 0x0000002a412c7c23 */ /* 0x004fc60008010814 */
[----:B------:R-:W-:-:S03]  /*3cf0*/  FMNMX.FTZ R12, R66, R29, !PT ;  /* 0x0000001d420c7209 */ /* 0x000fc60007810000 */
[----:B------:R-:W-:Y:S01]  /*3d00*/  MUFU.EX2 R16, R16 ;  /* 0x0000001000107308 */ /* 0x000fe20000000800 */
[----:B------:R-:W-:Y:S01]  /*3d10*/  FMNMX.FTZ R29, R67, R12, !PT ;  /* 0x0000000c431d7209 */ /* 0x000fe20007810000 */
[----:B0-----:R-:W-:-:S03]  /*3d20*/  FFMA.FTZ R48, R69, UR42, -R20 ;  /* 0x0000002a45307c23 */ /* 0x001fc60008010814 */
[----:B------:R-:W-:-:S03]  /*3d30*/  FMNMX.FTZ R12, R70, R29, !PT ;  /* 0x0000001d460c7209 */ /* 0x000fc60007810000 */
[----:B------:R0:W-:Y:S01]  /*3d40*/  MUFU.EX2 R15, R36 ;  /* 0x00000024000f7308 */ /* 0x0001e20000000800 */
[----:B------:R-:W-:-:S04]  /*3d50*/  FMNMX.FTZ R33, R71, R12, !PT ;  /* 0x0000000c47217209 */ /* 0x000fc80007810000 */
[----:B------:R-:W-:-:S03]  /*3d60*/  FMNMX.FTZ R12, R74, R33, !PT ;  /* 0x000000214a0c7209 */ /* 0x000fc60007810000 */
[----:B------:R-:W1:Y:S01]  /*3d70*/  MUFU.EX2 R22, R22 ;  /* 0x0000001600167308 */ /* 0x000e620000000800 */
[----:B------:R-:W-:Y:S01]  /*3d80*/  FMNMX.FTZ R3, R75, R12, !PT ;  /* 0x0000000c4b037209 */ /* 0x000fe20007810000 */
[--C-:B0-----:R-:W-:Y:S01]  /*3d90*/  FFMA.FTZ R36, R53, UR42, -R20.reuse ;  /* 0x0000002a35247c23 */ /* 0x101fe20008010814 */
[----:B------:R-:W-:Y:S02]  /*3da0*/  FFMA.FTZ R53, R80, UR42, -R20 ;  /* 0x0000002a50357c23 */ /* 0x000fe40008010814 */
[----:B------:R-:W-:-:S03]  /*3db0*/  FMNMX.FTZ R12, R78, R3, !PT ;  /* 0x000000034e0c7209 */ /* 0x000fc60007810000 */
[----:B------:R-:W-:Y:S01]  /*3dc0*/  MUFU.EX2 R24, R24 ;  /* 0x0000001800187308 */ /* 0x000fe20000000800 */
[----:B------:R-:W-:-:S04]  /*3dd0*/  FMNMX.FTZ R33, R79, R12, !PT ;  /* 0x0000000c4f217209 */ /* 0x000fc80007810000 */
[----:B------:R-:W-:-:S03]  /*3de0*/  FMNMX.FTZ R12, R82, R33, !PT ;  /* 0x00000021520c7209 */ /* 0x000fc60007810000 */
[----:B------:R-:W-:Y:S01]  /*3df0*/  MUFU.EX2 R28, R28 ;  /* 0x0000001c001c7308 */ /* 0x000fe20000000800 */
[----:B------:R-:W-:Y:S02]  /*3e00*/  FMNMX.FTZ R33, R83, R12, !PT ;  /* 0x0000000c53217209 */ /* 0x000fe40007810000 */
[----:B-1----:R-:W-:Y:S02]  /*3e10*/  F2FP.SATFINITE.E4M3.F32.PACK_AB_MERGE_C R150, R22, R15, RZ ;  /* 0x0000000f1696723e */ /* 0x002fe400048070ff */
[----:B------:R-:W-:Y:S02]  /*3e20*/  FMNMX.FTZ R12, R86, R33, !PT ;  /* 0x00000021560c7209 */ /* 0x000fe40007810000 */
[----:B------:R-:W-:Y:S01]  /*3e30*/  F2FP.SATFINITE.E4M3.F32.PACK_AB_MERGE_C R150, R16, R13, R150 ;  /* 0x0000000d1096723e */ /* 0x000fe20004807096 */
[----:B------:R0:W-:Y:S01]  /*3e40*/  MUFU.EX2 R29, R52 ;  /* 0x00000034001d7308 */ /* 0x0001e20000000800 */
[----:B------:R-:W-:-:S05]  /*3e50*/  FMNMX.FTZ R12, R87, R12, !PT ;  /* 0x0000000c570c7209 */ /* 0x000fca0007810000 */
[----:B------:R-:W1:Y:S02]  /*3e60*/  SHFL.BFLY PT, R45, R12, 0x2, 0x1f ;  /* 0x0c401f000c2d7f89 */ /* 0x000e6400000e0000 */
[----:B------:R-:W-:Y:S01]  /*3e70*/  MUFU.EX2 R36, R36 ;  /* 0x0000002400247308 */ /* 0x000fe20000000800 */
[----:B0-----:R-:W-:-:S07]  /*3e80*/  FFMA.FTZ R52, R73, UR42, -R20 ;  /* 0x0000002a49347c23 */ /* 0x001fce0008010814 */
[----:B------:R-:W-:Y:S08]  /*3e90*/  MUFU.EX2 R32, R32 ;  /* 0x0000002000207308 */ /* 0x000ff00000000800 */
[----:B------:R0:W-:Y:S01]  /*3ea0*/  MUFU.EX2 R33, R60 ;  /* 0x0000003c00217308 */ /* 0x0001e20000000800 */
[----:B-1----:R-:W-:-:S07]  /*3eb0*/  FMNMX.FTZ R57, R12, R45, !PT ;  /* 0x0000002d0c397209 */ /* 0x002fce0007810000 */
[----:B------:R-:W-:Y:S01]  /*3ec0*/  MUFU.EX2 R40, R40 ;  /* 0x0000002800287308 */ /* 0x000fe20000000800 */
[--C-:B0-----:R-:W-:Y:S01]  /*3ed0*/  FFMA.FTZ R60, R81, UR42, -R20.reuse ;  /* 0x0000002a513c7c23 */ /* 0x101fe20008010814 */
[----:B------:R-:W0:Y:S06]  /*3ee0*/  SHFL.BFLY PT, R12, R57, 0x1, 0x1f ;  /* 0x0c201f00390c7f89 */ /* 0x000e2c00000e0000 */
[----:B------:R1:W-:Y:S08]  /*3ef0*/  MUFU.EX2 R3, R56 ;  /* 0x0000003800037308 */ /* 0x0003f00000000800 */
[----:B------:R-:W-:Y:S01]  /*3f00*/  MUFU.EX2 R41, R41 ;  /* 0x0000002900297308 */ /* 0x000fe20000000800 */
[----:B-1----:R-:W-:-:S07]  /*3f10*/  FFMA.FTZ R56, R77, UR42, -R20 ;  /* 0x0000002a4d387c23 */ /* 0x002fce0008010814 */
[----:B------:R-:W-:Y:S01]  /*3f20*/  MUFU.EX2 R48, R48 ;  /* 0x0000003000307308 */ /* 0x000fe20000000800 */
[----:B0-----:R-:W-:Y:S01]  /*3f30*/  FMNMX.FTZ R12, R57, R12, !PT ;  /* 0x0000000c390c7209 */ /* 0x001fe20007810000 */
[--C-:B------:R-:W-:Y:S01]  /*3f40*/  FFMA.FTZ R57, R84, UR42, -R20.reuse ;  /* 0x0000002a54397c23 */ /* 0x100fe20008010814 */
[----:B------:R-:W-:Y:S02]  /*3f50*/  FFMA.FTZ R20, R85, UR42, -R20 ;  /* 0x0000002a55147c23 */ /* 0x000fe40008010814 */
[C---:B------:R-:W-:Y:S01]  /*3f60*/  FSETP.NEU.FTZ.AND P1, PT, R12.reuse, -INF , PT ;  /* 0xff8000000c00780b */ /* 0x040fe20003f3d000 */
[----:B------:R-:W-:Y:S02]  /*3f70*/  FFMA.FTZ R61, R12, R61, -8 ;  /* 0xc10000000c3d7423 */ /* 0x000fe4000001003d */
[----:B------:R-:W-:Y:S03]  /*3f80*/  MUFU.EX2 R37, R37 ;  /* 0x0000002500257308 */ /* 0x000fe60000000800 */
[----:B------:R-:W-:-:S02]  /*3f90*/  FSEL R61, R61, RZ, P1 ;  /* 0x000000ff3d3d7208 */ /* 0x000fc40000800000 */
[----:B------:R-:W-:-:S03]  /*3fa0*/  PLOP3.LUT P1, PT, PT, PT, UP0, 0x40, 0x0 ;  /* 0x000000000000781c */ /* 0x000fc60003f2e808 */
        /* <DEDUP_REMOVED lines=10> */
[----:B------:R-:W-:Y:S01]  /*4050*/  FADD.FTZ R54, R9, R10 ;  /* 0x0000000a09367221 */ /* 0x000fe20000010000 */
[--C-:B------:R-:W-:Y:S01]  /*4060*/  FFMA.FTZ R34, R35, UR42, -R61.reuse ;  /* 0x0000002a23227c23 */ /* 0x100fe2000801083d */
[--C-:B------:R-:W-:Y:S01]  /*4070*/  FFMA.FTZ R35, R42, UR42, -R61.reuse ;  /* 0x0000002a2a237c23 */ /* 0x100fe2000801083d */
[--C-:B------:R-:W-:Y:S01]  /*4080*/  FFMA.FTZ R42, R51, UR42, -R61.reuse ;  /* 0x0000002a332a7c23 */ /* 0x100fe2000801083d */
[----:B------:R-:W-:Y:S01]  /*4090*/  FADD.FTZ R51, R11, R54 ;  /* 0x000000360b337221 */ /* 0x000fe20000010000 */
[--C-:B------:R-:W-:Y:S01]  /*40a0*/  FFMA.FTZ R64, R38, UR42, -R61.reuse ;  /* 0x0000002a26407c23 */ /* 0x100fe2000801083d */
[----:B------:R-:W0:Y:S01]  /*40b0*/  MUFU.EX2 R27, R27 ;  /* 0x0000001b001b7308 */ /* 0x000e220000000800 */
[----:B------:R-:W-:Y:S01]  /*40c0*/  FFMA.FTZ R68, R46, UR42, -R61 ;  /* 0x0000002a2e447c23 */ /* 0x000fe2000801083d */
[----:B------:R-:W-:Y:S01]  /*40d0*/  FADD.FTZ R54, R14, R51 ;  /* 0x000000330e367221 */ /* 0x000fe20000010000 */
[--C-:B------:R-:W-:Y:S01]  /*40e0*/  FFMA.FTZ R46, R59, UR42, -R61.reuse ;  /* 0x0000002a3b2e7c23 */ /* 0x100fe2000801083d */
[--C-:B------:R-:W-:Y:S01]  /*40f0*/  FFMA.FTZ R38, R43, UR42, -R61.reuse ;  /* 0x0000002a2b267c23 */ /* 0x100fe2000801083d */
[--C-:B------:R-:W-:Y:S01]  /*4100*/  FFMA.FTZ R43, R58, UR42, -R61.reuse ;  /* 0x0000002a3a2b7c23 */ /* 0x100fe2000801083d */
[----:B------:R-:W-:Y:S01]  /*4110*/  FADD.FTZ R59, R13, R54 ;  /* 0x000000360d3b7221 */ /* 0x000fe20000010000 */
[--C-:B------:R-:W-:Y:S01]  /*4120*/  FFMA.FTZ R47, R47, UR42, -R61.reuse ;  /* 0x0000002a2f2f7c23 */ /* 0x100fe2000801083d */
[----:B------:R-:W1:Y:S01]  /*4130*/  MUFU.EX2 R30, R30 ;  /* 0x0000001e001e7308 */ /* 0x000e620000000800 */
[----:B------:R-:W-:Y:S01]  /*4140*/  FFMA.FTZ R55, R55, UR42, -R61 ;  /* 0x0000002a37377c23 */ /* 0x000fe2000801083d */
[----:B------:R-:W-:Y:S01]  /*4150*/  FADD.FTZ R58, R16, R59 ;  /* 0x0000003b103a7221 */ /* 0x000fe20000010000 */
[--C-:B------:R-:W-:Y:S01]  /*4160*/  FFMA.FTZ R62, R62, UR42, -R61.reuse ;  /* 0x0000002a3e3e7c23 */ /* 0x100fe2000801083d */
[--C-:B------:R-:W-:Y:S01]  /*4170*/  FFMA.FTZ R63, R63, UR42, -R61.reuse ;  /* 0x0000002a3f3f7c23 */ /* 0x100fe2000801083d */
[--C-:B------:R-:W-:Y:S01]  /*4180*/  FFMA.FTZ R66, R66, UR42, -R61.reuse ;  /* 0x0000002a42427c23 */ /* 0x100fe2000801083d */
[--C-:B------:R-:W-:Y:S01]  /*4190*/  FFMA.FTZ R14, R67, UR42, -R61.reuse ;  /* 0x0000002a430e7c23 */ /* 0x100fe2000801083d */
[----:B------:R-:W-:Y:S01]  /*41a0*/  FFMA.FTZ R70, R70, UR42, -R61 ;  /* 0x0000002a46467c23 */ /* 0x000fe2000801083d */
[----:B------:R-:W2:Y:S01]  /*41b0*/  MUFU.EX2 R65, R65 ;  /* 0x0000004100417308 */ /* 0x000ea20000000800 */
[----:B0-----:R-:W-:Y:S01]  /*41c0*/  FADD.FTZ R51, R26, R27 ;  /* 0x0000001b1a337221 */ /* 0x001fe20000010000 */
[--C-:B------:R-:W-:Y:S01]  /*41d0*/  FFMA.FTZ R71, R71, UR42, -R61.reuse ;  /* 0x0000002a47477c23 */ /* 0x100fe2000801083d */
[--C-:B------:R-:W-:Y:S01]  /*41e0*/  FFMA.FTZ R74, R74, UR42, -R61.reuse ;  /* 0x0000002a4a4a7c23 */ /* 0x100fe2000801083d */
[--C-:B------:R-:W-:Y:S01]  /*41f0*/  FFMA.FTZ R75, R75, UR42, -R61.reuse ;  /* 0x0000002a4b4b7c23 */ /* 0x100fe2000801083d */
[--C-:B------:R-:W-:Y:S01]  /*4200*/  FFMA.FTZ R78, R78, UR42, -R61.reuse ;  /* 0x0000002a4e4e7c23 */ /* 0x100fe2000801083d */
[--C-:B------:R-:W-:Y:S01]  /*4210*/  FFMA.FTZ R79, R79, UR42, -R61.reuse ;  /* 0x0000002a4f4f7c23 */ /* 0x100fe2000801083d */
[----:B------:R-:W-:Y:S01]  /*4220*/  FFMA.FTZ R82, R82, UR42, -R61 ;  /* 0x0000002a52527c23 */ /* 0x000fe2000801083d */
[----:B------:R-:W0:Y:S01]  /*4230*/  MUFU.EX2 R31, R31 ;  /* 0x0000001f001f7308 */ /* 0x000e220000000800 */
[----:B-1----:R-:W-:Y:S01]  /*4240*/  FADD.FTZ R54, R30, R51 ;  /* 0x000000331e367221 */ /* 0x002fe20000010000 */
[----:B------:R-:W-:Y:S01]  /*4250*/  FADD.FTZ R51, R15, R58 ;  /* 0x0000003a0f337221 */ /* 0x000fe20000010000 */
[--C-:B------:R-:W-:Y:S01]  /*4260*/  FFMA.FTZ R83, R83, UR42, -R61.reuse ;  /* 0x0000002a53537c23 */ /* 0x100fe2000801083d */
[--C-:B------:R-:W-:Y:S01]  /*4270*/  FFMA.FTZ R86, R86, UR42, -R61.reuse ;  /* 0x0000002a56567c23 */ /* 0x100fe2000801083d */
[----:B------:R-:W-:Y:S01]  /*4280*/  FFMA.FTZ R61, R87, UR42, -R61 ;  /* 0x0000002a573d7c23 */ /* 0x000fe2000801083d */
[----:B------:R-:W-:-:S02]  /*4290*/  FADD.FTZ R58, R22, R51 ;  /* 0x00000033163a7221 */ /* 0x000fc40000010000 */
[----:B------:R-:W1:Y:S01]  /*42a0*/  MUFU.EX2 R34, R34 ;  /* 0x0000002200227308 */ /* 0x000e620000000800 */
[----:B--2---:R-:W-:Y:S01]  /*42b0*/  FADD.FTZ R54, R65, R54 ;  /* 0x0000003641367221 */ /* 0x004fe20000010000 */
[----:B------:R-:W-:Y:S01]  /*42c0*/  FADD.FTZ R15, R21, R58 ;  /* 0x0000003a150f7221 */ /* 0x000fe20000010000 */
[----:B------:R-:W-:-:S03]  /*42d0*/  F2FP.SATFINITE.E4M3.F32.PACK_AB_MERGE_C R30, R65, R30, RZ ;  /* 0x0000001e411e723e */ /* 0x000fc600048070ff */
[----:B------:R-:W-:Y:S01]  /*42e0*/  FADD.FTZ R22, R24, R15 ;  /* 0x0000000f18167221 */ /* 0x000fe20000010000 */
[----:B------:R-:W-:Y:S01]  /*42f0*/  F2FP.SATFINITE.E4M3.F32.PACK_AB_MERGE_C R149, R27, R26, R30 ;  /* 0x0000001a1b95723e */ /* 0x000fe2000480701e */
[----:B------:R-:W2:Y:S01]  /*4300*/  MUFU.EX2 R64, R64 ;  /* 0x0000004000407308 */ /* 0x000ea20000000800 */
[----:B0-----:R-:W-:Y:S01]  /*4310*/  FADD.FTZ R11, R31, R54 ;  /* 0x000000361f0b7221 */ /* 0x001fe20000010000 */
[----:B------:R-:W-:Y:S01]  /*4320*/  FADD.FTZ R9, R23, R22 ;  /* 0x0000001617097221 */ /* 0x000fe20000010000 */
[----:B------:R-:W-:-:S03]  /*4330*/  F2FP.SATFINITE.E4M3.F32.PACK_AB_MERGE_C R23, R28, R23, RZ ;  /* 0x000000171c17723e */ /* 0x000fc600048070ff */
[----:B------:R-:W-:Y:S01]  /*4340*/  FADD.FTZ R28, R28, R9 ;  /* 0x000000091c1c7221 */ /* 0x000fe20000010000 */
[----:B------:R-:W-:Y:S01]  /*4350*/  F2FP.SATFINITE.E4M3.F32.PACK_AB_MERGE_C R144, R24, R21, R23 ;  /* 0x000000151890723e */ /* 0x000fe20004807017 */
[----:B------:R-:W0:Y:S01]  /*4360*/  MUFU.EX2 R69, R69 ;  /* 0x0000004500457308 */ /* 0x000e220000000800 */
[----:B-1----:R-:W-:-:S07]  /*4370*/  FADD.FTZ R11, R34, R11 ;  /* 0x0000000b220b7221 */ /* 0x002fce0000010000 */
[----:B------:R-:W1:Y:S01]  /*4380*/  MUFU.EX2 R35, R35 ;  /* 0x0000002300237308 */ /* 0x000e620000000800 */
[----:B--2---:R-:W-:Y:S01]  /*4390*/  FADD.FTZ R10, R64, R11 ;  /* 0x0000000b400a7221 */ /* 0x004fe20000010000 */
[----:B------:R-:W-:-:S04]  /*43a0*/  FADD.FTZ R11, R25, R28 ;  /* 0x0000001c190b7221 */ /* 0x000fc80000010000 */
[----:B------:R-:W-:Y:S01]  /*43b0*/  FADD.FTZ R16, R32, R11 ;  /* 0x0000000b20107221 */ /* 0x000fe20000010000 */
[----:B------:R-:W-:Y:S01]  /*43c0*/  VIADD R11, R18, 0xfffffffe ;  /* 0xfffffffe120b7836 */ /* 0x000fe20000000000 */
[----:B------:R-:W2:Y:S01]  /*43d0*/  MUFU.EX2 R38, R38 ;  /* 0x0000002600267308 */ /* 0x000ea20000000800 */
[C---:B0-----:R-:W-:Y:S01]  /*43e0*/  FADD.FTZ R10, R69.reuse, R10 ;  /* 0x0000000a450a7221 */ /* 0x041fe20000010000 */
[----:B------:R-:W-:-:S04]  /*43f0*/  F2FP.SATFINITE.E4M3.F32.PACK_AB_MERGE_C R64, R69, R64, RZ ;  /* 0x000000404540723e */ /* 0x000fc800048070ff */
[----:B------:R-:W-:Y:S02]  /*4400*/  F2FP.SATFINITE.E4M3.F32.PACK_AB_MERGE_C R151, R34, R31, R64 ;  /* 0x0000001f2297723e */ /* 0x000fe40004807040 */
[----:B------:R-:W0:Y:S01]  /*4410*/  MUFU.EX2 R68, R68 ;  /* 0x0000004400447308 */ /* 0x000e220000000800 */
[----:B-1----:R-:W-:Y:S01]  /*4420*/  FADD.FTZ R9, R35, R10 ;  /* 0x0000000a23097221 */ /* 0x002fe20000010000 */
[----:B------:R-:W-:Y:S01]  /*4430*/  F2FP.SATFINITE.E4M3.F32.PACK_AB_MERGE_C R10, R36, R29, RZ ;  /* 0x0000001d240a723e */ /* 0x000fe200048070ff */
[----:B------:R-:W-:-:S03]  /*4440*/  FADD.FTZ R29, R29, R16 ;  /* 0x000000101d1d7221 */ /* 0x000fc60000010000 */
[----:B------:R-:W-:Y:S01]  /*4450*/  F2FP.SATFINITE.E4M3.F32.PACK_AB_MERGE_C R146, R32, R25, R10 ;  /* 0x000000192092723e */ /* 0x000fe2000480700a */
[----:B------:R-:W-:Y:S01]  /*4460*/  FADD.FTZ R36, R36, R29 ;  /* 0x0000001d24247221 */ /* 0x000fe20000010000 */
[----:B------:R-:W1:Y:S01]  /*4470*/  MUFU.EX2 R47, R47 ;  /* 0x0000002f002f7308 */ /* 0x000e620000000800 */
[----:B--2---:R-:W-:-:S07]  /*4480*/  FADD.FTZ R9, R38, R9 ;  /* 0x0000000926097221 */ /* 0x004fce0000010000 */
[----:B------:R-:W2:Y:S01]  /*4490*/  MUFU.EX2 R39, R39 ;  /* 0x0000002700277308 */ /* 0x000ea20000000800 */
[----:B0-----:R-:W-:Y:S01]  /*44a0*/  FADD.FTZ R10, R68, R9 ;  /* 0x00000009440a7221 */ /* 0x001fe20000010000 */
[----:B------:R-:W-:-:S04]  /*44b0*/  F2FP.SATFINITE.E4M3.F32.PACK_AB_MERGE_C R9, R40, R33, RZ ;  /* 0x000000212809723e */ /* 0x000fc800048070ff */
[C---:B------:R-:W-:Y:S01]  /*44c0*/  F2FP.SATFINITE.E4M3.F32.PACK_AB_MERGE_C R140, R2.reuse, R3, R9 ;  /* 0x00000003028c723e */ /* 0x040fe20004807009 */
[----:B------:R-:W-:Y:S01]  /*44d0*/  FADD.FTZ R3, R3, R36 ;  /* 0x0000002403037221 */ /* 0x000fe20000010000 */
[----:B------:R-:W0:Y:S01]  /*44e0*/  MUFU.EX2 R42, R42 ;  /* 0x0000002a002a7308 */ /* 0x000e220000000800 */
[C---:B-1----:R-:W-:Y:S01]  /*44f0*/  FADD.FTZ R10, R47.reuse, R10 ;  /* 0x0000000a2f0a7221 */ /* 0x042fe20000010000 */
[----:B------:R-:W-:Y:S01]  /*4500*/  F2FP.SATFINITE.E4M3.F32.PACK_AB_MERGE_C R47, R47, R68, RZ ;  /* 0x000000442f2f723e */ /* 0x000fe200048070ff */
[----:B------:R-:W-:-:S03]  /*4510*/  FADD.FTZ R2, R2, R3 ;  /* 0x0000000302027221 */ /* 0x000fc60000010000 */
[----:B------:R-:W-:Y:S01]  /*4520*/  F2FP.SATFINITE.E4M3.F32.PACK_AB_MERGE_C R145, R38, R35, R47 ;  /* 0x000000232691723e */ /* 0x000fe2000480702f */
[----:B------:R-:W-:Y:S01]  /*4530*/  FADD.FTZ R33, R33, R2 ;  /* 0x0000000221217221 */ /* 0x000fe20000010000 */
[----:B------:R-:W1:Y:S01]  /*4540*/  MUFU.EX2 R50, R50 ;  /* 0x0000003200327308 */ /* 0x000e620000000800 */
[----:B--2---:R-:W-:Y:S01]  /*4550*/  FADD.FTZ R9, R39, R10 ;  /* 0x0000000a27097221 */ /* 0x004fe20000010000 */
[----:B------:R-:W-:Y:S01]  /*4560*/  F2FP.SATFINITE.E4M3.F32.PACK_AB_MERGE_C R2, R48, R41, RZ ;  /* 0x000000293002723e */ /* 0x000fe200048070ff */
[----:B------:R-:W-:-:S03]  /*4570*/  FADD.FTZ R40, R40, R33 ;  /* 0x0000002128287221 */ /* 0x000fc60000010000 */
[----:B------:R-:W-:Y:S01]  /*4580*/  F2FP.SATFINITE.E4M3.F32.PACK_AB_MERGE_C R142, R44, R37, R2 ;  /* 0x000000252c8e723e */ /* 0x000fe20004807002 */
[----:B------:R-:W-:Y:S01]  /*4590*/  FADD.FTZ R37, R37, R40 ;  /* 0x0000002825257221 */ /* 0x000fe20000010000 */
[----:B------:R-:W2:Y:S01]  /*45a0*/  MUFU.EX2 R55, R55 ;  /* 0x0000003700377308 */ /* 0x000ea20000000800 */
[----:B0-----:R-:W-:Y:S02]  /*45b0*/  FADD.FTZ R9, R42, R9 ;  /* 0x000000092a097221 */ /* 0x001fe40000010000 */
[----:B------:R-:W-:-:S04]  /*45c0*/  FADD.FTZ R44, R44, R37 ;  /* 0x000000252c2c7221 */ /* 0x000fc80000010000 */
[----:B------:R-:W-:Y:S01]  /*45d0*/  FADD.FTZ R41, R41, R44 ;  /* 0x0000002c29297221 */ /* 0x000fe20000010000 */
[----:B------:R-:W0:Y:S01]  /*45e0*/  MUFU.EX2 R43, R43 ;  /* 0x0000002b002b7308 */ /* 0x000e220000000800 */
[----:B-1----:R-:W-:Y:S02]  /*45f0*/  FADD.FTZ R10, R50, R9 ;  /* 0x00000009320a7221 */ /* 0x002fe40000010000 */
[----:B------:R-:W-:-:S05]  /*4600*/  FADD.FTZ R48, R48, R41 ;  /* 0x0000002930307221 */ /* 0x000fca0000010000 */
[----:B------:R-:W1:Y:S01]  /*4610*/  MUFU.EX2 R46, R46 ;  /* 0x0000002e002e7308 */ /* 0x000e620000000800 */
[C---:B--2---:R-:W-:Y:S01]  /*4620*/  FADD.FTZ R10, R55.reuse, R10 ;  /* 0x0000000a370a7221 */ /* 0x044fe20000010000 */
[----:B------:R-:W-:-:S04]  /*4630*/  F2FP.SATFINITE.E4M3.F32.PACK_AB_MERGE_C R50, R55, R50, RZ ;  /* 0x000000323732723e */ /* 0x000fc800048070ff */
[----:B------:R-:W-:Y:S02]  /*4640*/  F2FP.SATFINITE.E4M3.F32.PACK_AB_MERGE_C R147, R42, R39, R50 ;  /* 0x000000272a93723e */ /* 0x000fe40004807032 */
[----:B------:R-:W2:Y:S01]  /*4650*/  MUFU.EX2 R62, R62 ;  /* 0x0000003e003e7308 */ /* 0x000ea20000000800 */
[----:B0-----:R-:W-:-:S07]  /*4660*/  FADD.FTZ R3, R43, R10 ;  /* 0x0000000a2b037221 */ /* 0x001fce0000010000 */
[----:B------:R-:W0:Y:S01]  /*4670*/  MUFU.EX2 R63, R63 ;  /* 0x0000003f003f7308 */ /* 0x000e220000000800 */
[----:B-1----:R-:W-:-:S07]  /*4680*/  FADD.FTZ R3, R46, R3 ;  /* 0x000000032e037221 */ /* 0x002fce0000010000 */
[----:B------:R-:W1:Y:S01]  /*4690*/  MUFU.EX2 R19, R66 ;  /* 0x0000004200137308 */ /* 0x000e620000000800 */
[----:B--2---:R-:W-:-:S07]  /*46a0*/  FADD.FTZ R2, R62, R3 ;  /* 0x000000033e027221 */ /* 0x004fce0000010000 */
[----:B------:R-:W-:Y:S01]  /*46b0*/  MUFU.EX2 R49, R49 ;  /* 0x0000003100317308 */ /* 0x000fe20000000800 */
[C---:B0-----:R-:W-:Y:S01]  /*46c0*/  FADD.FTZ R2, R63.reuse, R2 ;  /* 0x000000023f027221 */ /* 0x041fe20000010000 */
[----:B------:R-:W-:-:S04]  /*46d0*/  F2FP.SATFINITE.E4M3.F32.PACK_AB_MERGE_C R62, R63, R62, RZ ;  /* 0x0000003e3f3e723e */ /* 0x000fc800048070ff */
[----:B------:R-:W-:Y:S02]  /*46e0*/  F2FP.SATFINITE.E4M3.F32.PACK_AB_MERGE_C R141, R46, R43, R62 ;  /* 0x0000002b2e8d723e */ /* 0x000fe4000480703e */
[----:B------:R-:W0:Y:S01]  /*46f0*/  MUFU.EX2 R56, R56 ;  /* 0x0000003800387308 */ /* 0x000e220000000800 */
[----:B-1----:R-:W-:-:S07]  /*4700*/  FADD.FTZ R3, R19, R2 ;  /* 0x0000000213037221 */ /* 0x002fce0000010000 */
[----:B------:R-:W1:Y:S08]  /*4710*/  MUFU.EX2 R14, R14 ;  /* 0x0000000e000e7308 */ /* 0x000e700000000800 */
[----:B------:R-:W-:Y:S01]  /*4720*/  MUFU.EX2 R45, R72 ;  /* 0x00000048002d7308 */ /* 0x000fe20000000800 */
[----:B0-----:R-:W-:-:S07]  /*4730*/  F2FP.SATFINITE.E4M3.F32.PACK_AB_MERGE_C R2, R56, R49, RZ ;  /* 0x000000313802723e */ /* 0x001fce00048070ff */
[----:B------:R-:W0:Y:S01]  /*4740*/  MUFU.EX2 R52, R52 ;  /* 0x0000003400347308 */ /* 0x000e220000000800 */
[----:B-1----:R-:W-:-:S07]  /*4750*/  FADD.FTZ R3, R14, R3 ;  /* 0x000000030e037221 */ /* 0x002fce0000010000 */
[----:B------:R-:W1:Y:S08]  /*4760*/  MUFU.EX2 R70, R70 ;  /* 0x0000004600467308 */ /* 0x000e700000000800 */
[----:B------:R-:W2:Y:S01]  /*4770*/  MUFU.EX2 R71, R71 ;  /* 0x0000004700477308 */ /* 0x000ea20000000800 */
[----:B0-----:R-:W-:Y:S01]  /*4780*/  F2FP.SATFINITE.E4M3.F32.PACK_AB_MERGE_C R136, R52, R45, R2 ;  /* 0x0000002d3488723e */ /* 0x001fe20004807002 */
[----:B------:R-:W-:-:S04]  /*4790*/  FADD.FTZ R45, R45, R48 ;  /* 0x000000302d2d7221 */ /* 0x000fc80000010000 */
[----:B------:R-:W-:Y:S02]  /*47a0*/  FADD.FTZ R52, R52, R45 ;  /* 0x0000002d34347221 */ /* 0x000fe40000010000 */
[----:B------:R-:W0:Y:S01]  /*47b0*/  MUFU.EX2 R74, R74 ;  /* 0x0000004a004a7308 */ /* 0x000e220000000800 */
[----:B-1----:R-:W-:Y:S01]  /*47c0*/  FADD.FTZ R2, R70, R3 ;  /* 0x0000000346027221 */ /* 0x002fe20000010000 */
[----:B------:R-:W-:-:S04]  /*47d0*/  FADD.FTZ R49, R49, R52 ;  /* 0x0000003431317221 */ /* 0x000fc80000010000 */
[----:B------:R-:W-:Y:S02]  /*47e0*/  FADD.FTZ R56, R56, R49 ;  /* 0x0000003138387221 */ /* 0x000fe40000010000 */
[----:B------:R-:W1:Y:S01]  /*47f0*/  MUFU.EX2 R75, R75 ;  /* 0x0000004b004b7308 */ /* 0x000e620000000800 */
[C---:B--2---:R-:W-:Y:S01]  /*4800*/  F2FP.SATFINITE.E4M3.F32.PACK_AB_MERGE_C R70, R71.reuse, R70, RZ ;  /* 0x000000464746723e */ /* 0x044fe200048070ff */
[----:B------:R-:W-:-:S03]  /*4810*/  FADD.FTZ R71, R71, R2 ;  /* 0x0000000247477221 */ /* 0x000fc60000010000 */
[----:B------:R-:W-:-:S03]  /*4820*/  F2FP.SATFINITE.E4M3.F32.PACK_AB_MERGE_C R143, R14, R19, R70 ;  /* 0x000000130e8f723e */ /* 0x000fc60004807046 */
[----:B------:R-:W2:Y:S01]  /*4830*/  MUFU.EX2 R78, R78 ;  /* 0x0000004e004e7308 */ /* 0x000ea20000000800 */
[----:B0-----:R-:W-:-:S07]  /*4840*/  FADD.FTZ R2, R74, R71 ;  /* 0x000000474a027221 */ /* 0x001fce0000010000 */
[----:B------:R-:W-:Y:S01]  /*4850*/  MUFU.EX2 R57, R57 ;  /* 0x0000003900397308 */ /* 0x000fe20000000800 */
[----:B-1----:R-:W-:-:S07]  /*4860*/  FADD.FTZ R3, R75, R2 ;  /* 0x000000024b037221 */ /* 0x002fce0000010000 */
[----:B------:R-:W0:Y:S01]  /*4870*/  MUFU.EX2 R20, R20 ;  /* 0x0000001400147308 */ /* 0x000e220000000800 */
[----:B--2---:R-:W-:-:S07]  /*4880*/  FADD.FTZ R2, R78, R3 ;  /* 0x000000034e027221 */ /* 0x004fce0000010000 */
[----:B------:R-:W1:Y:S08]  /*4890*/  MUFU.EX2 R79, R79 ;  /* 0x0000004f004f7308 */ /* 0x000e700000000800 */
[----:B------:R-:W-:Y:S01]  /*48a0*/  MUFU.EX2 R53, R53 ;  /* 0x0000003500357308 */ /* 0x000fe20000000800 */
[----:B0-----:R-:W-:-:S07]  /*48b0*/  F2FP.SATFINITE.E4M3.F32.PACK_AB_MERGE_C R9, R20, R57, RZ ;  /* 0x000000391409723e */ /* 0x001fce00048070ff */
[----:B------:R-:W0:Y:S01]  /*48c0*/  MUFU.EX2 R60, R60 ;  /* 0x0000003c003c7308 */ /* 0x000e220000000800 */
[C---:B-1----:R-:W-:Y:S01]  /*48d0*/  F2FP.SATFINITE.E4M3.F32.PACK_AB_MERGE_C R78, R79.reuse, R78, RZ ;  /* 0x0000004e4f4e723e */ /* 0x042fe200048070ff */
[----:B------:R-:W-:-:S03]  /*48e0*/  FADD.FTZ R79, R79, R2 ;  /* 0x000000024f4f7221 */ /* 0x000fc60000010000 */
[----:B------:R-:W-:-:S03]  /*48f0*/  F2FP.SATFINITE.E4M3.F32.PACK_AB_MERGE_C R137, R75, R74, R78 ;  /* 0x0000004a4b89723e */ /* 0x000fc6000480704e */
[----:B------:R-:W1:Y:S08]  /*4900*/  MUFU.EX2 R82, R82 ;  /* 0x0000005200527308 */ /* 0x000e700000000800 */
[----:B------:R-:W2:Y:S01]  /*4910*/  MUFU.EX2 R83, R83 ;  /* 0x0000005300537308 */ /* 0x000ea20000000800 */
[----:B0-----:R-:W-:Y:S01]  /*4920*/  F2FP.SATFINITE.E4M3.F32.PACK_AB_MERGE_C R138, R60, R53, R9 ;  /* 0x000000353c8a723e */ /* 0x001fe20004807009 */
[----:B------:R-:W-:-:S04]  /*4930*/  FADD.FTZ R53, R53, R56 ;  /* 0x0000003835357221 */ /* 0x000fc80000010000 */
[----:B------:R-:W-:Y:S02]  /*4940*/  FADD.FTZ R60, R60, R53 ;  /* 0x000000353c3c7221 */ /* 0x000fe40000010000 */
[----:B------:R-:W0:Y:S01]  /*4950*/  MUFU.EX2 R86, R86 ;  /* 0x0000005600567308 */ /* 0x000e220000000800 */
[----:B-1----:R-:W-:Y:S01]  /*4960*/  FADD.FTZ R2, R82, R79 ;  /* 0x0000004f52027221 */ /* 0x002fe20000010000 */
[----:B------:R-:W-:-:S06]  /*4970*/  FADD.FTZ R57, R57, R60 ;  /* 0x0000003c39397221 */ /* 0x000fcc0000010000 */
[----:B------:R-:W1:Y:S01]  /*4980*/  MUFU.EX2 R61, R61 ;  /* 0x0000003d003d7308 */ /* 0x000e620000000800 */
[----:B--2---:R-:W-:-:S04]  /*4990*/  FADD.FTZ R3, R83, R2 ;  /* 0x0000000253037221 */ /* 0x004fc80000010000 */
[----:B0-----:R-:W-:Y:S01]  /*49a0*/  FADD.FTZ R2, R86, R3 ;  /* 0x0000000356027221 */ /* 0x001fe20000010000 */
[----:B------:R-:W-:Y:S01]  /*49b0*/  FADD.FTZ R3, R20, R57 ;  /* 0x0000003914037221 */ /* 0x000fe20000010000 */
[C---:B-1----:R-:W-:Y:S02]  /*49c0*/  F2FP.SATFINITE.E4M3.F32.PACK_AB_MERGE_C R9, R61.reuse, R86, RZ ;  /* 0x000000563d09723e */ /* 0x042fe400048070ff */
[----:B------:R-:W-:Y:S02]  /*49d0*/  FADD.FTZ R2, R61, R2 ;  /* 0x000000023d027221 */ /* 0x000fe40000010000 */
[----:B------:R-:W-:Y:S01]  /*49e0*/  F2FP.SATFINITE.E4M3.F32.PACK_AB_MERGE_C R139, R83, R82, R9 ;  /* 0x00000052538b723e */ /* 0x000fe20004807009 */
[----:B------:R-:W-:Y:S06]  /*49f0*/  @P1 BRA `(.L_x_783) ;  /* 0x00000000004c1947 */ /* 0x000fec0003800000 */
[----:B------:R-:W-:Y:S01]  /*4a00*/  ISETP.LT.AND P1, PT, RZ, UR47, PT ;  /* 0x0000002fff007c0c */ /* 0x000fe2000bf21270 */
[----:B------:R-:W-:-:S12]  /*4a10*/  UIADD3 UR10, UR47, -0x1, URZ ;  /* 0xffffffff2f0a7890 */ /* 0x000fd8000fffe03f */
[----:B------:R-:W-:Y:S05]  /*4a20*/  @P1 BRA `(.L_x_784) ;  /* 0x0000000000201947 */ /* 0x000fea0003800000 */
[----:B------:R-:W-:Y:S01]  /*4a30*/  ULDC UR11, c[0x0][0x9e4] ;  /* 0x00027900000b7ab9 */ /* 0x000fe20000000800 */
[----:B------:R-:W-:Y:S02]  /*4a40*/  UIADD3 UR10, -UR47, URZ, URZ ;  /* 0x0000003f2f0a7290 */ /* 0x000fe4000fffe13f */
[----:B------:R-:W-:-:S11]  /*4a50*/  UISETP.NE.AND UP0, UPT, UR11, 0x1, UPT ;  /* 0x000000010b00788c */ /* 0x000fd6000bf05270 */
[----:B------:R-:W-:Y:S02]  /*4a60*/  @UP0 ULDC.64 UR14, c[0x0][0x9e8] ;  /* 0x00027a00000e0ab9 */ /* 0x000fe40000000a00 */
[----:B------:R-:W-:-:S04]  /*4a70*/  UIMAD.WIDE.U32 UR4, UR10, UR14, URZ ;  /* 0x0000000e0a0472a5 */ /* 0x000fc8000f8e003f */
[----:B------:R-:W-:-:S04]  /*4a80*/  @UP0 USHF.R.U32.HI UR10, URZ, UR15, UR5 ;  /* 0x0000000f3f0a0299 */ /* 0x000fc80008011605 */
[----:B------:R-:W-:Y:S01]  /*4a90*/  ULOP3.LUT UR10, URZ, UR10, URZ, 0x33, !UPT ;  /* 0x0000000a3f0a7292 */ /* 0x000fe2000f8e333f */
[----:B------:R-:W-:Y:S11]  /*4aa0*/  BRA `(.L_x_785) ;  /* 0x0000000000147947 */ /* 0x000ff60003800000 */
.L_x_784:
[----:B------:R-:W-:Y:S02]  /*4ab0*/  ULDC UR11, c[0x0][0x9e4] ;  /* 0x00027900000b7ab9 */ /* 0x000fe40000000800 */
[----:B------:R-:W-:-:S11]  /*4ac0*/  UISETP.NE.AND UP0, UPT, UR11, 0x1, UPT ;  /* 0x000000010b00788c */ /* 0x000fd6000bf05270 */
[----:B------:R-:W-:Y:S02]  /*4ad0*/  @UP0 ULDC.64 UR14, c[0x0][0x9e8] ;  /* 0x00027a00000e0ab9 */ /* 0x000fe40000000a00 */
[----:B------:R-:W-:-:S04]  /*4ae0*/  UIMAD.WIDE.U32 UR4, UR10, UR14, URZ ;  /* 0x0000000e0a0472a5 */ /* 0x000fc8000f8e003f */
[----:B------:R-:W-:-:S12]  /*4af0*/  @UP0 USHF.R.U32.HI UR10, URZ, UR15, UR5 ;  /* 0x0000000f3f0a0299 */ /* 0x000fd80008011605 */
.L_x_785:
[----:B------:R-:W-:-:S04]  /*4b00*/  UIMAD UR10, UR10, UR11, UR11 ;  /* 0x0000000b0a0a72a4 */ /* 0x000fc8000f8e020b */
[----:B------:R-:W-:-:S04]  /*4b10*/  UISETP.LT.AND UP0, UPT, UR7, UR10, UPT ;  /* 0x0000000a0700728c */ /* 0x000fc8000bf01270 */
[----:B------:R-:W-:-:S12]  /*4b20*/  USEL UR7, UR7, UR10, UP0 ;  /* 0x0000000a07077287 */ /* 0x000fd80008000000 */
.L_x_783:
[----:B------:R-:W-:Y:S01]  /*4b30*/  USHF.R.S32.HI UR4, URZ, 0x1f, UR7 ;  /* 0x0000001f3f047899 */ /* 0x000fe20008011407 */
[----:B------:R-:W0:Y:S01]  /*4b40*/  S2UR UR5, SR_CgaCtaId ;  /* 0x00000000000579c3 */ /* 0x000e220000008800 */
[----:B------:R-:W-:Y:S02]  /*4b50*/  CS2R R88, SRZ ;  /* 0x0000000000587805 */ /* 0x000fe4000001ff00 */
[----:B------:R-:W-:Y:S01]  /*4b60*/  CS2R R90, SRZ ;  /* 0x00000000005a7805 */ /* 0x000fe2000001ff00 */
[----:B------:R-:W-:Y:S01]  /*4b70*/  ULEA.HI UR4, UR4, UR7, URZ, 0x7 ;  /* 0x0000000704047291 */ /* 0x000fe2000f8f383f */
[----:B------:R-:W-:Y:S02]  /*4b80*/  CS2R R92, SRZ ;  /* 0x00000000005c7805 */ /* 0x000fe4000001ff00 */
[----:B------:R-:W-:Y:S01]  /*4b90*/  CS2R R94, SRZ ;  /* 0x00000000005e7805 */ /* 0x000fe2000001ff00 */
[----:B------:R-:W-:Y:S01]  /*4ba0*/  UMOV UR7, URZ ;  /* 0x0000003f00077c82 */ /* 0x000fe20008000000 */
[----:B------:R-:W-:Y:S01]  /*4bb0*/  USHF.R.S32.HI UR4, URZ, 0x7, UR4 ;  /* 0x000000073f047899 */ /* 0x000fe20008011404 */
[----:B------:R-:W-:-:S02]  /*4bc0*/  CS2R R96, SRZ ;  /* 0x0000000000607805 */ /* 0x000fc4000001ff00 */
[----:B------:R-:W-:Y:S02]  /*4bd0*/  CS2R R98, SRZ ;  /* 0x0000000000627805 */ /* 0x000fe4000001ff00 */
[----:B------:R-:W-:Y:S01]  /*4be0*/  CS2R R100, SRZ ;  /* 0x0000000000647805 */ /* 0x000fe2000001ff00 */
[----:B------:R-:W-:Y:S01]  /*4bf0*/  UISETP.LT.AND UP0, UPT, UR44, UR4, UPT ;  /* 0x000000042c00728c */ /* 0x000fe2000bf01270 */
[----:B------:R-:W-:Y:S02]  /*4c00*/  CS2R R102, SRZ ;  /* 0x0000000000667805 */ /* 0x000fe4000001ff00 */
[----:B------:R-:W-:Y:S02]  /*4c10*/  CS2R R104, SRZ ;  /* 0x0000000000687805 */ /* 0x000fe4000001ff00 */
[----:B------:R-:W-:Y:S01]  /*4c20*/  CS2R R106, SRZ ;  /* 0x00000000006a7805 */ /* 0x000fe2000001ff00 */
[----:B------:R-:W-:Y:S01]  /*4c30*/  USEL UR23, UR44, UR4, !UP0 ;  /* 0x000000042c177287 */ /* 0x000fe2000c000000 */
[----:B------:R-:W-:-:S02]  /*4c40*/  CS2R R108, SRZ ;  /* 0x00000000006c7805 */ /* 0x000fc4000001ff00 */
[----:B------:R-:W-:Y:S01]  /*4c50*/  CS2R R110, SRZ ;  /* 0x00000000006e7805 */ /* 0x000fe2000001ff00 */
[----:B------:R-:W-:Y:S01]  /*4c60*/  UMOV UR4, URZ ;  /* 0x0000003f00047c82 */ /* 0x000fe20008000000 */
[----:B------:R-:W-:Y:S02]  /*4c70*/  CS2R R112, SRZ ;  /* 0x0000000000707805 */ /* 0x000fe4000001ff00 */
[----:B------:R-:W-:Y:S02]  /*4c80*/  CS2R R114, SRZ ;  /* 0x0000000000727805 */ /* 0x000fe4000001ff00 */
[----:B------:R-:W-:Y:S02]  /*4c90*/  ISETP.GE.AND P1, PT, R11, UR23, PT ;  /* 0x000000170b007c0c */ /* 0x000fe4000bf26270 */
        /* <DEDUP_REMOVED lines=9> */
[----:B------:R-:W-:Y:S01]  /*4d30*/  CS2R R134, SRZ ;  /* 0x0000000000867805 */ /* 0x000fe2000001ff00 */
[----:B0-----:R-:W-:Y:S06]  /*4d40*/  @!P1 BRA `(.L_x_786) ;  /* 0x0000002c00a49947 */ /* 0x001fec0003800000 */
        /* <DEDUP_REMOVED lines=27> */
[----:B------:R-:W-:Y:S01]  /*4f00*/  UMOV UR22, URZ ;  /* 0x0000003f00167c82 */ /* 0x000fe20008000000 */
[----:B------:R-:W-:Y:S01]  /*4f10*/  ULDC UR26, c[0x0][0x9e4] ;  /* 0x00027900001a7ab9 */ /* 0x000fe20000000800 */
[----:B------:R-:W-:Y:S01]  /*4f20*/  ULDC UR24, c[0x0][0x2f0] ;  /* 0x0000bc0000187ab9 */ /* 0x000fe20000000800 */
[----:B------:R-:W-:-:S05]  /*4f30*/  ULDC UR25, c[0x0][0x9e0] ;  /* 0x0002780000197ab9 */ /* 0x000fca0000000800 */
.L_x_805:
[----:B------:R-:W-:-:S04]  /*4f40*/  UISETP.NE.AND UP0, UPT, UR22, 0x1, UPT ;  /* 0x000000011600788c */ /* 0x000fc8000bf05270 */
[----:B------:R-:W-:-:S04]  /*4f50*/  USEL UR4, URZ, 0x1, UP0 ;  /* 0x000000013f047887 */ /* 0x000fc80008000000 */
[----:B------:R-:W-:Y:S01]  /*4f60*/  ULOP3.LUT UR4, UR21, UR4, URZ, 0x3c, !UPT ;  /* 0x0000000415047292 */ /* 0x000fe2000f8e3c3f */
[----:B------:R-:W-:Y:S11]  /*4f70*/  @!P0 BRA `(.L_x_787) ;  /* 0x0000000000048947 */ /* 0x000ff60003800000 */
[----:B------:R-:W-:Y:S01]  /*4f80*/  BPT.TRAP 0x1 ;  /* 0x000000040000795c */ /* 0x000fe20000300000 */
.L_x_787:
[----:B------:R-:W-:Y:S01]  /*4f90*/  UIADD3 UR7, UR22, 0x1, URZ ;  /* 0x0000000116077890 */ /* 0x000fe2000fffe03f */
[----:B------:R-:W-:-:S03]  /*4fa0*/  IMAD.U32 R0, RZ, RZ, UR4 ;  /* 0x00000004ff007e24 */ /* 0x000fc6000f8e00ff */
[----:B------:R-:W-:Y:S02]  /*4fb0*/  UISETP.NE.AND UP0, UPT, UR7, 0x2, UPT ;  /* 0x000000020700788c */ /* 0x000fe4000bf05270 */
[----:B------:R-:W-:Y:S02]  /*4fc0*/  SHF.L.U32 R0, R0, 0x1f, RZ ;  /* 0x0000001f00007819 */ /* 0x000fe400000006ff */
[----:B------:R-:W-:-:S04]  /*4fd0*/  USEL UR7, UR7, URZ, UP0 ;  /* 0x0000003f07077287 */ /* 0x000fc80008000000 */
[----:B------:R-:W-:-:S09]  /*4fe0*/  ULEA UR27, UR7, UR45, 0x3 ;  /* 0x0000002d071b7291 */ /* 0x000fd2000f8e183f */
[----:B------:R0:W1:Y:S01]  /*4ff0*/  SYNCS.PHASECHK.TRANS64.TRYWAIT P1, [UR27+0x17030], R0 ;  /* 0x01703000ff0075a7 */ /* 0x000062000802015b */
[----:B------:R-:W-:Y:S05]  /*5000*/  @!P0 BRA `(.L_x_788) ;  /* 0x0000000000048947 */ /* 0x000fea0003800000 */
[----:B------:R-:W-:Y:S01]  /*5010*/  BPT.TRAP 0x1 ;  /* 0x000000040000795c */ /* 0x000fe20000300000 */
.L_x_788:
[----:B-1----:R-:W-:Y:S05]  /*5020*/  @P1 BRA `(.L_x_789) ;  /* 0x0000000000081947 */ /* 0x002fea0003800000 */
[----:B------:R-:W1:Y:S02]  /*5030*/  SYNCS.PHASECHK.TRANS64.TRYWAIT P1, [UR27+0x17030], R0 ;  /* 0x01703000ff0075a7 */ /* 0x000e64000802015b */
[----:B-1----:R-:W-:Y:S05]  /*5040*/  @!P1 BRA `(.L_x_790) ;  /* 0x000000e000849947 */ /* 0x002fea0003800000 */
.L_x_789:
[----:B------:R-:W-:Y:S01]  /*5050*/  R2UR UR16, R6 ;  /* 0x00000000061072ca */ /* 0x000fe200000e0000 */
[----:B------:R-:W-:Y:S01]  /*5060*/  UIMAD UR18, UR7, 0x300, UR6 ;  /* 0x00000300071278a4 */ /* 0x000fe2000f8e0206 */
[----:B------:R-:W-:Y:S01]  /*5070*/  R2UR UR17, R7 ;  /* 0x00000000071172ca */ /* 0x000fe200000e0000 */
[----:B------:R-:W-:Y:S01]  /*5080*/  WARPGROUP.ARRIVE ;  /* 0x00000000000079c5 */ /* 0x000fe20000000000 */
[----:B------:R-:W-:Y:S01]  /*5090*/  UMOV UR19, 0xc0000010 ;  /* 0xc000001000137882 */ /* 0x000fe20000000000 */
[----:B------:R-:W-:Y:S01]  /*50a0*/  UIADD3 UR10, UR18, 0x100, URZ ;  /* 0x00000100120a7890 */ /* 0x000fe2000fffe03f */
[----:B------:R-:W-:Y:S01]  /*50b0*/  UMOV UR11, 0xc0000010 ;  /* 0xc0000010000b7882 */ /* 0x000fe20000000000 */
[----:B------:R-:W-:Y:S01]  /*50c0*/  UIADD3 UR14, UR18, 0x200, URZ ;  /* 0x00000200120e7890 */ /* 0x000fe2000fffe03f */
[----:B------:R-:W-:-:S07]  /*50d0*/  UMOV UR15, 0xc0000010 ;  /* 0xc0000010000f7882 */ /* 0x000fce0000000000 */
        /* <DEDUP_REMOVED lines=10> */
.L_x_791:
[----:B------:R-:W-:Y:S01]  /*5180*/  ULEA UR15, UR22, UR45, 0x3 ;  /* 0x0000002d160f7291 */ /* 0x000fe2000f8e183f */
[----:B01----:R-:W-:-:S05]  /*5190*/  IMAD.U32 R0, RZ, RZ, UR21 ;  /* 0x00000015ff007e24 */ /* 0x003fca000f8e00ff */
[----:B------:R-:W-:-:S04]  /*51a0*/  SHF.L.U32 R0, R0, 0x1f, RZ ;  /* 0x0000001f00007819 */ /* 0x000fc800000006ff */
[----:B------:R0:W1:Y:S01]  /*51b0*/  SYNCS.PHASECHK.TRANS64.TRYWAIT P1, [UR15+0x17050], R0 ;  /* 0x01705000ff0075a7 */ /* 0x000062000802014f */
[----:B------:R-:W-:Y:S05]  /*51c0*/  @!P0 BRA `(.L_x_792) ;  /* 0x0000000000048947 */ /* 0x000fea0003800000 */
[----:B------:R-:W-:Y:S01]  /*51d0*/  BPT.TRAP 0x1 ;  /* 0x000000040000795c */ /* 0x000fe20000300000 */
.L_x_792:
[----:B-1----:R-:W-:Y:S05]  /*51e0*/  @P1 BRA `(.L_x_793) ;  /* 0x0000000000081947 */ /* 0x002fea0003800000 */
[----:B------:R-:W1:Y:S02]  /*51f0*/  SYNCS.PHASECHK.TRANS64.TRYWAIT P1, [UR15+0x17050], R0 ;  /* 0x01705000ff0075a7 */ /* 0x000e64000802014f */
[----:B-1----:R-:W-:Y:S05]  /*5200*/  @!P1 BRA `(.L_x_794) ;  /* 0x000000e0002c9947 */ /* 0x002fea0003800000 */
.L_x_793:
        /* <DEDUP_REMOVED lines=27> */
.L_x_795:
[----:B------:R-:W-:Y:S01]  /*53c0*/  UISETP.NE.AND UP1, UPT, UR43, URZ, UPT ;  /* 0x0000003f2b00728c */ /* 0x000fe2000bf25270 */
[----:B------:R-:W2:Y:S01]  /*53d0*/  LDC R4, c[0x0][0x288] ;  /* 0x0000a200ff047b82 */ /* 0x000ea20000000800 */
[----:B------:R-:W-:Y:S01]  /*53e0*/  IMAD.MOV.U32 R12, RZ, RZ, R8 ;  /* 0x000000ffff0c7224 */ /* 0x000fe200078e0008 */
[----:B------:R-:W-:-:S03]  /*53f0*/  UISETP.NE.AND UP0, UPT, UR46, URZ, UPT ;  /* 0x0000003f2e00728c */ /* 0x000fc6000bf05270 */
[----:B------:R-:W-:Y:S02]  /*5400*/  PLOP3.LUT P1, PT, PT, PT, UP1, 0x80, 0x0 ;  /* 0x000000000000781c */ /* 0x000fe40003f2f018 */
[----:B------:R-:W-:-:S03]  /*5410*/  PLOP3.LUT P2, PT, PT, PT, UP1, 0x80, 0x0 ;  /* 0x000000000000781c */ /* 0x000fc60003f4f018 */
[----:B------:R-:W-:Y:S01]  /*5420*/  @UP1 ULDC UR10, c[0x0][0x44c] ;  /* 0x00011300000a1ab9 */ /* 0x000fe20000000800 */
[----:B------:R-:W-:-:S07]  /*5430*/  @UP1 ULDC UR11, c[0x0][0x450] ;  /* 0x00011400000b1ab9 */ /* 0x000fce0000000800 */
[----:B01----:R-:W-:Y:S01]  /*5440*/  @P1 IMAD.HI.U32 R0, R8, UR10, RZ ;  /* 0x0000000a08001c27 */ /* 0x003fe2000f8e00ff */
[----:B------:R-:W-:Y:S01]  /*5450*/  UIADD3 UR10, UR27, 0x17040, URZ ;  /* 0x000170401b0a7890 */ /* 0x000fe2000fffe03f */
[----:B------:R-:W-:-:S03]  /*5460*/  PLOP3.LUT P1, PT, PT, PT, UP0, 0x40, 0x0 ;  /* 0x000000000000781c */ /* 0x000fc60003f2e808 */
[----:B------:R-:W-:Y:S01]  /*5470*/  @P2 SHF.R.U32.HI R12, RZ, UR11, R0 ;  /* 0x0000000bff0c2c19 */ /* 0x000fe20008011600 */
[----:B------:R-:W-:Y:S01]  /*5480*/  IMAD.SHL.U32 R0, R11, 0x80, RZ ;  /* 0x000000800b007824 */ /* 0x000fe200078e00ff */
[----:B------:R-:W-:-:S03]  /*5490*/  UPRMT UR10, UR5, 0x654, UR10 ;  /* 0x00000654050a7896 */ /* 0x000fc6000800000a */
[----:B------:R-:W0:Y:S01]  /*54a0*/  SHFL.IDX PT, R18, R12, RZ, 0x1c1f ;  /* 0x001c1fff0c127589 */ /* 0x000e2200000e0000 */
[----:B------:R-:W-:-:S05]  /*54b0*/  IADD3 R14, -R0, 0x1, RZ ;  /* 0x00000001000e7810 */ /* 0x000fca0007ffe1ff */
[----:B------:R-:W-:Y:S01]  /*54c0*/  IMAD R14, R5, -0x2, R14 ;  /* 0xfffffffe050e7824 */ /* 0x000fe200078e020e */
[----:B------:R-:W-:Y:S03]  /*54d0*/  SYNCS.ARRIVE.TRANS64.RED.A1T0 RZ, [UR10], RZ ;  /* 0x000000ffffff79a7 */ /* 0x000fe6000810040a */
[----:B------:R-:W-:-:S04]  /*54e0*/  IMAD R13, R17, UR24, R14 ;  /* 0x00000018110d7c24 */ /* 0x000fc8000f8e020e */
[----:B--2---:R-:W-:-:S04]  /*54f0*/  IMAD.IADD R13, R13, 0x1, -R4 ;  /* 0x000000010d0d7824 */ /* 0x004fc800078e0a04 */
[C---:B------:R-:W-:Y:S02]  /*5500*/  VIADD R15, R13.reuse, UR25 ;  /* 0x000000190d0f7c36 */ /* 0x040fe40008000000 */
[----:B------:R-:W-:Y:S02]  /*5510*/  VIADD R13, R13, UR20 ;  /* 0x000000140d0d7c36 */ /* 0x000fe40008000000 */
[--C-:B0-----:R-:W-:Y:S02]  /*5520*/  IMAD.IADD R14, R15, 0x1, R18.reuse ;  /* 0x000000010f0e7824 */ /* 0x101fe400078e0212 */
[----:B------:R-:W-:Y:S01]  /*5530*/  IMAD.IADD R16, R13, 0x1, R18 ;  /* 0x000000010d107824 */ /* 0x000fe200078e0212 */
[----:B------:R-:W-:Y:S06]  /*5540*/  @P1 BRA `(.L_x_796) ;  /* 0x00000000005c1947 */ /* 0x000fec0003800000 */
[----:B------:R-:W-:Y:S01]  /*5550*/  IMAD R19, R17, UR24, R18 ;  /* 0x0000001811137c24 */ /* 0x000fe2000f8e0212 */
[----:B------:R-:W-:Y:S03]  /*5560*/  BSSY B0, `(.L_x_797) ;  /* 0x0000011000007945 */ /* 0x000fe60003800000 */
[----:B------:R-:W-:-:S05]  /*5570*/  IMAD.IADD R19, R19, 0x1, -R4 ;  /* 0x0000000113137824 */ /* 0x000fca00078e0a04 */
[----:B------:R-:W-:-:S13]  /*5580*/  ISETP.GT.AND P1, PT, R19, -0x1, PT ;  /* 0xffffffff1300780c */ /* 0x000fda0003f24270 */
[----:B------:R-:W-:Y:S05]  /*5590*/  @P1 BRA `(.L_x_798) ;  /* 0x0000000000201947 */ /* 0x000fea0003800000 */
[----:B------:R-:W-:Y:S01]  /*55a0*/  IMAD.U32 R20, RZ, RZ, UR26 ;  /* 0x0000001aff147e24 */ /* 0x000fe2000f8e00ff */
[----:B------:R-:W-:-:S04]  /*55b0*/  LOP3.LUT R19, RZ, R19, RZ, 0x33, !PT ;  /* 0x00000013ff137212 */ /* 0x000fc800078e33ff */
[----:B------:R-:W-:-:S13]  /*55c0*/  ISETP.NE.AND P1, PT, R20, 0x1, PT ;  /* 0x000000011400780c */ /* 0x000fda0003f25270 */
[----:B------:R-:W0:Y:S02]  /*55d0*/  @P1 LDC.64 R22, c[0x0][0x9e8] ;  /* 0x00027a00ff161b82 */ /* 0x000e240000000a00 */
[----:B0-----:R-:W-:-:S05]  /*55e0*/  @P1 IMAD.HI.U32 R18, R19, R22, RZ ;  /* 0x0000001613121227 */ /* 0x001fca00078e00ff */
[----:B------:R-:W-:-:S04]  /*55f0*/  @P1 SHF.R.U32.HI R19, RZ, R23, R18 ;  /* 0x00000017ff131219 */ /* 0x000fc80000011612 */
[----:B------:R-:W-:Y:S01]  /*5600*/  LOP3.LUT R19, RZ, R19, RZ, 0x33, !PT ;  /* 0x00000013ff137212 */ /* 0x000fe200078e33ff */
[----:B------:R-:W-:Y:S06]  /*5610*/  BRA `(.L_x_799) ;  /* 0x0000000000147947 */ /* 0x000fec0003800000 */
.L_x_798:
[----:B------:R-:W-:-:S05]  /*5620*/  IMAD.U32 R20, RZ, RZ, UR26 ;  /* 0x0000001aff147e24 */ /* 0x000fca000f8e00ff */
[----:B------:R-:W-:-:S13]  /*5630*/  ISETP.NE.AND P1, PT, R20, 0x1, PT ;  /* 0x000000011400780c */ /* 0x000fda0003f25270 */
[----:B------:R-:W0:Y:S02]  /*5640*/  @P1 LDC.64 R22, c[0x0][0x9e8] ;  /* 0x00027a00ff161b82 */ /* 0x000e240000000a00 */
[----:B0-----:R-:W-:-:S05]  /*5650*/  @P1 IMAD.HI.U32 R18, R19, R22, RZ ;  /* 0x0000001613121227 */ /* 0x001fca00078e00ff */
[----:B------:R-:W-:-:S07]  /*5660*/  @P1 SHF.R.U32.HI R19, RZ, R23, R18 ;  /* 0x00000017ff131219 */ /* 0x000fce0000011612 */
.L_x_799:
[----:B------:R-:W-:Y:S05]  /*5670*/  BSYNC B0 ;  /* 0x0000000000007941 */ /* 0x000fea0003800000 */
.L_x_797:
[----:B------:R-:W-:-:S04]  /*5680*/  IMAD R18, R19, R20, -R0 ;  /* 0x0000001413127224 */ /* 0x000fc800078e0a00 */
[----:B------:R-:W-:-:S05]  /*5690*/  IMAD R19, R5, -0x2, R18 ;  /* 0xfffffffe05137824 */ /* 0x000fca00078e0212 */
[----:B------:R-:W-:Y:S02]  /*56a0*/  VIADDMNMX R14, R19, R20, R14, PT ;  /* 0x00000014130e7246 */ /* 0x000fe4000380010e */
[----:B------:R-:W-:-:S07]  /*56b0*/  VIMNMX R16, R16, R19, !PT ;  /* 0x0000001310107248 */ /* 0x000fce0007fe0100 */
.L_x_796:
[----:B------:R-:W-:Y:S01]  /*56c0*/  ISETP.GT.AND P1, PT, R11, -0x1, PT ;  /* 0xffffffff0b00780c */ /* 0x000fe20003f24270 */
[----:B------:R-:W0:Y:S01]  /*56d0*/  SHFL.IDX PT, R12, R12, 0x1, 0x1c1f ;  /* 0x003c1f000c0c7f89 */ /* 0x000e2200000e0000 */
[----:B------:R-:W-:Y:S02]  /*56e0*/  UISETP.NE.AND UP0, UPT, UR46, URZ, UPT ;  /* 0x0000003f2e00728c */ /* 0x000fe4000bf05270 */
[C---:B------:R-:W-:Y:S02]  /*56f0*/  ISETP.GT.AND P3, PT, R16.reuse, 0x8, P1 ;  /* 0x000000081000780c */ /* 0x040fe40000f64270 */
[----:B------:R-:W-:Y:S02]  /*5700*/  ISETP.GT.AND P6, PT, R16, RZ, P1 ;  /* 0x000000ff1000720c */ /* 0x000fe40000fc4270 */
[----:B------:R-:W-:Y:S02]  /*5710*/  ISETP.LT.OR P3, PT, R14, 0x9, P3 ;  /* 0x000000090e00780c */ /* 0x000fe40001f61670 */
[----:B------:R-:W-:-:S02]  /*5720*/  ISETP.GT.AND P2, PT, R16, 0x1, P1 ;  /* 0x000000011000780c */ /* 0x000fc40000f44270 */
[----:B------:R-:W-:Y:S02]  /*5730*/  FSEL R28, R28, -INF , !P3 ;  /* 0xff8000001c1c7808 */ /* 0x000fe40005800000 */
[----:B------:R-:W-:Y:S02]  /*5740*/  ISETP.GT.AND P3, PT, R16, 0x19, P1 ;  /* 0x000000191000780c */ /* 0x000fe40000f64270 */
[C---:B------:R-:W-:Y:S02]  /*5750*/  ISETP.LT.OR P6, PT, R14.reuse, 0x1, P6 ;  /* 0x000000010e00780c */ /* 0x040fe400037c1670 */
[C---:B------:R-:W-:Y:S02]  /*5760*/  ISETP.LT.OR P2, PT, R14.reuse, 0x2, P2 ;  /* 0x000000020e00780c */ /* 0x040fe40001741670 */
[----:B------:R-:W-:Y:S02]  /*5770*/  ISETP.LT.OR P3, PT, R14, 0x1a, P3 ;  /* 0x0000001a0e00780c */ /* 0x000fe40001f61670 */
[----:B------:R-:W-:-:S02]  /*5780*/  FSEL R24, R24, -INF , !P6 ;  /* 0xff80000018187808 */ /* 0x000fc40007000000 */
[----:B------:R-:W-:Y:S01]  /*5790*/  FSEL R25, R25, -INF , !P2 ;  /* 0xff80000019197808 */ /* 0x000fe20005000000 */
[----:B0-----:R-:W-:Y:S01]  /*57a0*/  IMAD.IADD R15, R15, 0x1, R12 ;  /* 0x000000010f0f7824 */ /* 0x001fe200078e020c */
[C---:B------:R-:W-:Y:S02]  /*57b0*/  ISETP.GT.AND P5, PT, R16.reuse, 0x9, P1 ;  /* 0x000000091000780c */ /* 0x040fe40000fa4270 */
[C---:B------:R-:W-:Y:S02]  /*57c0*/  ISETP.GT.AND P4, PT, R16.reuse, 0x10, P1 ;  /* 0x000000101000780c */ /* 0x040fe40000f84270 */
[C---:B------:R-:W-:Y:S02]  /*57d0*/  ISETP.GT.AND P6, PT, R16.reuse, 0x11, P1 ;  /* 0x000000111000780c */ /* 0x040fe40000fc4270 */
[----:B------:R-:W-:Y:S02]  /*57e0*/  ISETP.GT.AND P2, PT, R16, 0x18, P1 ;  /* 0x000000181000780c */ /* 0x000fe40000f44270 */
[----:B------:R-:W-:-:S02]  /*57f0*/  FSEL R37, R37, -INF , !P3 ;  /* 0xff80000025257808 */ /* 0x000fc40005800000 */
[----:B------:R-:W-:Y:S02]  /*5800*/  ISETP.GT.AND P3, PT, R16, 0x30, P1 ;  /* 0x000000301000780c */ /* 0x000fe40000f64270 */
[C---:B------:R-:W-:Y:S02]  /*5810*/  ISETP.LT.OR P5, PT, R14.reuse, 0xa, P5 ;  /* 0x0000000a0e00780c */ /* 0x040fe40002fa1670 */
[C---:B------:R-:W-:Y:S02]  /*5820*/  ISETP.LT.OR P4, PT, R14.reuse, 0x11, P4 ;  /* 0x000000110e00780c */ /* 0x040fe40002781670 */
[C---:B------:R-:W-:Y:S02]  /*5830*/  ISETP.LT.OR P6, PT, R14.reuse, 0x12, P6 ;  /* 0x000000120e00780c */ /* 0x040fe400037c1670 */
[C---:B------:R-:W-:Y:S02]  /*5840*/  ISETP.LT.OR P2, PT, R14.reuse, 0x19, P2 ;  /* 0x000000190e00780c */ /* 0x040fe40001741670 */
[----:B------:R-:W-:-:S02]  /*5850*/  ISETP.LT.OR P3, PT, R14, 0x31, P3 ;  /* 0x000000310e00780c */ /* 0x000fc40001f61670 */
[----:B------:R-:W-:Y:S02]  /*5860*/  FSEL R29, R29, -INF , !P5 ;  /* 0xff8000001d1d7808 */ /* 0x000fe40006800000 */
[----:B------:R-:W-:Y:S02]  /*5870*/  FSEL R32, R32, -INF , !P4 ;  /* 0xff80000020207808 */ /* 0x000fe40006000000 */
[----:B------:R-:W-:Y:S02]  /*5880*/  FSEL R33, R33, -INF , !P6 ;  /* 0xff80000021217808 */ /* 0x000fe40007000000 */
[----:B------:R-:W-:Y:S02]  /*5890*/  FSEL R36, R36, -INF , !P2 ;  /* 0xff80000024247808 */ /* 0x000fe40005000000 */
[C---:B------:R-:W-:Y:S02]  /*58a0*/  ISETP.GT.AND P5, PT, R16.reuse, 0x20, P1 ;  /* 0x000000201000780c */ /* 0x040fe40000fa4270 */
[----:B------:R-:W-:-:S02]  /*58b0*/  ISETP.GT.AND P4, PT, R16, 0x21, P1 ;  /* 0x000000211000780c */ /* 0x000fc40000f84270 */
[C---:B------:R-:W-:Y:S02]  /*58c0*/  ISETP.GT.AND P6, PT, R16.reuse, 0x28, P1 ;  /* 0x000000281000780c */ /* 0x040fe40000fc4270 */
[----:B------:R-:W-:Y:S02]  /*58d0*/  ISETP.GT.AND P2, PT, R16, 0x29, P1 ;  /* 0x000000291000780c */ /* 0x000fe40000f44270 */
[----:B------:R-:W-:Y:S02]  /*58e0*/  FSEL R48, R48, -INF , !P3 ;  /* 0xff80000030307808 */ /* 0x000fe40005800000 */
[----:B------:R-:W-:Y:S02]  /*58f0*/  ISETP.GT.AND P3, PT, R16, 0x41, P1 ;  /* 0x000000411000780c */ /* 0x000fe40000f64270 */
[C---:B------:R-:W-:Y:S02]  /*5900*/  ISETP.LT.OR P5, PT, R14.reuse, 0x21, P5 ;  /* 0x000000210e00780c */ /* 0x040fe40002fa1670 */
[----:B------:R-:W-:-:S02]  /*5910*/  ISETP.LT.OR P4, PT, R14, 0x22, P4 ;  /* 0x000000220e00780c */ /* 0x000fc40002781670 */
[C---:B------:R-:W-:Y:S02]  /*5920*/  ISETP.LT.OR P6, PT, R14.reuse, 0x29, P6 ;  /* 0x000000290e00780c */ /* 0x040fe400037c1670 */
[C---:B------:R-:W-:Y:S02]  /*5930*/  ISETP.LT.OR P2, PT, R14.reuse, 0x2a, P2 ;  /* 0x0000002a0e00780c */ /* 0x040fe40001741670 */
[----:B------:R-:W-:Y:S02]  /*5940*/  ISETP.LT.OR P3, PT, R14, 0x42, P3 ;  /* 0x000000420e00780c */ /* 0x000fe40001f61670 */
[----:B------:R-:W-:Y:S02]  /*5950*/  FSEL R40, R40, -INF , !P5 ;  /* 0xff80000028287808 */ /* 0x000fe40006800000 */
[----:B------:R-:W-:Y:S02]  /*5960*/  FSEL R41, R41, -INF , !P4 ;  /* 0xff80000029297808 */ /* 0x000fe40006000000 */
[----:B------:R-:W-:-:S02]  /*5970*/  FSEL R44, R44, -INF , !P6 ;  /* 0xff8000002c2c7808 */ /* 0x000fc40007000000 */
[----:B------:R-:W-:Y:S02]  /*5980*/  FSEL R45, R45, -INF , !P2 ;  /* 0xff8000002d2d7808 */ /* 0x000fe40005000000 */
        /* <DEDUP_REMOVED lines=35> */
[----:B------:R-:W-:Y:S02]  /*5bc0*/  PLOP3.LUT P3, PT, PT, PT, UP0, 0x40, 0x0 ;  /* 0x000000000000781c */ /* 0x000fe40003f6e808 */
[C---:B------:R-:W-:Y:S02]  /*5bd0*/  ISETP.LT.OR P5, PT, R14.reuse, 0x5a, P5 ;  /* 0x0000005a0e00780c */ /* 0x040fe40002fa1670 */
[C---:B------:R-:W-:Y:S02]  /*5be0*/  ISETP.LT.OR P4, PT, R14.reuse, 0x61, P4 ;  /* 0x000000610e00780c */ /* 0x040fe40002781670 */
[C---:B------:R-:W-:Y:S02]  /*5bf0*/  ISETP.LT.OR P6, PT, R14.reuse, 0x62, P6 ;  /* 0x000000620e00780c */ /* 0x040fe400037c1670 */
[----:B------:R-:W-:Y:S02]  /*5c00*/  ISETP.LT.OR P2, PT, R14, 0x69, P2 ;  /* 0x000000690e00780c */ /* 0x000fe40001741670 */
[----:B------:R-:W-:-:S02]  /*5c10*/  FSEL R69, R69, -INF , !P5 ;  /* 0xff80000045457808 */ /* 0x000fc40006800000 */
[----:B------:R-:W-:Y:S02]  /*5c20*/  FSEL R72, R72, -INF , !P4 ;  /* 0xff80000048487808 */ /* 0x000fe40006000000 */
[----:B------:R-:W-:Y:S02]  /*5c30*/  FSEL R73, R73, -INF , !P6 ;  /* 0xff80000049497808 */ /* 0x000fe40007000000 */
[----:B------:R-:W-:Y:S02]  /*5c40*/  FSEL R76, R76, -INF , !P2 ;  /* 0xff8000004c4c7808 */ /* 0x000fe40005000000 */
[C---:B------:R-:W-:Y:S02]  /*5c50*/  ISETP.GT.AND P5, PT, R16.reuse, 0x70, P1 ;  /* 0x000000701000780c */ /* 0x040fe40000fa4270 */
[C---:B------:R-:W-:Y:S02]  /*5c60*/  ISETP.GT.AND P4, PT, R16.reuse, 0x71, P1 ;  /* 0x000000711000780c */ /* 0x040fe40000f84270 */
[----:B------:R-:W-:-:S02]  /*5c70*/  ISETP.GT.AND P6, PT, R16, 0x78, P1 ;  /* 0x000000781000780c */ /* 0x000fc40000fc4270 */
[----:B------:R-:W-:Y:S02]  /*5c80*/  ISETP.GT.AND P2, PT, R16, 0x79, P1 ;  /* 0x000000791000780c */ /* 0x000fe40000f44270 */
[C---:B------:R-:W-:Y:S02]  /*5c90*/  ISETP.LT.OR P5, PT, R14.reuse, 0x71, P5 ;  /* 0x000000710e00780c */ /* 0x040fe40002fa1670 */
[C---:B------:R-:W-:Y:S02]  /*5ca0*/  ISETP.LT.OR P4, PT, R14.reuse, 0x72, P4 ;  /* 0x000000720e00780c */ /* 0x040fe40002781670 */
[C---:B------:R-:W-:Y:S02]  /*5cb0*/  ISETP.LT.OR P6, PT, R14.reuse, 0x79, P6 ;  /* 0x000000790e00780c */ /* 0x040fe400037c1670 */
[----:B------:R-:W-:Y:S01]  /*5cc0*/  ISETP.LT.OR P2, PT, R14, 0x7a, P2 ;  /* 0x0000007a0e00780c */ /* 0x000fe20001741670 */
[----:B------:R-:W-:Y:S01]  /*5cd0*/  IMAD.IADD R14, R13, 0x1, R12 ;  /* 0x000000010d0e7824 */ /* 0x000fe200078e020c */
[----:B------:R-:W-:-:S02]  /*5ce0*/  FSEL R80, R80, -INF , !P5 ;  /* 0xff80000050507808 */ /* 0x000fc40006800000 */
[----:B------:R-:W-:Y:S02]  /*5cf0*/  FSEL R81, R81, -INF , !P4 ;  /* 0xff80000051517808 */ /* 0x000fe40006000000 */
[----:B------:R-:W-:Y:S02]  /*5d00*/  FSEL R84, R84, -INF , !P6 ;  /* 0xff80000054547808 */ /* 0x000fe40007000000 */
[----:B------:R-:W-:Y:S01]  /*5d10*/  FSEL R85, R85, -INF , !P2 ;  /* 0xff80000055557808 */ /* 0x000fe20005000000 */
        /* <DEDUP_REMOVED lines=14> */
.L_x_802:
[----:B------:R-:W-:-:S05]  /*5e00*/  IMAD.U32 R16, RZ, RZ, UR26 ;  /* 0x0000001aff107e24 */ /* 0x000fca000f8e00ff */
[----:B------:R-:W-:-:S13]  /*5e10*/  ISETP.NE.AND P2, PT, R16, 0x1, PT ;  /* 0x000000011000780c */ /* 0x000fda0003f45270 */
[----:B------:R-:W0:Y:S02]  /*5e20*/  @P2 LDC.64 R12, c[0x0][0x9e8] ;  /* 0x00027a00ff0c2b82 */ /* 0x000e240000000a00 */
[----:B0-----:R-:W-:-:S05]  /*5e30*/  @P2 IMAD.HI.U32 R12, R19, R12, RZ ;  /* 0x0000000c130c2227 */ /* 0x001fca00078e00ff */
[----:B------:R-:W-:-:S07]  /*5e40*/  @P2 SHF.R.U32.HI R19, RZ, R13, R12 ;  /* 0x0000000dff132219 */ /* 0x000fce000001160c */
.L_x_803:
[----:B------:R-:W-:Y:S05]  /*5e50*/  BSYNC B0 ;  /* 0x0000000000007941 */ /* 0x000fea0003800000 */
.L_x_801:
[----:B------:R-:W-:-:S04]  /*5e60*/  IMAD R0, R19, R16, -R0 ;  /* 0x0000001013007224 */ /* 0x000fc800078e0a00 */
[----:B------:R-:W-:-:S05]  /*5e70*/  IMAD R0, R5, -0x2, R0 ;  /* 0xfffffffe05007824 */ /* 0x000fca00078e0200 */
[----:B------:R-:W-:Y:S02]  /*5e80*/  VIADDMNMX R15, R0, R16, R15, PT ;  /* 0x00000010000f7246 */ /* 0x000fe4000380010f */
[----:B------:R-:W-:-:S07]  /*5e90*/  VIMNMX R14, R14, R0, !PT ;  /* 0x000000000e0e7248 */ /* 0x000fce0007fe0100 */
.L_x_800:
[----:B------:R-:W-:Y:S01]  /*5ea0*/  FMNMX.FTZ R0, R24, R9, !PT ;  /* 0x0000000918007209 */ /* 0x000fe20007810000 */
[----:B------:R-:W-:Y:S01]  /*5eb0*/  IMAD.U32 R19, RZ, RZ, UR42 ;  /* 0x0000002aff137e24 */ /* 0x000fe2000f8e00ff */
[----:B------:R-:W-:Y:S02]  /*5ec0*/  ISETP.GT.AND P5, PT, R14, 0x10, P1 ;  /* 0x000000100e00780c */ /* 0x000fe40000fa4270 */
[----:B------:R-:W-:Y:S02]  /*5ed0*/  FMNMX.FTZ R13, R25, R0, !PT ;  /* 0x00000000190d7209 */ /* 0x000fe40007810000 */
[----:B------:R-:W-:Y:S02]  /*5ee0*/  ISETP.LT.OR P5, PT, R15, 0x11, P5 ;  /* 0x000000110f00780c */ /* 0x000fe40002fa1670 */
[----:B------:R-:W-:Y:S02]  /*5ef0*/  FMNMX.FTZ R0, R28, R13, !PT ;  /* 0x0000000d1c007209 */ /* 0x000fe40007810000 */
[----:B------:R-:W-:-:S02]  /*5f00*/  FSEL R34, R34, -INF , !P5 ;  /* 0xff80000022227808 */ /* 0x000fc40006800000 */
[----:B------:R-:W-:Y:S02]  /*5f10*/  FMNMX.FTZ R13, R29, R0, !PT ;  /* 0x000000001d0d7209 */ /* 0x000fe40007810000 */
[----:B------:R-:W-:Y:S02]  /*5f20*/  ISETP.GT.AND P5, PT, R14, 0x20, P1 ;  /* 0x000000200e00780c */ /* 0x000fe40000fa4270 */
[----:B------:R-:W-:Y:S02]  /*5f30*/  FMNMX.FTZ R0, R32, R13, !PT ;  /* 0x0000000d20007209 */ /* 0x000fe40007810000 */
[----:B------:R-:W-:Y:S02]  /*5f40*/  ISETP.LT.OR P5, PT, R15, 0x21, P5 ;  /* 0x000000210f00780c */ /* 0x000fe40002fa1670 */
[----:B------:R-:W-:Y:S02]  /*5f50*/  FMNMX.FTZ R13, R33, R0, !PT ;  /* 0x00000000210d7209 */ /* 0x000fe40007810000 */
[----:B------:R-:W-:-:S02]  /*5f60*/  FSEL R42, R42, -INF , !P5 ;  /* 0xff8000002a2a7808 */ /* 0x000fc40006800000 */
[----:B------:R-:W-:Y:S02]  /*5f70*/  FMNMX.FTZ R0, R36, R13, !PT ;  /* 0x0000000d24007209 */ /* 0x000fe40007810000 */
[C---:B------:R-:W-:Y:S02]  /*5f80*/  ISETP.GT.AND P5, PT, R14.reuse, RZ, P1 ;  /* 0x000000ff0e00720c */ /* 0x040fe40000fa4270 */
[----:B------:R-:W-:Y:S02]  /*5f90*/  FMNMX.FTZ R13, R37, R0, !PT ;  /* 0x00000000250d7209 */ /* 0x000fe40007810000 */
[----:B------:R-:W-:Y:S02]  /*5fa0*/  ISETP.GT.AND P2, PT, R14, 0x1, P1 ;  /* 0x000000010e00780c */ /* 0x000fe40000f44270 */
[----:B------:R-:W-:Y:S02]  /*5fb0*/  FMNMX.FTZ R0, R40, R13, !PT ;  /* 0x0000000d28007209 */ /* 0x000fe40007810000 */
[----:B------:R-:W-:-:S02]  /*5fc0*/  ISETP.LT.OR P5, PT, R15, 0x1, P5 ;  /* 0x000000010f00780c */ /* 0x000fc40002fa1670 */
[----:B------:R-:W-:Y:S02]  /*5fd0*/  FMNMX.FTZ R13, R41, R0, !PT ;  /* 0x00000000290d7209 */ /* 0x000fe40007810000 */
        /* <DEDUP_REMOVED lines=12> */
[----:B------:R-:W-:Y:S02]  /*60a0*/  FMNMX.FTZ R22, R21, R10, !PT ;  /* 0x0000000a15167209 */ /* 0x000fe40007810000 */
[----:B------:R-:W-:Y:S02]  /*60b0*/  FMNMX.FTZ R0, R56, R13, !PT ;  /* 0x0000000d38007209 */ /* 0x000fe40007810000 */
[----:B------:R-:W-:Y:S02]  /*60c0*/  ISETP.LT.OR P4, PT, R15, 0xa, P4 ;  /* 0x0000000a0f00780c */ /* 0x000fe40002781670 */
[----:B------:R-:W-:Y:S02]  /*60d0*/  FMNMX.FTZ R13, R57, R0, !PT ;  /* 0x00000000390d7209 */ /* 0x000fe40007810000 */
[----:B------:R-:W-:-:S02]  /*60e0*/  FSEL R30, R30, -INF , !P3 ;  /* 0xff8000001e1e7808 */ /* 0x000fc40005800000 */
[----:B------:R-:W-:Y:S02]  /*60f0*/  FMNMX.FTZ R0, R60, R13, !PT ;  /* 0x0000000d3c007209 */ /* 0x000fe40007810000 */
[----:B------:R-:W-:Y:S02]  /*6100*/  ISETP.GT.AND P2, PT, R14, 0x11, P1 ;  /* 0x000000110e00780c */ /* 0x000fe40000f44270 */
[----:B------:R-:W-:Y:S02]  /*6110*/  FMNMX.FTZ R13, R61, R0, !PT ;  /* 0x000000003d0d7209 */ /* 0x000fe40007810000 */
[----:B------:R-:W-:Y:S02]  /*6120*/  FSEL R31, R31, -INF , !P4 ;  /* 0xff8000001f1f7808 */ /* 0x000fe40006000000 */
[----:B------:R-:W-:Y:S02]  /*6130*/  FMNMX.FTZ R0, R64, R13, !PT ;  /* 0x0000000d40007209 */ /* 0x000fe40007810000 */
[----:B------:R-:W-:-:S02]  /*6140*/  ISETP.GT.AND P3, PT, R14, 0x18, P1 ;  /* 0x000000180e00780c */ /* 0x000fc40000f64270 */
[----:B------:R-:W-:Y:S02]  /*6150*/  FMNMX.FTZ R13, R65, R0, !PT ;  /* 0x00000000410d7209 */ /* 0x000fe40007810000 */
[----:B------:R-:W-:Y:S02]  /*6160*/  ISETP.LT.OR P2, PT, R15, 0x12, P2 ;  /* 0x000000120f00780c */ /* 0x000fe40001741670 */
[----:B------:R-:W-:Y:S02]  /*6170*/  FMNMX.FTZ R0, R68, R13, !PT ;  /* 0x0000000d44007209 */ /* 0x000fe40007810000 */
[----:B------:R-:W-:Y:S02]  /*6180*/  ISETP.GT.AND P4, PT, R14, 0x19, P1 ;  /* 0x000000190e00780c */ /* 0x000fe40000f84270 */
[----:B------:R-:W-:Y:S02]  /*6190*/  FMNMX.FTZ R13, R69, R0, !PT ;  /* 0x00000000450d7209 */ /* 0x000fe40007810000 */
[----:B------:R-:W-:-:S02]  /*61a0*/  ISETP.LT.OR P3, PT, R15, 0x19, P3 ;  /* 0x000000190f00780c */ /* 0x000fc40001f61670 */
[----:B------:R-:W-:Y:S02]  /*61b0*/  FMNMX.FTZ R0, R72, R13, !PT ;  /* 0x0000000d48007209 */ /* 0x000fe40007810000 */
[----:B------:R-:W-:Y:S02]  /*61c0*/  FSEL R35, R35, -INF , !P2 ;  /* 0xff80000023237808 */ /* 0x000fe40005000000 */
        /* <DEDUP_REMOVED lines=14> */
[----:B------:R-:W-:Y:S01]  /*62b0*/  ISETP.LT.OR P3, PT, R15, 0x29, P3 ;  /* 0x000000290f00780c */ /* 0x000fe20001f61670 */
[----:B------:R-:W0:Y:S01]  /*62c0*/  SHFL.BFLY PT, R13, R12, 0x2, 0x1f ;  /* 0x0c401f000c0d7f89 */ /* 0x000e2200000e0000 */
[----:B------:R-:W-:-:S02]  /*62d0*/  FSEL R43, R43, -INF , !P2 ;  /* 0xff8000002b2b7808 */ /* 0x000fc40005000000 */
[----:B------:R-:W-:Y:S02]  /*62e0*/  ISETP.GT.AND P2, PT, R14, 0x30, P1 ;  /* 0x000000300e00780c */ /* 0x000fe40000f44270 */
[----:B------:R-:W-:Y:S02]  /*62f0*/  FSEL R46, R46, -INF , !P3 ;  /* 0xff8000002e2e7808 */ /* 0x000fe40005800000 */
[C---:B------:R-:W-:Y:S02]  /*6300*/  ISETP.LT.OR P4, PT, R15.reuse, 0x2a, P4 ;  /* 0x0000002a0f00780c */ /* 0x040fe40002781670 */
[----:B------:R-:W-:Y:S02]  /*6310*/  ISETP.GT.AND P3, PT, R14, 0x31, P1 ;  /* 0x000000310e00780c */ /* 0x000fe40000f64270 */
[----:B------:R-:W-:Y:S02]  /*6320*/  ISETP.LT.OR P2, PT, R15, 0x31, P2 ;  /* 0x000000310f00780c */ /* 0x000fe40001741670 */
[----:B------:R-:W-:-:S02]  /*6330*/  FSEL R47, R47, -INF , !P4 ;  /* 0xff8000002f2f7808 */ /* 0x000fc40006000000 */
[----:B------:R-:W-:Y:S02]  /*6340*/  ISETP.GT.AND P5, PT, R14, 0x38, P1 ;  /* 0x000000380e00780c */ /* 0x000fe40000fa4270 */
[----:B------:R-:W-:Y:S02]  /*6350*/  FSEL R50, R50, -INF , !P2 ;  /* 0xff80000032327808 */ /* 0x000fe40005000000 */
[C---:B------:R-:W-:Y:S02]  /*6360*/  ISETP.LT.OR P3, PT, R15.reuse, 0x32, P3 ;  /* 0x000000320f00780c */ /* 0x040fe40001f61670 */
[----:B------:R-:W-:Y:S02]  /*6370*/  ISETP.GT.AND P4, PT, R14, 0x39, P1 ;  /* 0x000000390e00780c */ /* 0x000fe40000f84270 */
[----:B------:R-:W-:Y:S02]  /*6380*/  ISETP.LT.OR P5, PT, R15, 0x39, P5 ;  /* 0x000000390f00780c */ /* 0x000fe40002fa1670 */
[----:B0-----:R-:W-:-:S02]  /*6390*/  FMNMX.FTZ R13, R12, R13, !PT ;  /* 0x0000000d0c0d7209 */ /* 0x001fc40007810000 */
[----:B------:R-:W-:Y:S02]  /*63a0*/  FSEL R51, R51, -INF , !P3 ;  /* 0xff80000033337808 */ /* 0x000fe40005800000 */
[----:B------:R-:W-:Y:S01]  /*63b0*/  ISETP.GT.AND P2, PT, R14, 0x40, P1 ;  /* 0x000000400e00780c */ /* 0x000fe20000f44270 */
[----:B------:R-:W0:Y:S01]  /*63c0*/  SHFL.BFLY PT, R0, R13, 0x1, 0x1f ;  /* 0x0c201f000d007f89 */ /* 0x000e2200000e0000 */
[----:B------:R-:W-:Y:S02]  /*63d0*/  FSEL R54, R54, -INF , !P5 ;  /* 0xff80000036367808 */ /* 0x000fe40006800000 */
[C---:B------:R-:W-:Y:S02]  /*63e0*/  ISETP.LT.OR P4, PT, R15.reuse, 0x3a, P4 ;  /* 0x0000003a0f00780c */ /* 0x040fe40002781670 */
[----:B------:R-:W-:Y:S02]  /*63f0*/  ISETP.GT.AND P3, PT, R14, 0x41, P1 ;  /* 0x000000410e00780c */ /* 0x000fe40000f64270 */
[----:B------:R-:W-:-:S02]  /*6400*/  ISETP.LT.OR P2, PT, R15, 0x41, P2 ;  /* 0x000000410f00780c */ /* 0x000fc40001741670 */
[----:B------:R-:W-:Y:S02]  /*6410*/  FSEL R55, R55, -INF , !P4 ;  /* 0xff80000037377808 */ /* 0x000fe40006000000 */
[----:B------:R-:W-:Y:S02]  /*6420*/  ISETP.GT.AND P5, PT, R14, 0x48, P1 ;  /* 0x000000480e00780c */ /* 0x000fe40000fa4270 */
[----:B------:R-:W-:Y:S02]  /*6430*/  FSEL R58, R58, -INF , !P2 ;  /* 0xff8000003a3a7808 */ /* 0x000fe40005000000 */
[C---:B------:R-:W-:Y:S02]  /*6440*/  ISETP.LT.OR P3, PT, R15.reuse, 0x42, P3 ;  /* 0x000000420f00780c */ /* 0x040fe40001f61670 */
[----:B------:R-:W-:Y:S02]  /*6450*/  ISETP.GT.AND P4, PT, R14, 0x49, P1 ;  /* 0x000000490e00780c */ /* 0x000fe40000f84270 */
[----:B------:R-:W-:-:S02]  /*6460*/  ISETP.LT.OR P5, PT, R15, 0x49, P5 ;  /* 0x000000490f00780c */ /* 0x000fc40002fa1670 */
[----:B------:R-:W-:Y:S02]  /*6470*/  FSEL R59, R59, -INF , !P3 ;  /* 0xff8000003b3b7808 */ /* 0x000fe40005800000 */
[----:B------:R-:W-:Y:S02]  /*6480*/  ISETP.GT.AND P2, PT, R14, 0x50, P1 ;  /* 0x000000500e00780c */ /* 0x000fe40000f44270 */
[----:B0-----:R-:W-:Y:S02]  /*6490*/  FMNMX.FTZ R0, R13, R0, !PT ;  /* 0x000000000d007209 */ /* 0x001fe40007810000 */
[----:B------:R-:W-:Y:S02]  /*64a0*/  FSEL R62, R62, -INF , !P5 ;  /* 0xff8000003e3e7808 */ /* 0x000fe40006800000 */
[C---:B------:R-:W-:Y:S01]  /*64b0*/  FSETP.NEU.FTZ.AND P6, PT, R0.reuse, -INF , PT ;  /* 0xff8000000000780b */ /* 0x040fe20003fdd000 */
[----:B------:R-:W-:-:S01]  /*64c0*/  FFMA.FTZ R16, R0, R19, -8 ;  /* 0xc100000000107423 */ /* 0x000fc20000010013 */
[----:B------:R-:W-:-:S02]  /*64d0*/  ISETP.LT.OR P4, PT, R15, 0x4a, P4 ;  /* 0x0000004a0f00780c */ /* 0x000fc40002781670 */
[----:B------:R-:W-:Y:S02]  /*64e0*/  ISETP.GT.AND P3, PT, R14, 0x51, P1 ;  /* 0x000000510e00780c */ /* 0x000fe40000f64270 */
[----:B------:R-:W-:Y:S02]  /*64f0*/  FSEL R12, R16, RZ, P6 ;  /* 0x000000ff100c7208 */ /* 0x000fe40003000000 */
[----:B------:R-:W-:Y:S02]  /*6500*/  ISETP.LT.OR P2, PT, R15, 0x51, P2 ;  /* 0x000000510f00780c */ /* 0x000fe40001741670 */
[----:B------:R-:W-:Y:S01]  /*6510*/  FSEL R63, R63, -INF , !P4 ;  /* 0xff8000003f3f7808 */ /* 0x000fe20006000000 */
        /* <DEDUP_REMOVED lines=11> */
[----:B------:R-:W-:Y:S01]  /*65d0*/  ISETP.GT.AND P5, PT, R14, 0x58, P1 ;  /* 0x000000580e00780c */ /* 0x000fe20000fa4270 */
        /* <DEDUP_REMOVED lines=8> */
[--C-:B------:R-:W-:Y:S01]  /*6660*/  FFMA.FTZ R44, R44, UR42, -R12.reuse ;  /* 0x0000002a2c2c7c23 */ /* 0x100fe2000801080c */
[----:B------:R-:W-:Y:S01]  /*6670*/  FMNMX.FTZ R24, R38, R29, !PT ;  /* 0x0000001d26187209 */ /* 0x000fe20007810000 */
[--C-:B------:R-:W-:Y:S01]  /*6680*/  FFMA.FTZ R48, R48, UR42, -R12.reuse ;  /* 0x0000002a30307c23 */ /* 0x100fe2000801080c */
[----:B------:R-:W-:Y:S01]  /*6690*/  ISETP.GT.AND P4, PT, R14, 0x59, P1 ;  /* 0x000000590e00780c */ /* 0x000fe20000f84270 */
        /* <DEDUP_REMOVED lines=8> */
[----:B------:R-:W-:Y:S01]  /*6720*/  FFMA.FTZ R85, R85, UR42, -R12 ;  /* 0x0000002a55557c23 */ /* 0x000fe2000801080c */
[----:B------:R-:W-:-:S02]  /*6730*/  FMNMX.FTZ R33, R43, R26, !PT ;  /* 0x0000001a2b217209 */ /* 0x000fc40007810000 */
[----:B------:R-:W-:Y:S01]  /*6740*/  ISETP.GT.AND P2, PT, R14, 0x60, P1 ;  /* 0x000000600e00780c */ /* 0x000fe20000f44270 */
[----:B------:R-:W-:Y:S01]  /*6750*/  MUFU.EX2 R16, R16 ;  /* 0x0000001000107308 */ /* 0x000fe20000000800 */
[----:B------:R-:W-:Y:S02]  /*6760*/  FMNMX.FTZ R26, R46, R33, !PT ;  /* 0x000000212e1a7209 */ /* 0x000fe40007810000 */
[----:B------:R-:W-:Y:S02]  /*6770*/  FSEL R70, R70, -INF , !P5 ;  /* 0xff80000046467808 */ /* 0x000fe40006800000 */
[----:B------:R-:W-:Y:S02]  /*6780*/  FMNMX.FTZ R33, R47, R26, !PT ;  /* 0x0000001a2f217209 */ /* 0x000fe40007810000 */
[----:B------:R-:W-:Y:S01]  /*6790*/  ISETP.LT.OR P4, PT, R15, 0x5a, P4 ;  /* 0x0000005a0f00780c */ /* 0x000fe20002781670 */
[----:B------:R0:W-:Y:S01]  /*67a0*/  MUFU.EX2 R26, R44 ;  /* 0x0000002c001a7308 */ /* 0x0001e20000000800 */
[----:B------:R-:W-:Y:S01]  /*67b0*/  FMNMX.FTZ R28, R50, R33, !PT ;  /* 0x00000021321c7209 */ /* 0x000fe20007810000 */
[----:B------:R-:W-:Y:S01]  /*67c0*/  FFMA.FTZ R33, R45, UR42, -R12 ;  /* 0x0000002a2d217c23 */ /* 0x000fe2000801080c */
[----:B------:R-:W-:-:S02]  /*67d0*/  ISETP.GT.AND P3, PT, R14, 0x61, P1 ;  /* 0x000000610e00780c */ /* 0x000fc40000f64270 */
[----:B------:R-:W-:Y:S02]  /*67e0*/  FMNMX.FTZ R37, R51, R28, !PT ;  /* 0x0000001c33257209 */ /* 0x000fe40007810000 */
[----:B------:R-:W-:Y:S01]  /*67f0*/  ISETP.LT.OR P2, PT, R15, 0x61, P2 ;  /* 0x000000610f00780c */ /* 0x000fe20001741670 */
[----:B------:R-:W-:Y:S01]  /*6800*/  MUFU.EX2 R13, R13 ;  /* 0x0000000d000d7308 */ /* 0x000fe20000000800 */
[----:B------:R-:W-:Y:S01]  /*6810*/  FMNMX.FTZ R28, R54, R37, !PT ;  /* 0x00000025361c7209 */ /* 0x000fe20007810000 */
[--C-:B0-----:R-:W-:Y:S01]  /*6820*/  FFMA.FTZ R44, R68, UR42, -R12.reuse ;  /* 0x0000002a442c7c23 */ /* 0x101fe2000801080c */
[----:B------:R-:W-:Y:S02]  /*6830*/  FSEL R71, R71, -INF , !P4 ;  /* 0xff80000047477808 */ /* 0x000fe40006000000 */
[----:B------:R-:W-:Y:S02]  /*6840*/  FMNMX.FTZ R37, R55, R28, !PT ;  /* 0x0000001c37257209 */ /* 0x000fe40007810000 */
[----:B------:R-:W-:Y:S01]  /*6850*/  ISETP.GT.AND P5, PT, R14, 0x68, P1 ;  /* 0x000000680e00780c */ /* 0x000fe20000fa4270 */
[----:B------:R0:W-:Y:S01]  /*6860*/  MUFU.EX2 R28, R48 ;  /* 0x00000030001c7308 */ /* 0x0001e20000000800 */
[----:B------:R-:W-:Y:S01]  /*6870*/  FMNMX.FTZ R32, R58, R37, !PT ;  /* 0x000000253a207209 */ /* 0x000fe20007810000 */
[----:B------:R-:W-:Y:S01]  /*6880*/  FFMA.FTZ R37, R49, UR42, -R12 ;  /* 0x0000002a31257c23 */ /* 0x000fe2000801080c */
[----:B------:R-:W-:-:S02]  /*6890*/  FSEL R74, R74, -INF , !P2 ;  /* 0xff8000004a4a7808 */ /* 0x000fc40005000000 */
[----:B------:R-:W-:Y:S02]  /*68a0*/  FMNMX.FTZ R41, R59, R32, !PT ;  /* 0x000000203b297209 */ /* 0x000fe40007810000 */
[----:B------:R-:W-:Y:S01]  /*68b0*/  ISETP.LT.OR P3, PT, R15, 0x62, P3 ;  /* 0x000000620f00780c */ /* 0x000fe20001f61670 */
[----:B------:R-:W-:Y:S01]  /*68c0*/  MUFU.EX2 R18, R18 ;  /* 0x0000001200127308 */ /* 0x000fe20000000800 */
[----:B------:R-:W-:Y:S01]  /*68d0*/  FMNMX.FTZ R32, R62, R41, !PT ;  /* 0x000000293e207209 */ /* 0x000fe20007810000 */
[--C-:B0-----:R-:W-:Y:S01]  /*68e0*/  FFMA.FTZ R48, R72, UR42, -R12.reuse ;  /* 0x0000002a48307c23 */ /* 0x101fe2000801080c */
[----:B------:R-:W-:Y:S02]  /*68f0*/  ISETP.GT.AND P4, PT, R14, 0x69, P1 ;  /* 0x000000690e00780c */ /* 0x000fe40000f84270 */
[----:B------:R-:W-:Y:S02]  /*6900*/  FMNMX.FTZ R41, R63, R32, !PT ;  /* 0x000000203f297209 */ /* 0x000fe40007810000 */
        /* <DEDUP_REMOVED lines=15> */
[--C-:B------:R-:W-:Y:S01]  /*6a00*/  FFMA.FTZ R45, R57, UR42, -R12.reuse ;  /* 0x0000002a392d7c23 */ /* 0x100fe2000801080c */
[----:B------:R-:W-:Y:S01]  /*6a10*/  ISETP.GT.AND P3, PT, R14, 0x71, P1 ;  /* 0x000000710e00780c */ /* 0x000fe20000f64270 */
[----:B------:R-:W-:Y:S01]  /*6a20*/  FFMA.FTZ R57, R73, UR42, -R12 ;  /* 0x0000002a49397c23 */ /* 0x000fe2000801080c */
[----:B------:R-:W-:-:S02]  /*6a30*/  FMNMX.FTZ R49, R75, R40, !PT ;  /* 0x000000284b317209 */ /* 0x000fc40007810000 */
[C---:B------:R-:W-:Y:S01]  /*6a40*/  ISETP.GT.AND P5, PT, R14.reuse, 0x78, P1 ;  /* 0x000000780e00780c */ /* 0x040fe20000fa4270 */
[----:B------:R-:W-:Y:S01]  /*6a50*/  MUFU.EX2 R20, R20 ;  /* 0x0000001400147308 */ /* 0x000fe20000000800 */
[----:B------:R-:W-:Y:S01]  /*6a60*/  ISETP.GT.AND P1, PT, R14, 0x79, P1 ;  /* 0x000000790e00780c */ /* 0x000fe20000f24270 */
[----:B0-----:R-:W-:Y:S01]  /*6a70*/  FFMA.FTZ R56, R80, UR42, -R12 ;  /* 0x0000002a50387c23 */ /* 0x001fe2000801080c */
[----:B------:R-:W-:Y:S02]  /*6a80*/  ISETP.LT.OR P2, PT, R15, 0x71, P2 ;  /* 0x000000710f00780c */ /* 0x000fe40001741670 */
[----:B------:R-:W-:Y:S02]  /*6a90*/  FSEL R79, R79, -INF , !P4 ;  /* 0xff8000004f4f7808 */ /* 0x000fe40006000000 */
[----:B------:R-:W-:Y:S01]  /*6aa0*/  FMNMX.FTZ R14, R78, R49, !PT ;  /* 0x000000314e0e7209 */ /* 0x000fe20007810000 */
[----:B------:R-:W-:Y:S01]  /*6ab0*/  MUFU.EX2 R23, R23 ;  /* 0x0000001700177308 */ /* 0x000fe20000000800 */
[----:B------:R-:W-:-:S02]  /*6ac0*/  ISETP.LT.OR P3, PT, R15, 0x72, P3 ;  /* 0x000000720f00780c */ /* 0x000fc40001f61670 */
[----:B------:R-:W-:Y:S02]  /*6ad0*/  FSEL R82, R82, -INF , !P2 ;  /* 0xff80000052527808 */ /* 0x000fe40005000000 */
[----:B------:R-:W-:Y:S02]  /*6ae0*/  FMNMX.FTZ R49, R79, R14, !PT ;  /* 0x0000000e4f317209 */ /* 0x000fe40007810000 */
[----:B------:R-:W-:Y:S01]  /*6af0*/  ISETP.LT.OR P5, PT, R15, 0x79, P5 ;  /* 0x000000790f00780c */ /* 0x000fe20002fa1670 */
[----:B------:R0:W-:Y:S01]  /*6b00*/  MUFU.EX2 R14, R60 ;  /* 0x0000003c000e7308 */ /* 0x0001e20000000800 */
[----:B------:R-:W-:Y:S02]  /*6b10*/  FSEL R83, R83, -INF , !P3 ;  /* 0xff80000053537808 */ /* 0x000fe40005800000 */
[----:B------:R-:W-:Y:S02]  /*6b20*/  FMNMX.FTZ R40, R82, R49, !PT ;  /* 0x0000003152287209 */ /* 0x000fe40007810000 */
[----:B------:R-:W-:Y:S01]  /*6b30*/  ISETP.LT.OR P1, PT, R15, 0x7a, P1 ;  /* 0x0000007a0f00780c */ /* 0x000fe20000f21670 */
[--C-:B------:R-:W-:Y:S01]  /*6b40*/  FFMA.FTZ R15, R61, UR42, -R12.reuse ;  /* 0x0000002a3d0f7c23 */ /* 0x100fe2000801080c */
[----:B------:R-:W-:Y:S01]  /*6b50*/  FSEL R86, R86, -INF , !P5 ;  /* 0xff80000056567808 */ /* 0x000fe20006800000 */
[----:B------:R-:W-:Y:S01]  /*6b60*/  MUFU.EX2 R25, R25 ;  /* 0x0000001900197308 */ /* 0x000fe20000000800 */
[----:B------:R-:W-:Y:S01]  /*6b70*/  FMNMX.FTZ R49, R83, R40, !PT ;  /* 0x0000002853317209 */ /* 0x000fe20007810000 */
[----:B0-----:R-:W-:Y:S01]  /*6b80*/  FFMA.FTZ R60, R84, UR42, -R12 ;  /* 0x0000002a543c7c23 */ /* 0x001fe2000801080c */
[----:B------:R-:W-:-:S02]  /*6b90*/  FSEL R87, R87, -INF , !P1 ;  /* 0xff80000057577808 */ /* 0x000fc40004800000 */
[----:B------:R-:W-:Y:S01]  /*6ba0*/  FMNMX.FTZ R40, R86, R49, !PT ;  /* 0x0000003156287209 */ /* 0x000fe20007810000 */
[----:B------:R-:W-:-:S01]  /*6bb0*/  FFMA.FTZ R49, R65, UR42, -R12 ;  /* 0x0000002a41317c23 */ /* 0x000fc2000801080c */
[----:B------:R-:W-:Y:S01]  /*6bc0*/  FFMA.FTZ R65, R81, UR42, -R12 ;  /* 0x0000002a51417c23 */ /* 0x000fe2000801080c */
[----:B------:R-:W-:Y:S01]  /*6bd0*/  FSEL R68, R0, RZ, P6 ;  /* 0x000000ff00447208 */ /* 0x000fe20003000000 */
[----:B------:R-:W-:Y:S01]  /*6be0*/  MUFU.EX2 R29, R29 ;  /* 0x0000001d001d7308 */ /* 0x000fe20000000800 */
[----:B------:R-:W-:-:S03]  /*6bf0*/  FMNMX.FTZ R52, R87, R40, !PT ;  /* 0x0000002857347209 */ /* 0x000fc60007810000 */
[----:B------:R-:W-:Y:S02]  /*6c00*/  FADD.FTZ R68, -R68, R9 ;  /* 0x0000000944447221 */ /* 0x000fe40000010100 */
[----:B------:R-:W0:Y:S02]  /*6c10*/  SHFL.BFLY PT, R61, R52, 0x2, 0x1f ;  /* 0x0c401f00343d7f89 */ /* 0x000e2400000e0000 */
[----:B------:R0:W-:Y:S08]  /*6c20*/  MUFU.EX2 R40, R64 ;  /* 0x0000004000287308 */ /* 0x0001f00000000800 */
[----:B------:R-:W-:Y:S08]  /*6c30*/  MUFU.EX2 R33, R33 ;  /* 0x0000002100217308 */ /* 0x000ff00000000800 */
[----:B------:R-:W-:Y:S01]  /*6c40*/  MUFU.EX2 R37, R37 ;  /* 0x0000002500257308 */ /* 0x000fe20000000800 */
[----:B0-----:R-:W-:Y:S01]  /*6c50*/  FMNMX.FTZ R64, R52, R61, !PT ;  /* 0x0000003d34407209 */ /* 0x001fe20007810000 */
[--C-:B------:R-:W-:Y:S01]  /*6c60*/  FFMA.FTZ R52, R76, UR42, -R12.reuse ;  /* 0x0000002a4c347c23 */ /* 0x100fe2000801080c */
[----:B------:R-:W-:-:S05]  /*6c70*/  FFMA.FTZ R61, R77, UR42, -R12 ;  /* 0x0000002a4d3d7c23 */ /* 0x000fca000801080c */
[----:B------:R-:W-:Y:S01]  /*6c80*/  MUFU.EX2 R41, R41 ;  /* 0x0000002900297308 */ /* 0x000fe20000000800 */
[----:B------:R-:W0:Y:S07]  /*6c90*/  SHFL.BFLY PT, R69, R64, 0x1, 0x1f ;  /* 0x0c201f0040457f89 */ /* 0x000e2e00000e0000 */
[----:B------:R-:W-:Y:S08]  /*6ca0*/  MUFU.EX2 R45, R45 ;  /* 0x0000002d002d7308 */ /* 0x000ff00000000800 */
[----:B------:R-:W-:Y:S08]  /*6cb0*/  MUFU.EX2 R15, R15 ;  /* 0x0000000f000f7308 */ /* 0x000ff00000000800 */
[----:B------:R-:W-:Y:S01]  /*6cc0*/  MUFU.EX2 R49, R49 ;  /* 0x0000003100317308 */ /* 0x000fe20000000800 */
[----:B0-----:R-:W-:Y:S01]  /*6cd0*/  FMNMX.FTZ R12, R64, R69, !PT ;  /* 0x00000045400c7209 */ /* 0x001fe20007810000 */
[----:B------:R-:W-:-:S03]  /*6ce0*/  IMAD.U32 R69, RZ, RZ, UR42 ;  /* 0x0000002aff457e24 */ /* 0x000fc6000f8e00ff */
[C---:B------:R-:W-:Y:S01]  /*6cf0*/  FSETP.NEU.FTZ.AND P1, PT, R12.reuse, -INF , PT ;  /* 0xff8000000c00780b */ /* 0x040fe20003f3d000 */
[----:B------:R-:W-:-:S01]  /*6d00*/  FFMA.FTZ R64, R12, R69, -8 ;  /* 0xc10000000c407423 */ /* 0x000fc20000010045 */
[----:B------:R-:W-:Y:S01]  /*6d10*/  FMUL.FTZ R69, R68, UR42 ;  /* 0x0000002a44457c20 */ /* 0x000fe20008410000 */
[----:B------:R-:W-:Y:S03]  /*6d20*/  MUFU.EX2 R44, R44 ;  /* 0x0000002c002c7308 */ /* 0x000fe60000000800 */
[----:B------:R-:W-:-:S05]  /*6d30*/  FSEL R64, R64, RZ, P1 ;  /* 0x000000ff40407208 */ /* 0x000fca0000800000 */
[--C-:B------:R-:W-:Y:S01]  /*6d40*/  FFMA.FTZ R68, R27, UR42, -R64.reuse ;  /* 0x0000002a1b447c23 */ /* 0x100fe20008010840 */
[----:B------:R-:W-:-:S01]  /*6d50*/  FFMA.FTZ R27, R30, UR42, -R64 ;  /* 0x0000002a1e1b7c23 */ /* 0x000fc20008010840 */
        /* <DEDUP_REMOVED lines=11> */
[----:B------:R-:W-:Y:S01]  /*6e10*/  FSEL R51, R12, RZ, P1 ;  /* 0x000000ff0c337208 */ /* 0x000fe20000800000 */
[--C-:B------:R-:W-:Y:S01]  /*6e20*/  FFMA.FTZ R72, R54, UR42, -R64.reuse ;  /* 0x0000002a36487c23 */ /* 0x100fe20008010840 */
[----:B------:R-:W-:-:S01]  /*6e30*/  FFMA.FTZ R21, R21, UR42, -R64 ;  /* 0x0000002a15157c23 */ /* 0x000fc20008010840 */
[----:B------:R-:W0:Y:S01]  /*6e40*/  MUFU.EX2 R69, R69 ;  /* 0x0000004500457308 */ /* 0x000e220000000800 */
[----:B------:R-:W-:-:S01]  /*6e50*/  FFMA.FTZ R86, R86, UR42, -R64 ;  /* 0x0000002a56567c23 */ /* 0x000fc20008010840 */
[----:B------:R-:W-:-:S04]  /*6e60*/  FADD.FTZ R51, -R51, R10 ;  /* 0x0000000a33337221 */ /* 0x000fc80000010100 */
[----:B------:R-:W-:Y:S01]  /*6e70*/  FMUL.FTZ R54, R51, UR42 ;  /* 0x0000002a33367c20 */ /* 0x000fe20008410000 */
[----:B------:R-:W-:-:S01]  /*6e80*/  FFMA.FTZ R51, R55, UR42, -R64 ;  /* 0x0000002a37337c23 */ /* 0x000fc20008010840 */
[----:B------:R-:W-:Y:S01]  /*6e90*/  MUFU.EX2 R21, R21 ;  /* 0x0000001500157308 */ /* 0x000fe20000000800 */
[----:B------:R-:W-:-:S01]  /*6ea0*/  FFMA.FTZ R55, R58, UR42, -R64 ;  /* 0x0000002a3a377c23 */ /* 0x000fc20008010840 */
[--C-:B------:R-:W-:Y:S01]  /*6eb0*/  FFMA.FTZ R58, R59, UR42, -R64.reuse ;  /* 0x0000002a3b3a7c23 */ /* 0x100fe20008010840 */
[----:B------:R-:W-:-:S05]  /*6ec0*/  FFMA.FTZ R59, R62, UR42, -R64 ;  /* 0x0000002a3e3b7c23 */ /* 0x000fca0008010840 */
[----:B------:R-:W1:Y:S01]  /*6ed0*/  MUFU.EX2 R54, R54 ;  /* 0x0000003600367308 */ /* 0x000e620000000800 */
[----:B0-----:R-:W-:-:S04]  /*6ee0*/  FFMA.FTZ R62, R69, R3, R16 ;  /* 0x00000003453e7223 */ /* 0x001fc80000010010 */
[----:B------:R-:W-:Y:S01]  /*6ef0*/  FADD.FTZ R73, R13, R62 ;  /* 0x0000003e0d497221 */ /* 0x000fe20000010000 */
[----:B------:R-:W-:-:S01]  /*6f00*/  FFMA.FTZ R62, R63, UR42, -R64 ;  /* 0x0000002a3f3e7c23 */ /* 0x000fc20008010840 */
[----:B------:R-:W-:Y:S01]  /*6f10*/  FFMA.FTZ R63, R66, UR42, -R64 ;  /* 0x0000002a423f7c23 */ /* 0x000fe20008010840 */
[----:B------:R-:W0:Y:S08]  /*6f20*/  MUFU.EX2 R68, R68 ;  /* 0x0000004400447308 */ /* 0x000e300000000800 */
[----:B------:R-:W2:Y:S01]  /*6f30*/  MUFU.EX2 R27, R27 ;  /* 0x0000001b001b7308 */ /* 0x000ea20000000800 */
[----:B-1----:R-:W-:-:S07]  /*6f40*/  FFMA.FTZ R3, R54, R2, R21 ;  /* 0x0000000236037223 */ /* 0x002fce0000010015 */
[----:B------:R-:W1:Y:S01]  /*6f50*/  MUFU.EX2 R30, R30 ;  /* 0x0000001e001e7308 */ /* 0x000e620000000800 */
[----:B0-----:R-:W-:-:S07]  /*6f60*/  FADD.FTZ R2, R68, R3 ;  /* 0x0000000344027221 */ /* 0x001fce0000010000 */
[----:B------:R-:W0:Y:S01]  /*6f70*/  MUFU.EX2 R31, R31 ;  /* 0x0000001f001f7308 */ /* 0x000e220000000800 */
[----:B--2---:R-:W-:-:S07]  /*6f80*/  FADD.FTZ R3, R27, R2 ;  /* 0x000000021b037221 */ /* 0x004fce0000010000 */
[----:B------:R-:W2:Y:S01]  /*6f90*/  MUFU.EX2 R34, R34 ;  /* 0x0000002200227308 */ /* 0x000ea20000000800 */
[----:B-1----:R-:W-:-:S07]  /*6fa0*/  FADD.FTZ R2, R30, R3 ;  /* 0x000000031e027221 */ /* 0x002fce0000010000 */
[----:B------:R1:W-:Y:S01]  /*6fb0*/  MUFU.EX2 R10, R72 ;  /* 0x00000048000a7308 */ /* 0x0003e20000000800 */
[----:B0-----:R-:W-:-:S07]  /*6fc0*/  FADD.FTZ R3, R31, R2 ;  /* 0x000000021f037221 */ /* 0x001fce0000010000 */
[----:B------:R-:W0:Y:S01]  /*6fd0*/  MUFU.EX2 R35, R35 ;  /* 0x0000002300237308 */ /* 0x000e220000000800 */
[----:B-1----:R-:W-:-:S01]  /*6fe0*/  FADD.FTZ R72, R18, R73 ;  /* 0x0000004912487221 */ /* 0x002fc20000010000 */
[----:B--2---:R-:W-:-:S03]  /*6ff0*/  FADD.FTZ R2, R34, R3 ;  /* 0x0000000322027221 */ /* 0x004fc60000010000 */
[----:B------:R-:W-:-:S03]  /*7000*/  FADD.FTZ R73, R19, R72 ;  /* 0x0000004813497221 */ /* 0x000fc60000010000 */
[----:B------:R-:W1:Y:S01]  /*7010*/  MUFU.EX2 R38, R38 ;  /* 0x0000002600267308 */ /* 0x000e620000000800 */
[----:B------:R-:W-:-:S04]  /*7020*/  FADD.FTZ R66, R20, R73 ;  /* 0x0000004914427221 */ /* 0x000fc80000010000 */
[----:B------:R-:W-:Y:S01]  /*7030*/  FADD.FTZ R73, R23, R66 ;  /* 0x0000004217497221 */ /* 0x000fe20000010000 */
[----:B------:R-:W-:-:S01]  /*7040*/  FFMA.FTZ R66, R67, UR42, -R64 ;  /* 0x0000002a43427c23 */ /* 0x000fc20008010840 */
[----:B------:R-:W-:Y:S01]  /*7050*/  FFMA.FTZ R67, R70, UR42, -R64 ;  /* 0x0000002a46437c23 */ /* 0x000fe20008010840 */
[----:B------:R-:W2:Y:S01]  /*7060*/  MUFU.EX2 R39, R39 ;  /* 0x0000002700277308 */ /* 0x000ea20000000800 */
[----:B------:R-:W-:-:S01]  /*7070*/  FADD.FTZ R72, R22, R73 ;  /* 0x0000004916487221 */ /* 0x000fc20000010000 */
[----:B0-----:R-:W-:-:S03]  /*7080*/  FADD.FTZ R3, R35, R2 ;  /* 0x0000000223037221 */ /* 0x001fc60000010000 */
[----:B------:R-:W-:-:S03]  /*7090*/  FADD.FTZ R73, R25, R72 ;  /* 0x0000004819497221 */ /* 0x000fc60000010000 */
[----:B------:R-:W0:Y:S01]  /*70a0*/  MUFU.EX2 R42, R42 ;  /* 0x0000002a002a7308 */ /* 0x000e220000000800 */
[----:B-1----:R-:W-:-:S01]  /*70b0*/  FADD.FTZ R2, R38, R3 ;  /* 0x0000000326027221 */ /* 0x002fc20000010000 */
[----:B------:R-:W-:-:S04]  /*70c0*/  FADD.FTZ R70, R24, R73 ;  /* 0x0000004918467221 */ /* 0x000fc80000010000 */
[----:B------:R-:W-:Y:S01]  /*70d0*/  FADD.FTZ R73, R29, R70 ;  /* 0x000000461d497221 */ /* 0x000fe20000010000 */
[----:B------:R-:W-:-:S01]  /*70e0*/  FFMA.FTZ R70, R71, UR42, -R64 ;  /* 0x0000002a47467c23 */ /* 0x000fc20008010840 */
[----:B------:R-:W1:Y:S01]  /*70f0*/  MUFU.EX2 R43, R43 ;  /* 0x0000002b002b7308 */ /* 0x000e620000000800 */
[----:B--2---:R-:W-:-:S01]  /*7100*/  FADD.FTZ R3, R39, R2 ;  /* 0x0000000227037221 */ /* 0x004fc20000010000 */
[----:B------:R-:W-:Y:S01]  /*7110*/  FADD.FTZ R72, R26, R73 ;  /* 0x000000491a487221 */ /* 0x000fe20000010000 */
[----:B------:R-:W-:-:S03]  /*7120*/  FFMA.FTZ R71, R74, UR42, -R64 ;  /* 0x0000002a4a477c23 */ /* 0x000fc60008010840 */
[----:B------:R-:W-:Y:S02]  /*7130*/  FADD.FTZ R73, R33, R72 ;  /* 0x0000004821497221 */ /* 0x000fe40000010000 */
[----:B------:R-:W2:Y:S01]  /*7140*/  MUFU.EX2 R46, R46 ;  /* 0x0000002e002e7308 */ /* 0x000ea20000000800 */
[----:B0-----:R-:W-:-:S01]  /*7150*/  FADD.FTZ R2, R42, R3 ;  /* 0x000000032a027221 */ /* 0x001fc20000010000 */
[----:B------:R-:W-:-:S04]  /*7160*/  FADD.FTZ R72, R28, R73 ;  /* 0x000000491c487221 */ /* 0x000fc80000010000 */
[----:B------:R-:W-:Y:S01]  /*7170*/  FADD.FTZ R73, R37, R72 ;  /* 0x0000004825497221 */ /* 0x000fe20000010000 */
[----:B------:R-:W-:-:S01]  /*7180*/  FFMA.FTZ R72, R75, UR42, -R64 ;  /* 0x0000002a4b487c23 */ /* 0x000fc20008010840 */
[----:B------:R-:W0:Y:S01]  /*7190*/  MUFU.EX2 R47, R47 ;  /* 0x0000002f002f7308 */ /* 0x000e220000000800 */
[----:B-1----:R-:W-:-:S07]  /*71a0*/  FADD.FTZ R3, R43, R2 ;  /* 0x000000022b037221 */ /* 0x002fce0000010000 */
[----:B------:R-:W1:Y:S01]  /*71b0*/  MUFU.EX2 R50, R50 ;  /* 0x0000003200327308 */ /* 0x000e620000000800 */
[----:B--2---:R-:W-:-:S07]  /*71c0*/  FADD.FTZ R2, R46, R3 ;  /* 0x000000032e027221 */ /* 0x004fce0000010000 */
[----:B------:R-:W2:Y:S01]  /*71d0*/  MUFU.EX2 R51, R51 ;  /* 0x0000003300337308 */ /* 0x000ea20000000800 */
[----:B0-----:R-:W-:-:S01]  /*71e0*/  FADD.FTZ R3, R47, R2 ;  /* 0x000000022f037221 */ /* 0x001fc20000010000 */
[----:B------:R-:W-:Y:S01]  /*71f0*/  FADD.FTZ R2, R32, R73 ;  /* 0x0000004920027221 */ /* 0x000fe20000010000 */
[----:B------:R-:W-:-:S05]  /*7200*/  FFMA.FTZ R73, R78, UR42, -R64 ;  /* 0x0000002a4e497c23 */ /* 0x000fca0008010840 */
[----:B------:R-:W0:Y:S01]  /*7210*/  MUFU.EX2 R55, R55 ;  /* 0x0000003700377308 */ /* 0x000e220000000800 */
[----:B-1----:R-:W-:-:S04]  /*7220*/  FADD.FTZ R3, R50, R3 ;  /* 0x0000000332037221 */ /* 0x002fc80000010000 */
[----:B------:R-:W-:Y:S01]  /*7230*/  FADD.FTZ R74, R10, R3 ;  /* 0x000000030a4a7221 */ /* 0x000fe20000010000 */
[----:B------:R-:W-:-:S02]  /*7240*/  FADD.FTZ R3, R41, R2 ;  /* 0x0000000229037221 */ /* 0x000fc40000010000 */
[----:B------:R-:W1:Y:S01]  /*7250*/  MUFU.EX2 R58, R58 ;  /* 0x0000003a003a7308 */ /* 0x000e620000000800 */
[----:B--2---:R-:W-:-:S01]  /*7260*/  FADD.FTZ R74, R51, R74 ;  /* 0x0000004a334a7221 */ /* 0x004fc20000010000 */
[----:B------:R-:W-:-:S04]  /*7270*/  FADD.FTZ R2, R36, R3 ;  /* 0x0000000324027221 */ /* 0x000fc80000010000 */
[----:B------:R-:W-:Y:S02]  /*7280*/  FADD.FTZ R75, R45, R2 ;  /* 0x000000022d4b7221 */ /* 0x000fe40000010000 */
[----:B------:R-:W2:Y:S01]  /*7290*/  MUFU.EX2 R59, R59 ;  /* 0x0000003b003b7308 */ /* 0x000ea20000000800 */
[----:B0-----:R-:W-:-:S01]  /*72a0*/  FADD.FTZ R3, R55, R74 ;  /* 0x0000004a37037221 */ /* 0x001fc20000010000 */
[----:B------:R-:W-:Y:S01]  /*72b0*/  FADD.FTZ R76, R14, R75 ;  /* 0x0000004b0e4c7221 */ /* 0x000fe20000010000 */
[----:B------:R-:W-:-:S01]  /*72c0*/  FFMA.FTZ R74, R79, UR42, -R64 ;  /* 0x0000002a4f4a7c23 */ /* 0x000fc20008010840 */
[----:B------:R-:W-:Y:S02]  /*72d0*/  FFMA.FTZ R75, R82, UR42, -R64 ;  /* 0x0000002a524b7c23 */ /* 0x000fe40008010840 */
[----:B------:R-:W-:-:S02]  /*72e0*/  FADD.FTZ R77, R15, R76 ;  /* 0x0000004c0f4d7221 */ /* 0x000fc40000010000 */
        /* <DEDUP_REMOVED lines=8> */
[----:B------:R-:W-:-:S05]  /*7370*/  FFMA.FTZ R64, R87, UR42, -R64 ;  /* 0x0000002a57407c23 */ /* 0x000fca0008010840 */
        /* <DEDUP_REMOVED lines=40> */
[----:B--2---:R-:W-:-:S03]  /*7600*/  FADD.FTZ R3, R9, R2 ;  /* 0x0000000209037221 */ /* 0x004fc60000010000 */
[----:B0-----:R-:W-:Y:S01]  /*7610*/  FADD.FTZ R2, R64, R77 ;  /* 0x0000004d40027221 */ /* 0x001fe20000010000 */
[----:B------:R-:W-:Y:S06]  /*7620*/  @!P0 BRA `(.L_x_804) ;  /* 0x0000000000048947 */ /* 0x000fec0003800000 */
[----:B------:R-:W-:Y:S01]  /*7630*/  BPT.TRAP 0x1 ;  /* 0x000000040000795c */ /* 0x000fe20000300000 */
.L_x_804:
[----:B------:R-:W-:Y:S01]  /*7640*/  UIADD3 UR10, UR15, 0x17060, URZ ;  /* 0x000170600f0a7890 */ /* 0x000fe2000fffe03f */
[----:B------:R-:W-:Y:S01]  /*7650*/  ISETP.GT.AND P1, PT, R11, UR23, PT ;  /* 0x000000170b007c0c */ /* 0x000fe2000bf24270 */
[----:B------:R-:W-:Y:S01]  /*7660*/  UMOV UR21, UR4 ;  /* 0x0000000400157c82 */ /* 0x000fe20008000000 */
[----:B------:R-:W-:Y:S01]  /*7670*/  F2FP.SATFINITE.E4M3.F32.PACK_AB_MERGE_C R10, R51, R10, RZ ;  /* 0x0000000a330a723e */ /* 0x000fe200048070ff */
[----:B------:R-:W-:Y:S01]  /*7680*/  UPRMT UR10, UR5, 0x654, UR10 ;  /* 0x00000654050a7896 */ /* 0x000fe2000800000a */
[----:B------:R-:W-:Y:S01]  /*7690*/  F2FP.SATFINITE.E4M3.F32.PACK_AB_MERGE_C R14, R15, R14, RZ ;  /* 0x0000000e0f0e723e */ /* 0x000fe200048070ff */
[----:B------:R-:W-:Y:S01]  /*76a0*/  UMOV UR22, UR7 ;  /* 0x0000000700167c82 */ /* 0x000fe20008000000 */
        /* <DEDUP_REMOVED lines=9> */
[-C--:B------:R-:W-:Y:S01]  /*7740*/  FMUL.FTZ R93, R93, R69.reuse ;  /* 0x000000455d5d7220 */ /* 0x080fe20000410000 */
[----:B------:R-:W-:Y:S01]  /*7750*/  F2FP.SATFINITE.E4M3.F32.PACK_AB_MERGE_C R26, R33, R26, RZ ;  /* 0x0000001a211a723e */ /* 0x000fe200048070ff */
[----:B------:R-:W-:Y:S01]  /*7760*/  FMUL.FTZ R96, R96, R69 ;  /* 0x0000004560607220 */ /* 0x000fe20000410000 */
        /* <DEDUP_REMOVED lines=16> */
[----:B------:R-:W-:Y:S01]  /*7870*/  F2FP.SATFINITE.E4M3.F32.PACK_AB_MERGE_C R147, R50, R47, R10 ;  /* 0x0000002f3293723e */ /* 0x000fe2000480700a */
[-C--:B------:R-:W-:Y:S01]  /*7880*/  FMUL.FTZ R113, R113, R69.reuse ;  /* 0x0000004571717220 */ /* 0x080fe20000410000 */
[----:B------:R-:W-:Y:S01]  /*7890*/  F2FP.SATFINITE.E4M3.F32.PACK_AB_MERGE_C R138, R65, R56, R9 ;  /* 0x00000038418a723e */ /* 0x000fe20004807009 */
[-C--:B------:R-:W-:Y:S01]  /*78a0*/  FMUL.FTZ R116, R116, R69.reuse ;  /* 0x0000004574747220 */ /* 0x080fe20000410000 */
[----:B------:R-:W-:Y:S01]  /*78b0*/  F2FP.SATFINITE.E4M3.F32.PACK_AB_MERGE_C R148, R13, R16, R18 ;  /* 0x000000100d94723e */ /* 0x000fe20004807012 */
[----:B------:R-:W-:Y:S01]  /*78c0*/  FMUL.FTZ R117, R117, R69 ;  /* 0x0000004575757220 */ /* 0x000fe20000410000 */
        /* <DEDUP_REMOVED lines=45> */
[----:B------:R-:W-:-:S02]  /*7ba0*/  VIADD R11, R11, 0xffffffff ;  /* 0xffffffff0b0b7836 */ /* 0x000fc40000000000 */
[----:B------:R-:W-:Y:S02]  /*7bb0*/  IMAD.MOV.U32 R10, RZ, RZ, R12 ;  /* 0x000000ffff0a7224 */ /* 0x000fe400078e000c */
[----:B------:R-:W-:Y:S01]  /*7bc0*/  IMAD.MOV.U32 R9, RZ, RZ, R0 ;  /* 0x000000ffff097224 */ /* 0x000fe200078e0000 */
[----:B------:R-:W-:Y:S06]  /*7bd0*/  @P1 BRA `(.L_x_805) ;  /* 0xffffffd000d81947 */ /* 0x000fec000383ffff */
.L_x_786:
[----:B------:R-:W0:Y:S01]  /*7be0*/  S2UR UR10, SR_CTAID.X ;  /* 0x00000000000a79c3 */ /* 0x000e220000002500 */
[----:B------:R-:W-:Y:S01]  /*7bf0*/  IADD3 R4, -R4, 0x1, RZ ;  /* 0x0000000104047810 */ /* 0x000fe20007ffe1ff */
[----:B------:R-:W-:Y:S02]  /*7c00*/  UISETP.NE.AND UP1, UPT, UR43, URZ, UPT ;  /* 0x0000003f2b00728c */ /* 0x000fe4000bf25270 */
[----:B------:R-:W-:Y:S02]  /*7c10*/  UISETP.NE.AND UP0, UPT, UR46, URZ, UPT ;  /* 0x0000003f2e00728c */ /* 0x000fe4000bf05270 */
[----:B------:R-:W-:Y:S01]  /*7c20*/  IMAD R4, R17, UR24, R4 ;  /* 0x0000001811047c24 */ /* 0x000fe2000f8e0204 */
[----:B------:R-:W-:-:S03]  /*7c30*/  UMOV UR14, 0xc0 ;  /* 0x000000c0000e7882 */ /* 0x000fc60000000000 */
[----:B------:R-:W-:Y:S02]  /*7c40*/  PLOP3.LUT P1, PT, PT, PT, UP0, 0x40, 0x0 ;  /* 0x000000000000781c */ /* 0x000fe40003f2e808 */
[----:B------:R-:W-:Y:S01]  /*7c50*/  R2UR UR15, R4 ;  /* 0x00000000040f72ca */ /* 0x000fe200000e0000 */
[----:B------:R-:W-:Y:S01]  /*7c60*/  @UP1 ULDC UR16, c[0x0][0x450] ;  /* 0x0001140000101ab9 */ /* 0x000fe20000000800 */
[----:B0-----:R-:W-:-:S03]  /*7c70*/  UIMAD UR14, UR10, UR14, 0xbf ;  /* 0x000000bf0a0e74a4 */ /* 0x001fc6000f8e020e */
[----:B------:R-:W-:Y:S02]  /*7c80*/  @UP1 ULDC UR10, c[0x0][0x44c] ;  /* 0x00011300000a1ab9 */ /* 0x000fe40000000800 */
[----:B------:R-:W-:-:S04]  /*7c90*/  UIMAD.WIDE.U32 UR10, UR14, UR10, URZ ;  /* 0x0000000a0e0a72a5 */ /* 0x000fc8000f8e003f */
[----:B------:R-:W-:-:S04]  /*7ca0*/  @UP1 USHF.R.U32.HI UR14, URZ, UR16, UR11 ;  /* 0x000000103f0e1299 */ /* 0x000fc8000801160b */
[----:B------:R-:W-:-:S03]  /*7cb0*/  UIADD3 UR14, UR15, UR14, URZ ;  /* 0x0000000e0f0e7290 */ /* 0x000fc6000fffe03f */
[----:B------:R-:W-:Y:S02]  /*7cc0*/  ULDC UR15, c[0x0][0x9dc] ;  /* 0x00027700000f7ab9 */ /* 0x000fe40000000800 */
[----:B------:R-:W-:Y:S01]  /*7cd0*/  UIADD3 UR15, UR14, -UR15, URZ ;  /* 0x8000000f0e0f7290 */ /* 0x000fe2000fffe03f */
[----:B------:R-:W-:Y:S11]  /*7ce0*/  @P1 BRA `(.L_x_806) ;  /* 0x00000000004c1947 */ /* 0x000ff60003800000 */
[----:B------:R-:W-:-:S06]  /*7cf0*/  UISETP.GT.AND UP0, UPT, UR14, -0x1, UPT ;  /* 0xffffffff0e00788c */ /* 0x000fcc000bf04270 */
[----:B------:R-:W-:-:S13]  /*7d00*/  PLOP3.LUT P1, PT, PT, PT, UP0, 0x80, 0x0 ;  /* 0x000000000000781c */ /* 0x000fda0003f2f008 */
[----:B------:R-:W-:Y:S05]  /*7d10*/  @P1 BRA `(.L_x_807) ;  /* 0x0000000000201947 */ /* 0x000fea0003800000 */
[----:B------:R-:W-:Y:S01]  /*7d20*/  ULDC UR16, c[0x0][0x9e4] ;  /* 0x0002790000107ab9 */ /* 0x000fe20000000800 */
[----:B------:R-:W-:Y:S02]  /*7d30*/  ULOP3.LUT UR14, URZ, UR14, URZ, 0x33, !UPT ;  /* 0x0000000e3f0e7292 */ /* 0x000fe4000f8e333f */
[----:B------:R-:W-:-:S11]  /*7d40*/  UISETP.NE.AND UP0, UPT, UR16, 0x1, UPT ;  /* 0x000000011000788c */ /* 0x000fd6000bf05270 */
[----:B------:R-:W-:Y:S02]  /*7d50*/  @UP0 ULDC.64 UR18, c[0x0][0x9e8] ;  /* 0x00027a0000120ab9 */ /* 0x000fe40000000a00 */
[----:B------:R-:W-:-:S04]  /*7d60*/  UIMAD.WIDE.U32 UR10, UR14, UR18, URZ ;  /* 0x000000120e0a72a5 */ /* 0x000fc8000f8e003f */
[----:B------:R-:W-:-:S04]  /*7d70*/  @UP0 USHF.R.U32.HI UR14, URZ, UR19, UR11 ;  /* 0x000000133f0e0299 */ /* 0x000fc8000801160b */
[----:B------:R-:W-:Y:S01]  /*7d80*/  ULOP3.LUT UR14, URZ, UR14, URZ, 0x33, !UPT ;  /* 0x0000000e3f0e7292 */ /* 0x000fe2000f8e333f */
[----:B------:R-:W-:Y:S11]  /*7d90*/  BRA `(.L_x_808) ;  /* 0x0000000000147947 */ /* 0x000ff60003800000 */
.L_x_807:
[----:B------:R-:W-:Y:S02]  /*7da0*/  ULDC UR16, c[0x0][0x9e4] ;  /* 0x0002790000107ab9 */ /* 0x000fe40000000800 */
[----:B------:R-:W-:-:S11]  /*7db0*/  UISETP.NE.AND UP0, UPT, UR16, 0x1, UPT ;  /* 0x000000011000788c */ /* 0x000fd6000bf05270 */
[----:B------:R-:W-:Y:S02]  /*7dc0*/  @UP0 ULDC.64 UR18, c[0x0][0x9e8] ;  /* 0x00027a0000120ab9 */ /* 0x000fe40000000a00 */
[----:B------:R-:W-:-:S04]  /*7dd0*/  UIMAD.WIDE.U32 UR10, UR14, UR18, URZ ;  /* 0x000000120e0a72a5 */ /* 0x000fc8000f8e003f */
[----:B------:R-:W-:-:S12]  /*7de0*/  @UP0 USHF.R.U32.HI UR14, URZ, UR19, UR11 ;  /* 0x000000133f0e0299 */ /* 0x000fd8000801160b */
.L_x_808:
[----:B------:R-:W-:-:S04]  /*7df0*/  UIMAD UR14, UR14, UR16, URZ ;  /* 0x000000100e0e72a4 */ /* 0x000fc8000f8e023f */
[----:B------:R-:W-:-:S04]  /*7e00*/  UISETP.LT.AND UP0, UPT, UR15, UR14, UPT ;  /* 0x0000000e0f00728c */ /* 0x000fc8000bf01270 */
[----:B------:R-:W-:-:S12]  /*7e10*/  USEL UR15, UR15, UR14, !UP0 ;  /* 0x0000000e0f0f7287 */ /* 0x000fd8000c000000 */
.L_x_806:
[----:B------:R-:W-:-:S04]  /*7e20*/  UIADD3 UR15, UR15, 0x7f, URZ ;  /* 0x0000007f0f0f7890 */ /* 0x000fc8000fffe03f */
[----:B------:R-:W-:-:S04]  /*7e30*/  USHF.R.S32.HI UR10, URZ, 0x1f, UR15 ;  /* 0x0000001f3f0a7899 */ /* 0x000fc8000801140f */
[----:B------:R-:W-:-:S04]  /*7e40*/  ULEA.HI UR10, UR10, UR15, URZ, 0x7 ;  /* 0x0000000f0a0a7291 */ /* 0x000fc8000f8f383f */
[----:B------:R-:W-:-:S04]  /*7e50*/  USHF.R.S32.HI UR10, URZ, 0x7, UR10 ;  /* 0x000000073f0a7899 */ /* 0x000fc8000801140a */
[----:B------:R-:W-:-:S04]  /*7e60*/  UISETP.LT.AND UP0, UPT, UR44, UR10, UPT ;  /* 0x0000000a2c00728c */ /* 0x000fc8000bf01270 */
[----:B------:R-:W-:-:S06]  /*7e70*/  USEL UR21, UR44, UR10, !UP0 ;  /* 0x0000000a2c157287 */ /* 0x000fcc000c000000 */
[----:B------:R-:W-:-:S13]  /*7e80*/  ISETP.GE.AND P1, PT, R11, UR21, PT ;  /* 0x000000150b007c0c */ /* 0x000fda000bf26270 */
[----:B------:R-:W-:Y:S05]  /*7e90*/  @!P1 BRA `(.L_x_809) ;  /* 0x0000001800f49947 */ /* 0x000fea0003800000 */
[----:B------:R-:W-:Y:S01]  /*7ea0*/  IMAD.MOV.U32 R13, RZ, RZ, R12 ;  /* 0x000000ffff0d7224 */ /* 0x000fe200078e000c */
[----:B------:R-:W-:Y:S01]  /*7eb0*/  UMOV UR22, UR4 ;  /* 0x0000000400167c82 */ /* 0x000fe20008000000 */
[----:B------:R-:W-:Y:S01]  /*7ec0*/  IMAD.MOV.U32 R9, RZ, RZ, R0 ;  /* 0x000000ffff097224 */ /* 0x000fe200078e0000 */
[----:B------:R-:W-:-:S06]  /*7ed0*/  UMOV UR23, UR7 ;  /* 0x0000000700177c82 */ /* 0x000fcc0008000000 */
.L_x_820:
[----:B------:R-:W-:-:S04]  /*7ee0*/  UIADD3 UR4, UR23, 0x1, URZ ;  /* 0x0000000117047890 */ /* 0x000fc8000fffe03f */
[----:B------:R-:W-:-:S04]  /*7ef0*/  UISETP.NE.AND UP0, UPT, UR4, 0x2, UPT ;  /* 0x000000020400788c */ /* 0x000fc8000bf05270 */
[----:B------:R-:W-:Y:S02]  /*7f00*/  USEL UR10, URZ, 0x1, UP0 ;  /* 0x000000013f0a7887 */ /* 0x000fe40008000000 */
[----:B------:R-:W-:Y:S02]  /*7f10*/  USEL UR7, UR4, URZ, UP0 ;  /* 0x0000003f04077287 */ /* 0x000fe40008000000 */
[----:B------:R-:W-:Y:S01]  /*7f20*/  ULOP3.LUT UR4, UR22, UR10, URZ, 0x3c, !UPT ;  /* 0x0000000a16047292 */ /* 0x000fe2000f8e3c3f */
[----:B------:R-:W-:Y:S11]  /*7f30*/  @!P0 BRA `(.L_x_810) ;  /* 0x0000000000048947 */ /* 0x000ff60003800000 */
[----:B------:R-:W-:Y:S01]  /*7f40*/  BPT.TRAP 0x1 ;  /* 0x000000040000795c */ /* 0x000fe20000300000 */
.L_x_810:
[----:B------:R-:W-:Y:S01]  /*7f50*/  ULEA UR10, UR7, UR45, 0x3 ;  /* 0x0000002d070a7291 */ /* 0x000fe2000f8e183f */
[----:B------:R-:W-:-:S05]  /*7f60*/  IMAD.U32 R0, RZ, RZ, UR4 ;  /* 0x00000004ff007e24 */ /* 0x000fca000f8e00ff */
[----:B------:R-:W-:-:S04]  /*7f70*/  SHF.L.U32 R0, R0, 0x1f, RZ ;  /* 0x0000001f00007819 */ /* 0x000fc800000006ff */
[----:B------:R0:W1:Y:S01]  /*7f80*/  SYNCS.PHASECHK.TRANS64.TRYWAIT P1, [UR10+0x17030], R0 ;  /* 0x01703000ff0075a7 */ /* 0x000062000802014a */
[----:B------:R-:W-:Y:S05]  /*7f90*/  @!P0 BRA `(.L_x_811) ;  /* 0x0000000000048947 */ /* 0x000fea0003800000 */
[----:B------:R-:W-:Y:S01]  /*7fa0*/  BPT.TRAP 0x1 ;  /* 0x000000040000795c */ /* 0x000fe20000300000 */
.L_x_811:
[----:B-1----:R-:W-:Y:S05]  /*7fb0*/  @P1 BRA `(.L_x_812) ;  /* 0x0000000000081947 */ /* 0x002fea0003800000 */
[----:B------:R-:W1:Y:S02]  /*7fc0*/  SYNCS.PHASECHK.TRANS64.TRYWAIT P1, [UR10+0x17030], R0 ;  /* 0x01703000ff0075a7 */ /* 0x000e64000802014a */
[----:B-1----:R-:W-:Y:S05]  /*7fd0*/  @!P1 BRA `(.L_x_813) ;  /* 0x000000b000d09947 */ /* 0x002fea0003800000 */
.L_x_812:
        /* <DEDUP_REMOVED lines=19> */
.L_x_814:
[----:B------:R-:W-:Y:S01]  /*8110*/  ULEA UR15, UR23, UR45, 0x3 ;  /* 0x0000002d170f7291 */ /* 0x000fe2000f8e183f */
[----:B01----:R-:W-:-:S05]  /*8120*/  IMAD.U32 R0, RZ, RZ, UR22 ;  /* 0x00000016ff007e24 */ /* 0x003fca000f8e00ff */
[----:B------:R-:W-:-:S04]  /*8130*/  SHF.L.U32 R0, R0, 0x1f, RZ ;  /* 0x0000001f00007819 */ /* 0x000fc800000006ff */
[----:B------:R0:W1:Y:S01]  /*8140*/  SYNCS.PHASECHK.TRANS64.TRYWAIT P1, [UR15+0x17050], R0 ;  /* 0x01705000ff0075a7 */ /* 0x000062000802014f */
[----:B------:R-:W-:Y:S05]  /*8150*/  @!P0 BRA `(.L_x_815) ;  /* 0x0000000000048947 */ /* 0x000fea0003800000 */
[----:B------:R-:W-:Y:S01]  /*8160*/  BPT.TRAP 0x1 ;  /* 0x000000040000795c */ /* 0x000fe20000300000 */
.L_x_815:
[----:B-1----:R-:W-:Y:S05]  /*8170*/  @P1 BRA `(.L_x_816) ;  /* 0x0000000000081947 */ /* 0x002fea0003800000 */
[----:B------:R-:W1:Y:S02]  /*8180*/  SYNCS.PHASECHK.TRANS64.TRYWAIT P1, [UR15+0x17050], R0 ;  /* 0x01705000ff0075a7 */ /* 0x000e64000802014f */
[----:B-1----:R-:W-:Y:S05]  /*8190*/  @!P1 BRA `(.L_x_817) ;  /* 0x000000b000789947 */ /* 0x002fea0003800000 */
.L_x_816:
        /* <DEDUP_REMOVED lines=27> */
.L_x_818:
[----:B01----:R-:W-:Y:S01]  /*8350*/  FMNMX.FTZ R0, R24, R9, !PT ;  /* 0x0000000918007209 */ /* 0x003fe20007810000 */
[----:B------:R-:W-:Y:S01]  /*8360*/  IMAD.U32 R21, RZ, RZ, UR42 ;  /* 0x0000002aff157e24 */ /* 0x000fe2000f8e00ff */
[----:B------:R-:W-:Y:S01]  /*8370*/  FMNMX.FTZ R4, R26, R13, !PT ;  /* 0x0000000d1a047209 */ /* 0x000fe20007810000 */
[----:B------:R-:W-:Y:S01]  /*8380*/  ULEA UR10, UR7, UR45, 0x3 ;  /* 0x0000002d070a7291 */ /* 0x000fe2000f8e183f */
[----:B------:R-:W-:Y:S02]  /*8390*/  FMNMX.FTZ R15, R25, R0, !PT ;  /* 0x00000000190f7209 */ /* 0x000fe40007810000 */
[----:B------:R-:W-:Y:S01]  /*83a0*/  FMNMX.FTZ R19, R27, R4, !PT ;  /* 0x000000041b137209 */ /* 0x000fe20007810000 */
[----:B------:R-:W-:Y:S01]  /*83b0*/  UIADD3 UR10, UR10, 0x17040, URZ ;  /* 0x000170400a0a7890 */ /* 0x000fe2000fffe03f */
[----:B------:R-:W-:Y:S02]  /*83c0*/  FMNMX.FTZ R0, R28, R15, !PT ;  /* 0x0000000f1c007209 */ /* 0x000fe40007810000 */
[----:B------:R-:W-:Y:S01]  /*83d0*/  FMNMX.FTZ R4, R30, R19, !PT ;  /* 0x000000131e047209 */ /* 0x000fe20007810000 */
[----:B------:R-:W-:Y:S01]  /*83e0*/  UPRMT UR10, UR5, 0x654, UR10 ;  /* 0x00000654050a7896 */ /* 0x000fe2000800000a */
[----:B------:R-:W-:-:S02]  /*83f0*/  FMNMX.FTZ R15, R29, R0, !PT ;  /* 0x000000001d0f7209 */ /* 0x000fc40007810000 */
[----:B------:R-:W-:Y:S02]  /*8400*/  FMNMX.FTZ R19, R31, R4, !PT ;  /* 0x000000041f137209 */ /* 0x000fe40007810000 */
[----:B------:R-:W-:Y:S02]  /*8410*/  FMNMX.FTZ R0, R32, R15, !PT ;  /* 0x0000000f20007209 */ /* 0x000fe40007810000 */
[----:B------:R-:W-:Y:S02]  /*8420*/  FMNMX.FTZ R4, R34, R19, !PT ;  /* 0x0000001322047209 */ /* 0x000fe40007810000 */
[----:B------:R-:W-:Y:S01]  /*8430*/  FMNMX.FTZ R15, R33, R0, !PT ;  /* 0x00000000210f7209 */ /* 0x000fe20007810000 */
[----:B------:R-:W-:Y:S01]  /*8440*/  SYNCS.ARRIVE.TRANS64.RED.A1T0 RZ, [UR10], RZ ;  /* 0x000000ffffff79a7 */ /* 0x000fe2000810040a */
        /* <DEDUP_REMOVED lines=65> */
[--C-:B------:R-:W-:Y:S01]  /*8860*/  FFMA.FTZ R49, R69, UR42, -R136.reuse ;  /* 0x0000002a45317c23 */ /* 0x100fe20008010888 */
[----:B------:R-:W-:Y:S02]  /*8870*/  IMAD.U32 R69, RZ, RZ, UR42 ;  /* 0x0000002aff457e24 */ /* 0x000fe4000f8e00ff */
[--C-:B------:R-:W-:Y:S01]  /*8880*/  FFMA.FTZ R20, R40, UR42, -R136.reuse ;  /* 0x0000002a28147c23 */ /* 0x100fe20008010888 */
[----:B------:R-:W-:Y:S01]  /*8890*/  FMUL.FTZ R16, R9, UR42 ;  /* 0x0000002a09107c20 */ /* 0x000fe20008410000 */
[----:B------:R-:W-:Y:S01]  /*88a0*/  FFMA.FTZ R40, R64, UR42, -R136 ;  /* 0x0000002a40287c23 */ /* 0x000fe20008010888 */
[----:B------:R-:W-:-:S01]  /*88b0*/  FADD.FTZ R9, -R12, R13 ;  /* 0x0000000d0c097221 */ /* 0x000fc20000010100 */
[----:B------:R-:W-:Y:S01]  /*88c0*/  FFMA.FTZ R64, R12, R69, -8 ;  /* 0xc10000000c407423 */ /* 0x000fe20000010045 */
[----:B------:R-:W-:-:S01]  /*88d0*/  FFMA.FTZ R13, R24, UR42, -R136 ;  /* 0x0000002a180d7c23 */ /* 0x000fc20008010888 */
[----:B------:R-:W-:Y:S01]  /*88e0*/  FFMA.FTZ R10, R25, UR42, -R136 ;  /* 0x0000002a190a7c23 */ /* 0x000fe20008010888 */
[----:B------:R-:W-:Y:S01]  /*88f0*/  FMUL.FTZ R9, R9, UR42 ;  /* 0x0000002a09097c20 */ /* 0x000fe20008410000 */
[--C-:B------:R-:W-:Y:S01]  /*8900*/  FFMA.FTZ R26, R26, UR42, -R64.reuse ;  /* 0x0000002a1a1a7c23 */ /* 0x100fe20008010840 */
[----:B------:R-:W-:-:S01]  /*8910*/  FFMA.FTZ R27, R27, UR42, -R64 ;  /* 0x0000002a1b1b7c23 */ /* 0x000fc20008010840 */
[----:B------:R0:W-:Y:S01]  /*8920*/  MUFU.EX2 R4, R16 ;  /* 0x0000001000047308 */ /* 0x0001e20000000800 */
[----:B------:R-:W-:-:S01]  /*8930*/  FFMA.FTZ R14, R28, UR42, -R136 ;  /* 0x0000002a1c0e7c23 */ /* 0x000fc20008010888 */
[--C-:B------:R-:W-:Y:S01]  /*8940*/  FFMA.FTZ R30, R30, UR42, -R64.reuse ;  /* 0x0000002a1e1e7c23 */ /* 0x100fe20008010840 */
[----:B------:R-:W-:-:S01]  /*8950*/  FFMA.FTZ R31, R31, UR42, -R64 ;  /* 0x0000002a1f1f7c23 */ /* 0x000fc20008010840 */
[----:B------:R-:W-:Y:S01]  /*8960*/  FFMA.FTZ R34, R34, UR42, -R64 ;  /* 0x0000002a22227c23 */ /* 0x000fe20008010840 */
[----:B------:R-:W-:-:S01]  /*8970*/  FFMA.FTZ R19, R33, UR42, -R136 ;  /* 0x0000002a21137c23 */ /* 0x000fc20008010888 */
[----:B------:R-:W-:Y:S01]  /*8980*/  FFMA.FTZ R35, R35, UR42, -R64 ;  /* 0x0000002a23237c23 */ /* 0x000fe20008010840 */
[----:B------:R-:W-:-:S01]  /*8990*/  FFMA.FTZ R18, R36, UR42, -R136 ;  /* 0x0000002a24127c23 */ /* 0x000fc20008010888 */
[----:B------:R-:W1:Y:S01]  /*89a0*/  MUFU.EX2 R13, R13 ;  /* 0x0000000d000d7308 */ /* 0x000e620000000800 */
[----:B0-----:R-:W-:-:S01]  /*89b0*/  FFMA.FTZ R16, R32, UR42, -R136 ;  /* 0x0000002a20107c23 */ /* 0x001fc20008010888 */
[----:B------:R-:W-:Y:S01]  /*89c0*/  FFMA.FTZ R38, R38, UR42, -R64 ;  /* 0x0000002a26267c23 */ /* 0x000fe20008010840 */
[----:B------:R-:W-:-:S01]  /*89d0*/  FFMA.FTZ R21, R37, UR42, -R136 ;  /* 0x0000002a25157c23 */ /* 0x000fc20008010888 */
[----:B------:R-:W-:Y:S01]  /*89e0*/  FFMA.FTZ R39, R39, UR42, -R64 ;  /* 0x0000002a27277c23 */ /* 0x000fe20008010840 */
[----:B------:R-:W-:-:S01]  /*89f0*/  FFMA.FTZ R22, R44, UR42, -R136 ;  /* 0x0000002a2c167c23 */ /* 0x000fc20008010888 */
[----:B------:R-:W-:Y:S01]  /*8a00*/  FFMA.FTZ R44, R68, UR42, -R136 ;  /* 0x0000002a442c7c23 */ /* 0x000fe20008010888 */
[----:B------:R-:W-:-:S01]  /*8a10*/  FFMA.FTZ R42, R42, UR42, -R64 ;  /* 0x0000002a2a2a7c23 */ /* 0x000fc20008010840 */
[----:B------:R-:W-:Y:S01]  /*8a20*/  MUFU.EX2 R9, R9 ;  /* 0x0000000900097308 */ /* 0x000fe20000000800 */
[----:B------:R-:W-:-:S01]  /*8a30*/  FFMA.FTZ R23, R41, UR42, -R136 ;  /* 0x0000002a29177c23 */ /* 0x000fc20008010888 */
[--C-:B------:R-:W-:Y:S01]  /*8a40*/  FFMA.FTZ R43, R43, UR42, -R64.reuse ;  /* 0x0000002a2b2b7c23 */ /* 0x100fe20008010840 */
[----:B------:R-:W-:-:S01]  /*8a50*/  FFMA.FTZ R46, R46, UR42, -R64 ;  /* 0x0000002a2e2e7c23 */ /* 0x000fc20008010840 */
[----:B------:R-:W-:Y:S01]  /*8a60*/  FFMA.FTZ R25, R45, UR42, -R136 ;  /* 0x0000002a2d197c23 */ /* 0x000fe20008010888 */
[----:B------:R-:W-:-:S01]  /*8a70*/  FFMA.FTZ R47, R47, UR42, -R64 ;  /* 0x0000002a2f2f7c23 */ /* 0x000fc20008010840 */
[----:B------:R-:W-:Y:S01]  /*8a80*/  FFMA.FTZ R24, R48, UR42, -R136 ;  /* 0x0000002a30187c23 */ /* 0x000fe20008010888 */
[----:B------:R-:W-:-:S01]  /*8a90*/  FFMA.FTZ R50, R50, UR42, -R64 ;  /* 0x0000002a32327c23 */ /* 0x000fc20008010840 */
[----:B------:R-:W0:Y:S01]  /*8aa0*/  MUFU.EX2 R26, R26 ;  /* 0x0000001a001a7308 */ /* 0x000e220000000800 */
[----:B-1----:R-:W-:-:S01]  /*8ab0*/  FFMA.FTZ R3, R4, R3, R13 ;  /* 0x0000000304037223 */ /* 0x002fc2000001000d */
[----:B------:R-:W-:Y:S01]  /*8ac0*/  FFMA.FTZ R51, R51, UR42, -R64 ;  /* 0x0000002a33337c23 */ /* 0x000fe20008010840 */
[----:B------:R-:W-:-:S01]  /*8ad0*/  FFMA.FTZ R28, R52, UR42, -R136 ;  /* 0x0000002a341c7c23 */ /* 0x000fc20008010888 */
[----:B------:R-:W-:Y:S01]  /*8ae0*/  FFMA.FTZ R54, R54, UR42, -R64 ;  /* 0x0000002a36367c23 */ /* 0x000fe20008010840 */
[----:B------:R-:W-:-:S01]  /*8af0*/  FFMA.FTZ R33, R53, UR42, -R136 ;  /* 0x0000002a35217c23 */ /* 0x000fc20008010888 */
[----:B------:R-:W-:Y:S01]  /*8b00*/  FFMA.FTZ R53, R73, UR42, -R136 ;  /* 0x0000002a49357c23 */ /* 0x000fe20008010888 */
[----:B------:R-:W-:-:S01]  /*8b10*/  FFMA.FTZ R55, R55, UR42, -R64 ;  /* 0x0000002a37377c23 */ /* 0x000fc20008010840 */
[----:B------:R-:W1:Y:S01]  /*8b20*/  MUFU.EX2 R10, R10 ;  /* 0x0000000a000a7308 */ /* 0x000e620000000800 */
[----:B------:R-:W-:-:S01]  /*8b30*/  FFMA.FTZ R32, R56, UR42, -R136 ;  /* 0x0000002a38207c23 */ /* 0x000fc20008010888 */
[----:B------:R-:W-:Y:S01]  /*8b40*/  FFMA.FTZ R58, R58, UR42, -R64 ;  /* 0x0000002a3a3a7c23 */ /* 0x000fe20008010840 */
[----:B------:R-:W-:-:S01]  /*8b50*/  FFMA.FTZ R37, R57, UR42, -R136 ;  /* 0x0000002a39257c23 */ /* 0x000fc20008010888 */
[----:B------:R-:W-:Y:S01]  /*8b60*/  FFMA.FTZ R59, R59, UR42, -R64 ;  /* 0x0000002a3b3b7c23 */ /* 0x000fe20008010840 */
[----:B------:R-:W-:-:S01]  /*8b70*/  FFMA.FTZ R48, R72, UR42, -R136 ;  /* 0x0000002a48307c23 */ /* 0x000fc20008010888 */
[----:B------:R-:W-:Y:S01]  /*8b80*/  FFMA.FTZ R36, R60, UR42, -R136 ;  /* 0x0000002a3c247c23 */ /* 0x000fe20008010888 */
[----:B------:R-:W-:-:S01]  /*8b90*/  FFMA.FTZ R62, R62, UR42, -R64 ;  /* 0x0000002a3e3e7c23 */ /* 0x000fc20008010840 */
[----:B------:R-:W2:Y:S01]  /*8ba0*/  MUFU.EX2 R27, R27 ;  /* 0x0000001b001b7308 */ /* 0x000ea20000000800 */
[----:B0-----:R-:W-:-:S01]  /*8bb0*/  FFMA.FTZ R2, R9, R2, R26 ;  /* 0x0000000209027223 */ /* 0x001fc2000001001a */
[----:B------:R-:W-:Y:S01]  /*8bc0*/  FFMA.FTZ R41, R61, UR42, -R136 ;  /* 0x0000002a3d297c23 */ /* 0x000fe20008010888 */
[----:B------:R-:W-:-:S01]  /*8bd0*/  FFMA.FTZ R63, R63, UR42, -R64 ;  /* 0x0000002a3f3f7c23 */ /* 0x000fc20008010840 */
[----:B------:R-:W-:Y:S01]  /*8be0*/  FFMA.FTZ R66, R66, UR42, -R64 ;  /* 0x0000002a42427c23 */ /* 0x000fe20008010840 */
[----:B------:R-:W-:-:S01]  /*8bf0*/  FFMA.FTZ R45, R65, UR42, -R136 ;  /* 0x0000002a412d7c23 */ /* 0x000fc20008010888 */
[----:B------:R-:W-:Y:S01]  /*8c00*/  FFMA.FTZ R67, R67, UR42, -R64 ;  /* 0x0000002a43437c23 */ /* 0x000fe20008010840 */
[----:B------:R-:W-:-:S01]  /*8c10*/  FFMA.FTZ R52, R76, UR42, -R136 ;  /* 0x0000002a4c347c23 */ /* 0x000fc20008010888 */
[----:B------:R-:W0:Y:S01]  /*8c20*/  MUFU.EX2 R14, R14 ;  /* 0x0000000e000e7308 */ /* 0x000e220000000800 */
[----:B-1----:R-:W-:-:S01]  /*8c30*/  FADD.FTZ R3, R10, R3 ;  /* 0x000000030a037221 */ /* 0x002fc20000010000 */
[--C-:B------:R-:W-:Y:S01]  /*8c40*/  FFMA.FTZ R57, R77, UR42, -R136.reuse ;  /* 0x0000002a4d397c23 */ /* 0x100fe20008010888 */
[----:B------:R-:W-:-:S01]  /*8c50*/  FFMA.FTZ R56, R80, UR42, -R136 ;  /* 0x0000002a50387c23 */ /* 0x000fc20008010888 */
[--C-:B------:R-:W-:Y:S01]  /*8c60*/  FFMA.FTZ R61, R81, UR42, -R136.reuse ;  /* 0x0000002a513d7c23 */ /* 0x100fe20008010888 */
[----:B------:R-:W-:-:S01]  /*8c70*/  FFMA.FTZ R60, R84, UR42, -R136 ;  /* 0x0000002a543c7c23 */ /* 0x000fc20008010888 */
[----:B------:R-:W-:Y:S01]  /*8c80*/  FFMA.FTZ R86, R86, UR42, -R64 ;  /* 0x0000002a56567c23 */ /* 0x000fe20008010840 */
[----:B------:R-:W-:-:S01]  /*8c90*/  FFMA.FTZ R65, R85, UR42, -R136 ;  /* 0x0000002a55417c23 */ /* 0x000fc20008010888 */
        /* <DEDUP_REMOVED lines=85> */
[--C-:B------:R-:W-:Y:S01]  /*91f0*/  FFMA.FTZ R75, R83, UR42, -R64.reuse ;  /* 0x0000002a534b7c23 */ /* 0x100fe20008010840 */
[----:B------:R-:W-:-:S05]  /*9200*/  FFMA.FTZ R64, R87, UR42, -R64 ;  /* 0x0000002a57407c23 */ /* 0x000fca0008010840 */
        /* <DEDUP_REMOVED lines=44> */
.L_x_819:
        /* <DEDUP_REMOVED lines=10> */
[-C--:B------:R-:W-:Y:S01]  /*9570*/  FMUL.FTZ R91, R91, R9.reuse ;  /* 0x000000095b5b7220 */ /* 0x080fe20000410000 */
[----:B------:R-:W-:Y:S01]  /*9580*/  F2FP.SATFINITE.E4M3.F32.PACK_AB_MERGE_C R22, R25, R22, RZ ;  /* 0x000000161916723e */ /* 0x000fe200048070ff */
[-C--:B------:R-:W-:Y:S01]  /*9590*/  FMUL.FTZ R94, R94, R9.reuse ;  /* 0x000000095e5e7220 */ /* 0x080fe20000410000 */
[----:B------:R-:W-:Y:S01]  /*95a0*/  F2FP.SATFINITE.E4M3.F32.PACK_AB_MERGE_C R46, R47, R46, RZ ;  /* 0x0000002e2f2e723e */ /* 0x000fe200048070ff */
[----:B------:R-:W-:Y:S01]  /*95b0*/  SYNCS.ARRIVE.TRANS64.RED.A1T0 RZ, [UR10], RZ ;  /* 0x000000ffffff79a7 */ /* 0x000fe2000810040a */
        /* <DEDUP_REMOVED lines=19> */
[----:B------:R-:W-:Y:S01]  /*96f0*/  FMUL.FTZ R114, R114, R9 ;  /* 0x0000000972727220 */ /* 0x000fe20000410000 */
        /* <DEDUP_REMOVED lines=55> */
.L_x_809:
[----:B------:R-:W-:-:S13]  /*9a70*/  ISETP.GE.AND P1, PT, R11, UR44, PT ;  /* 0x0000002c0b007c0c */ /* 0x000fda000bf26270 */
[----:B------:R-:W-:Y:S05]  /*9a80*/  @!P1 BRA `(.L_x_821) ;  /* 0x0000002c00409947 */ /* 0x000fea0003800000 */
[----:B------:R-:W-:Y:S01]  /*9a90*/  IMAD.MOV.U32 R9, RZ, RZ, R12 ;  /* 0x000000ffff097224 */ /* 0x000fe200078e000c */
[----:B------:R-:W-:Y:S01]  /*9aa0*/  UMOV UR22, UR4 ;  /* 0x0000000400167c82 */ /* 0x000fe20008000000 */
[----:B------:R-:W-:Y:S01]  /*9ab0*/  IMAD.MOV.U32 R4, RZ, RZ, R0 ;  /* 0x000000ffff047224 */ /* 0x000fe200078e0000 */
[----:B------:R-:W-:Y:S01]  /*9ac0*/  UMOV UR23, UR7 ;  /* 0x0000000700177c82 */ /* 0x000fe20008000000 */
[----:B------:R-:W-:Y:S01]  /*9ad0*/  ULDC UR24, c[0x0][0x9e4] ;  /* 0x0002790000187ab9 */ /* 0x000fe20000000800 */
[----:B------:R-:W-:Y:S01]  /*9ae0*/  ULDC UR25, c[0x0][0x288] ;  /* 0x0000a20000197ab9 */ /* 0x000fe20000000800 */
[----:B------:R-:W-:Y:S01]  /*9af0*/  ULDC UR26, c[0x0][0x2f0] ;  /* 0x0000bc00001a7ab9 */ /* 0x000fe20000000800 */
[----:B------:R-:W-:-:S05]  /*9b00*/  ULDC UR27, c[0x0][0x9e0] ;  /* 0x00027800001b7ab9 */ /* 0x000fca0000000800 */
.L_x_840:
[----:B------:R-:W-:-:S04]  /*9b10*/  UIADD3 UR7, UR23, 0x1, URZ ;  /* 0x0000000117077890 */ /* 0x000fc8000fffe03f */
[----:B------:R-:W-:-:S04]  /*9b20*/  UISETP.NE.AND UP0, UPT, UR7, 0x2, UPT ;  /* 0x000000020700788c */ /* 0x000fc8000bf05270 */
[----:B------:R-:W-:Y:S02]  /*9b30*/  USEL UR4, URZ, 0x1, UP0 ;  /* 0x000000013f047887 */ /* 0x000fe40008000000 */
[----:B------:R-:W-:Y:S02]  /*9b40*/  USEL UR7, UR7, URZ, UP0 ;  /* 0x0000003f07077287 */ /* 0x000fe40008000000 */
[----:B------:R-:W-:Y:S01]  /*9b50*/  ULOP3.LUT UR4, UR22, UR4, URZ, 0x3c, !UPT ;  /* 0x0000000416047292 */ /* 0x000fe2000f8e3c3f */
[----:B------:R-:W-:Y:S11]  /*9b60*/  @!P0 BRA `(.L_x_822) ;  /* 0x0000000000048947 */ /* 0x000ff60003800000 */
[----:B------:R-:W-:Y:S01]  /*9b70*/  BPT.TRAP 0x1 ;  /* 0x000000040000795c */ /* 0x000fe20000300000 */
.L_x_822:
[----:B------:R-:W-:Y:S01]  /*9b80*/  ULEA UR21, UR7, UR45, 0x3 ;  /* 0x0000002d07157291 */ /* 0x000fe2000f8e183f */
[----:B------:R-:W-:-:S05]  /*9b90*/  IMAD.U32 R0, RZ, RZ, UR4 ;  /* 0x00000004ff007e24 */ /* 0x000fca000f8e00ff */
[----:B------:R-:W-:-:S04]  /*9ba0*/  SHF.L.U32 R0, R0, 0x1f, RZ ;  /* 0x0000001f00007819 */ /* 0x000fc800000006ff */
[----:B------:R0:W1:Y:S01]  /*9bb0*/  SYNCS.PHASECHK.TRANS64.TRYWAIT P1, [UR21+0x17030], R0 ;  /* 0x01703000ff0075a7 */ /* 0x0000620008020155 */
[----:B------:R-:W-:Y:S05]  /*9bc0*/  @!P0 BRA `(.L_x_823) ;  /* 0x0000000000048947 */ /* 0x000fea0003800000 */
[----:B------:R-:W-:Y:S01]  /*9bd0*/  BPT.TRAP 0x1 ;  /* 0x000000040000795c */ /* 0x000fe20000300000 */
.L_x_823:
[----:B-1----:R-:W-:Y:S05]  /*9be0*/  @P1 BRA `(.L_x_824) ;  /* 0x0000000000081947 */ /* 0x002fea0003800000 */
[----:B------:R-:W1:Y:S02]  /*9bf0*/  SYNCS.PHASECHK.TRANS64.TRYWAIT P1, [UR21+0x17030], R0 ;  /* 0x01703000ff0075a7 */ /* 0x000e640008020155 */
[----:B-1----:R-:W-:Y:S05]  /*9c00*/  @!P1 BRA `(.L_x_825) ;  /* 0x0000009400f49947 */ /* 0x002fea0003800000 */
.L_x_824:
        /* <DEDUP_REMOVED lines=19> */
.L_x_826:
[----:B------:R-:W-:Y:S01]  /*9d40*/  ULEA UR15, UR23, UR45, 0x3 ;  /* 0x0000002d170f7291 */ /* 0x000fe2000f8e183f */
[----:B01----:R-:W-:-:S05]  /*9d50*/  IMAD.U32 R0, RZ, RZ, UR22 ;  /* 0x00000016ff007e24 */ /* 0x003fca000f8e00ff */
[----:B------:R-:W-:-:S04]  /*9d60*/  SHF.L.U32 R0, R0, 0x1f, RZ ;  /* 0x0000001f00007819 */ /* 0x000fc800000006ff */
[----:B------:R0:W1:Y:S01]  /*9d70*/  SYNCS.PHASECHK.TRANS64.TRYWAIT P1, [UR15+0x17050], R0 ;  /* 0x01705000ff0075a7 */ /* 0x000062000802014f */
[----:B------:R-:W-:Y:S05]  /*9d80*/  @!P0 BRA `(.L_x_827) ;  /* 0x0000000000048947 */ /* 0x000fea0003800000 */
[----:B------:R-:W-:Y:S01]  /*9d90*/  BPT.TRAP 0x1 ;  /* 0x000000040000795c */ /* 0x000fe20000300000 */
.L_x_827:
[----:B-1----:R-:W-:Y:S05]  /*9da0*/  @P1 BRA `(.L_x_828) ;  /* 0x0000000000081947 */ /* 0x002fea0003800000 */
[----:B------:R-:W1:Y:S02]  /*9db0*/  SYNCS.PHASECHK.TRANS64.TRYWAIT P1, [UR15+0x17050], R0 ;  /* 0x01705000ff0075a7 */ /* 0x000e64000802014f */
[----:B-1----:R-:W-:Y:S05]  /*9dc0*/  @!P1 BRA `(.L_x_829) ;  /* 0x00000094009c9947 */ /* 0x002fea0003800000 */
.L_x_828:
        /* <DEDUP_REMOVED lines=27> */
.L_x_830:
[----:B------:R-:W-:Y:S01]  /*9f80*/  UISETP.NE.AND UP1, UPT, UR43, URZ, UPT ;  /* 0x0000003f2b00728c */ /* 0x000fe2000bf25270 */
[----:B------:R-:W-:Y:S01]  /*9f90*/  IMAD.MOV.U32 R10, RZ, RZ, R8 ;  /* 0x000000ffff0a7224 */ /* 0x000fe200078e0008 */
[----:B------:R-:W-:Y:S02]  /*9fa0*/  UISETP.NE.AND UP0, UPT, UR46, URZ, UPT ;  /* 0x0000003f2e00728c */ /* 0x000fe4000bf05270 */
[----:B------:R-:W-:Y:S02]  /*9fb0*/  UIADD3 UR21, UR21, 0x17040, URZ ;  /* 0x0001704015157890 */ /* 0x000fe4000fffe03f */
[----:B------:R-:W-:Y:S02]  /*9fc0*/  PLOP3.LUT P1, PT, PT, PT, UP1, 0x80, 0x0 ;  /* 0x000000000000781c */ /* 0x000fe40003f2f018 */
[----:B------:R-:W-:Y:S01]  /*9fd0*/  PLOP3.LUT P2, PT, PT, PT, UP1, 0x80, 0x0 ;  /* 0x000000000000781c */ /* 0x000fe20003f4f018 */
[----:B------:R-:W-:Y:S02]  /*9fe0*/  UPRMT UR21, UR5, 0x654, UR21 ;  /* 0x0000065405157896 */ /* 0x000fe40008000015 */
[----:B------:R-:W-:-:S07]  /*9ff0*/  @UP1 ULDC UR10, c[0x0][0x44c] ;  /* 0x00011300000a1ab9 */ /* 0x000fce0000000800 */
[----:B------:R-:W-:Y:S01]  /*a000*/  SYNCS.ARRIVE.TRANS64.RED.A1T0 RZ, [UR21], RZ ;  /* 0x000000ffffff79a7 */ /* 0x000fe20008100415 */
[----:B01----:R-:W-:Y:S01]  /*a010*/  @P1 IMAD.HI.U32 R0, R8, UR10, RZ ;  /* 0x0000000a08001c27 */ /* 0x003fe2000f8e00ff */
[----:B------:R-:W-:Y:S01]  /*a020*/  @UP1 ULDC UR10, c[0x0][0x450] ;  /* 0x00011400000a1ab9 */ /* 0x000fe20000000800 */
[----:B------:R-:W-:-:S03]  /*a030*/  PLOP3.LUT P1, PT, PT, PT, UP0, 0x40, 0x0 ;  /* 0x000000000000781c */ /* 0x000fc60003f2e808 */
[----:B------:R-:W-:Y:S01]  /*a040*/  @P2 SHF.R.U32.HI R10, RZ, UR10, R0 ;  /* 0x0000000aff0a2c19 */ /* 0x000fe20008011600 */
[----:B------:R-:W-:-:S04]  /*a050*/  IMAD.SHL.U32 R0, R11, 0x80, RZ ;  /* 0x000000800b007824 */ /* 0x000fc800078e00ff */
[----:B------:R-:W0:Y:S01]  /*a060*/  SHFL.IDX PT, R16, R10, RZ, 0x1c1f ;  /* 0x001c1fff0a107589 */ /* 0x000e2200000e0000 */
[----:B------:R-:W-:-:S05]  /*a070*/  IADD3 R12, -R0, 0x1, RZ ;  /* 0x00000001000c7810 */ /* 0x000fca0007ffe1ff */
[----:B------:R-:W-:-:S04]  /*a080*/  IMAD R12, R5, -0x2, R12 ;  /* 0xfffffffe050c7824 */ /* 0x000fc800078e020c */
[----:B------:R-:W-:-:S04]  /*a090*/  IMAD R12, R17, UR26, R12 ;  /* 0x0000001a110c7c24 */ /* 0x000fc8000f8e020c */
[----:B------:R-:W-:-:S04]  /*a0a0*/  VIADD R12, R12, -UR25 ;  /* 0x800000190c0c7c36 */ /* 0x000fc80008000000 */
[C---:B------:R-:W-:Y:S02]  /*a0b0*/  VIADD R19, R12.reuse, UR27 ;  /* 0x0000001b0c137c36 */ /* 0x040fe40008000000 */
[----:B------:R-:W-:Y:S02]  /*a0c0*/  VIADD R13, R12, UR20 ;  /* 0x000000140c0d7c36 */ /* 0x000fe40008000000 */
[--C-:B0-----:R-:W-:Y:S02]  /*a0d0*/  IMAD.IADD R14, R19, 0x1, R16.reuse ;  /* 0x00000001130e7824 */ /* 0x101fe400078e0210 */
[----:B------:R-:W-:Y:S01]  /*a0e0*/  IMAD.IADD R12, R13, 0x1, R16 ;  /* 0x000000010d0c7824 */ /* 0x000fe200078e0210 */
[----:B------:R-:W-:Y:S06]  /*a0f0*/  @P1 BRA `(.L_x_831) ;  /* 0x00000000005c1947 */ /* 0x000fec0003800000 */
[----:B------:R-:W-:Y:S01]  /*a100*/  IMAD R15, R17, UR26, R16 ;  /* 0x0000001a110f7c24 */ /* 0x000fe2000f8e0210 */
[----:B------:R-:W-:Y:S03]  /*a110*/  BSSY B0, `(.L_x_832) ;  /* 0x0000011000007945 */ /* 0x000fe60003800000 */
[----:B------:R-:W-:-:S05]  /*a120*/  VIADD R15, R15, -UR25 ;  /* 0x800000190f0f7c36 */ /* 0x000fca0008000000 */
        /* <DEDUP_REMOVED lines=10> */
.L_x_833:
[----:B------:R-:W-:-:S05]  /*a1d0*/  IMAD.U32 R18, RZ, RZ, UR24 ;  /* 0x00000018ff127e24 */ /* 0x000fca000f8e00ff */
[----:B------:R-:W-:-:S13]  /*a1e0*/  ISETP.NE.AND P1, PT, R18, 0x1, PT ;  /* 0x000000011200780c */ /* 0x000fda0003f25270 */
[----:B------:R-:W0:Y:S02]  /*a1f0*/  @P1 LDC.64 R20, c[0x0][0x9e8] ;  /* 0x00027a00ff141b82 */ /* 0x000e240000000a00 */
[----:B0-----:R-:W-:-:S05]  /*a200*/  @P1 IMAD.HI.U32 R16, R15, R20, RZ ;  /* 0x000000140f101227 */ /* 0x001fca00078e00ff */
[----:B------:R-:W-:-:S07]  /*a210*/  @P1 SHF.R.U32.HI R15, RZ, R21, R16 ;  /* 0x00000015ff0f1219 */ /* 0x000fce0000011610 */
.L_x_834:
[----:B------:R-:W-:Y:S05]  /*a220*/  BSYNC B0 ;  /* 0x0000000000007941 */ /* 0x000fea0003800000 */
.L_x_832:
[----:B------:R-:W-:-:S04]  /*a230*/  IMAD R16, R15, R18, -R0 ;  /* 0x000000120f107224 */ /* 0x000fc800078e0a00 */
[----:B------:R-:W-:-:S05]  /*a240*/  IMAD R15, R5, -0x2, R16 ;  /* 0xfffffffe050f7824 */ /* 0x000fca00078e0210 */
[----:B------:R-:W-:Y:S02]  /*a250*/  VIADDMNMX R14, R15, R18, R14, PT ;  /* 0x000000120f0e7246 */ /* 0x000fe4000380010e */
[----:B------:R-:W-:-:S07]  /*a260*/  VIMNMX R12, R12, R15, !PT ;  /* 0x0000000f0c0c7248 */ /* 0x000fce0007fe0100 */
.L_x_831:
        /* <DEDUP_REMOVED lines=116> */
.L_x_837:
[----:B------:R-:W-:-:S05]  /*a9b0*/  IMAD.U32 R10, RZ, RZ, UR24 ;  /* 0x00000018ff0a7e24 */ /* 0x000fca000f8e00ff */
[----:B------:R-:W-:-:S13]  /*a9c0*/  ISETP.NE.AND P2, PT, R10, 0x1, PT ;  /* 0x000000010a00780c */ /* 0x000fda0003f45270 */
[----:B------:R-:W0:Y:S02]  /*a9d0*/  @P2 LDC.64 R12, c[0x0][0x9e8] ;  /* 0x00027a00ff0c2b82 */ /* 0x000e240000000a00 */
[----:B0-----:R-:W-:-:S05]  /*a9e0*/  @P2 IMAD.HI.U32 R12, R19, R12, RZ ;  /* 0x0000000c130c2227 */ /* 0x001fca00078e00ff */
[----:B------:R-:W-:-:S07]  /*a9f0*/  @P2 SHF.R.U32.HI R19, RZ, R13, R12 ;  /* 0x0000000dff132219 */ /* 0x000fce000001160c */
.L_x_838:
[----:B------:R-:W-:Y:S05]  /*aa00*/  BSYNC B0 ;  /* 0x0000000000007941 */ /* 0x000fea0003800000 */
.L_x_836:
[----:B------:R-:W-:-:S04]  /*aa10*/  IMAD R0, R19, R10, -R0 ;  /* 0x0000000a13007224 */ /* 0x000fc800078e0a00 */
[----:B------:R-:W-:-:S05]  /*aa20*/  IMAD R13, R5, -0x2, R0 ;  /* 0xfffffffe050d7824 */ /* 0x000fca00078e0200 */
[----:B------:R-:W-:Y:S02]  /*aa30*/  VIADDMNMX R16, R13, R10, R16, PT ;  /* 0x0000000a0d107246 */ /* 0x000fe40003800110 */
[----:B------:R-:W-:-:S07]  /*aa40*/  VIMNMX R14, R14, R13, !PT ;  /* 0x0000000d0e0e7248 */ /* 0x000fce0007fe0100 */
.L_x_835:
        /* <DEDUP_REMOVED lines=32> */
[----:B------:R-:W-:Y:S02]  /*ac50*/  ISETP.LT.OR P4, PT, R16, 0xa, P4 ;  /* 0x0000000a1000780c */ /* 0x000fe40002781670 */
[----:B------:R-:W-:Y:S02]  /*ac60*/  FMNMX.FTZ R0, R56, R13, !PT ;  /* 0x0000000d38007209 */ /* 0x000fe40007810000 */
[----:B------:R-:W-:Y:S02]  /*ac70*/  FSEL R30, R30, -INF , !P3 ;  /* 0xff8000001e1e7808 */ /* 0x000fe40005800000 */
[----:B------:R-:W-:Y:S02]  /*ac80*/  FMNMX.FTZ R13, R57, R0, !PT ;  /* 0x00000000390d7209 */ /* 0x000fe40007810000 */
[----:B------:R-:W-:-:S02]  /*ac90*/  ISETP.GT.AND P2, PT, R14, 0x11, P1 ;  /* 0x000000110e00780c */ /* 0x000fc40000f44270 */
[----:B------:R-:W-:Y:S02]  /*aca0*/  FMNMX.FTZ R0, R60, R13, !PT ;  /* 0x0000000d3c007209 */ /* 0x000fe40007810000 */
[----:B------:R-:W-:Y:S02]  /*acb0*/  FSEL R31, R31, -INF , !P4 ;  /* 0xff8000001f1f7808 */ /* 0x000fe40006000000 */
        /* <DEDUP_REMOVED lines=26> */
[----:B------:R-:W-:Y:S01]  /*ae60*/  FSEL R43, R43, -INF , !P2 ;  /* 0xff8000002b2b7808 */ /* 0x000fe20005000000 */
[----:B------:R-:W0:Y:S01]  /*ae70*/  SHFL.BFLY PT, R13, R10, 0x2, 0x1f ;  /* 0x0c401f000a0d7f89 */ /* 0x000e2200000e0000 */
[----:B------:R-:W-:-:S02]  /*ae80*/  ISETP.GT.AND P2, PT, R14, 0x30, P1 ;  /* 0x000000300e00780c */ /* 0x000fc40000f44270 */
[----:B------:R-:W-:Y:S02]  /*ae90*/  FSEL R46, R46, -INF , !P3 ;  /* 0xff8000002e2e7808 */ /* 0x000fe40005800000 */
[----:B------:R-:W-:Y:S02]  /*aea0*/  ISETP.LT.OR P4, PT, R16, 0x2a, P4 ;  /* 0x0000002a1000780c */ /* 0x000fe40002781670 */
[----:B------:R-:W-:Y:S02]  /*aeb0*/  ISETP.GT.AND P3, PT, R14, 0x31, P1 ;  /* 0x000000310e00780c */ /* 0x000fe40000f64270 */
[----:B------:R-:W-:Y:S02]  /*aec0*/  ISETP.LT.OR P2, PT, R16, 0x31, P2 ;  /* 0x000000311000780c */ /* 0x000fe40001741670 */
[----:B------:R-:W-:Y:S02]  /*aed0*/  FSEL R47, R47, -INF , !P4 ;  /* 0xff8000002f2f7808 */ /* 0x000fe40006000000 */
[----:B------:R-:W-:-:S02]  /*aee0*/  ISETP.GT.AND P5, PT, R14, 0x38, P1 ;  /* 0x000000380e00780c */ /* 0x000fc40000fa4270 */
[----:B------:R-:W-:Y:S02]  /*aef0*/  FSEL R50, R50, -INF , !P2 ;  /* 0xff80000032327808 */ /* 0x000fe40005000000 */
[----:B------:R-:W-:Y:S02]  /*af00*/  ISETP.LT.OR P3, PT, R16, 0x32, P3 ;  /* 0x000000321000780c */ /* 0x000fe40001f61670 */
[----:B------:R-:W-:Y:S02]  /*af10*/  ISETP.GT.AND P4, PT, R14, 0x39, P1 ;  /* 0x000000390e00780c */ /* 0x000fe40000f84270 */
[----:B------:R-:W-:Y:S02]  /*af20*/  ISETP.LT.OR P5, PT, R16, 0x39, P5 ;  /* 0x000000391000780c */ /* 0x000fe40002fa1670 */
[----:B------:R-:W-:Y:S02]  /*af30*/  FSEL R51, R51, -INF , !P3 ;  /* 0xff80000033337808 */ /* 0x000fe40005800000 */
[----:B0-----:R-:W-:-:S02]  /*af40*/  FMNMX.FTZ R13, R10, R13, !PT ;  /* 0x0000000d0a0d7209 */ /* 0x001fc40007810000 */
[----:B------:R-:W-:Y:S02]  /*af50*/  ISETP.GT.AND P2, PT, R14, 0x40, P1 ;  /* 0x000000400e00780c */ /* 0x000fe40000f44270 */
[----:B------:R-:W-:Y:S01]  /*af60*/  FSEL R54, R54, -INF , !P5 ;  /* 0xff80000036367808 */ /* 0x000fe20006800000 */
[----:B------:R-:W0:Y:S01]  /*af70*/  SHFL.BFLY PT, R0, R13, 0x1, 0x1f ;  /* 0x0c201f000d007f89 */ /* 0x000e2200000e0000 */
[----:B------:R-:W-:Y:S02]  /*af80*/  ISETP.LT.OR P4, PT, R16, 0x3a, P4 ;  /* 0x0000003a1000780c */ /* 0x000fe40002781670 */
[----:B------:R-:W-:Y:S02]  /*af90*/  ISETP.GT.AND P3, PT, R14, 0x41, P1 ;  /* 0x000000410e00780c */ /* 0x000fe40000f64270 */
[----:B------:R-:W-:Y:S02]  /*afa0*/  ISETP.LT.OR P2, PT, R16, 0x41, P2 ;  /* 0x000000411000780c */ /* 0x000fe40001741670 */
[----:B------:R-:W-:-:S02]  /*afb0*/  FSEL R55, R55, -INF , !P4 ;  /* 0xff80000037377808 */ /* 0x000fc40006000000 */
[----:B------:R-:W-:Y:S02]  /*afc0*/  ISETP.GT.AND P5, PT, R14, 0x48, P1 ;  /* 0x000000480e00780c */ /* 0x000fe40000fa4270 */
[----:B------:R-:W-:Y:S02]  /*afd0*/  FSEL R58, R58, -INF , !P2 ;  /* 0xff8000003a3a7808 */ /* 0x000fe40005000000 */
[----:B------:R-:W-:Y:S02]  /*afe0*/  ISETP.LT.OR P3, PT, R16, 0x42, P3 ;  /* 0x000000421000780c */ /* 0x000fe40001f61670 */
[----:B------:R-:W-:Y:S02]  /*aff0*/  ISETP.GT.AND P4, PT, R14, 0x49, P1 ;  /* 0x000000490e00780c */ /* 0x000fe40000f84270 */
[----:B------:R-:W-:Y:S02]  /*b000*/  ISETP.LT.OR P5, PT, R16, 0x49, P5 ;  /* 0x000000491000780c */ /* 0x000fe40002fa1670 */
[----:B------:R-:W-:-:S02]  /*b010*/  FSEL R59, R59, -INF , !P3 ;  /* 0xff8000003b3b7808 */ /* 0x000fc40005800000 */
[----:B------:R-:W-:Y:S02]  /*b020*/  ISETP.GT.AND P2, PT, R14, 0x50, P1 ;  /* 0x000000500e00780c */ /* 0x000fe40000f44270 */
[----:B------:R-:W-:Y:S02]  /*b030*/  FSEL R62, R62, -INF , !P5 ;  /* 0xff8000003e3e7808 */ /* 0x000fe40006800000 */
[----:B0-----:R-:W-:Y:S02]  /*b040*/  FMNMX.FTZ R0, R13, R0, !PT ;  /* 0x000000000d007209 */ /* 0x001fe40007810000 */
[----:B------:R-:W-:Y:S02]  /*b050*/  ISETP.LT.OR P4, PT, R16, 0x4a, P4 ;  /* 0x0000004a1000780c */ /* 0x000fe40002781670 */
[C---:B------:R-:W-:Y:S01]  /*b060*/  FSETP.NEU.FTZ.AND P6, PT, R0.reuse, -INF , PT ;  /* 0xff8000000000780b */ /* 0x040fe20003fdd000 */
[----:B------:R-:W-:-:S01]  /*b070*/  FFMA.FTZ R12, R0, R19, -8 ;  /* 0xc1000000000c7423 */ /* 0x000fc20000010013 */
[----:B------:R-:W-:-:S02]  /*b080*/  ISETP.GT.AND P3, PT, R14, 0x51, P1 ;  /* 0x000000510e00780c */ /* 0x000fc40000f64270 */
[----:B------:R-:W-:Y:S02]  /*b090*/  ISETP.LT.OR P2, PT, R16, 0x51, P2 ;  /* 0x000000511000780c */ /* 0x000fe40001741670 */
[----:B------:R-:W-:Y:S02]  /*b0a0*/  FSEL R10, R12, RZ, P6 ;  /* 0x000000ff0c0a7208 */ /* 0x000fe40003000000 */
[----:B------:R-:W-:Y:S02]  /*b0b0*/  FMNMX.FTZ R12, R26, R9, !PT ;  /* 0x000000091a0c7209 */ /* 0x000fe40007810000 */
        /* <DEDUP_REMOVED lines=9> */
[----:B------:R-:W-:-:S01]  /*b150*/  FFMA.FTZ R15, R28, UR42, -R10 ;  /* 0x0000002a1c0f7c23 */ /* 0x000fc2000801080a */
[----:B------:R-:W-:Y:S01]  /*b160*/  FMNMX.FTZ R23, R31, R12, !PT ;  /* 0x0000000c1f177209 */ /* 0x000fe20007810000 */
[----:B------:R-:W-:-:S01]  /*b170*/  FFMA.FTZ R28, R41, UR42, -R10 ;  /* 0x0000002a291c7c23 */ /* 0x000fc2000801080a */
[----:B------:R-:W-:Y:S01]  /*b180*/  FSEL R66, R66, -INF , !P2 ;  /* 0xff80000042427808 */ /* 0x000fe20005000000 */
[----:B------:R-:W-:-:S01]  /*b190*/  FFMA.FTZ R19, R32, UR42, -R10 ;  /* 0x0000002a20137c23 */ /* 0x000fc2000801080a */
[----:B------:R-:W-:Y:S01]  /*b1a0*/  FMNMX.FTZ R12, R34, R23, !PT ;  /* 0x00000017220c7209 */ /* 0x000fe20007810000 */
[----:B------:R-:W-:-:S01]  /*b1b0*/  FFMA.FTZ R32, R45, UR42, -R10 ;  /* 0x0000002a2d207c23 */ /* 0x000fc2000801080a */
[----:B------:R-:W-:Y:S01]  /*b1c0*/  ISETP.LT.OR P3, PT, R16, 0x52, P3 ;  /* 0x000000521000780c */ /* 0x000fe20001f61670 */
[----:B------:R-:W-:-:S01]  /*b1d0*/  FFMA.FTZ R21, R36, UR42, -R10 ;  /* 0x0000002a24157c23 */ /* 0x000fc2000801080a */
[----:B------:R-:W-:Y:S01]  /*b1e0*/  FMNMX.FTZ R23, R35, R12, !PT ;  /* 0x0000000c23177209 */ /* 0x000fe20007810000 */
[----:B------:R-:W-:-:S01]  /*b1f0*/  FFMA.FTZ R36, R49, UR42, -R10 ;  /* 0x0000002a31247c23 */ /* 0x000fc2000801080a */
[----:B------:R-:W-:Y:S01]  /*b200*/  ISETP.GT.AND P4, PT, R14, 0x59, P1 ;  /* 0x000000590e00780c */ /* 0x000fe20000f84270 */
[----:B------:R-:W-:-:S01]  /*b210*/  FFMA.FTZ R49, R69, UR42, -R10 ;  /* 0x0000002a45317c23 */ /* 0x000fc2000801080a */
[----:B------:R-:W-:Y:S01]  /*b220*/  FMNMX.FTZ R12, R38, R23, !PT ;  /* 0x00000017260c7209 */ /* 0x000fe20007810000 */
[----:B------:R-:W-:-:S01]  /*b230*/  FFMA.FTZ R23, R40, UR42, -R10 ;  /* 0x0000002a28177c23 */ /* 0x000fc2000801080a */
[----:B------:R-:W-:Y:S01]  /*b240*/  ISETP.LT.OR P5, PT, R16, 0x59, P5 ;  /* 0x000000591000780c */ /* 0x000fe20002fa1670 */
[----:B------:R-:W-:-:S01]  /*b250*/  FFMA.FTZ R40, R53, UR42, -R10 ;  /* 0x0000002a35287c23 */ /* 0x000fc2000801080a */
[----:B------:R-:W-:Y:S01]  /*b260*/  FMNMX.FTZ R25, R39, R12, !PT ;  /* 0x0000000c27197209 */ /* 0x000fe20007810000 */
[----:B------:R-:W-:-:S01]  /*b270*/  FFMA.FTZ R53, R73, UR42, -R10 ;  /* 0x0000002a49357c23 */ /* 0x000fc2000801080a */
[----:B------:R-:W-:Y:S01]  /*b280*/  FSEL R67, R67, -INF , !P3 ;  /* 0xff80000043437808 */ /* 0x000fe20005800000 */
[----:B------:R-:W-:Y:S01]  /*b290*/  IMAD.U32 R73, RZ, RZ, UR42 ;  /* 0x0000002aff497e24 */ /* 0x000fe2000f8e00ff */
[----:B------:R-:W-:Y:S01]  /*b2a0*/  FMNMX.FTZ R12, R42, R25, !PT ;  /* 0x000000192a0c7209 */ /* 0x000fe20007810000 */
[----:B------:R-:W-:-:S01]  /*b2b0*/  FFMA.FTZ R85, R85, UR42, -R10 ;  /* 0x0000002a55557c23 */ /* 0x000fc2000801080a */
[----:B------:R-:W-:Y:S01]  /*b2c0*/  ISETP.GT.AND P2, PT, R14, 0x60, P1 ;  /* 0x000000600e00780c */ /* 0x000fe20000f44270 */
[----:B------:R-:W-:Y:S01]  /*b2d0*/  MUFU.EX2 R18, R18 ;  /* 0x0000001200127308 */ /* 0x000fe20000000800 */
[----:B------:R-:W-:-:S02]  /*b2e0*/  FMNMX.FTZ R25, R43, R12, !PT ;  /* 0x0000000c2b197209 */ /* 0x000fc40007810000 */
[----:B------:R-:W-:Y:S02]  /*b2f0*/  FSEL R70, R70, -INF , !P5 ;  /* 0xff80000046467808 */ /* 0x000fe40006800000 */
[----:B------:R-:W-:Y:S01]  /*b300*/  FMNMX.FTZ R12, R46, R25, !PT ;  /* 0x000000192e0c7209 */ /* 0x000fe20007810000 */
[--C-:B------:R-:W-:Y:S01]  /*b310*/  FFMA.FTZ R25, R44, UR42, -R10.reuse ;  /* 0x0000002a2c197c23 */ /* 0x100fe2000801080a */
[----:B------:R-:W-:Y:S01]  /*b320*/  ISETP.LT.OR P4, PT, R16, 0x5a, P4 ;  /* 0x0000005a1000780c */ /* 0x000fe20002781670 */
[--C-:B------:R-:W-:Y:S01]  /*b330*/  FFMA.FTZ R44, R64, UR42, -R10.reuse ;  /* 0x0000002a402c7c23 */ /* 0x100fe2000801080a */
[----:B------:R-:W-:Y:S01]  /*b340*/  FMNMX.FTZ R29, R47, R12, !PT ;  /* 0x0000000c2f1d7209 */ /* 0x000fe20007810000 */
[----:B------:R-:W-:Y:S01]  /*b350*/  FFMA.FTZ R64, R84, UR42, -R10 ;  /* 0x0000002a54407c23 */ /* 0x000fe2000801080a */
[----:B------:R-:W-:Y:S01]  /*b360*/  ISETP.GT.AND P3, PT, R14, 0x61, P1 ;  /* 0x000000610e00780c */ /* 0x000fe20000f64270 */
[----:B------:R-:W-:Y:S01]  /*b370*/  MUFU.EX2 R13, R13 ;  /* 0x0000000d000d7308 */ /* 0x000fe20000000800 */
[----:B------:R-:W-:-:S02]  /*b380*/  FMNMX.FTZ R12, R50, R29, !PT ;  /* 0x0000001d320c7209 */ /* 0x000fc40007810000 */
[----:B------:R-:W-:Y:S02]  /*b390*/  ISETP.LT.OR P2, PT, R16, 0x61, P2 ;  /* 0x000000611000780c */ /* 0x000fe40001741670 */
[----:B------:R-:W-:Y:S02]  /*b3a0*/  FMNMX.FTZ R29, R51, R12, !PT ;  /* 0x0000000c331d7209 */ /* 0x000fe40007810000 */
[----:B------:R-:W-:Y:S01]  /*b3b0*/  FSEL R71, R71, -INF , !P4 ;  /* 0xff80000047477808 */ /* 0x000fe20006000000 */
[----:B------:R-:W-:Y:S01]  /*b3c0*/  MUFU.EX2 R15, R15 ;  /* 0x0000000f000f7308 */ /* 0x000fe20000000800 */
[----:B------:R-:W-:Y:S01]  /*b3d0*/  FMNMX.FTZ R12, R54, R29, !PT ;  /* 0x0000001d360c7209 */ /* 0x000fe20007810000 */
[--C-:B------:R-:W-:Y:S01]  /*b3e0*/  FFMA.FTZ R29, R48, UR42, -R10.reuse ;  /* 0x0000002a301d7c23 */ /* 0x100fe2000801080a */
[----:B------:R-:W-:Y:S01]  /*b3f0*/  ISETP.GT.AND P5, PT, R14, 0x68, P1 ;  /* 0x000000680e00780c */ /* 0x000fe20000fa4270 */
[----:B------:R-:W-:Y:S01]  /*b400*/  FFMA.FTZ R48, R68, UR42, -R10 ;  /* 0x0000002a44307c23 */ /* 0x000fe2000801080a */
[----:B------:R-:W-:-:S02]  /*b410*/  FMNMX.FTZ R33, R55, R12, !PT ;  /* 0x0000000c37217209 */ /* 0x000fc40007810000 */
[----:B------:R-:W-:Y:S01]  /*b420*/  FSEL R74, R74, -INF , !P2 ;  /* 0xff8000004a4a7808 */ /* 0x000fe20005000000 */
[----:B------:R-:W-:Y:S01]  /*b430*/  MUFU.EX2 R20, R20 ;  /* 0x0000001400147308 */ /* 0x000fe20000000800 */
[----:B------:R-:W-:Y:S02]  /*b440*/  FMNMX.FTZ R12, R58, R33, !PT ;  /* 0x000000213a0c7209 */ /* 0x000fe40007810000 */
[----:B------:R-:W-:Y:S02]  /*b450*/  ISETP.LT.OR P3, PT, R16, 0x62, P3 ;  /* 0x000000621000780c */ /* 0x000fe40001f61670 */
[----:B------:R-:W-:Y:S02]  /*b460*/  FMNMX.FTZ R33, R59, R12, !PT ;  /* 0x0000000c3b217209 */ /* 0x000fe40007810000 */
[----:B------:R-:W-:Y:S01]  /*b470*/  ISETP.GT.AND P4, PT, R14, 0x69, P1 ;  /* 0x000000690e00780c */ /* 0x000fe20000f84270 */
[----:B------:R-:W-:Y:S01]  /*b480*/  MUFU.EX2 R19, R19 ;  /* 0x0000001300137308 */ /* 0x000fe20000000800 */
[----:B------:R-:W-:Y:S01]  /*b490*/  FMNMX.FTZ R12, R62, R33, !PT ;  /* 0x000000213e0c7209 */ /* 0x000fe20007810000 */
[--C-:B------:R-:W-:Y:S01]  /*b4a0*/  FFMA.FTZ R33, R52, UR42, -R10.reuse ;  /* 0x0000002a34217c23 */ /* 0x100fe2000801080a */
[----:B------:R-:W-:Y:S01]  /*b4b0*/  ISETP.LT.OR P5, PT, R16, 0x69, P5 ;  /* 0x000000691000780c */ /* 0x000fe20002fa1670 */
[----:B------:R-:W-:Y:S01]  /*b4c0*/  FFMA.FTZ R52, R72, UR42, -R10 ;  /* 0x0000002a48347c23 */ /* 0x000fe2000801080a */
[----:B------:R-:W-:-:S02]  /*b4d0*/  FMNMX.FTZ R37, R63, R12, !PT ;  /* 0x0000000c3f257209 */ /* 0x000fc40007810000 */
[----:B------:R-:W-:Y:S01]  /*b4e0*/  FSEL R75, R75, -INF , !P3 ;  /* 0xff8000004b4b7808 */ /* 0x000fe20005800000 */
[----:B------:R-:W-:Y:S01]  /*b4f0*/  MUFU.EX2 R22, R22 ;  /* 0x0000001600167308 */ /* 0x000fe20000000800 */
[----:B------:R-:W-:Y:S02]  /*b500*/  FMNMX.FTZ R12, R66, R37, !PT ;  /* 0x00000025420c7209 */ /* 0x000fe40007810000 */
[----:B------:R-:W-:Y:S02]  /*b510*/  ISETP.GT.AND P2, PT, R14, 0x70, P1 ;  /* 0x000000700e00780c */ /* 0x000fe40000f44270 */
[----:B------:R-:W-:Y:S02]  /*b520*/  FMNMX.FTZ R37, R67, R12, !PT ;  /* 0x0000000c43257209 */ /* 0x000fe40007810000 */
[----:B------:R-:W-:Y:S01]  /*b530*/  FSEL R78, R78, -INF , !P5 ;  /* 0xff8000004e4e7808 */ /* 0x000fe20006800000 */
[----:B------:R-:W-:Y:S01]  /*b540*/  MUFU.EX2 R21, R21 ;  /* 0x0000001500157308 */ /* 0x000fe20000000800 */
[----:B------:R-:W-:Y:S01]  /*b550*/  FMNMX.FTZ R12, R70, R37, !PT ;  /* 0x00000025460c7209 */ /* 0x000fe20007810000 */
[--C-:B------:R-:W-:Y:S01]  /*b560*/  FFMA.FTZ R37, R56, UR42, -R10.reuse ;  /* 0x0000002a38257c23 */ /* 0x100fe2000801080a */
[----:B------:R-:W-:Y:S01]  /*b570*/  ISETP.LT.OR P4, PT, R16, 0x6a, P4 ;  /* 0x0000006a1000780c */ /* 0x000fe20002781670 */
[----:B------:R-:W-:Y:S01]  /*b580*/  FFMA.FTZ R56, R76, UR42, -R10 ;  /* 0x0000002a4c387c23 */ /* 0x000fe2000801080a */
[----:B------:R-:W-:-:S02]  /*b590*/  FMNMX.FTZ R41, R71, R12, !PT ;  /* 0x0000000c47297209 */ /* 0x000fc40007810000 */
[----:B------:R-:W-:Y:S01]  /*b5a0*/  ISETP.GT.AND P3, PT, R14, 0x71, P1 ;  /* 0x000000710e00780c */ /* 0x000fe20000f64270 */
[----:B------:R-:W-:Y:S01]  /*b5b0*/  MUFU.EX2 R24, R24 ;  /* 0x0000001800187308 */ /* 0x000fe20000000800 */
[----:B------:R-:W-:Y:S02]  /*b5c0*/  FMNMX.FTZ R12, R74, R41, !PT ;  /* 0x000000294a0c7209 */ /* 0x000fe40007810000 */
        /* <DEDUP_REMOVED lines=8> */
[----:B------:R-:W-:-:S02]  /*b650*/  ISETP.LT.OR P3, PT, R16, 0x72, P3 ;  /* 0x000000721000780c */ /* 0x000fc40001f61670 */
[----:B------:R-:W-:Y:S01]  /*b660*/  FSEL R82, R82, -INF , !P2 ;  /* 0xff80000052527808 */ /* 0x000fe20005000000 */
[----:B------:R-:W-:Y:S01]  /*b670*/  MUFU.EX2 R28, R28 ;  /* 0x0000001c001c7308 */ /* 0x000fe20000000800 */
[----:B------:R-:W-:Y:S02]  /*b680*/  FMNMX.FTZ R45, R79, R12, !PT ;  /* 0x0000000c4f2d7209 */ /* 0x000fe40007810000 */
[----:B------:R-:W-:Y:S01]  /*b690*/  ISETP.GT.AND P1, PT, R14, 0x79, P1 ;  /* 0x000000790e00780c */ /* 0x000fe20000f24270 */
[----:B------:R-:W-:-:S01]  /*b6a0*/  FFMA.FTZ R14, R57, UR42, -R10 ;  /* 0x0000002a390e7c23 */ /* 0x000fc2000801080a */
[----:B------:R-:W-:Y:S02]  /*b6b0*/  ISETP.LT.OR P5, PT, R16, 0x79, P5 ;  /* 0x000000791000780c */ /* 0x000fe40002fa1670 */
[----:B------:R-:W-:Y:S01]  /*b6c0*/  FSEL R83, R83, -INF , !P3 ;  /* 0xff80000053537808 */ /* 0x000fe20005800000 */
[----:B------:R-:W-:Y:S01]  /*b6d0*/  MUFU.EX2 R25, R25 ;  /* 0x0000001900197308 */ /* 0x000fe20000000800 */
[----:B------:R-:W-:-:S02]  /*b6e0*/  FMNMX.FTZ R12, R82, R45, !PT ;  /* 0x0000002d520c7209 */ /* 0x000fc40007810000 */
[----:B------:R-:W-:Y:S01]  /*b6f0*/  ISETP.LT.OR P1, PT, R16, 0x7a, P1 ;  /* 0x0000007a1000780c */ /* 0x000fe20000f21670 */
[----:B------:R-:W-:-:S01]  /*b700*/  FFMA.FTZ R16, R61, UR42, -R10 ;  /* 0x0000002a3d107c23 */ /* 0x000fc2000801080a */
[----:B------:R-:W-:Y:S01]  /*b710*/  FSEL R86, R86, -INF , !P5 ;  /* 0xff80000056567808 */ /* 0x000fe20006800000 */
[----:B------:R-:W-:-:S01]  /*b720*/  FFMA.FTZ R61, R81, UR42, -R10 ;  /* 0x0000002a513d7c23 */ /* 0x000fc2000801080a */
[----:B------:R-:W-:Y:S01]  /*b730*/  FMNMX.FTZ R45, R83, R12, !PT ;  /* 0x0000000c532d7209 */ /* 0x000fe20007810000 */
[----:B------:R-:W-:Y:S01]  /*b740*/  MUFU.EX2 R32, R32 ;  /* 0x0000002000207308 */ /* 0x000fe20000000800 */
[----:B------:R-:W-:Y:S02]  /*b750*/  FSEL R87, R87, -INF , !P1 ;  /* 0xff80000057577808 */ /* 0x000fe40004800000 */
[----:B------:R-:W-:Y:S01]  /*b760*/  FMNMX.FTZ R12, R86, R45, !PT ;  /* 0x0000002d560c7209 */ /* 0x000fe20007810000 */
[----:B------:R-:W-:-:S01]  /*b770*/  FFMA.FTZ R45, R65, UR42, -R10 ;  /* 0x0000002a412d7c23 */ /* 0x000fc2000801080a */
[----:B------:R-:W-:-:S02]  /*b780*/  FSEL R69, R0, RZ, P6 ;  /* 0x000000ff00457208 */ /* 0x000fc40003000000 */
[----:B------:R-:W-:Y:S01]  /*b790*/  FMNMX.FTZ R12, R87, R12, !PT ;  /* 0x0000000c570c7209 */ /* 0x000fe20007810000 */
[----:B------:R-:W-:Y:S02]  /*b7a0*/  MUFU.EX2 R29, R29 ;  /* 0x0000001d001d7308 */ /* 0x000fe40000000800 */
[----:B------:R-:W-:-:S02]  /*b7b0*/  FADD.FTZ R69, -R69, R4 ;  /* 0x0000000445457221 */ /* 0x000fc40000010100 */
[----:B------:R-:W0:Y:S02]  /*b7c0*/  SHFL.BFLY PT, R57, R12, 0x2, 0x1f ;  /* 0x0c401f000c397f89 */ /* 0x000e2400000e0000 */
[----:B------:R-:W-:Y:S02]  /*b7d0*/  FMUL.FTZ R69, R69, UR42 ;  /* 0x0000002a45457c20 */ /* 0x000fe40008410000 */
[----:B------:R-:W-:Y:S08]  /*b7e0*/  MUFU.EX2 R36, R36 ;  /* 0x0000002400247308 */ /* 0x000ff00000000800 */
[----:B------:R-:W1:Y:S08]  /*b7f0*/  MUFU.EX2 R69, R69 ;  /* 0x0000004500457308 */ /* 0x000e700000000800 */
[----:B------:R-:W-:Y:S01]  /*b800*/  MUFU.EX2 R33, R33 ;  /* 0x0000002100217308 */ /* 0x000fe20000000800 */
[----:B0-----:R-:W-:Y:S01]  /*b810*/  FMNMX.FTZ R65, R12, R57, !PT ;  /* 0x000000390c417209 */ /* 0x001fe20007810000 */
[----:B------:R-:W-:-:S06]  /*b820*/  FFMA.FTZ R57, R77, UR42, -R10 ;  /* 0x0000002a4d397c23 */ /* 0x000fcc000801080a */
[----:B------:R-:W-:Y:S01]  /*b830*/  MUFU.EX2 R40, R40 ;  /* 0x0000002800287308 */ /* 0x000fe20000000800 */
[----:B------:R-:W0:Y:S07]  /*b840*/  SHFL.BFLY PT, R12, R65, 0x1, 0x1f ;  /* 0x0c201f00410c7f89 */ /* 0x000e2e00000e0000 */
[----:B------:R-:W-:Y:S08]  /*b850*/  MUFU.EX2 R37, R37 ;  /* 0x0000002500257308 */ /* 0x000ff00000000800 */
[----:B------:R-:W-:Y:S08]  /*b860*/  MUFU.EX2 R14, R14 ;  /* 0x0000000e000e7308 */ /* 0x000ff00000000800 */
[----:B------:R-:W-:Y:S01]  /*b870*/  MUFU.EX2 R41, R41 ;  /* 0x0000002900297308 */ /* 0x000fe20000000800 */
[----:B0-----:R-:W-:-:S04]  /*b880*/  FMNMX.FTZ R12, R65, R12, !PT ;  /* 0x0000000c410c7209 */ /* 0x001fc80007810000 */
[C---:B------:R-:W-:Y:S01]  /*b890*/  FSETP.NEU.FTZ.AND P1, PT, R12.reuse, -INF , PT ;  /* 0xff8000000c00780b */ /* 0x040fe20003f3d000 */
[----:B------:R-:W-:-:S02]  /*b8a0*/  FFMA.FTZ R4, R12, R73, -8 ;  /* 0xc10000000c047423 */ /* 0x000fc40000010049 */
        /* <DEDUP_REMOVED lines=11> */
[----:B------:R-:W-:Y:S01]  /*b960*/  MUFU.EX2 R73, R73 ;  /* 0x0000004900497308 */ /* 0x000fe20000000800 */
[----:B------:R-:W-:-:S01]  /*b970*/  FFMA.FTZ R27, R31, UR42, -R4 ;  /* 0x0000002a1f1b7c23 */ /* 0x000fc20008010804 */
[----:B------:R-:W-:Y:S01]  /*b980*/  FFMA.FTZ R68, R54, UR42, -R4 ;  /* 0x0000002a36447c23 */ /* 0x000fe20008010804 */
[----:B------:R-:W-:-:S01]  /*b990*/  FADD.FTZ R50, -R50, R9 ;  /* 0x0000000932327221 */ /* 0x000fc20000010100 */
[--C-:B------:R-:W-:Y:S01]  /*b9a0*/  FFMA.FTZ R31, R35, UR42, -R4.reuse ;  /* 0x0000002a231f7c23 */ /* 0x100fe20008010804 */
[----:B------:R-:W-:-:S01]  /*b9b0*/  FFMA.FTZ R54, R55, UR42, -R4 ;  /* 0x0000002a37367c23 */ /* 0x000fc20008010804 */
[----:B------:R-:W-:Y:S01]  /*b9c0*/  FFMA.FTZ R55, R62, UR42, -R4 ;  /* 0x0000002a3e377c23 */ /* 0x000fe20008010804 */
[----:B------:R-:W-:Y:S01]  /*b9d0*/  FMUL.FTZ R50, R50, UR42 ;  /* 0x0000002a32327c20 */ /* 0x000fe20008410000 */
[----:B------:R-:W-:Y:S01]  /*b9e0*/  MUFU.EX2 R10, R10 ;  /* 0x0000000a000a7308 */ /* 0x000fe20000000800 */
[----:B-1----:R-:W-:-:S01]  /*b9f0*/  FFMA.FTZ R62, R69, R3, R18 ;  /* 0x00000003453e7223 */ /* 0x002fc20000010012 */
[--C-:B------:R-:W-:Y:S01]  /*ba00*/  FFMA.FTZ R35, R39, UR42, -R4.reuse ;  /* 0x0000002a27237c23 */ /* 0x100fe20008010804 */
[----:B------:R-:W-:-:S01]  /*ba10*/  FFMA.FTZ R39, R43, UR42, -R4 ;  /* 0x0000002a2b277c23 */ /* 0x000fc20008010804 */
[--C-:B------:R-:W-:Y:S01]  /*ba20*/  FFMA.FTZ R43, R47, UR42, -R4.reuse ;  /* 0x0000002a2f2b7c23 */ /* 0x100fe20008010804 */
[----:B------:R-:W-:-:S01]  /*ba30*/  FFMA.FTZ R47, R51, UR42, -R4 ;  /* 0x0000002a332f7c23 */ /* 0x000fc20008010804 */
[--C-:B------:R-:W-:Y:S01]  /*ba40*/  FFMA.FTZ R51, R58, UR42, -R4.reuse ;  /* 0x0000002a3a337c23 */ /* 0x100fe20008010804 */
[----:B------:R-:W-:-:S01]  /*ba50*/  FFMA.FTZ R58, R59, UR42, -R4 ;  /* 0x0000002a3b3a7c23 */ /* 0x000fc20008010804 */
[----:B------:R-:W0:Y:S01]  /*ba60*/  MUFU.EX2 R50, R50 ;  /* 0x0000003200327308 */ /* 0x000e220000000800 */
[----:B------:R-:W-:-:S07]  /*ba70*/  FFMA.FTZ R86, R86, UR42, -R4 ;  /* 0x0000002a56567c23 */ /* 0x000fce0008010804 */
[----:B------:R-:W1:Y:S08]  /*ba80*/  MUFU.EX2 R26, R26 ;  /* 0x0000001a001a7308 */ /* 0x000e700000000800 */
[----:B------:R-:W2:Y:S01]  /*ba90*/  MUFU.EX2 R27, R27 ;  /* 0x0000001b001b7308 */ /* 0x000ea20000000800 */
[----:B0-----:R-:W-:-:S01]  /*baa0*/  FFMA.FTZ R3, R50, R2, R73 ;  /* 0x0000000232037223 */ /* 0x001fc20000010049 */
[----:B------:R-:W-:Y:S01]  /*bab0*/  FADD.FTZ R2, R13, R62 ;  /* 0x0000003e0d027221 */ /* 0x000fe20000010000 */
[----:B------:R-:W-:-:S02]  /*bac0*/  FFMA.FTZ R62, R63, UR42, -R4 ;  /* 0x0000002a3f3e7c23 */ /* 0x000fc40008010804 */
[----:B------:R-:W-:Y:S01]  /*bad0*/  FADD.FTZ R3, R10, R3 ;  /* 0x000000030a037221 */ /* 0x000fe20000010000 */
[----:B------:R-:W-:-:S02]  /*bae0*/  FADD.FTZ R59, R15, R2 ;  /* 0x000000020f3b7221 */ /* 0x000fc40000010000 */
[----:B------:R-:W0:Y:S01]  /*baf0*/  MUFU.EX2 R30, R30 ;  /* 0x0000001e001e7308 */ /* 0x000e220000000800 */
[----:B-1----:R-:W-:-:S07]  /*bb00*/  FADD.FTZ R2, R26, R3 ;  /* 0x000000031a027221 */ /* 0x002fce0000010000 */
[----:B------:R-:W1:Y:S01]  /*bb10*/  MUFU.EX2 R31, R31 ;  /* 0x0000001f001f7308 */ /* 0x000e620000000800 */
[----:B--2---:R-:W-:-:S07]  /*bb20*/  FADD.FTZ R3, R27, R2 ;  /* 0x000000021b037221 */ /* 0x004fce0000010000 */
[----:B------:R-:W2:Y:S01]  /*bb30*/  MUFU.EX2 R34, R34 ;  /* 0x0000002200227308 */ /* 0x000ea20000000800 */
[----:B0-----:R-:W-:-:S07]  /*bb40*/  FADD.FTZ R2, R30, R3 ;  /* 0x000000031e027221 */ /* 0x001fce0000010000 */
[----:B------:R0:W-:Y:S01]  /*bb50*/  MUFU.EX2 R9, R68 ;  /* 0x0000004400097308 */ /* 0x0001e20000000800 */
[----:B-1----:R-:W-:-:S07]  /*bb60*/  FADD.FTZ R3, R31, R2 ;  /* 0x000000021f037221 */ /* 0x002fce0000010000 */
[----:B------:R-:W1:Y:S01]  /*bb70*/  MUFU.EX2 R35, R35 ;  /* 0x0000002300237308 */ /* 0x000e620000000800 */
[----:B0-----:R-:W-:-:S01]  /*bb80*/  FADD.FTZ R68, R20, R59 ;  /* 0x0000003b14447221 */ /* 0x001fc20000010000 */
[----:B--2---:R-:W-:Y:S01]  /*bb90*/  FADD.FTZ R2, R34, R3 ;  /* 0x0000000322027221 */ /* 0x004fe20000010000 */
[----:B------:R-:W-:-:S01]  /*bba0*/  FFMA.FTZ R59, R66, UR42, -R4 ;  /* 0x0000002a423b7c23 */ /* 0x000fc20008010804 */
[----:B------:R-:W-:Y:S01]  /*bbb0*/  FFMA.FTZ R66, R67, UR42, -R4 ;  /* 0x0000002a43427c23 */ /* 0x000fe20008010804 */
[----:B------:R-:W-:-:S03]  /*bbc0*/  FADD.FTZ R63, R19, R68 ;  /* 0x00000044133f7221 */ /* 0x000fc60000010000 */
[----:B------:R-:W0:Y:S01]  /*bbd0*/  MUFU.EX2 R38, R38 ;  /* 0x0000002600267308 */ /* 0x000e220000000800 */
[----:B------:R-:W-:-:S04]  /*bbe0*/  FADD.FTZ R68, R22, R63 ;  /* 0x0000003f16447221 */ /* 0x000fc80000010000 */
[----:B------:R-:W-:-:S03]  /*bbf0*/  FADD.FTZ R63, R21, R68 ;  /* 0x00000044153f7221 */ /* 0x000fc60000010000 */
[----:B------:R-:W2:Y:S01]  /*bc00*/  MUFU.EX2 R39, R39 ;  /* 0x0000002700277308 */ /* 0x000ea20000000800 */
[----:B------:R-:W-:-:S01]  /*bc10*/  FADD.FTZ R68, R24, R63 ;  /* 0x0000003f18447221 */ /* 0x000fc20000010000 */
[----:B-1----:R-:W-:Y:S01]  /*bc20*/  FADD.FTZ R3, R35, R2 ;  /* 0x0000000223037221 */ /* 0x002fe20000010000 */
[----:B------:R-:W-:-:S02]  /*bc30*/  FFMA.FTZ R63, R70, UR42, -R4 ;  /* 0x0000002a463f7c23 */ /* 0x000fc40008010804 */
[----:B------:R-:W-:Y:S01]  /*bc40*/  FADD.FTZ R67, R23, R68 ;  /* 0x0000004417437221 */ /* 0x000fe20000010000 */
[----:B------:R-:W-:-:S02]  /*bc50*/  FFMA.FTZ R68, R71, UR42, -R4 ;  /* 0x0000002a47447c23 */ /* 0x000fc40008010804 */
[----:B------:R-:W1:Y:S01]  /*bc60*/  MUFU.EX2 R42, R42 ;  /* 0x0000002a002a7308 */ /* 0x000e620000000800 */
[----:B0-----:R-:W-:-:S01]  /*bc70*/  FADD.FTZ R2, R38, R3 ;  /* 0x0000000326027221 */ /* 0x001fc20000010000 */
[----:B------:R-:W-:-:S04]  /*bc80*/  FADD.FTZ R70, R28, R67 ;  /* 0x000000431c467221 */ /* 0x000fc80000010000 */
[----:B------:R-:W-:Y:S02]  /*bc90*/  FADD.FTZ R67, R25, R70 ;  /* 0x0000004619437221 */ /* 0x000fe40000010000 */
[----:B------:R-:W0:Y:S01]  /*bca0*/  MUFU.EX2 R43, R43 ;  /* 0x0000002b002b7308 */ /* 0x000e220000000800 */
[----:B--2---:R-:W-:-:S01]  /*bcb0*/  FADD.FTZ R3, R39, R2 ;  /* 0x0000000227037221 */ /* 0x004fc20000010000 */
[----:B------:R-:W-:Y:S01]  /*bcc0*/  FADD.FTZ R70, R32, R67 ;  /* 0x0000004320467221 */ /* 0x000fe20000010000 */
[----:B------:R-:W-:-:S03]  /*bcd0*/  FFMA.FTZ R67, R74, UR42, -R4 ;  /* 0x0000002a4a437c23 */ /* 0x000fc60008010804 */
[----:B------:R-:W-:Y:S01]  /*bce0*/  FADD.FTZ R71, R29, R70 ;  /* 0x000000461d477221 */ /* 0x000fe20000010000 */
[----:B------:R-:W-:-:S01]  /*bcf0*/  FFMA.FTZ R70, R75, UR42, -R4 ;  /* 0x0000002a4b467c23 */ /* 0x000fc20008010804 */
[----:B------:R-:W2:Y:S01]  /*bd00*/  MUFU.EX2 R46, R46 ;  /* 0x0000002e002e7308 */ /* 0x000ea20000000800 */
[----:B-1----:R-:W-:-:S01]  /*bd10*/  FADD.FTZ R2, R42, R3 ;  /* 0x000000032a027221 */ /* 0x002fc20000010000 */
[----:B------:R-:W-:-:S06]  /*bd20*/  FADD.FTZ R72, R36, R71 ;  /* 0x0000004724487221 */ /* 0x000fcc0000010000 */
[----:B------:R-:W1:Y:S01]  /*bd30*/  MUFU.EX2 R47, R47 ;  /* 0x0000002f002f7308 */ /* 0x000e620000000800 */
[----:B0-----:R-:W-:-:S07]  /*bd40*/  FADD.FTZ R3, R43, R2 ;  /* 0x000000022b037221 */ /* 0x001fce0000010000 */
[----:B------:R-:W0:Y:S01]  /*bd50*/  MUFU.EX2 R54, R54 ;  /* 0x0000003600367308 */ /* 0x000e220000000800 */
[----:B--2---:R-:W-:-:S01]  /*bd60*/  FADD.FTZ R2, R46, R3 ;  /* 0x000000032e027221 */ /* 0x004fc20000010000 */
[----:B------:R-:W-:-:S06]  /*bd70*/  FADD.FTZ R3, R33, R72 ;  /* 0x0000004821037221 */ /* 0x000fcc0000010000 */
[----:B------:R-:W2:Y:S01]  /*bd80*/  MUFU.EX2 R51, R51 ;  /* 0x0000003300337308 */ /* 0x000ea20000000800 */
[----:B-1----:R-:W-:-:S04]  /*bd90*/  FADD.FTZ R2, R47, R2 ;  /* 0x000000022f027221 */ /* 0x002fc80000010000 */
[----:B------:R-:W-:Y:S01]  /*bda0*/  FADD.FTZ R71, R9, R2 ;  /* 0x0000000209477221 */ /* 0x000fe20000010000 */
[----:B------:R-:W-:-:S02]  /*bdb0*/  FADD.FTZ R2, R40, R3 ;  /* 0x0000000328027221 */ /* 0x000fc40000010000 */
[----:B------:R-:W1:Y:S01]  /*bdc0*/  MUFU.EX2 R58, R58 ;  /* 0x0000003a003a7308 */ /* 0x000e620000000800 */
[----:B0-----:R-:W-:-:S01]  /*bdd0*/  FADD.FTZ R72, R54, R71 ;  /* 0x0000004736487221 */ /* 0x001fc20000010000 */
[----:B------:R-:W-:Y:S01]  /*bde0*/  FADD.FTZ R3, R37, R2 ;  /* 0x0000000225037221 */ /* 0x000fe20000010000 */
[----:B------:R-:W-:-:S03]  /*bdf0*/  FFMA.FTZ R71, R78, UR42, -R4 ;  /* 0x0000002a4e477c23 */ /* 0x000fc60008010804 */
[----:B------:R-:W-:Y:S02]  /*be00*/  FADD.FTZ R2, R14, R3 ;  /* 0x000000030e027221 */ /* 0x000fe40000010000 */
[----:B------:R-:W0:Y:S01]  /*be10*/  MUFU.EX2 R55, R55 ;  /* 0x0000003700377308 */ /* 0x000e220000000800 */
[----:B--2---:R-:W-:-:S01]  /*be20*/  FADD.FTZ R75, R51, R72 ;  /* 0x00000048334b7221 */ /* 0x004fc20000010000 */
[----:B------:R-:W-:Y:S01]  /*be30*/  FADD.FTZ R3, R41, R2 ;  /* 0x0000000229037221 */ /* 0x000fe20000010000 */
[----:B------:R-:W-:-:S03]  /*be40*/  FFMA.FTZ R72, R79, UR42, -R4 ;  /* 0x0000002a4f487c23 */ /* 0x000fc60008010804 */
[----:B------:R-:W-:Y:S02]  /*be50*/  FADD.FTZ R3, R16, R3 ;  /* 0x0000000310037221 */ /* 0x000fe40000010000 */
[----:B------:R-:W2:Y:S01]  /*be60*/  MUFU.EX2 R62, R62 ;  /* 0x0000003e003e7308 */ /* 0x000ea20000000800 */
[----:B-1----:R-:W-:-:S07]  /*be70*/  FADD.FTZ R74, R58, R75 ;  /* 0x0000004b3a4a7221 */ /* 0x002fce0000010000 */
[----:B------:R-:W1:Y:S01]  /*be80*/  MUFU.EX2 R44, R44 ;  /* 0x0000002c002c7308 */ /* 0x000e620000000800 */
[----:B0-----:R-:W-:-:S01]  /*be90*/  FADD.FTZ R75, R55, R74 ;  /* 0x0000004a374b7221 */ /* 0x001fc20000010000 */
[----:B------:R-:W-:-:S06]  /*bea0*/  FFMA.FTZ R74, R82, UR42, -R4 ;  /* 0x0000002a524a7c23 */ /* 0x000fcc0008010804 */
[----:B------:R-:W0:Y:S01]  /*beb0*/  MUFU.EX2 R59, R59 ;  /* 0x0000003b003b7308 */ /* 0x000e220000000800 */
[----:B--2---:R-:W-:-:S01]  /*bec0*/  FADD.FTZ R2, R62, R75 ;  /* 0x0000004b3e027221 */ /* 0x004fc20000010000 */
[--C-:B------:R-:W-:Y:S01]  /*bed0*/  FFMA.FTZ R75, R83, UR42, -R4.reuse ;  /* 0x0000002a534b7c23 */ /* 0x100fe20008010804 */
[----:B------:R-:W-:-:S05]  /*bee0*/  FFMA.FTZ R4, R87, UR42, -R4 ;  /* 0x0000002a57047c23 */ /* 0x000fca0008010804 */
        /* <DEDUP_REMOVED lines=43> */
[----:B-1----:R-:W-:-:S01]  /*c1a0*/  FADD.FTZ R76, R79, R76 ;  /* 0x0000004c4f4c7221 */ /* 0x002fc20000010000 */
[----:B0-----:R-:W-:-:S03]  /*c1b0*/  FADD.FTZ R3, R65, R2 ;  /* 0x0000000241037221 */ /* 0x001fc60000010000 */
[----:B--2---:R-:W-:Y:S01]  /*c1c0*/  FADD.FTZ R2, R4, R76 ;  /* 0x0000004c04027221 */ /* 0x004fe20000010000 */
[----:B------:R-:W-:Y:S06]  /*c1d0*/  @!P0 BRA `(.L_x_839) ;  /* 0x0000000000048947 */ /* 0x000fec0003800000 */
[----:B------:R-:W-:Y:S01]  /*c1e0*/  BPT.TRAP 0x1 ;  /* 0x000000040000795c */ /* 0x000fe20000300000 */
.L_x_839:
        /* <DEDUP_REMOVED lines=34> */
[-C--:B------:R-:W-:Y:S01]  /*c410*/  FMUL.FTZ R112, R112, R69.reuse ;  /* 0x0000004570707220 */ /* 0x080fe20000410000 */
        /* <DEDUP_REMOVED lines=55> */
.L_x_821:
[----:B------:R-:W-:Y:S06]  /*c790*/  BAR.ARV 0x8, 0x200 ;  /* 0x0208000000007b1d */ /* 0x000fec0000002000 */
[----:B------:R-:W-:Y:S05]  /*c7a0*/  @!P0 BRA `(.L_x_841) ;  /* 0x0000000000048947 */ /* 0x000fea0003800000 */
[----:B------:R-:W-:Y:S01]  /*c7b0*/  BPT.TRAP 0x1 ;  /* 0x000000040000795c */ /* 0x000fe20000300000 */
.L_x_841:
[----:B------:R-:W-:Y:S01]  /*c7c0*/  ULEA UR18, UR7, UR45, 0x3 ;  /* 0x0000002d07127291 */ /* 0x000fe2000f8e183f */
[----:B------:R-:W-:-:S05]  /*c7d0*/  IMAD.U32 R4, RZ, RZ, UR4 ;  /* 0x00000004ff047e24 */ /* 0x000fca000f8e00ff */
[----:B------:R-:W-:-:S04]  /*c7e0*/  SHF.L.U32 R4, R4, 0x1f, RZ ;  /* 0x0000001f04047819 */ /* 0x000fc800000006ff */
[----:B------:R0:W1:Y:S01]  /*c7f0*/  SYNCS.PHASECHK.TRANS64.TRYWAIT P1, [UR18+0x17050], R4 ;  /* 0x01705004ff0075a7 */ /* 0x0000620008020152 */
[----:B------:R-:W-:Y:S05]  /*c800*/  @!P0 BRA `(.L_x_842) ;  /* 0x0000000000048947 */ /* 0x000fea0003800000 */
[----:B------:R-:W-:Y:S01]  /*c810*/  BPT.TRAP 0x1 ;  /* 0x000000040000795c */ /* 0x000fe20000300000 */
.L_x_842:
[----:B-1----:R-:W-:Y:S05]  /*c820*/  @P1 BRA `(.L_x_843) ;  /* 0x0000000000081947 */ /* 0x002fea0003800000 */
[----:B------:R-:W1:Y:S02]  /*c830*/  SYNCS.PHASECHK.TRANS64.TRYWAIT P1, [UR18+0x17050], R4 ;  /* 0x01705004ff0075a7 */ /* 0x000e640008020152 */
[----:B-1----:R-:W-:Y:S05]  /*c840*/  @!P1 BRA `(.L_x_844) ;  /* 0x0000006c00149947 */ /* 0x002fea0003800000 */
.L_x_843:
[----:B------:R-:W-:Y:S01]  /*c850*/  ULDC.64 UR12, c[0x0][0x9a0] ;  /* 0x00026800000c7ab9 */ /* 0x000fe20000000a00 */
[----:B------:R-:W-:Y:S01]  /*c860*/  UIADD3 UR45, UR45, 0x400, URZ ;  /* 0x000004002d2d7890 */ /* 0x000fe2000fffe03f */
[----:B------:R-:W-:Y:S01]  /*c870*/  WARPGROUP.ARRIVE ;  /* 0x00000000000079c5 */ /* 0x000fe20000000000 */
[----:B------:R-:W-:Y:S01]  /*c880*/  UISETP.NE.U32.AND UP0, UPT, UR12, URZ, UPT ;  /* 0x0000003f0c00728c */ /* 0x000fe2000bf05070 */
[----:B------:R-:W-:Y:S01]  /*c890*/  IMAD.MOV.U32 R6, RZ, RZ, 0x3f800000 ;  /* 0x3f800000ff067424 */ /* 0x000fe200078e00ff */
[----:B------:R-:W-:Y:S02]  /*c8a0*/  USHF.R.U32.HI UR45, URZ, 0x4, UR45 ;  /* 0x000000043f2d7899 */ /* 0x000fe4000801162d */
[----:B------:R-:W-:Y:S02]  /*c8b0*/  UISETP.NE.AND.EX UP0, UPT, UR13, URZ, UPT, UP0 ;  /* 0x0000003f0d00728c */ /* 0x000fe4000bf05300 */
[----:B------:R-:W-:Y:S01]  /*c8c0*/  ULOP3.LUT UR45, UR45, 0x3fff, URZ, 0xc0, !UPT ;  /* 0x00003fff2d2d7892 */ /* 0x000fe2000f8ec03f */
[----:B------:R-:W-:-:S03]  /*c8d0*/  UMOV UR15, 0x40000040 ;  /* 0x40000040000f7882 */ /* 0x000fc60000000000 */
[----:B------:R-:W-:Y:S01]  /*c8e0*/  ULOP3.LUT UR45, UR45, 0x10000, URZ, 0xfc, !UPT ;  /* 0x000100002d2d7892 */ /* 0x000fe2000f8efc3f */
[----:B------:R-:W-:-:S04]  /*c8f0*/  PLOP3.LUT P1, PT, PT, PT, UP0, 0x80, 0x0 ;  /* 0x000000000000781c */ /* 0x000fc80003f2f008 */
[----:B------:R-:W-:Y:S01]  /*c900*/  @UP0 ULDC.64 UR10, c[0x0][0x9c8] ;  /* 0x00027200000a0ab9 */ /* 0x000fe20000000a00 */
[----:B------:R-:W-:Y:S02]  /*c910*/  @UP0 USHF.R.S32.HI UR14, URZ, 0x1f, UR40 ;  /* 0x0000001f3f0e0899 */ /* 0x000fe40008011428 */
[----:B------:R-:W-:Y:S01]  /*c920*/  @UP0 UIMAD UR4, UR41, UR10, URZ ;  /* 0x0000000a290402a4 */ /* 0x000fe2000f8e023f */
[----:B------:R-:W-:Y:S01]  /*c930*/  @UP0 ULDC.64 UR16, c[0x0][0x9d0] ;  /* 0x0002740000100ab9 */ /* 0x000fe20000000a00 */
[----:B------:R-:W-:Y:S02]  /*c940*/  @UP0 UIMAD.WIDE.U32 UR8, UR39, UR10, URZ ;  /* 0x0000000a270802a5 */ /* 0x000fe4000f8e003f */
[----:B------:R-:W-:Y:S02]  /*c950*/  @UP0 UIMAD UR6, UR39, UR11, UR4 ;  /* 0x0000000b270602a4 */ /* 0x000fe4000f8e0204 */
[----:B------:R-:W-:Y:S02]  /*c960*/  UIMAD UR4, UR7, 0x300, UR45 ;  /* 0x00000300070478a4 */ /* 0x000fe4000f8e022d */
[----:B------:R-:W-:-:S02]  /*c970*/  @UP0 UIMAD UR10, UR14, UR16, URZ ;  /* 0x000000100e0a02a4 */ /* 0x000fc4000f8e023f */
[----:B------:R-:W-:Y:S02]  /*c980*/  @UP0 UIADD3 UR7, UR9, UR6, URZ ;  /* 0x0000000609070290 */ /* 0x000fe4000fffe03f */
[----:B------:R-:W-:Y:S01]  /*c990*/  @UP0 UIMAD UR10, UR40, UR17, UR10 ;  /* 0x00000011280a02a4 */ /* 0x000fe2000f8e020a */
[----:B------:R-:W-:Y:S01]  /*c9a0*/  UMOV UR14, UR4 ;  /* 0x00000004000e7c82 */ /* 0x000fe20008000000 */
[----:B------:R-:W-:Y:S01]  /*c9b0*/  @UP0 UMOV UR6, UR8 ;  /* 0x0000000800060c82 */ /* 0x000fe20008000000 */
        /* <DEDUP_REMOVED lines=59> */
.L_x_845:
        /* <DEDUP_REMOVED lines=52> */
.L_x_767:
[----:B------:R-:W-:Y:S05]  /*d0b0*/  @P0 BRA `(.L_x_846) ;  /* 0x0000001800ec0947 */ /* 0x000fea0003800000 */
[----:B------:R-:W0:Y:S01]  /*d0c0*/  S2R R9, SR_TID.X ;  /* 0x0000000000097919 */ /* 0x000e220000002100 */
[----:B------:R-:W-:Y:S01]  /*d0d0*/  ULDC.64 UR4, c[0x4][0x38] ;  /* 0x01000e0000047ab9 */ /* 0x000fe20000000a00 */
[----:B------:R-:W1:Y:S01]  /*d0e0*/  LDC R46, c[0x0][0xbe8] ;  /* 0x0002fa00ff2e7b82 */ /* 0x000e620000000800 */
[----:B------:R-:W-:Y:S01]  /*d0f0*/  ULDC.64 UR8, c[0x0][0xbd0] ;  /* 0x0002f40000087ab9 */ /* 0x000fe20000000a00 */
[----:B------:R-:W-:Y:S01]  /*d100*/  USHF.R.S32.HI UR7, URZ, 0x1f, UR40 ;  /* 0x0000001f3f077899 */ /* 0x000fe20008011428 */
[----:B------:R-:W-:-:S05]  /*d110*/  ULDC.64 UR10, c[0x0][0xb38] ;  /* 0x0002ce00000a7ab9 */ /* 0x000fca0000000a00 */
[----:B------:R-:W2:Y:S01]  /*d120*/  LDC R72, c[0x0][0xc50] ;  /* 0x00031400ff487b82 */ /* 0x000ea20000000800 */
[----:B0-----:R-:W-:-:S05]  /*d130*/  IMAD.SHL.U32 R7, R9, 0x4, RZ ;  /* 0x0000000409077824 */ /* 0x001fca00078e00ff */
[----:B------:R-:W-:Y:S02]  /*d140*/  LOP3.LUT R7, R7, 0xc, RZ, 0xc0, !PT ;  /* 0x0000000c07077812 */ /* 0x000fe400078ec0ff */
[----:B------:R-:W-:Y:S02]  /*d150*/  BAR.SYNC.DEFER_BLOCKING 0x1, 0x180 ;  /* 0x0046000000007b1d */ /* 0x000fe40000010000 */
[----:B------:R-:W-:-:S05]  /*d160*/  IADD3 R12, P0, R7, UR4, RZ ;  /* 0x00000004070c7c10 */ /* 0x000fca000ff1e0ff */
[----:B------:R-:W-:-:S05]  /*d170*/  IMAD.X R13, RZ, RZ, UR5, P0 ;  /* 0x00000005ff0d7e24 */ /* 0x000fca00080e06ff */
[----:B------:R0:W3:Y:S01]  /*d180*/  LDG.E.CONSTANT R12, desc[UR36][R12.64] ;  /* 0x000000240c0c7981 */ /* 0x0000e2000c1e9900 */
[----:B------:R-:W-:Y:S01]  /*d190*/  LOP3.LUT P0, R7, R9, 0x3, RZ, 0xc0, !PT ;  /* 0x0000000309077812 */ /* 0x000fe2000780c0ff */
[----:B------:R-:W-:Y:S01]  /*d1a0*/  UIMAD.WIDE.U32 UR4, UR40, UR8, URZ ;  /* 0x00000008280472a5 */ /* 0x000fe2000f8e003f */
[----:B-1----:R-:W-:Y:S01]  /*d1b0*/  ISETP.NE.AND P2, PT, R46, 0x1, PT ;  /* 0x000000012e00780c */ /* 0x002fe20003f45270 */
[----:B------:R-:W-:Y:S01]  /*d1c0*/  UIMAD UR6, UR7, UR8, URZ ;  /* 0x00000008070672a4 */ /* 0x000fe2000f8e023f */
[----:B------:R-:W-:Y:S01]  /*d1d0*/  ISETP.EQ.OR P0, PT, R7, 0x3, !P0 ;  /* 0x000000030700780c */ /* 0x000fe20004702670 */
[----:B------:R-:W-:Y:S01]  /*d1e0*/  UIMAD UR8, UR7, UR10, URZ ;  /* 0x0000000a070872a4 */ /* 0x000fe2000f8e023f */
[----:B------:R-:W-:Y:S01]  /*d1f0*/  BSSY B0, `(.L_x_847) ;  /* 0x0000145000007945 */ /* 0x000fe20003800000 */
[----:B------:R-:W-:Y:S01]  /*d200*/  IMAD.U32 R26, RZ, RZ, UR4 ;  /* 0x00000004ff1a7e24 */ /* 0x000fe2000f8e00ff */
[----:B------:R-:W-:Y:S01]  /*d210*/  SEL R73, R3, R0, P0 ;  /* 0x0000000003497207 */ /* 0x000fe20000000000 */
[----:B------:R-:W-:Y:S01]  /*d220*/  UIMAD UR9, UR40, UR9, UR6 ;  /* 0x00000009280972a4 */ /* 0x000fe2000f8e0206 */
[----:B------:R-:W-:Y:S01]  /*d230*/  SEL R3, R0, R3, P0 ;  /* 0x0000000300037207 */ /* 0x000fe20000000000 */
[----:B------:R-:W-:Y:S01]  /*d240*/  VIADD R0, R9, 0xffffff80 ;  /* 0xffffff8009007836 */ /* 0x000fe20000000000 */
[----:B------:R-:W-:Y:S01]  /*d250*/  SEL R55, R15, R6, P0 ;  /* 0x000000060f377207 */ /* 0x000fe20000000000 */
[----:B------:R-:W2:Y:S01]  /*d260*/  S2UR UR4, SR_CTAID.Y ;  /* 0x00000000000479c3 */ /* 0x000ea20000002600 */
[----:B------:R-:W-:Y:S01]  /*d270*/  SEL R15, R6, R15, P0 ;  /* 0x0000000f060f7207 */ /* 0x000fe20000000000 */
[----:B------:R-:W-:Y:S01]  /*d280*/  UIADD3 UR9, UR5, UR9, URZ ;  /* 0x0000000905097290 */ /* 0x000fe2000fffe03f */
[----:B------:R-:W-:Y:S01]  /*d290*/  SHF.R.S32.HI R23, RZ, 0x1f, R0 ;  /* 0x0000001fff177819 */ /* 0x000fe20000011400 */
[----:B------:R-:W-:Y:S01]  /*d2a0*/  UIMAD.WIDE.U32 UR6, UR40, UR10, URZ ;  /* 0x0000000a280672a5 */ /* 0x000fe2000f8e003f */
[----:B------:R-:W-:Y:S01]  /*d2b0*/  SEL R57, R5, R8, P0 ;  /* 0x0000000805397207 */ /* 0x000fe20000000000 */
[----:B------:R-:W-:Y:S01]  /*d2c0*/  UIMAD UR8, UR40, UR11, UR8 ;  /* 0x0000000b280872a4 */ /* 0x000fe2000f8e0208 */
[----:B------:R-:W-:Y:S01]  /*d2d0*/  LEA.HI R6, R23, R0, RZ, 0x7 ;  /* 0x0000000017067211 */ /* 0x000fe200078f38ff */
[----:B------:R-:W1:Y:S01]  /*d2e0*/  @P2 LDC R70, c[0x0][0xbec] ;  /* 0x0002fb00ff462b82 */ /* 0x000e620000000800 */
[----:B------:R-:W-:Y:S01]  /*d2f0*/  SEL R5, R8, R5, P0 ;  /* 0x0000000508057207 */ /* 0x000fe20000000000 */
[----:B------:R-:W-:Y:S01]  /*d300*/  UIADD3 UR8, UR7, UR8, URZ ;  /* 0x0000000807087290 */ /* 0x000fe2000fffe03f */
[----:B------:R-:W-:Y:S01]  /*d310*/  LOP3.LUT R7, R6, 0xffffff80, RZ, 0xc0, !PT ;  /* 0xffffff8006077812 */ /* 0x000fe200078ec0ff */
[----:B------:R-:W-:Y:S01]  /*d320*/  IMAD.U32 R35, RZ, RZ, UR7 ;  /* 0x00000007ff237e24 */ /* 0x000fe2000f8e00ff */
[----:B------:R-:W-:Y:S01]  /*d330*/  SEL R69, R47, R10, P0 ;  /* 0x0000000a2f457207 */ /* 0x000fe20000000000 */
[----:B------:R-:W-:Y:S01]  /*d340*/  IMAD.U32 R34, RZ, RZ, UR6 ;  /* 0x00000006ff227e24 */ /* 0x000fe2000f8e00ff */
[----:B------:R-:W-:Y:S01]  /*d350*/  LEA.HI R23, R23, R0, RZ, 0x2 ;  /* 0x0000000017177211 */ /* 0x000fe200078f10ff */
[----:B------:R-:W-:Y:S01]  /*d360*/  IMAD.IADD R40, R0, 0x1, -R7 ;  /* 0x0000000100287824 */ /* 0x000fe200078e0a07 */
[----:B------:R-:W-:Y:S01]  /*d370*/  SHF.R.S32.HI R8, RZ, 0x7, R6 ;  /* 0x00000007ff087819 */ /* 0x000fe20000011406 */
[----:B------:R-:W4:Y:S01]  /*d380*/  @P2 LDC R74, c[0x0][0xbec] ;  /* 0x0002fb00ff4a2b82 */ /* 0x000f220000000800 */
[----:B------:R-:W-:Y:S01]  /*d390*/  SEL R47, R10, R47, P0 ;  /* 0x0000002f0a2f7207 */ /* 0x000fe20000000000 */
[----:B------:R-:W-:Y:S01]  /*d3a0*/  IMAD.U32 R35, RZ, RZ, UR8 ;  /* 0x00000008ff237e24 */ /* 0x000fe2000f8e00ff */
[----:B------:R-:W-:Y:S01]  /*d3b0*/  SHF.R.S32.HI R25, RZ, 0x1f, R40 ;  /* 0x0000001fff197819 */ /* 0x000fe20000011428 */
[----:B------:R-:W-:Y:S01]  /*d3c0*/  IMAD.HI R6, R8, 0x55555556, RZ ;  /* 0x5555555608067827 */ /* 0x000fe200078e02ff */
[----:B------:R-:W-:Y:S01]  /*d3d0*/  SEL R67, R51, R16, P0 ;  /* 0x0000001033437207 */ /* 0x000fe20000000000 */
[----:B------:R-:W-:Y:S01]  /*d3e0*/  ULDC.64 UR6, c[0x0][0xb48] ;  /* 0x0002d20000067ab9 */ /* 0x000fe20000000a00 */
[----:B------:R-:W-:-:S02]  /*d3f0*/  LEA.HI R10, R25, R40, RZ, 0x2 ;  /* 0x00000028190a7211 */ /* 0x000fc400078f10ff */
[----:B------:R-:W-:Y:S02]  /*d400*/  LOP3.LUT R23, R23, 0xfffffffc, RZ, 0xc0, !PT ;  /* 0xfffffffc17177812 */ /* 0x000fe400078ec0ff */
[----:B------:R-:W-:Y:S02]  /*d410*/  SEL R51, R16, R51, P0 ;  /* 0x0000003310337207 */ /* 0x000fe40000000000 */
[--C-:B------:R-:W-:Y:S01]  /*d420*/  SHF.R.S32.HI R16, RZ, 0x2, R10.reuse ;  /* 0x00000002ff107819 */ /* 0x100fe2000001140a */
[----:B------:R-:W-:Y:S01]  /*d430*/  IMAD.IADD R20, R0, 0x1, -R23 ;  /* 0x0000000100147824 */ /* 0x000fe200078e0a17 */
[----:B------:R-:W-:Y:S02]  /*d440*/  SHF.R.S32.HI R27, RZ, 0x1f, R10 ;  /* 0x0000001fff1b7819 */ /* 0x000fe4000001140a */
[----:B------:R-:W-:Y:S02]  /*d450*/  LEA.HI R23, R6, R6, RZ, 0x1 ;  /* 0x0000000606177211 */ /* 0x000fe400078f08ff */
[----:B------:R-:W-:Y:S01]  /*d460*/  LEA.HI R27, R27, R16, RZ, 0x3 ;  /* 0x000000101b1b7211 */ /* 0x000fe200078f18ff */
[----:B------:R-:W5:Y:S01]  /*d470*/  S2R R6, SR_CTAID.X ;  /* 0x0000000000067919 */ /* 0x000f620000002500 */
[----:B------:R-:W-:-:S02]  /*d480*/  SEL R61, R135, R134, P0 ;  /* 0x00000086873d7207 */ /* 0x000fc40000000000 */
[----:B------:R-:W-:Y:S01]  /*d490*/  LOP3.LUT R33, R27, 0xfffffff8, RZ, 0xc0, !PT ;  /* 0xfffffff81b217812 */ /* 0x000fe200078ec0ff */
[----:B------:R-:W-:Y:S01]  /*d4a0*/  IMAD R27, R23, -0x3, R8 ;  /* 0xfffffffd171b7824 */ /* 0x000fe200078e0208 */
[----:B------:R-:W-:Y:S02]  /*d4b0*/  LEA.HI R8, R20, R20, RZ, 0x1 ;  /* 0x0000001414087211 */ /* 0x000fe400078f08ff */
[----:B------:R-:W-:Y:S01]  /*d4c0*/  SEL R31, R98, R99, P0 ;  /* 0x00000063621f7207 */ /* 0x000fe20000000000 */
[----:B------:R-:W-:Y:S01]  /*d4d0*/  IMAD.IADD R0, R16, 0x1, -R33 ;  /* 0x0000000110007824 */ /* 0x000fe200078e0a21 */
[----:B------:R-:W-:Y:S02]  /*d4e0*/  LOP3.LUT R33, R8, 0x1ffffffe, RZ, 0xc0, !PT ;  /* 0x1ffffffe08217812 */ /* 0x000fe400078ec0ff */
[----:B------:R-:W-:Y:S02]  /*d4f0*/  SEL R21, R110, R111, P0 ;  /* 0x0000006f6e157207 */ /* 0x000fe40000000000 */
[----:B------:R-:W-:Y:S01]  /*d500*/  SEL R19, R14, R93, P0 ;  /* 0x0000005d0e137207 */ /* 0x000fe20000000000 */
[----:B------:R-:W-:Y:S01]  /*d510*/  IMAD.IADD R45, R20, 0x1, -R33 ;  /* 0x00000001142d7824 */ /* 0x000fe200078e0a21 */
[----:B------:R-:W-:-:S02]  /*d520*/  SEL R33, R134, R135, P0 ;  /* 0x0000008786217207 */ /* 0x000fc40000000000 */
[----:B------:R-:W-:Y:S02]  /*d530*/  SEL R14, R93, R14, P0 ;  /* 0x0000000e5d0e7207 */ /* 0x000fe40000000000 */
[----:B------:R-:W-:Y:S02]  /*d540*/  LOP3.LUT R75, R10, 0x7ffffffc, RZ, 0xc0, !PT ;  /* 0x7ffffffc0a4b7812 */ /* 0x000fe400078ec0ff */
[----:B------:R-:W-:Y:S02]  /*d550*/  LEA.HI R25, R25, R40, RZ, 0x5 ;  /* 0x0000002819197211 */ /* 0x000fe400078f28ff */
[----:B------:R-:W-:Y:S02]  /*d560*/  SEL R59, R108, R109, P0 ;  /* 0x0000006d6c3b7207 */ /* 0x000fe40000000000 */
[----:B------:R-:W-:Y:S02]  /*d570*/  SEL R18, R109, R108, P0 ;  /* 0x0000006c6d127207 */ /* 0x000fe40000000000 */
[----:B------:R-:W-:-:S02]  /*d580*/  SHF.R.S32.HI R25, RZ, 0x5, R25 ;  /* 0x00000005ff197819 */ /* 0x000fc40000011419 */
[----:B------:R-:W-:Y:S02]  /*d590*/  SEL R43, R58, R117, P0 ;  /* 0x000000753a2b7207 */ /* 0x000fe40000000000 */
[----:B------:R-:W-:Y:S01]  /*d5a0*/  SEL R65, R104, R105, P0 ;  /* 0x0000006968417207 */ /* 0x000fe20000000000 */
[----:B------:R-:W-:Y:S01]  /*d5b0*/  IMAD R0, R25, 0x10, R0 ;  /* 0x0000001019007824 */ /* 0x000fe200078e0200 */
[----:B------:R-:W-:Y:S02]  /*d5c0*/  SEL R17, R113, R112, P0 ;  /* 0x0000007071117207 */ /* 0x000fe40000000000 */
[----:B------:R-:W-:Y:S01]  /*d5d0*/  SEL R58, R117, R58, P0 ;  /* 0x0000003a753a7207 */ /* 0x000fe20000000000 */
[----:B------:R-:W-:Y:S01]  /*d5e0*/  IMAD R0, R27, 0x40, R0 ;  /* 0x000000401b007824 */ /* 0x000fe200078e0200 */
[----:B------:R-:W-:Y:S01]  /*d5f0*/  SEL R49, R124, R125, P0 ;  /* 0x0000007d7c317207 */ /* 0x000fe20000000000 */
[----:B------:R-:W-:Y:S01]  /*d600*/  IMAD.U32 R27, RZ, RZ, UR5 ;  /* 0x00000005ff1b7e24 */ /* 0x000fe2000f8e00ff */
[----:B------:R-:W-:Y:S01]  /*d610*/  SEL R53, R132, R133, P0 ;  /* 0x0000008584357207 */ /* 0x000fe20000000000 */
[--C-:B------:R-:W-:Y:S01]  /*d620*/  IMAD R45, R45, 0x8, R0.reuse ;  /* 0x000000082d2d7824 */ /* 0x100fe200078e0200 */
[----:B------:R-:W-:Y:S01]  /*d630*/  SEL R29, R90, R91, P0 ;  /* 0x0000005b5a1d7207 */ /* 0x000fe20000000000 */
[----:B-----5:R-:W-:Y:S01]  /*d640*/  IMAD R54, R6, 0xc0, R0 ;  /* 0x000000c006367824 */ /* 0x020fe200078e0200 */
[----:B------:R-:W-:Y:S01]  /*d650*/  SEL R63, R94, R95, P0 ;  /* 0x0000005f5e3f7207 */ /* 0x000fe20000000000 */
[----:B------:R-:W-:Y:S01]  /*d660*/  IMAD R45, R6, 0xc0, R45 ;  /* 0x000000c0062d7824 */ /* 0x000fe200078e022d */
[----:B------:R-:W-:Y:S01]  /*d670*/  SEL R41, R102, R103, P0 ;  /* 0x0000006766297207 */ /* 0x000fe20000000000 */
[----:B------:R-:W-:Y:S01]  /*d680*/  IMAD.U32 R27, RZ, RZ, UR9 ;  /* 0x00000009ff1b7e24 */ /* 0x000fe2000f8e00ff */
[----:B------:R-:W-:Y:S01]  /*d690*/  SEL R11, R106, R107, P0 ;  /* 0x0000006b6a0b7207 */ /* 0x000fe20000000000 */
[----:B----4-:R-:W-:Y:S01]  /*d6a0*/  @P2 IMAD.HI.U32 R74, R45, R74, RZ ;  /* 0x0000004a2d4a2227 */ /* 0x010fe200078e00ff */
[----:B------:R-:W-:Y:S01]  /*d6b0*/  SEL R9, R114, R115, P0 ;  /* 0x0000007372097207 */ /* 0x000fe20000000000 */
[----:B------:R-:W-:Y:S01]  /*d6c0*/  ULDC.64 UR8, c[0x0][0xb28] ;  /* 0x0002ca0000087ab9 */ /* 0x000fe20000000a00 */
[----:B------:R-:W-:-:S02]  /*d6d0*/  SEL R39, R118, R119, P0 ;  /* 0x0000007776277207 */ /* 0x000fc40000000000 */
[----:B------:R-:W-:Y:S02]  /*d6e0*/  SEL R7, R122, R123, P0 ;  /* 0x0000007b7a077207 */ /* 0x000fe40000000000 */
[----:B------:R-:W-:Y:S02]  /*d6f0*/  SEL R37, R126, R127, P0 ;  /* 0x0000007f7e257207 */ /* 0x000fe40000000000 */
[----:B------:R-:W-:Y:S02]  /*d700*/  SEL R25, R130, R131, P0 ;  /* 0x0000008382197207 */ /* 0x000fe40000000000 */
[----:B------:R-:W-:Y:S02]  /*d710*/  SEL R23, R131, R130, P0 ;  /* 0x0000008283177207 */ /* 0x000fe40000000000 */
[----:B0-----:R-:W-:Y:S02]  /*d720*/  SEL R13, R105, R104, P0 ;  /* 0x00000068690d7207 */ /* 0x001fe40000000000 */
        /* <DEDUP_REMOVED lines=13> */
[C---:B------:R-:W-:Y:S01]  /*d800*/  LOP3.LUT P1, RZ, R40.reuse, 0x3, RZ, 0xc0, !PT ;  /* 0x0000000328ff7812 */ /* 0x040fe2000782c0ff */
[----:B------:R-:W-:Y:S01]  /*d810*/  IMAD.IADD R40, R40, 0x1, -R75 ;  /* 0x0000000128287824 */ /* 0x000fe200078e0a4b */
[----:B---3--:R-:W-:Y:S01]  /*d820*/  LOP3.LUT R44, R12, 0x2, RZ, 0x3c, !PT ;  /* 0x000000020c2c7812 */ /* 0x008fe200078e3cff */
[----:B------:R-:W-:Y:S04]  /*d830*/  SHFL.IDX PT, R60, R33, R12, 0x1c1f ;  /* 0x001c1f0c213c7589 */ /* 0x000fe800000e0000 */
[----:B------:R-:W0:Y:S04]  /*d840*/  SHFL.IDX PT, R61, R61, R44, 0x1c1f ;  /* 0x001c1f2c3d3d7589 */ /* 0x000e2800000e0000 */
[----:B------:R3:W-:Y:S04]  /*d850*/  SHFL.IDX PT, R24, R31, R12, 0x1c1f ;  /* 0x001c1f0c1f187589 */ /* 0x0007e800000e0000 */
[----:B------:R-:W-:Y:S04]  /*d860*/  SHFL.IDX PT, R10, R21, R12, 0x1c1f ;  /* 0x001c1f0c150a7589 */ /* 0x000fe800000e0000 */
[----:B------:R-:W-:Y:S01]  /*d870*/  SHFL.IDX PT, R20, R73, R12, 0x1c1f ;  /* 0x001c1f0c49147589 */ /* 0x000fe200000e0000 */
[----:B---3--:R-:W3:Y:S03]  /*d880*/  LDC.64 R30, c[0x0][0xbd8] ;  /* 0x0002f600ff1e7b82 */ /* 0x008ee60000000a00 */
[----:B------:R0:W-:Y:S04]  /*d890*/  SHFL.IDX PT, R21, R3, R44, 0x1c1f ;  /* 0x001c1f2c03157589 */ /* 0x0001e800000e0000 */
[----:B------:R-:W-:Y:S04]  /*d8a0*/  SHFL.IDX PT, R19, R19, R12, 0x1c1f ;  /* 0x001c1f0c13137589 */ /* 0x000fe800000e0000 */
[----:B------:R-:W-:Y:S01]  /*d8b0*/  SHFL.IDX PT, R14, R14, R44, 0x1c1f ;  /* 0x001c1f2c0e0e7589 */ /* 0x000fe200000e0000 */
[----:B0-----:R-:W-:-:S03]  /*d8c0*/  SEL R3, R61, R60, P0 ;  /* 0x0000003c3d037207 */ /* 0x001fc60000000000 */
[----:B------:R-:W-:Y:S04]  /*d8d0*/  SHFL.IDX PT, R57, R57, R12, 0x1c1f ;  /* 0x001c1f0c39397589 */ /* 0x000fe800000e0000 */
[----:B------:R0:W4:Y:S04]  /*d8e0*/  SHFL.IDX PT, R62, R5, R44, 0x1c1f ;  /* 0x001c1f2c053e7589 */ /* 0x00012800000e0000 */
[----:B------:R-:W-:Y:S04]  /*d8f0*/  SHFL.IDX PT, R59, R59, R12, 0x1c1f ;  /* 0x001c1f0c3b3b7589 */ /* 0x000fe800000e0000 */
[----:B------:R4:W-:Y:S01]  /*d900*/  SHFL.IDX PT, R66, R18, R44, 0x1c1f ;  /* 0x001c1f2c12427589 */ /* 0x0009e200000e0000 */
[----:B0-----:R-:W-:-:S03]  /*d910*/  SEL R5, R60, R61, P0 ;  /* 0x0000003d3c057207 */ /* 0x001fc60000000000 */
[----:B------:R-:W-:Y:S01]  /*d920*/  SHFL.IDX PT, R55, R55, R12, 0x1c1f ;  /* 0x001c1f0c37377589 */ /* 0x000fe200000e0000 */
[----:B------:R-:W0:Y:S03]  /*d930*/  LDC.64 R60, c[0x0][0xb40] ;  /* 0x0002d000ff3c7b82 */ /* 0x000e260000000a00 */
[----:B------:R-:W5:Y:S04]  /*d940*/  SHFL.IDX PT, R64, R15, R44, 0x1c1f ;  /* 0x001c1f2c0f407589 */ /* 0x000f6800000e0000 */
[----:B------:R2:W-:Y:S04]  /*d950*/  SHFL.IDX PT, R48, R69, R12, 0x1c1f ;  /* 0x001c1f0c45307589 */ /* 0x0005e800000e0000 */
[----:B------:R-:W-:Y:S01]  /*d960*/  SHFL.IDX PT, R52, R67, R12, 0x1c1f ;  /* 0x001c1f0c43347589 */ /* 0x000fe200000e0000 */
[----:B----4-:R-:W-:-:S03]  /*d970*/  SEL R18, R57, R62, P0 ;  /* 0x0000003e39127207 */ /* 0x010fc60000000000 */
[----:B------:R-:W-:Y:S01]  /*d980*/  SHFL.IDX PT, R16, R41, R12, 0x1c1f ;  /* 0x001c1f0c29107589 */ /* 0x000fe200000e0000 */
[----:B--2---:R-:W2:Y:S03]  /*d990*/  @P2 LDC R69, c[0x0][0xbf0] ;  /* 0x0002fc00ff452b82 */ /* 0x004ea60000000800 */
[----:B------:R-:W-:Y:S04]  /*d9a0*/  SHFL.IDX PT, R8, R39, R12, 0x1c1f ;  /* 0x001c1f0c27087589 */ /* 0x000fe800000e0000 */
[----:B------:R-:W-:Y:S01]  /*d9b0*/  SHFL.IDX PT, R0, R37, R12, 0x1c1f ;  /* 0x001c1f0c25007589 */ /* 0x000fe200000e0000 */
[----:B0-----:R-:W-:-:S03]  /*d9c0*/  IMAD.WIDE.U32 R34, R60, UR39, R34 ;  /* 0x000000273c227c25 */ /* 0x001fc6000f8e0022 */
[----:B------:R-:W-:Y:S01]  /*d9d0*/  SHFL.IDX PT, R6, R25, R12, 0x1c1f ;  /* 0x001c1f0c19067589 */ /* 0x000fe200000e0000 */
[----:B-----5:R-:W-:-:S03]  /*d9e0*/  SEL R15, R64, R55, P0 ;  /* 0x00000037400f7207 */ /* 0x020fc60000000000 */
[----:B------:R-:W-:Y:S04]  /*d9f0*/  SHFL.IDX PT, R67, R17, R44, 0x1c1f ;  /* 0x001c1f2c11437589 */ /* 0x000fe800000e0000 */
        /* <DEDUP_REMOVED lines=10> */
[----:B------:R4:W-:Y:S04]  /*daa0*/  SHFL.IDX PT, R7, R7, R12, 0x1c1f ;  /* 0x001c1f0c07077589 */ /* 0x0009e800000e0000 */
[----:B------:R5:W1:Y:S04]  /*dab0*/  SHFL.IDX PT, R68, R13, R44, 0x1c1f ;  /* 0x001c1f2c0d447589 */ /* 0x000a6800000e0000 */
[----:B------:R-:W-:Y:S01]  /*dac0*/  SHFL.IDX PT, R58, R58, R44, 0x1c1f ;  /* 0x001c1f2c3a3a7589 */ /* 0x000fe200000e0000 */
[----:B----4-:R-:W-:-:S03]  /*dad0*/  SEL R12, R20, R21, P0 ;  /* 0x00000015140c7207 */ /* 0x010fc60000000000 */
[----:B------:R-:W-:Y:S01]  /*dae0*/  SHFL.IDX PT, R50, R125, R44, 0x1c1f ;  /* 0x001c1f2c7d327589 */ /* 0x000fe200000e0000 */
[----:B------:R-:W-:Y:S02]  /*daf0*/  SEL R20, R21, R20, P0 ;  /* 0x0000001415147207 */ /* 0x000fe40000000000 */
[----:B-----5:R-:W-:Y:S01]  /*db00*/  SEL R13, R19, R14, P0 ;  /* 0x0000000e130d7207 */ /* 0x020fe20000000000 */
[----:B------:R-:W4:Y:S01]  /*db10*/  SHFL.IDX PT, R47, R47, R44, 0x1c1f ;  /* 0x001c1f2c2f2f7589 */ /* 0x000f2200000e0000 */
[----:B------:R-:W-:Y:S02]  /*db20*/  SEL R21, R14, R19, P0 ;  /* 0x000000130e157207 */ /* 0x000fe40000000000 */
[----:B------:R-:W-:Y:S01]  /*db30*/  SEL R14, R62, R57, P0 ;  /* 0x000000393e0e7207 */ /* 0x000fe20000000000 */
[----:B------:R-:W-:Y:S01]  /*db40*/  SHFL.IDX PT, R56, R133, R44, 0x1c1f ;  /* 0x001c1f2c85387589 */ /* 0x000fe200000e0000 */
[----:B---3--:R-:W-:Y:S01]  /*db50*/  IMAD.WIDE.U32 R62, R30, UR39, R26 ;  /* 0x000000271e3e7c25 */ /* 0x008fe2000f8e001a */
[----:B------:R-:W-:-:S02]  /*db60*/  SEL R27, R59, R66, P0 ;  /* 0x000000423b1b7207 */ /* 0x000fc40000000000 */
[----:B------:R-:W3:Y:S01]  /*db70*/  SHFL.IDX PT, R51, R51, R44, 0x1c1f ;  /* 0x001c1f2c33337589 */ /* 0x000ee200000e0000 */
[----:B------:R-:W-:Y:S01]  /*db80*/  IMAD R57, RZ, RZ, -UR40 ;  /* 0x80000028ff397e24 */ /* 0x000fe2000f8e02ff */
[----:B------:R-:W-:Y:S01]  /*db90*/  SEL R19, R55, R64, P0 ;  /* 0x0000004037137207 */ /* 0x000fe20000000000 */
[----:B------:R-:W-:Y:S01]  /*dba0*/  IMAD R64, R60, UR41, RZ ;  /* 0x000000293c407c24 */ /* 0x000fe2000f8e02ff */
[----:B------:R-:W-:Y:S01]  /*dbb0*/  SHFL.IDX PT, R41, R95, R44, 0x1c1f ;  /* 0x001c1f2c5f297589 */ /* 0x000fe200000e0000 */
[----:B------:R-:W-:Y:S01]  /*dbc0*/  IMAD.MOV.U32 R55, RZ, RZ, R45 ;  /* 0x000000ffff377224 */ /* 0x000fe200078e002d */
[----:B-1----:R-:W-:Y:S01]  /*dbd0*/  SEL R26, R65, R68, P0 ;  /* 0x00000044411a7207 */ /* 0x002fe20000000000 */
[----:B------:R-:W-:Y:S01]  /*dbe0*/  IMAD R61, R61, UR39, R64 ;  /* 0x000000273d3d7c24 */ /* 0x000fe2000f8e0240 */
[----:B------:R-:W-:Y:S01]  /*dbf0*/  SHFL.IDX PT, R38, R91, R44, 0x1c1f ;  /* 0x001c1f2c5b267589 */ /* 0x000fe200000e0000 */
[----:B------:R-:W-:Y:S02]  /*dc00*/  IMAD.MOV.U32 R60, RZ, RZ, R34 ;  /* 0x000000ffff3c7224 */ /* 0x000fe400078e0022 */
[----:B------:R-:W-:Y:S01]  /*dc10*/  IMAD.IADD R61, R35, 0x1, R61 ;  /* 0x00000001233d7824 */ /* 0x000fe200078e023d */
        /* <DEDUP_REMOVED lines=8> */
[----:B------:R1:W-:Y:S02]  /*dca0*/  SHFL.IDX PT, R23, R23, R44, 0x1c1f ;  /* 0x001c1f2c17177589 */ /* 0x0003e400000e0000 */
[----:B-1----:R-:W-:Y:S01]  /*dcb0*/  IMAD R44, R30, UR41, RZ ;  /* 0x000000291e2c7c24 */ /* 0x002fe2000f8e02ff */
[----:B------:R-:W-:-:S03]  /*dcc0*/  SEL R30, R68, R65, P0 ;  /* 0x00000041441e7207 */ /* 0x000fc60000000000 */
[----:B------:R-:W-:Y:S02]  /*dcd0*/  IMAD R31, R31, UR39, R44 ;  /* 0x000000271f1f7c24 */ /* 0x000fe4000f8e022c */
[----:B------:R-:W-:-:S04]  /*dce0*/  @P2 IMAD.HI.U32 R44, R45, R70, RZ ;  /* 0x000000462d2c2227 */ /* 0x000fc800078e00ff */
[----:B------:R-:W-:Y:S01]  /*dcf0*/  IMAD.IADD R63, R63, 0x1, R31 ;  /* 0x000000013f3f7824 */ /* 0x000fe200078e021f */
[----:B------:R-:W-:Y:S01]  /*dd00*/  SEL R31, R66, R59, P0 ;  /* 0x0000003b421f7207 */ /* 0x000fe20000000000 */
[----:B------:R-:W-:Y:S01]  /*dd10*/  IMAD R59, R72, R57, UR4 ;  /* 0x00000004483b7e24 */ /* 0x000fe2000f8e0239 */
[----:B--2---:R-:W-:Y:S01]  /*dd20*/  @P2 SHF.R.U32.HI R55, RZ, R69, R44 ;  /* 0x00000045ff372219 */ /* 0x004fe2000001162c */
[----:B------:R-:W-:Y:S01]  /*dd30*/  ULDC.64 UR4, c[0x0][0xbe0] ;  /* 0x0002f80000047ab9 */ /* 0x000fe20000000a00 */
[----:B------:R-:W-:Y:S01]  /*dd40*/  IMAD.MOV.U32 R57, RZ, RZ, R45 ;  /* 0x000000ffff397224 */ /* 0x000fe200078e002d */
[----:B0-----:R-:W-:Y:S01]  /*dd50*/  @P2 SHF.R.U32.HI R57, RZ, R71, R74 ;  /* 0x00000047ff392219 */ /* 0x001fe2000001164a */
[----:B------:R-:W-:Y:S01]  /*dd60*/  IMAD.WIDE.U32 R60, R59, UR6, R60 ;  /* 0x000000063b3c7c25 */ /* 0x000fe2000f8e003c */
[----:B------:R-:W-:-:S05]  /*dd70*/  SHF.R.S32.HI R44, RZ, 0x1f, R59 ;  /* 0x0000001fff2c7819 */ /* 0x000fca000001143b */
[C---:B------:R-:W-:Y:S02]  /*dd80*/  IMAD R35, R44.reuse, UR4, RZ ;  /* 0x000000042c237c24 */ /* 0x040fe4000f8e02ff */
[----:B------:R-:W-:Y:S02]  /*dd90*/  IMAD R44, R44, UR6, RZ ;  /* 0x000000062c2c7c24 */ /* 0x000fe4000f8e02ff */
[C---:B------:R-:W-:Y:S02]  /*dda0*/  IMAD R64, R59.reuse, UR5, R35 ;  /* 0x000000053b407c24 */ /* 0x040fe4000f8e0223 */
[----:B------:R-:W-:Y:S01]  /*ddb0*/  IMAD.WIDE.U32 R34, R59, UR4, R62 ;  /* 0x000000043b227c25 */ /* 0x000fe2000f8e003e */
[----:B------:R-:W-:-:S03]  /*ddc0*/  ULDC.64 UR4, c[0x0][0xb30] ;  /* 0x0002cc0000047ab9 */ /* 0x000fc60000000a00 */
[----:B------:R-:W-:Y:S01]  /*ddd0*/  IMAD R63, R59, UR7, R44 ;  /* 0x000000073b3f7c24 */ /* 0x000fe2000f8e022c */
[----:B------:R-:W-:Y:S01]  /*dde0*/  SHF.R.S32.HI R59, RZ, 0x1f, R55 ;  /* 0x0000001fff3b7819 */ /* 0x000fe20000011437 */
[----:B------:R-:W-:Y:S01]  /*ddf0*/  IMAD.MOV R62, RZ, RZ, -R57 ;  /* 0x000000ffff3e7224 */ /* 0x000fe200078e0a39 */
[----:B------:R-:W-:Y:S01]  /*de00*/  IADD3 R34, P2, R55, R34, RZ ;  /* 0x0000002237227210 */ /* 0x000fe20007f5e0ff */
[----:B------:R-:W-:Y:S01]  /*de10*/  IMAD.MOV R55, RZ, RZ, -R55 ;  /* 0x000000ffff377224 */ /* 0x000fe200078e0a37 */
[----:B------:R-:W-:Y:S01]  /*de20*/  SHF.R.S32.HI R44, RZ, 0x1f, R57 ;  /* 0x0000001fff2c7819 */ /* 0x000fe20000011439 */
[----:B------:R-:W-:Y:S01]  /*de30*/  IMAD.IADD R61, R61, 0x1, R63 ;  /* 0x000000013d3d7824 */ /* 0x000fe200078e023f */
[----:B------:R-:W-:Y:S01]  /*de40*/  IADD3.X R35, R59, R35, R64, P2, !PT ;  /* 0x000000233b237210 */ /* 0x000fe200017fe440 */
[----:B------:R-:W-:Y:S01]  /*de50*/  IMAD R55, R46, R55, R45 ;  /* 0x000000372e377224 */ /* 0x000fe200078e022d */
[----:B------:R-:W-:Y:S01]  /*de60*/  ULDC.64 UR6, c[0x0][0xbc8] ;  /* 0x0002f20000067ab9 */ /* 0x000fe20000000a00 */
[----:B------:R-:W-:-:S02]  /*de70*/  IMAD R44, R44, UR4, RZ ;  /* 0x000000042c2c7c24 */ /* 0x000fc4000f8e02ff */
[----:B------:R-:W-:Y:S02]  /*de80*/  IMAD R59, R46, R62, R45 ;  /* 0x0000003e2e3b7224 */ /* 0x000fe400078e022d */
[C---:B------:R-:W-:Y:S01]  /*de90*/  IMAD R63, R57.reuse, UR5, R44 ;  /* 0x00000005393f7c24 */ /* 0x040fe2000f8e022c */
[----:B------:R-:W-:Y:S01]  /*dea0*/  SHF.R.S32.HI R44, RZ, 0x1f, R55 ;  /* 0x0000001fff2c7819 */ /* 0x000fe20000011437 */
[----:B------:R-:W-:Y:S01]  /*deb0*/  IMAD.WIDE.U32 R60, R57, UR4, R60 ;  /* 0x00000004393c7c25 */ /* 0x000fe2000f8e003c */
[----:B------:R-:W-:Y:S01]  /*dec0*/  SHF.R.S32.HI R45, RZ, 0x1f, R59 ;  /* 0x0000001fff2d7819 */ /* 0x000fe2000001143b */
[----:B------:R-:W0:Y:S01]  /*ded0*/  S2UR UR5, SR_CgaCtaId ;  /* 0x00000000000579c3 */ /* 0x000e220000008800 */
[----:B------:R-:W-:Y:S01]  /*dee0*/  UMOV UR4, 0x400 ;  /* 0x0000040000047882 */ /* 0x000fe20000000000 */
[----:B------:R-:W-:Y:S02]  /*def0*/  IMAD R44, R44, UR6, RZ ;  /* 0x000000062c2c7c24 */ /* 0x000fe4000f8e02ff */
[----:B------:R-:W-:-:S02]  /*df00*/  IMAD R62, R45, UR8, RZ ;  /* 0x000000082d3e7c24 */ /* 0x000fc4000f8e02ff */
[----:B------:R-:W-:Y:S02]  /*df10*/  IMAD R57, R55, UR7, R44 ;  /* 0x0000000737397c24 */ /* 0x000fe4000f8e022c */
[----:B------:R-:W-:Y:S02]  /*df20*/  IMAD.IADD R61, R61, 0x1, R63 ;  /* 0x000000013d3d7824 */ /* 0x000fe400078e023f */
[----:B------:R-:W-:Y:S01]  /*df30*/  IMAD.WIDE.U32 R44, R55, UR6, R34 ;  /* 0x00000006372c7c25 */ /* 0x000fe2000f8e0022 */
[----:B------:R-:W-:Y:S01]  /*df40*/  ULDC.64 UR6, c[0x0][0xba8] ;  /* 0x0002ea0000067ab9 */ /* 0x000fe20000000a00 */
[----:B------:R-:W-:Y:S02]  /*df50*/  SEL R34, R42, R67, P0 ;  /* 0x000000432a227207 */ /* 0x000fe40000000000 */
[C---:B------:R-:W-:Y:S01]  /*df60*/  IMAD R35, R59.reuse, UR9, R62 ;  /* 0x000000093b237c24 */ /* 0x040fe2000f8e023e */
[----:B------:R-:W-:Y:S01]  /*df70*/  LEA R55, P2, R44, UR6, 0x2 ;  /* 0x000000062c377c11 */ /* 0x000fe2000f8410ff */
[----:B------:R-:W-:Y:S01]  /*df80*/  IMAD.WIDE.U32 R60, R59, UR8, R60 ;  /* 0x000000083b3c7c25 */ /* 0x000fe2000f8e003c */
[----:B------:R-:W-:Y:S01]  /*df90*/  ULDC.64 UR8, c[0x0][0xb00] ;  /* 0x0002c00000087ab9 */ /* 0x000fe20000000a00 */
[----:B------:R-:W-:Y:S01]  /*dfa0*/  ULDC UR6, c[0x0][0xa88] ;  /* 0x0002a20000067ab9 */ /* 0x000fe20000000800 */
[----:B------:R-:W-:Y:S01]  /*dfb0*/  SEL R42, R67, R42, P0 ;  /* 0x0000002a432a7207 */ /* 0x000fe20000000000 */
[----:B------:R-:W-:Y:S01]  /*dfc0*/  IMAD.IADD R45, R45, 0x1, R57 ;  /* 0x000000012d2d7824 */ /* 0x000fe200078e0239 */
[----:B------:R-:W-:Y:S01]  /*dfd0*/  LEA R68, P3, R60, UR8, 0x2 ;  /* 0x000000083c447c11 */ /* 0x000fe2000f8610ff */
[----:B------:R-:W-:Y:S01]  /*dfe0*/  IMAD.IADD R35, R61, 0x1, R35 ;  /* 0x000000013d237824 */ /* 0x000fe200078e0223 */
[----:B------:R-:W-:Y:S01]  /*dff0*/  SHFL.IDX PT, R62, R55, 0x1, 0x1c1f ;  /* 0x003c1f00373e7f89 */ /* 0x000fe200000e0000 */
        /* <DEDUP_REMOVED lines=8> */
[----:B------:R-:W1:Y:S01]  /*e080*/  SHFL.IDX PT, R61, R57, RZ, 0x1c1f ;  /* 0x001c1fff393d7589 */ /* 0x000e6200000e0000 */
[-C--:B------:R-:W-:Y:S01]  /*e090*/  ISETP.GE.OR P1, PT, R64, R65.reuse, P1 ;  /* 0x000000414000720c */ /* 0x080fe20000f26670 */
[----:B------:R-:W-:Y:S01]  /*e0a0*/  UPRMT UR4, URZ, 0x654, UR4 ;  /* 0x000006543f047896 */ /* 0x000fe20008000004 */
[----:B------:R-:W-:Y:S01]  /*e0b0*/  ISETP.GE.AND P3, PT, R54, R65, PT ;  /* 0x000000413600720c */ /* 0x000fe20003f66270 */
[----:B------:R-:W2:Y:S01]  /*e0c0*/  SHFL.IDX PT, R63, R57, 0x1, 0x1c1f ;  /* 0x003c1f00393f7f89 */ /* 0x000ea200000e0000 */
[----:B----4-:R-:W-:Y:S01]  /*e0d0*/  SEL R46, R48, R47, P0 ;  /* 0x0000002f302e7207 */ /* 0x010fe20000000000 */
[----:B0-----:R-:W-:Y:S01]  /*e0e0*/  IMAD.SHL.U32 R55, R40, 0x2, RZ ;  /* 0x0000000228377824 */ /* 0x001fe200078e00ff */
[----:B------:R-:W-:Y:S01]  /*e0f0*/  SEL R48, R47, R48, P0 ;  /* 0x000000302f307207 */ /* 0x000fe20000000000 */
[----:B------:R0:W4:Y:S01]  /*e100*/  SHFL.IDX PT, R44, R68, RZ, 0x1c1f ;  /* 0x001c1fff442c7589 */ /* 0x00012200000e0000 */
[----:B------:R-:W-:Y:S02]  /*e110*/  SEL R47, R49, R50, P0 ;  /* 0x00000032312f7207 */ /* 0x000fe40000000000 */
[----:B------:R-:W-:Y:S01]  /*e120*/  SYNCS.ARRIVE.TRANS64.RED.A1T0 RZ, [UR4], RZ ;  /* 0x000000ffffff79a7 */ /* 0x000fe20008100404 */
[----:B------:R-:W-:Y:S01]  /*e130*/  SEL R49, R50, R49, P0 ;  /* 0x0000003132317207 */ /* 0x000fe20000000000 */
[----:B------:R0:W0:Y:S01]  /*e140*/  SHFL.IDX PT, R45, R69, RZ, 0x1c1f ;  /* 0x001c1fff452d7589 */ /* 0x00002200000e0000 */
[----:B---3--:R-:W-:-:S02]  /*e150*/  SEL R50, R52, R51, P0 ;  /* 0x0000003334327207 */ /* 0x008fc40000000000 */
[----:B------:R-:W-:Y:S02]  /*e160*/  SEL R52, R51, R52, P0 ;  /* 0x0000003433347207 */ /* 0x000fe40000000000 */
[----:B------:R-:W-:Y:S02]  /*e170*/  SEL R35, R43, R58, P0 ;  /* 0x0000003a2b237207 */ /* 0x000fe40000000000 */
[----:B------:R-:W-:Y:S02]  /*e180*/  SEL R51, R53, R56, P0 ;  /* 0x0000003835337207 */ /* 0x000fe40000000000 */
[----:B------:R-:W-:Y:S01]  /*e190*/  SEL R43, R58, R43, P0 ;  /* 0x0000002b3a2b7207 */ /* 0x000fe20000000000 */
[----:B-1----:R1:W-:Y:S01]  /*e1a0*/  @!P2 ST.E desc[UR36][R60.64], R4 ;  /* 0x000000043c00a985 */ /* 0x0023e2000c101924 */
[----:B------:R-:W-:-:S03]  /*e1b0*/  SEL R53, R56, R53, P0 ;  /* 0x0000003538357207 */ /* 0x000fc60000000000 */
[----:B--2---:R1:W-:Y:S01]  /*e1c0*/  @!P1 ST.E desc[UR36][R62.64], R2 ;  /* 0x000000023e009985 */ /* 0x0043e2000c101924 */
[----:B------:R-:W-:Y:S05]  /*e1d0*/  @P3 BRA `(.L_x_848) ;  /* 0x0000000400183947 */ /* 0x000fea0003800000 */
[C---:B------:R-:W-:Y:S01]  /*e1e0*/  VIADD R40, R55.reuse, 0x8 ;  /* 0x0000000837287836 */ /* 0x040fe20000000000 */
[----:B------:R-:W-:Y:S01]  /*e1f0*/  ULDC UR4, c[0x0][0xac8] ;  /* 0x0002b20000047ab9 */ /* 0x000fe20000000800 */
[C---:B------:R-:W-:Y:S01]  /*e200*/  VIADD R54, R55.reuse, 0x10 ;  /* 0x0000001037367836 */ /* 0x040fe20000000000 */
[C---:B------:R-:W-:Y:S01]  /*e210*/  ISETP.GE.AND P1, PT, R55.reuse, UR4, PT ;  /* 0x0000000437007c0c */ /* 0x040fe2000bf26270 */
[C---:B-1----:R-:W-:Y:S01]  /*e220*/  VIADD R60, R55.reuse, 0x18 ;  /* 0x00000018373c7836 */ /* 0x042fe20000000000 */
[----:B------:R-:W-:Y:S01]  /*e230*/  ISETP.GE.AND P2, PT, R40, UR4, PT ;  /* 0x0000000428007c0c */ /* 0x000fe2000bf46270 */
[C---:B------:R-:W-:Y:S01]  /*e240*/  VIADD R62, R55.reuse, 0x20 ;  /* 0x00000020373e7836 */ /* 0x040fe20000000000 */
[----:B------:R-:W-:Y:S01]  /*e250*/  ISETP.GE.AND P3, PT, R54, UR4, PT ;  /* 0x0000000436007c0c */ /* 0x000fe2000bf66270 */
[----:B------:R-:W-:Y:S01]  /*e260*/  VIADD R66, R55, 0x28 ;  /* 0x0000002837427836 */ /* 0x000fe20000000000 */
[----:B------:R-:W-:Y:S02]  /*e270*/  ISETP.GE.AND P4, PT, R60, UR4, PT ;  /* 0x000000043c007c0c */ /* 0x000fe4000bf86270 */
[----:B------:R-:W-:-:S02]  /*e280*/  ISETP.GE.AND P5, PT, R62, UR4, PT ;  /* 0x000000043e007c0c */ /* 0x000fc4000bfa6270 */
[----:B------:R-:W-:-:S03]  /*e290*/  ISETP.GE.AND P6, PT, R66, UR4, PT ;  /* 0x0000000442007c0c */ /* 0x000fc6000bfc6270 */
[C-C-:B0---4-:R-:W-:Y:S02]  /*e2a0*/  @!P1 IMAD.WIDE R56, R55.reuse, 0x4, R44.reuse ;  /* 0x0000000437389825 */ /* 0x151fe400078e022c */
[----:B------:R-:W-:Y:S02]  /*e2b0*/  @!P2 LEA.HI R40, R40, R40, RZ, 0x1 ;  /* 0x000000282828a211 */ /* 0x000fe400078f08ff */
[----:B------:R-:W-:Y:S01]  /*e2c0*/  @!P3 LEA.HI R54, R54, R54, RZ, 0x1 ;  /* 0x000000363636b211 */ /* 0x000fe200078f08ff */
[----:B------:R0:W-:Y:S01]  /*e2d0*/  @!P1 ST.E.64 desc[UR36][R56.64], R12 ;  /* 0x0000000c38009985 */ /* 0x0001e2000c101b24 */
[----:B------:R-:W-:Y:S01]  /*e2e0*/  @!P2 LOP3.LUT R59, R40, 0xfffffffe, RZ, 0xc0, !PT ;  /* 0xfffffffe283ba812 */ /* 0x000fe200078ec0ff */
[----:B------:R-:W-:Y:S01]  /*e2f0*/  VIADD R40, R55, 0x30 ;  /* 0x0000003037287836 */ /* 0x000fe20000000000 */
[----:B------:R-:W-:Y:S02]  /*e300*/  @!P4 LEA.HI R60, R60, R60, RZ, 0x1 ;  /* 0x0000003c3c3cc211 */ /* 0x000fe400078f08ff */
[----:B------:R-:W-:Y:S01]  /*e310*/  @!P3 LOP3.LUT R61, R54, 0xfffffffe, RZ, 0xc0, !PT ;  /* 0xfffffffe363db812 */ /* 0x000fe200078ec0ff */
[----:B------:R-:W-:Y:S01]  /*e320*/  @!P2 IMAD.WIDE R58, R59, 0x4, R44 ;  /* 0x000000043b3aa825 */ /* 0x000fe200078e022c */
[----:B------:R-:W-:-:S02]  /*e330*/  @!P5 LEA.HI R62, R62, R62, RZ, 0x1 ;  /* 0x0000003e3e3ed211 */ /* 0x000fc400078f08ff */
[----:B------:R-:W-:Y:S01]  /*e340*/  @!P6 LEA.HI R66, R66, R66, RZ, 0x1 ;  /* 0x000000424242e211 */ /* 0x000fe200078f08ff */
[----:B------:R-:W-:Y:S01]  /*e350*/  VIADD R54, R55, 0x38 ;  /* 0x0000003837367836 */ /* 0x000fe20000000000 */
[----:B------:R-:W-:Y:S01]  /*e360*/  @!P4 LOP3.LUT R63, R60, 0xfffffffe, RZ, 0xc0, !PT ;  /* 0xfffffffe3c3fc812 */ /* 0x000fe200078ec0ff */
[--C-:B------:R-:W-:Y:S01]  /*e370*/  @!P3 IMAD.WIDE R60, R61, 0x4, R44.reuse ;  /* 0x000000043d3cb825 */ /* 0x100fe200078e022c */
[----:B------:R-:W-:Y:S01]  /*e380*/  @!P5 LOP3.LUT R67, R62, 0xfffffffe, RZ, 0xc0, !PT ;  /* 0xfffffffe3e43d812 */ /* 0x000fe200078ec0ff */
[----:B------:R1:W-:Y:S01]  /*e390*/  @!P2 ST.E.64 desc[UR36][R58.64], R20 ;  /* 0x000000143a00a985 */ /* 0x0003e2000c101b24 */
[----:B0-----:R-:W-:Y:S01]  /*e3a0*/  @!P6 LOP3.LUT R57, R66, 0xfffffffe, RZ, 0xc0, !PT ;  /* 0xfffffffe4239e812 */ /* 0x001fe200078ec0ff */
[--C-:B------:R-:W-:Y:S01]  /*e3b0*/  @!P4 IMAD.WIDE R62, R63, 0x4, R44.reuse ;  /* 0x000000043f3ec825 */ /* 0x100fe200078e022c */
[----:B------:R-:W-:Y:S01]  /*e3c0*/  ISETP.GE.AND P1, PT, R40, UR4, PT ;  /* 0x0000000428007c0c */ /* 0x000fe2000bf26270 */
[----:B------:R0:W-:Y:S01]  /*e3d0*/  @!P3 ST.E.64 desc[UR36][R60.64], R18 ;  /* 0x000000123c00b985 */ /* 0x0001e2000c101b24 */
[----:B------:R-:W-:Y:S01]  /*e3e0*/  ISETP.GE.AND P2, PT, R54, UR4, PT ;  /* 0x0000000436007c0c */ /* 0x000fe2000bf46270 */
[----:B------:R-:W-:-:S02]  /*e3f0*/  @!P5 IMAD.WIDE R12, R67, 0x4, R44 ;  /* 0x00000004430cd825 */ /* 0x000fc400078e022c */
[----:B------:R-:W-:Y:S02]  /*e400*/  @!P4 ST.E.64 desc[UR36][R62.64], R14 ;  /* 0x0000000e3e00c985 */ /* 0x000fe4000c101b24 */
[----:B------:R-:W-:Y:S02]  /*e410*/  VIADD R56, R55, 0x40 ;  /* 0x0000004037387836 */ /* 0x000fe40000000000 */
[----:B------:R2:W-:Y:S01]  /*e420*/  @!P5 ST.E.64 desc[UR36][R12.64], R26 ;  /* 0x0000001a0c00d985 */ /* 0x0005e2000c101b24 */
[----:B-1----:R-:W-:Y:S02]  /*e430*/  @!P6 IMAD.WIDE R20, R57, 0x4, R44 ;  /* 0x000000043914e825 */ /* 0x002fe400078e022c */
[----:B------:R-:W-:Y:S02]  /*e440*/  ISETP.GE.AND P3, PT, R56, UR4, PT ;  /* 0x0000000438007c0c */ /* 0x000fe4000bf66270 */
[----:B------:R-:W-:Y:S01]  /*e450*/  @!P1 LEA.HI R40, R40, R40, RZ, 0x1 ;  /* 0x0000002828289211 */ /* 0x000fe200078f08ff */
[C---:B------:R-:W-:Y:S01]  /*e460*/  VIADD R57, R55.reuse, 0x48 ;  /* 0x0000004837397836 */ /* 0x040fe20000000000 */
[----:B------:R1:W-:Y:S01]  /*e470*/  @!P6 ST.E.64 desc[UR36][R20.64], R30 ;  /* 0x0000001e1400e985 */ /* 0x0003e2000c101b24 */
[C---:B0-----:R-:W-:Y:S01]  /*e480*/  VIADD R18, R55.reuse, 0x50 ;  /* 0x0000005037127836 */ /* 0x041fe20000000000 */
[----:B------:R-:W-:Y:S01]  /*e490*/  @!P2 LEA.HI R54, R54, R54, RZ, 0x1 ;  /* 0x000000363636a211 */ /* 0x000fe200078f08ff */
[----:B------:R-:W-:Y:S01]  /*e4a0*/  VIADD R19, R55, 0x58 ;  /* 0x0000005837137836 */ /* 0x000fe20000000000 */
[----:B------:R-:W-:-:S02]  /*e4b0*/  ISETP.GE.AND P4, PT, R57, UR4, PT ;  /* 0x0000000439007c0c */ /* 0x000fc4000bf86270 */
[----:B------:R-:W-:Y:S02]  /*e4c0*/  ISETP.GE.AND P5, PT, R18, UR4, PT ;  /* 0x0000000412007c0c */ /* 0x000fe4000bfa6270 */
[----:B------:R-:W-:Y:S02]  /*e4d0*/  ISETP.GE.AND P6, PT, R19, UR4, PT ;  /* 0x0000000413007c0c */ /* 0x000fe4000bfc6270 */
[----:B------:R-:W-:Y:S02]  /*e4e0*/  @!P3 LEA.HI R56, R56, R56, RZ, 0x1 ;  /* 0x000000383838b211 */ /* 0x000fe400078f08ff */
[----:B--2---:R-:W-:Y:S02]  /*e4f0*/  @!P1 LOP3.LUT R13, R40, 0xfffffffe, RZ, 0xc0, !PT ;  /* 0xfffffffe280d9812 */ /* 0x004fe400078ec0ff */
[----:B------:R-:W-:-:S03]  /*e500*/  @!P2 LOP3.LUT R15, R54, 0xfffffffe, RZ, 0xc0, !PT ;  /* 0xfffffffe360fa812 */ /* 0x000fc600078ec0ff */
[----:B------:R-:W-:Y:S02]  /*e510*/  @!P4 LEA.HI R57, R57, R57, RZ, 0x1 ;  /* 0x000000393939c211 */ /* 0x000fe400078f08ff */
[----:B------:R-:W-:Y:S01]  /*e520*/  @!P5 LEA.HI R18, R18, R18, RZ, 0x1 ;  /* 0x000000121212d211 */ /* 0x000fe200078f08ff */
[--C-:B------:R-:W-:Y:S01]  /*e530*/  @!P2 IMAD.WIDE R14, R15, 0x4, R44.reuse ;  /* 0x000000040f0ea825 */ /* 0x100fe200078e022c */
[----:B------:R-:W-:Y:S02]  /*e540*/  @!P6 LEA.HI R12, R19, R19, RZ, 0x1 ;  /* 0x00000013130ce211 */ /* 0x000fe400078f08ff */
        /* <DEDUP_REMOVED lines=15> */
.L_x_848:
[----:B------:R-:W-:Y:S05]  /*e640*/  BSYNC B0 ;  /* 0x0000000000007941 */ /* 0x000fea0003800000 */
.L_x_847:
[----:B------:R-:W-:Y:S01]  /*e650*/  ISETP.GE.AND P1, PT, R64, R65, PT ;  /* 0x000000414000720c */ /* 0x000fe20003f26270 */
[----:B--2---:R2:W3:Y:S01]  /*e660*/  SHFL.IDX PT, R13, R69, 0x1, 0x1c1f ;  /* 0x003c1f00450d7f89 */ /* 0x0044e200000e0000 */
        /* <DEDUP_REMOVED lines=21> */
[----:B-1----:R-:W-:Y:S02]  /*e7c0*/  SEL R4, R6, R23, P0 ;  /* 0x0000001706047207 */ /* 0x002fe40000000000 */
[----:B------:R-:W-:Y:S01]  /*e7d0*/  SEL R2, R23, R6, P0 ;  /* 0x0000000617027207 */ /* 0x000fe20000000000 */
[----:B0-23--:R-:W-:Y:S06]  /*e7e0*/  @P1 BRA `(.L_x_759) ;  /* 0x0000004800641947 */ /* 0x00dfec0003800000 */
        /* <DEDUP_REMOVED lines=32> */
[C---:B-1----:R-:W-:Y:S02]  /*e9f0*/  VIADD R18, R55.reuse, 0x40 ;  /* 0x0000004037127836 */ /* 0x042fe40000000000 */
        /* <DEDUP_REMOVED lines=11> */
[----:B--2---:R-:W-:Y:S01]  /*eab0*/  @!P0 IMAD.WIDE R6, R9, 0x4, R12 ;  /* 0x0000000409068825 */ /* 0x004fe200078e020c */
        /* <DEDUP_REMOVED lines=16> */
[--C-:B-1----:R-:W-:Y:S01]  /*ebc0*/  @!P5 IMAD.WIDE R8, R19, 0x4, R12.reuse ;  /* 0x000000041308d825 */ /* 0x102fe200078e020c */
        /* <DEDUP_REMOVED lines=10> */
.L_x_846:
        /* <DEDUP_REMOVED lines=51> */
[----:B------:R-:W-:-:S03]  /*efa0*/  ULDC.64 UR4, c[0x0][0xba8] ;  /* 0x0002ea0000047ab9 */ /* 0x000fc60000000a00 */
[----:B------:R-:W-:Y:S01]  /*efb0*/  IMAD.IADD R3, R3, 0x1, R5 ;  /* 0x0000000103037824 */ /* 0x000fe200078e0205 */
[----:B------:R-:W-:-:S04]  /*efc0*/  LEA R4, P0, R2, UR4, 0x2 ;  /* 0x0000000402047c11 */ /* 0x000fc8000f8010ff */
[----:B------:R-:W-:Y:S01]  /*efd0*/  LEA.HI.X R5, R2, UR5, R3, 0x2, P0 ;  /* 0x0000000502057c11 */ /* 0x000fe200080f1403 */
[----:B------:R-:W-:-:S05]  /*efe0*/  IMAD.MOV.U32 R3, RZ, RZ, -0x800000 ;  /* 0xff800000ff037424 */ /* 0x000fca00078e00ff */
[----:B------:R1:W-:Y:S01]  /*eff0*/  STG.E desc[UR36][R4.64], R3 ;  /* 0x0000000304007986 */ /* 0x0003e2000c101924 */
[----:B------:R-:W-:Y:S05]  /*f000*/  BRA `(.L_x_759) ;  /* 0x00000040005c7947 */ /* 0x000fea0003800000 */
.L_x_757:
        /* <DEDUP_REMOVED lines=18> */
.L_x_849:
[----:B------:R-:W-:Y:S01]  /*f130*/  ULDC UR7, c[0x0][0xc50] ;  /* 0x0003140000077ab9 */ /* 0x000fe20000000800 */
[----:B------:R-:W-:Y:S01]  /*f140*/  UMOV UR42, UR6 ;  /* 0x00000006002a7c82 */ /* 0x000fe20008000000 */
[----:B------:R-:W-:-:S11]  /*f150*/  UISETP.NE.AND UP0, UPT, UR7, 0x1, UPT ;  /* 0x000000010700788c */ /* 0x000fd6000bf05270 */
[----:B------:R-:W-:Y:S01]  /*f160*/  @UP0 ULDC UR4, c[0x0][0xc54] ;  /* 0x0003150000040ab9 */ /* 0x000fe20000000800 */
[----:B------:R-:W-:Y:S01]  /*f170*/  @UP0 ULDC UR8, c[0x0][0xc58] ;  /* 0x0003160000080ab9 */ /* 0x000fe20000000800 */
[----:B------:R-:W-:-:S04]  /*f180*/  UIMAD.WIDE.U32 UR4, UR6, UR4, URZ ;  /* 0x00000004060472a5 */ /* 0x000fc8000f8e003f */
[----:B------:R-:W-:-:S12]  /*f190*/  @UP0 USHF.R.U32.HI UR42, URZ, UR8, UR5 ;  /* 0x000000083f2a0299 */ /* 0x000fd80008011605 */
.L_x_850:
        /* <DEDUP_REMOVED lines=8> */
[----:B------:R-:W-:Y:S01]  /*f220*/  IMAD.MOV.U32 R18, RZ, RZ, RZ ;  /* 0x000000ffff127224 */ /* 0x000fe200078e00ff */
[----:B------:R-:W-:Y:S01]  /*f230*/  ULDC.64 UR4, c[0x0][0x418] ;  /* 0x0001060000047ab9 */ /* 0x000fe20000000a00 */
[----:B------:R-:W-:Y:S01]  /*f240*/  ULDC UR6, c[0x0][0x448] ;  /* 0x0001120000067ab9 */ /* 0x000fe20000000800 */
[----:B------:R-:W-:Y:S01]  /*f250*/  ULDC UR10, c[0x0][0x2f0] ;  /* 0x0000bc00000a7ab9 */ /* 0x000fe20000000800 */
[----:B------:R-:W-:Y:S01]  /*f260*/  ULDC UR11, c[0x0][0x288] ;  /* 0x0000a200000b7ab9 */ /* 0x000fe20000000800 */
[----:B0-----:R-:W-:-:S04]  /*f270*/  ISETP.NE.U32.AND P0, PT, R2, RZ, PT ;  /* 0x000000ff0200720c */ /* 0x001fc80003f05070 */
[----:B------:R-:W-:-:S13]  /*f280*/  ISETP.NE.AND.EX P0, PT, R3, RZ, PT, P0 ;  /* 0x000000ff0300720c */ /* 0x000fda0003f05300 */
[----:B------:R-:W0:Y:S02]  /*f290*/  @P0 LDC.64 R2, c[0x0][0xa28] ;  /* 0x00028a00ff020b82 */ /* 0x000e240000000a00 */
[----:B0-----:R-:W-:-:S05]  /*f2a0*/  @P0 IMAD.WIDE R2, R25, 0x4, R2 ;  /* 0x0000000419020825 */ /* 0x001fca00078e0202 */
[----:B------:R0:W5:Y:S01]  /*f2b0*/  @P0 LDG.E R18, desc[UR36][R2.64] ;  /* 0x0000002402120981 */ /* 0x000162000c1e1900 */
[----:B------:R-:W1:Y:S01]  /*f2c0*/  S2UR UR43, SR_CTAID.X ;  /* 0x00000000002b79c3 */ /* 0x000e620000002500 */
[----:B------:R-:W-:Y:S02]  /*f2d0*/  UISETP.NE.U32.AND UP0, UPT, UR4, URZ, UPT ;  /* 0x0000003f0400728c */ /* 0x000fe4000bf05070 */
[----:B------:R-:W-:Y:S02]  /*f2e0*/  UISETP.NE.AND UP1, UPT, UR6, 0x1, UPT ;  /* 0x000000010600788c */ /* 0x000fe4000bf25270 */
[----:B------:R-:W-:Y:S01]  /*f2f0*/  UISETP.NE.AND.EX UP0, UPT, UR5, URZ, UPT, UP0 ;  /* 0x0000003f0500728c */ /* 0x000fe2000bf05300 */
[----:B------:R-:W-:Y:S02]  /*f300*/  ULDC UR6, c[0x0][0x424] ;  /* 0x0001090000067ab9 */ /* 0x000fe40000000800 */
[----:B------:R-:W-:Y:S01]  /*f310*/  ULDC.64 UR4, c[0x0][0x9e0] ;  /* 0x0002780000047ab9 */ /* 0x000fe20000000a00 */
[----:B------:R-:W-:-:S02]  /*f320*/  USEL UR9, UR6, 0x1, UP0 ;  /* 0x0000000106097887 */ /* 0x000fc40008000000 */
[----:B------:R-:W-:Y:S02]  /*f330*/  UISETP.GE.AND UP0, UPT, UR5, 0x1, UPT ;  /* 0x000000010500788c */ /* 0x000fe4000bf06270 */
[----:B------:R-:W-:Y:S01]  /*f340*/  UIMAD UR40, UR9, UR10, URZ ;  /* 0x0000000a092872a4 */ /* 0x000fe2000f8e023f */
[----:B------:R-:W-:Y:S01]  /*f350*/  @UP1 ULDC UR7, c[0x0][0x44c] ;  /* 0x0001130000071ab9 */ /* 0x000fe20000000800 */
[----:B------:R-:W-:Y:S02]  /*f360*/  UIMAD UR9, UR9, UR10, 0x7f ;  /* 0x0000007f090974a4 */ /* 0x000fe4000f8e020a */
[----:B------:R-:W-:Y:S01]  /*f370*/  PLOP3.LUT P1, PT, PT, PT, UP0, 0x80, 0x0 ;  /* 0x000000000000781c */ /* 0x000fe20003f2f008 */
[----:B------:R-:W-:Y:S01]  /*f380*/  @UP1 ULDC UR12, c[0x0][0x450] ;  /* 0x00011400000c1ab9 */ /* 0x000fe20000000800 */
[----:B------:R-:W-:Y:S02]  /*f390*/  UP2UR UR50, UPR, URZ, 0x2 ;  /* 0x000000023f327883 */ /* 0x000fe40008000000 */
[----:B-1----:R-:W-:-:S04]  /*f3a0*/  UIMAD UR43, UR43, 0xc0, URZ ;  /* 0x000000c02b2b78a4 */ /* 0x002fc8000f8e023f */
[----:B------:R-:W-:-:S04]  /*f3b0*/  UIADD3 UR8, UR43, 0xbf, URZ ;  /* 0x000000bf2b087890 */ /* 0x000fc8000fffe03f */
[----:B------:R-:W-:Y:S02]  /*f3c0*/  UIMAD.WIDE.U32 UR6, UR8, UR7, URZ ;  /* 0x00000007080672a5 */ /* 0x000fe4000f8e003f */
[----:B------:R-:W-:Y:S02]  /*f3d0*/  UIADD3 UR6, UR40, 0x1, -UR11 ;  /* 0x0000000128067890 */ /* 0x000fe4000fffe80b */
[----:B------:R-:W-:Y:S02]  /*f3e0*/  @UP1 USHF.R.U32.HI UR8, URZ, UR12, UR7 ;  /* 0x0000000c3f081299 */ /* 0x000fe40008011607 */
[----:B------:R-:W-:Y:S02]  /*f3f0*/  USHF.R.S32.HI UR7, URZ, 0x1f, UR9 ;  /* 0x0000001f3f077899 */ /* 0x000fe40008011409 */
[----:B------:R-:W-:Y:S02]  /*f400*/  UIADD3 UR6, UR6, UR8, URZ ;  /* 0x0000000806067290 */ /* 0x000fe4000fffe03f */
[----:B------:R-:W-:-:S02]  /*f410*/  ULEA.HI UR7, UR7, UR9, URZ, 0x7 ;  /* 0x0000000907077291 */ /* 0x000fc4000f8f383f */
[----:B------:R-:W-:Y:S02]  /*f420*/  UIADD3 UR4, UR6, UR4, URZ ;  /* 0x0000000406047290 */ /* 0x000fe4000fffe03f */
[----:B------:R-:W-:Y:S01]  /*f430*/  USHF.R.S32.HI UR44, URZ, 0x7, UR7 ;  /* 0x000000073f2c7899 */ /* 0x000fe20008011407 */
[----:B0-----:R-:W-:Y:S11]  /*f440*/  @!P1 BRA `(.L_x_852) ;  /* 0x0000000000449947 */ /* 0x001ff60003800000 */
        /* <DEDUP_REMOVED lines=10> */
.L_x_853:
[----:B------:R-:W-:-:S11]  /*f4f0*/  UISETP.NE.AND UP0, UPT, UR5, 0x1, UPT ;  /* 0x000000010500788c */ /* 0x000fd6000bf05270 */
[----:B------:R-:W-:Y:S02]  /*f500*/  @UP0 ULDC.64 UR12, c[0x0][0x9e8] ;  /* 0x00027a00000c0ab9 */ /* 0x000fe40000000a00 */
[----:B------:R-:W-:-:S04]  /*f510*/  UIMAD.WIDE.U32 UR6, UR8, UR12, URZ ;  /* 0x0000000c080672a5 */ /* 0x000fc8000f8e003f */
[----:B------:R-:W-:-:S12]  /*f520*/  @UP0 USHF.R.U32.HI UR8, URZ, UR13, UR7 ;  /* 0x0000000d3f080299 */ /* 0x000fd80008011607 */
.L_x_854:
[----:B------:R-:W-:-:S04]  /*f530*/  UIMAD UR8, UR8, UR5, UR5 ;  /* 0x00000005080872a4 */ /* 0x000fc8000f8e0205 */
[----:B------:R-:W-:-:S04]  /*f540*/  UISETP.LT.AND UP0, UPT, UR4, UR8, UPT ;  /* 0x000000080400728c */ /* 0x000fc8000bf01270 */
[----:B------:R-:W-:-:S12]  /*f550*/  USEL UR4, UR4, UR8, UP0 ;  /* 0x0000000804047287 */ /* 0x000fd80008000000 */
.L_x_852:
[----:B------:R-:W-:Y:S02]  /*f560*/  UISETP.NE.AND UP0, UPT, UR50, URZ, UPT ;  /* 0x0000003f3200728c */ /* 0x000fe4000bf05270 */
[----:B------:R-:W-:-:S04]  /*f570*/  UIADD3 UR4, UR4, 0x7f, URZ ;  /* 0x0000007f04047890 */ /* 0x000fc8000fffe03f */
[----:B------:R-:W-:-:S04]  /*f580*/  USHF.R.S32.HI UR8, URZ, 0x1f, UR4 ;  /* 0x0000001f3f087899 */ /* 0x000fc80008011404 */
[----:B------:R-:W-:Y:S01]  /*f590*/  ULEA.HI UR8, UR8, UR4, URZ, 0x7 ;  /* 0x0000000408087291 */ /* 0x000fe2000f8f383f */
[----:B------:R-:W-:Y:S01]  /*f5a0*/  @UP0 ULDC UR6, c[0x0][0x44c] ;  /* 0x0001130000060ab9 */ /* 0x000fe20000000800 */
[----:B------:R-:W-:Y:S01]  /*f5b0*/  @UP0 ULDC UR9, c[0x0][0x450] ;  /* 0x0001140000090ab9 */ /* 0x000fe20000000800 */
[----:B------:R-:W-:Y:S02]  /*f5c0*/  UIMAD.WIDE.U32 UR6, UR43, UR6, URZ ;  /* 0x000000062b0672a5 */ /* 0x000fe4000f8e003f */
[----:B------:R-:W-:Y:S01]  /*f5d0*/  UMOV UR4, UR43 ;  /* 0x0000002b00047c82 */ /* 0x000fe20008000000 */
[----:B------:R-:W-:Y:S02]  /*f5e0*/  USHF.R.S32.HI UR45, URZ, 0x7, UR8 ;  /* 0x000000073f2d7899 */ /* 0x000fe40008011408 */
[----:B------:R-:W-:Y:S02]  /*f5f0*/  @UP0 USHF.R.U32.HI UR4, URZ, UR9, UR7 ;  /* 0x000000093f040299 */ /* 0x000fe40008011607 */
[----:B------:R-:W-:-:S02]  /*f600*/  UISETP.LT.AND UP0, UPT, UR44, UR45, UPT ;  /* 0x0000002d2c00728c */ /* 0x000fc4000bf01270 */
[----:B------:R-:W-:Y:S01]  /*f610*/  UIADD3 UR4, UR4, -UR11, UR40 ;  /* 0x8000000b04047290 */ /* 0x000fe2000fffe028 */
[----:B------:R-:W-:Y:S01]  /*f620*/  ULDC UR8, c[0x0][0x9dc] ;  /* 0x0002770000087ab9 */ /* 0x000fe20000000800 */
[----:B------:R-:W-:Y:S02]  /*f630*/  USEL UR12, UR44, UR45, UP0 ;  /* 0x0000002d2c0c7287 */ /* 0x000fe40008000000 */
[----:B------:R-:W-:Y:S01]  /*f640*/  UIADD3 UR8, UR4, -UR8, URZ ;  /* 0x8000000804087290 */ /* 0x000fe2000fffe03f */
[----:B------:R-:W-:Y:S11]  /*f650*/  @!P1 BRA `(.L_x_855) ;  /* 0x0000000000449947 */ /* 0x000ff60003800000 */
        /* <DEDUP_REMOVED lines=10> */
.L_x_856:
[----:B------:R-:W-:-:S11]  /*f700*/  UISETP.NE.AND UP0, UPT, UR5, 0x1, UPT ;  /* 0x000000010500788c */ /* 0x000fd6000bf05270 */
[----:B------:R-:W-:Y:S02]  /*f710*/  @UP0 ULDC.64 UR10, c[0x0][0x9e8] ;  /* 0x00027a00000a0ab9 */ /* 0x000fe40000000a00 */
[----:B------:R-:W-:-:S04]  /*f720*/  UIMAD.WIDE.U32 UR6, UR4, UR10, URZ ;  /* 0x0000000a040672a5 */ /* 0x000fc8000f8e003f */
[----:B------:R-:W-:-:S12]  /*f730*/  @UP0 USHF.R.U32.HI UR4, URZ, UR11, UR7 ;  /* 0x0000000b3f040299 */ /* 0x000fd80008011607 */
.L_x_857:
[----:B------:R-:W-:-:S04]  /*f740*/  UIMAD UR4, UR4, UR5, URZ ;  /* 0x00000005040472a4 */ /* 0x000fc8000f8e023f */
[----:B------:R-:W-:-:S04]  /*f750*/  UISETP.LT.AND UP0, UPT, UR8, UR4, UPT ;  /* 0x000000040800728c */ /* 0x000fc8000bf01270 */
[----:B------:R-:W-:-:S12]  /*f760*/  USEL UR8, UR8, UR4, !UP0 ;  /* 0x0000000408087287 */ /* 0x000fd8000c000000 */
.L_x_855:
[----:B------:R-:W-:Y:S02]  /*f770*/  USHF.R.S32.HI UR4, URZ, 0x1f, UR8 ;  /* 0x0000001f3f047899 */ /* 0x000fe40008011408 */
[----:B------:R-:W-:Y:S02]  /*f780*/  USHF.R.U32.HI UR9, URZ, 0x10, UR47 ;  /* 0x000000103f097899 */ /* 0x000fe4000801162f */
[----:B------:R-:W-:Y:S02]  /*f790*/  ULEA.HI UR4, UR4, UR8, URZ, 0x7 ;  /* 0x0000000804047291 */ /* 0x000fe4000f8f383f */
[----:B------:R-:W-:Y:S02]  /*f7a0*/  ULOP3.LUT UR47, UR47, 0xffff, URZ, 0xc0, !UPT ;  /* 0x0000ffff2f2f7892 */ /* 0x000fe4000f8ec03f */
[----:B------:R-:W-:Y:S01]  /*f7b0*/  USHF.R.S32.HI UR4, URZ, 0x7, UR4 ;  /* 0x000000073f047899 */ /* 0x000fe20008011404 */
[----:B------:R-:W-:-:S03]  /*f7c0*/  UMOV UR39, URZ ;  /* 0x0000003f00277c82 */ /* 0x000fc60008000000 */
[----:B------:R-:W-:-:S04]  /*f7d0*/  UISETP.LT.AND UP0, UPT, URZ, UR4, UPT ;  /* 0x000000043f00728c */ /* 0x000fc8000bf01270 */
[----:B------:R-:W-:Y:S02]  /*f7e0*/  USEL UR46, URZ, UR4, !UP0 ;  /* 0x000000043f2e7287 */ /* 0x000fe4000c000000 */
[----:B------:R-:W-:Y:S02]  /*f7f0*/  UISETP.NE.AND UP0, UPT, UR9, URZ, UPT ;  /* 0x0000003f0900728c */ /* 0x000fe4000bf05270 */
[----:B------:R-:W-:-:S06]  /*f800*/  UISETP.GT.AND UP1, UPT, UR12, UR46, UPT ;  /* 0x0000002e0c00728c */ /* 0x000fcc000bf24270 */
[----:B------:R-:W-:-:S03]  /*f810*/  PLOP3.LUT P0, PT, PT, PT, UP1, 0x80, 0x0 ;  /* 0x000000000000781c */ /* 0x000fc60003f0f018 */
[----:B------:R-:W-:-:S10]  /*f820*/  @!UP0 ULDC UR9, c[0x0][0x9f0] ;  /* 0x00027c0000098ab9 */ /* 0x000fd40000000800 */
[----:B------:R-:W-:Y:S05]  /*f830*/  @!P0 BRA `(.L_x_858) ;  /* 0x00000000007c8947 */ /* 0x000fea0003800000 */
[----:B------:R-:W-:Y:S01]  /*f840*/  IABS R0, UR9 ;  /* 0x0000000900007c13 */ /* 0x000fe20008000000 */
[----:B------:R-:W-:Y:S02]  /*f850*/  UIADD3 UR4, UR9, -0x1, UR12 ;  /* 0xffffffff09047890 */ /* 0x000fe4000fffe00c */
[----:B------:R-:W-:Y:S02]  /*f860*/  IABS R4, UR9 ;  /* 0x0000000900047c13 */ /* 0x000fe40008000000 */
[----:B------:R-:W-:Y:S01]  /*f870*/  R2UR UR10, R0 ;  /* 0x00000000000a72ca */ /* 0x000fe200000e0000 */
[----:B------:R-:W-:-:S03]  /*f880*/  UIADD3 UR6, -UR46, UR4, URZ ;  /* 0x000000042e067290 */ /* 0x000fc6000fffe13f */
[----:B------:R-:W-:-:S03]  /*f890*/  UMOV UR4, URZ ;  /* 0x0000003f00047c82 */ /* 0x000fc60008000000 */
[----:B------:R-:W-:Y:S01]  /*f8a0*/  IABS R3, UR6 ;  /* 0x0000000600037c13 */ /* 0x000fe20008000000 */
[----:B------:R-:W-:-:S03]  /*f8b0*/  ULOP3.LUT UR6, UR6, UR9, URZ, 0x3c, !UPT ;  /* 0x0000000906067292 */ /* 0x000fc6000f8e3c3f */
[----:B------:R-:W-:Y:S02]  /*f8c0*/  R2UR UR8, R3 ;  /* 0x00000000030872ca */ /* 0x000fe400000e0000 */
        /* <DEDUP_REMOVED lines=22> */
.L_x_858:
[----:B------:R-:W-:Y:S02]  /*fa30*/  UIMAD UR51, UR47, UR39, UR46 ;  /* 0x000000272f3372a4 */ /* 0x000fe4000f8e022e */
[----:B------:R-:W-:Y:S02]  /*fa40*/  IMAD.U32 R0, RZ, RZ, UR39 ;  /* 0x00000027ff007e24 */ /* 0x000fe4000f8e00ff */
[----:B------:R-:W-:Y:S02]  /*fa50*/  IMAD.MOV.U32 R20, RZ, RZ, 0x1 ;  /* 0x00000001ff147424 */ /* 0x000fe400078e00ff */
[----:B------:R-:W-:Y:S02]  /*fa60*/  IMAD.MOV.U32 R2, RZ, RZ, 0x1 ;  /* 0x00000001ff027424 */ /* 0x000fe400078e00ff */
[----:B------:R-:W-:-:S05]  /*fa70*/  IMAD.U32 R17, RZ, RZ, UR51 ;  /* 0x00000033ff117e24 */ /* 0x000fca000f8e00ff */
[----:B------:R-:W-:Y:S01]  /*fa80*/  VIADDMNMX R17, R17, R0, UR12, PT ;  /* 0x0000000c11117e46 */ /* 0x000fe2000b800100 */
[----:B------:R-:W-:-:S03]  /*fa90*/  IMAD.MOV.U32 R0, RZ, RZ, RZ ;  /* 0x000000ffff007224 */ /* 0x000fc600078e00ff */
[----:B------:R-:W-:-:S13]  /*faa0*/  ISETP.GT.AND P0, PT, R17, UR51, PT ;  /* 0x0000003311007c0c */ /* 0x000fda000bf04270 */
        /* <DEDUP_REMOVED lines=25> */
.L_x_859:
        /* <DEDUP_REMOVED lines=20> */
.L_x_860:
        /* <DEDUP_REMOVED lines=20> */
.L_x_861:
        /* <DEDUP_REMOVED lines=18> */
.L_x_862:
        /* <DEDUP_REMOVED lines=10> */
[----:B------:R-:W-:Y:S02]  /*10080*/  LOP3.LUT R7, R22, 0x7f, RZ, 0xc0, !PT ;  /* 0x0000007f16077812 */ /* 0x000fe400078ec0ff */
[----:B------:R-:W-:Y:S02]  /*10090*/  LEA R6, R17, 0xffffff80, 0x7 ;  /* 0xffffff8011067811 */ /* 0x000fe400078e38ff */
[----:B------:R-:W-:Y:S02]  /*100a0*/  LOP3.LUT R4, R0, 0x40, RZ, 0xc0, !PT ;  /* 0x0000004000047812 */ /* 0x000fe400078ec0ff */
[----:B------:R-:W-:Y:S02]  /*100b0*/  SHF.R.U32.HI R27, RZ, 0x1, R7 ;  /* 0x00000001ff1b7819 */ /* 0x000fe40000011607 */
[----:B------:R-:W-:-:S02]  /*100c0*/  LOP3.LUT R16, R16, 0xffffffef, RZ, 0xc0, !PT ;  /* 0xffffffef10107812 */ /* 0x000fc400078ec0ff */
[----:B------:R-:W-:Y:S01]  /*100d0*/  IADD3 R9, R4, R27, R6 ;  /* 0x0000001b04097210 */ /* 0x000fe20007ffe006 */
[----:B------:R-:W1:Y:S01]  /*100e0*/  @P1 LDC R5, c[0x0][0x434] ;  /* 0x00010d00ff051b82 */ /* 0x000e620000000800 */
[----:B------:R-:W-:Y:S02]  /*100f0*/  @P1 LOP3.LUT R16, R16, 0x10, RZ, 0xfc, !PT ;  /* 0x0000001010101812 */ /* 0x000fe400078efcff */
[C---:B------:R-:W-:Y:S01]  /*10100*/  ISETP.GE.AND P0, PT, R9.reuse, UR40, PT ;  /* 0x0000002809007c0c */ /* 0x040fe2000bf06270 */
[----:B-----5:R-:W-:-:S04]  /*10110*/  IMAD.IADD R10, R9, 0x1, R18 ;  /* 0x00000001090a7824 */ /* 0x020fc800078e0212 */
[----:B------:R-:W3:Y:S01]  /*10120*/  @P1 LDC R13, c[0x0][0x438] ;  /* 0x00010e00ff0d1b82 */ /* 0x000ee20000000800 */
[----:B------:R-:W-:-:S07]  /*10130*/  IMAD.MOV.U32 R11, RZ, RZ, R10 ;  /* 0x000000ffff0b7224 */ /* 0x000fce00078e000a */
[----:B------:R-:W4:Y:S01]  /*10140*/  @!P0 LDC.64 R8, c[0x0][0x428] ;  /* 0x00010a00ff088b82 */ /* 0x000f220000000a00 */
[----:B-1----:R-:W-:-:S07]  /*10150*/  @P1 IMAD.HI.U32 R0, R10, R5, RZ ;  /* 0x000000050a001227 */ /* 0x002fce00078e00ff */
[----:B------:R-:W1:Y:S01]  /*10160*/  @!P0 LDC.64 R4, c[0x0][0x418] ;  /* 0x00010600ff048b82 */ /* 0x000e620000000a00 */
[----:B---3--:R-:W-:-:S04]  /*10170*/  @P1 SHF.R.U32.HI R11, RZ, R13, R0 ;  /* 0x0000000dff0b1219 */ /* 0x008fc80000011600 */
[--C-:B0-----:R-:W-:Y:S01]  /*10180*/  @!P0 SHF.R.S32.HI R3, RZ, 0x1f, R11.reuse ;  /* 0x0000001fff038819 */ /* 0x101fe2000001140b */
[----:B------:R-:W-:Y:S01]  /*10190*/  @!P0 IMAD.MOV.U32 R2, RZ, RZ, R11 ;  /* 0x000000ffff028224 */ /* 0x000fe200078e000b */
[----:B------:R-:W-:Y:S01]  /*101a0*/  UMOV UR4, 0xffffffff ;  /* 0xffffffff00047882 */ /* 0x000fe20000000000 */
[----:B--2---:R-:W-:Y:S02]  /*101b0*/  SHF.R.S32.HI R28, RZ, 0x1f, R23 ;  /* 0x0000001fff1c7819 */ /* 0x004fe40000011417 */
[----:B----4-:R-:W-:-:S04]  /*101c0*/  @!P0 IMAD.WIDE.U32 R2, R23, R8, R2 ;  /* 0x0000000817028225 */ /* 0x010fc800078e0002 */
        /* <DEDUP_REMOVED lines=11> */
[----:B------:R-:W-:Y:S01]  /*10280*/  LOP3.LUT R29, R8, 0x400, RZ, 0xc0, !PT ;  /* 0x00000400081d7812 */ /* 0x000fe200078ec0ff */
[----:B-1----:R-:W-:Y:S01]  /*10290*/  IMAD R4, R12, R3, R10 ;  /* 0x000000030c047224 */ /* 0x002fe200078e020a */
[----:B------:R-:W-:Y:S01]  /*102a0*/  LOP3.LUT R3, R2, 0x20, RZ, 0xc0, !PT ;  /* 0x0000002002037812 */ /* 0x000fe200078ec0ff */
[----:B------:R-:W-:Y:S02]  /*102b0*/  IMAD.SHL.U32 R10, R19, 0x800, RZ ;  /* 0x00000800130a7824 */ /* 0x000fe400078e00ff */
[C---:B------:R-:W-:Y:S01]  /*102c0*/  IMAD.SHL.U32 R12, R22.reuse, 0x4, RZ ;  /* 0x00000004160c7824 */ /* 0x040fe200078e00ff */
[----:B------:R-:W-:Y:S02]  /*102d0*/  LOP3.LUT R3, R3, 0x10, R22, 0xf8, !PT ;  /* 0x0000001003037812 */ /* 0x000fe400078ef816 */
[----:B------:R-:W-:Y:S02]  /*102e0*/  LOP3.LUT R29, R29, 0x800, R10, 0xf8, !PT ;  /* 0x000008001d1d7812 */ /* 0x000fe400078ef80a */
        /* <DEDUP_REMOVED lines=10> */
.L_x_915:
[----:B------:R-:W-:Y:S01]  /*10390*/  ULOP3.LUT UR4, UR38, 0x2, URZ, 0xfc, !UPT ;  /* 0x0000000226047892 */ /* 0x000fe2000f8efc3f */
[----:B------:R-:W-:Y:S02]  /*103a0*/  LOP3.LUT R8, R8, 0x70, R5, 0x78, !PT ;  /* 0x0000007008087812 */ /* 0x000fe400078e7805 */
[----:B------:R-:W-:Y:S02]  /*103b0*/  LOP3.LUT R16, R16, 0xfffffffe, RZ, 0xc0, !PT ;  /* 0xfffffffe10107812 */ /* 0x000fe400078ec0ff */
[----:B------:R-:W-:Y:S01]  /*103c0*/  LOP3.LUT R29, R29, R8, RZ, 0xfc, !PT ;  /* 0x000000081d1d7212 */ /* 0x000fe200078efcff */
[----:B------:R-:W-:Y:S01]  /*103d0*/  IMAD.U32 R11, RZ, RZ, UR4 ;  /* 0x00000004ff0b7e24 */ /* 0x000fe2000f8e00ff */
[----:B------:R-:W-:Y:S02]  /*103e0*/  LOP3.LUT R8, R5, 0x10, RZ, 0xc0, !PT ;  /* 0x0000001005087812 */ /* 0x000fe400078ec0ff */
[----:B------:R-:W-:Y:S02]  /*103f0*/  LOP3.LUT R7, R10, R7, RZ, 0xfc, !PT ;  /* 0x000000070a077212 */ /* 0x000fe400078efcff */
[----:B------:R-:W-:-:S02]  /*10400*/  ISETP.NE.AND P1, PT, R11, 0x3, PT ;  /* 0x000000030b00780c */ /* 0x000fc40003f25270 */
[CC--:B0-----:R-:W-:Y:S01]  /*10410*/  ISETP.GE.AND P4, PT, R8.reuse, R9.reuse, PT ;  /* 0x000000090800720c */ /* 0x0c1fe20003f86270 */
[----:B------:R0:W-:Y:S01]  /*10420*/  STL [R1], R7 ;  /* 0x0000000701007387 */ /* 0x0001e20000100800 */
[C---:B------:R-:W-:Y:S02]  /*10430*/  LOP3.LUT R25, R8.reuse, 0x20, RZ, 0xfc, !PT ;  /* 0x0000002008197812 */ /* 0x040fe400078efcff */
[----:B------:R-:W-:Y:S02]  /*10440*/  LOP3.LUT R24, R8, 0x40, RZ, 0xfc, !PT ;  /* 0x0000004008187812 */ /* 0x000fe400078efcff */
[-C--:B------:R-:W-:Y:S02]  /*10450*/  ISETP.GE.AND P3, PT, R25, R9.reuse, PT ;  /* 0x000000091900720c */ /* 0x080fe40003f66270 */
[----:B------:R-:W-:Y:S02]  /*10460*/  ISETP.GE.AND P2, PT, R24, R9, PT ;  /* 0x000000091800720c */ /* 0x000fe40003f46270 */
[----:B------:R-:W-:Y:S01]  /*10470*/  LOP3.LUT P0, RZ, R22, 0x4, RZ, 0xc0, !PT ;  /* 0x0000000416ff7812 */ /* 0x000fe2000780c0ff */
[----:B0-----:R-:W-:Y:S01]  /*10480*/  IMAD.MOV.U32 R7, RZ, RZ, 0x40 ;  /* 0x00000040ff077424 */ /* 0x001fe200078e00ff */
[----:B------:R-:W-:-:S02]  /*10490*/  @P1 LOP3.LUT R16, R16, 0x1, RZ, 0xfc, !PT ;  /* 0x0000000110101812 */ /* 0x000fc400078efcff */
[----:B------:R-:W-:Y:S01]  /*104a0*/  SHF.R.U32.HI R5, RZ, 0x3, R22 ;  /* 0x00000003ff057819 */ /* 0x000fe20000011616 */
[----:B------:R-:W-:Y:S01]  /*104b0*/  IMAD.U32 R22, RZ, RZ, UR42 ;  /* 0x0000002aff167e24 */ /* 0x000fe2000f8e00ff */
[----:B------:R-:W-:Y:S02]  /*104c0*/  LOP3.LUT R16, R16, 0xfffffff7, RZ, 0xc0, !PT ;  /* 0xfffffff710107812 */ /* 0x000fe400078ec0ff */
[----:B------:R-:W-:Y:S02]  /*104d0*/  LOP3.LUT R5, R5, 0x1, RZ, 0xc0, !PT ;  /* 0x0000000105057812 */ /* 0x000fe400078ec0ff */
[----:B------:R-:W-:Y:S02]  /*104e0*/  @P4 LOP3.LUT R16, R16, 0x8, RZ, 0xfc, !PT ;  /* 0x0000000810104812 */ /* 0x000fe400078efcff */
[----:B------:R-:W-:Y:S02]  /*104f0*/  SHF.R.S32.HI R22, RZ, 0x1f, R22 ;  /* 0x0000001fff167819 */ /* 0x000fe40000011416 */
[----:B------:R-:W-:-:S02]  /*10500*/  LOP3.LUT R16, R16, 0xfffffffb, RZ, 0xc0, !PT ;  /* 0xfffffffb10107812 */ /* 0x000fc400078ec0ff */
[----:B------:R-:W-:Y:S02]  /*10510*/  SEL R7, R7, 0xffffffc0, !P0 ;  /* 0xffffffc007077807 */ /* 0x000fe40004000000 */
[----:B------:R-:W-:-:S04]  /*10520*/  @P3 LOP3.LUT R16, R16, 0x4, RZ, 0xfc, !PT ;  /* 0x0000000410103812 */ /* 0x000fc800078efcff */
[----:B------:R-:W-:-:S04]  /*10530*/  LOP3.LUT R16, R16, 0xfffffffd, RZ, 0xc0, !PT ;  /* 0xfffffffd10107812 */ /* 0x000fc800078ec0ff */
[----:B------:R-:W-:Y:S01]  /*10540*/  @P2 LOP3.LUT R16, R16, 0x2, RZ, 0xfc, !PT ;  /* 0x0000000210102812 */ /* 0x000fe200078efcff */
[----:B------:R-:W-:Y:S06]  /*10550*/  @!P1 BRA `(.L_x_864) ;  /* 0x0000000000049947 */ /* 0x000fec0003800000 */
[----:B------:R-:W-:Y:S01]  /*10560*/  BPT.TRAP 0x1 ;  /* 0x000000040000795c */ /* 0x000fe20000300000 */
.L_x_864:
[----:B------:R-:W-:Y:S01]  /*10570*/  IMAD.MOV.U32 R10, RZ, RZ, 0x1 ;  /* 0x00000001ff0a7424 */ /* 0x000fe200078e00ff */
[----:B------:R-:W-:Y:S01]  /*10580*/  LOP3.LUT R3, R3, 0x700, RZ, 0xc0, !PT ;  /* 0x0000070003037812 */ /* 0x000fe200078ec0ff */
[----:B------:R-:W-:Y:S02]  /*10590*/  IMAD.SHL.U32 R2, R2, 0x20, RZ ;  /* 0x0000002002027824 */ /* 0x000fe400078e00ff */
[C---:B------:R-:W-:Y:S01]  /*105a0*/  IMAD R26, R5.reuse, 0x80, R8 ;  /* 0x00000080051a7824 */ /* 0x040fe200078e0208 */
[----:B------:R-:W-:Y:S01]  /*105b0*/  SHF.L.U32 R10, R10, 0x1f, RZ ;  /* 0x0000001f0a0a7819 */ /* 0x000fe200000006ff */
[----:B------:R-:W-:Y:S01]  /*105c0*/  IMAD.SHL.U32 R5, R5, 0x10, RZ ;  /* 0x0000001005057824 */ /* 0x000fe200078e00ff */
[----:B------:R-:W-:Y:S02]  /*105d0*/  LOP3.LUT R2, R3, 0x60, R2, 0xf8, !PT ;  /* 0x0000006003027812 */ /* 0x000fe400078ef802 */
[----:B------:R-:W0:Y:S02]  /*105e0*/  SYNCS.PHASECHK.TRANS64.TRYWAIT P0, [UR48+0x17080], R10 ;  /* 0x0170800aff0075a7 */ /* 0x000e240008000170 */
[----:B------:R-:W-:-:S02]  /*105f0*/  LOP3.LUT R26, R2, R26, R5, 0xf6, !PT ;  /* 0x0000001a021a7212 */ /* 0x000fc400078ef605 */
[----:B------:R-:W-:Y:S01]  /*10600*/  SHF.R.S32.HI R5, RZ, 0x1f, R4 ;  /* 0x0000001fff057819 */ /* 0x000fe20000011404 */
[----:B0-----:R-:W-:Y:S06]  /*10610*/  @!P0 BRA `(.L_x_865) ;  /* 0x0000002c00d88947 */ /* 0x001fec0003800000 */
.L_x_916:
        /* <DEDUP_REMOVED lines=46> */
.L_x_922:
        /* <DEDUP_REMOVED lines=20> */
.L_x_867:
[----:B------:R-:W-:Y:S01]  /*10a40*/  SYNCS.ARRIVE.TRANS64.A1T0 RZ, [UR48+0x17070], RZ ;  /* 0x017070ffffff79a7 */ /* 0x000fe20008100030 */
[----:B------:R-:W-:Y:S05]  /*10a50*/  @!P6 BRA `(.L_x_868) ;  /* 0x000000000004e947 */ /* 0x000fea0003800000 */
[----:B------:R-:W-:Y:S01]  /*10a60*/  BPT.TRAP 0x1 ;  /* 0x000000040000795c */ /* 0x000fe20000300000 */
.L_x_868:
[----:B------:R-:W0:Y:S02]  /*10a70*/  SYNCS.PHASECHK.TRANS64.TRYWAIT P1, [UR48+0x17040], R10 ;  /* 0x0170400aff0075a7 */ /* 0x000e240008020170 */
[----:B0-----:R-:W-:Y:S05]  /*10a80*/  @!P1 BRA `(.L_x_869) ;  /* 0x0000002c009c9947 */ /* 0x001fea0003800000 */
.L_x_923:
        /* <DEDUP_REMOVED lines=39> */
.L_x_929:
        /* <DEDUP_REMOVED lines=17> */
.L_x_871:
        /* <DEDUP_REMOVED lines=29> */
.L_x_872:
[----:B------:R-:W0:Y:S01]  /*10fe0*/  S2R R20, SR_TID.X ;  /* 0x0000000000147919 */ /* 0x000e220000002100 */
[----:B------:R-:W-:Y:S01]  /*10ff0*/  UISETP.NE.AND UP0, UPT, UR50, URZ, UPT ;  /* 0x0000003f3200728c */ /* 0x000fe2000bf05270 */
[----:B------:R-:W-:Y:S01]  /*11000*/  IMAD.U32 R4, RZ, RZ, UR40 ;  /* 0x00000028ff047e24 */ /* 0x000fe2000f8e00ff */
[----:B------:R-:W1:Y:S01]  /*11010*/  LDC R8, c[0x0][0x448] ;  /* 0x00011200ff087b82 */ /* 0x000e620000000800 */
[----:B------:R-:W-:Y:S01]  /*11020*/  IMAD.U32 R3, RZ, RZ, UR49 ;  /* 0x00000031ff037e24 */ /* 0x000fe2000f8e00ff */
[----:B------:R-:W-:Y:S01]  /*11030*/  ULDC.64 UR6, c[0x0][0x2c8] ;  /* 0x0000b20000067ab9 */ /* 0x000fe20000000a00 */
[----:B------:R-:W-:Y:S01]  /*11040*/  IMAD.MOV.U32 R2, RZ, RZ, R4 ;  /* 0x000000ffff027224 */ /* 0x000fe200078e0004 */
[----:B------:R-:W-:Y:S01]  /*11050*/  PLOP3.LUT P0, PT, PT, PT, UP0, 0x80, 0x0 ;  /* 0x000000000000781c */ /* 0x000fe20003f0f008 */
[----:B------:R-:W-:Y:S01]  /*11060*/  IMAD.U32 R5, RZ, RZ, UR41 ;  /* 0x00000029ff057e24 */ /* 0x000fe2000f8e00ff */
[----:B------:R-:W-:Y:S01]  /*11070*/  PLOP3.LUT P1, PT, PT, PT, UP0, 0x80, 0x0 ;  /* 0x000000000000781c */ /* 0x000fe20003f2f008 */
[----:B------:R-:W-:-:S02]  /*11080*/  ULDC.64 UR8, c[0x0][0x280] ;  /* 0x0000a00000087ab9 */ /* 0x000fc40000000a00 */
[----:B------:R-:W-:Y:S01]  /*11090*/  @UP0 ULDC UR4, c[0x0][0x44c] ;  /* 0x0001130000040ab9 */ /* 0x000fe20000000800 */
[----:B------:R-:W-:Y:S01]  /*110a0*/  @UP0 ULDC UR10, c[0x0][0x44c] ;  /* 0x00011300000a0ab9 */ /* 0x000fe20000000800 */
[----:B0-----:R-:W-:-:S05]  /*110b0*/  IMAD.SHL.U32 R20, R20, 0x40, RZ ;  /* 0x0000004014147824 */ /* 0x001fca00078e00ff */
[----:B------:R-:W-:-:S04]  /*110c0*/  LOP3.LUT R20, R20, 0x40, RZ, 0xc0, !PT ;  /* 0x0000004014147812 */ /* 0x000fc800078ec0ff */
[----:B------:R-:W-:Y:S02]  /*110d0*/  IADD3 R6, R27, UR43, R20 ;  /* 0x0000002b1b067c10 */ /* 0x000fe4000fffe014 */
[----:B------:R-:W0:Y:S03]  /*110e0*/  S2R R20, SR_CTAID.Z ;  /* 0x0000000000147919 */ /* 0x000e260000002700 */
[----:B------:R-:W-:Y:S01]  /*110f0*/  @P0 IMAD.HI.U32 R4, R6, UR4, RZ ;  /* 0x0000000406040c27 */ /* 0x000fe2000f8e00ff */
[----:B------:R-:W-:-:S03]  /*11100*/  @UP0 ULDC UR4, c[0x0][0x450] ;  /* 0x0001140000040ab9 */ /* 0x000fc60000000800 */
[----:B------:R-:W-:Y:S01]  /*11110*/  IMAD.MOV.U32 R0, RZ, RZ, R6 ;  /* 0x000000ffff007224 */ /* 0x000fe200078e0006 */
[----:B------:R-:W-:Y:S01]  /*11120*/  @P1 SHF.R.U32.HI R0, RZ, UR4, R4 ;  /* 0x00000004ff001c19 */ /* 0x000fe20008011604 */
[----:B------:R-:W-:Y:S01]  /*11130*/  ULDC.64 UR4, c[0x0][0x2e0] ;  /* 0x0000b80000047ab9 */ /* 0x000fe20000000a00 */
[----:B------:R-:W-:-:S03]  /*11140*/  PLOP3.LUT P1, PT, PT, PT, UP0, 0x80, 0x0 ;  /* 0x000000000000781c */ /* 0x000fc60003f2f008 */
[----:B------:R-:W-:Y:S01]  /*11150*/  IMAD.MOV R7, RZ, RZ, -R0 ;  /* 0x000000ffff077224 */ /* 0x000fe200078e0a00 */
[----:B0-----:R-:W-:Y:S02]  /*11160*/  SHF.R.S32.HI R21, RZ, 0x1f, R20 ;  /* 0x0000001fff157819 */ /* 0x001fe40000011414 */
[----:B------:R-:W0:Y:S03]  /*11170*/  S2R R20, SR_CTAID.Z ;  /* 0x0000000000147919 */ /* 0x000e260000002700 */
[----:B------:R-:W-:-:S04]  /*11180*/  IMAD R4, R21, UR4, RZ ;  /* 0x0000000415047c24 */ /* 0x000fc8000f8e02ff */
[C---:B0-----:R-:W-:Y:S01]  /*11190*/  IMAD R5, R20.reuse, UR5, R4 ;  /* 0x0000000514057c24 */ /* 0x041fe2000f8e0204 */
[----:B------:R-:W-:Y:S01]  /*111a0*/  SHF.R.S32.HI R4, RZ, 0x1f, R0 ;  /* 0x0000001fff047819 */ /* 0x000fe20000011400 */
[----:B------:R-:W-:Y:S01]  /*111b0*/  IMAD.WIDE.U32 R2, R20, UR4, R2 ;  /* 0x0000000414027c25 */ /* 0x000fe2000f8e0002 */
[----:B------:R-:W-:Y:S01]  /*111c0*/  ULDC.64 UR4, c[0x0][0x2d0] ;  /* 0x0000b40000047ab9 */ /* 0x000fe20000000a00 */
[----:B------:R-:W0:Y:S02]  /*111d0*/  S2R R20, SR_TID.X ;  /* 0x0000000000147919 */ /* 0x000e240000002100 */
[----:B------:R-:W-:Y:S02]  /*111e0*/  IMAD.IADD R3, R3, 0x1, R5 ;  /* 0x0000000103037824 */ /* 0x000fe400078e0205 */
[----:B------:R-:W-:Y:S02]  /*111f0*/  IMAD R9, R4, UR4, RZ ;  /* 0x0000000404097c24 */ /* 0x000fe4000f8e02ff */
[----:B------:R-:W-:-:S04]  /*11200*/  IMAD.WIDE.U32 R4, R0, UR4, R2 ;  /* 0x0000000400047c25 */ /* 0x000fc8000f8e0002 */
[----:B------:R-:W-:Y:S02]  /*11210*/  IMAD R9, R0, UR5, R9 ;  /* 0x0000000500097c24 */ /* 0x000fe4000f8e0209 */
[----:B-1----:R-:W-:Y:S02]  /*11220*/  IMAD R0, R8, R7, R6 ;  /* 0x0000000708007224 */ /* 0x002fe400078e0206 */
[----:B------:R-:W-:Y:S02]  /*11230*/  IMAD.IADD R5, R5, 0x1, R9 ;  /* 0x0000000105057824 */ /* 0x000fe400078e0209 */
[----:B------:R-:W-:Y:S01]  /*11240*/  VIADD R6, R6, 0x80 ;  /* 0x0000008006067836 */ /* 0x000fe20000000000 */
[----:B------:R-:W-:Y:S01]  /*11250*/  SHF.R.S32.HI R7, RZ, 0x1f, R0 ;  /* 0x0000001fff077819 */ /* 0x000fe20000011400 */
[----:B------:R-:W-:-:S04]  /*11260*/  IMAD.WIDE.U32 R4, R0, UR6, R4 ;  /* 0x0000000600047c25 */ /* 0x000fc8000f8e0004 */
[----:B------:R-:W-:-:S04]  /*11270*/  IMAD R7, R7, UR6, RZ ;  /* 0x0000000607077c24 */ /* 0x000fc8000f8e02ff */
[----:B------:R-:W-:Y:S01]  /*11280*/  IMAD R7, R0, UR7, R7 ;  /* 0x0000000700077c24 */ /* 0x000fe2000f8e0207 */
[----:B------:R-:W-:-:S04]  /*11290*/  IADD3 R0, P0, R4, UR8, RZ ;  /* 0x0000000804007c10 */ /* 0x000fc8000ff1e0ff */
[----:B------:R-:W-:Y:S01]  /*112a0*/  IADD3.X R4, R5, UR9, R7, P0, !PT ;  /* 0x0000000905047c10 */ /* 0x000fe200087fe407 */
[----:B------:R-:W-:Y:S01]  /*112b0*/  IMAD.MOV.U32 R5, RZ, RZ, R6 ;  /* 0x000000ffff057224 */ /* 0x000fe200078e0006 */
[----:B------:R-:W-:Y:S01]  /*112c0*/  PLOP3.LUT P0, PT, PT, PT, UP0, 0x80, 0x0 ;  /* 0x000000000000781c */ /* 0x000fe20003f0f008 */
[----:B0-----:R-:W-:-:S05]  /*112d0*/  IMAD.SHL.U32 R20, R20, 0x10, RZ ;  /* 0x0000001014147824 */ /* 0x001fca00078e00ff */
[----:B------:R-:W-:-:S07]  /*112e0*/  LOP3.LUT R20, R20, 0x10, RZ, 0xc0, !PT ;  /* 0x0000001014147812 */ /* 0x000fce00078ec0ff */
[----:B------:R-:W-:Y:S01]  /*112f0*/  @P0 IMAD.HI.U32 R7, R6, UR10, RZ ;  /* 0x0000000a06070c27 */ /* 0x000fe2000f8e00ff */
[----:B------:R-:W-:-:S04]  /*11300*/  @UP0 ULDC UR10, c[0x0][0x450] ;  /* 0x00011400000a0ab9 */ /* 0x000fc80000000800 */
[----:B------:R-:W-:-:S04]  /*11310*/  @P1 SHF.R.U32.HI R5, RZ, UR10, R7 ;  /* 0x0000000aff051c19 */ /* 0x000fc80008011607 */
        /* <DEDUP_REMOVED lines=20> */
[----:B------:R-:W-:Y:S02]  /*11460*/  ULDC UR4, c[0x0][0x288] ;  /* 0x0000a20000047ab9 */ /* 0x000fe40000000800 */
[----:B------:R-:W-:Y:S01]  /*11470*/  IMAD R7, R8, UR4, RZ ;  /* 0x0000000408077c24 */ /* 0x000fe2000f8e02ff */
[----:B------:R-:W1:Y:S01]  /*11480*/  SHFL.IDX PT, R2, R4, RZ, 0x1e1f ;  /* 0x001e1fff04027589 */ /* 0x000e6200000e0000 */
[----:B------:R-:W-:-:S03]  /*11490*/  VIADD R8, R27, UR43 ;  /* 0x0000002b1b087c36 */ /* 0x000fc60008000000 */
[----:B------:R-:W-:Y:S01]  /*114a0*/  SHFL.IDX PT, R4, R4, 0x1, 0x1e1f ;  /* 0x003e1f0004047f89 */ /* 0x000fe200000e0000 */
[C---:B------:R-:W-:Y:S01]  /*114b0*/  VIADD R10, R8.reuse, 0x40 ;  /* 0x00000040080a7836 */ /* 0x040fe20000000000 */
[----:B------:R-:W-:Y:S02]  /*114c0*/  ISETP.GE.AND P1, PT, R8, R7, PT ;  /* 0x000000070800720c */ /* 0x000fe40003f26270 */
        /* <DEDUP_REMOVED lines=17> */
.L_x_936:
        /* <DEDUP_REMOVED lines=12> */
.L_x_875:
[----:B------:R-:W-:Y:S05]  /*116a0*/  BSYNC B0 ;  /* 0x0000000000007941 */ /* 0x000fea0003800000 */
.L_x_874:
[----:B------:R-:W-:Y:S01]  /*116b0*/  NOP ;  /* 0x0000000000007918 */ /* 0x000fe20000000000 */
[----:B------:R-:W-:Y:S01]  /*116c0*/  SYNCS.ARRIVE.TRANS64.RED.A0T1 RZ, [UR48+0x17000], RZ ;  /* 0x017000ffffff79a7 */ /* 0x000fe20008200430 */
[----:B------:R-:W-:Y:S01]  /*116d0*/  IMAD.MOV.U32 R0, RZ, RZ, 0x1 ;  /* 0x00000001ff007424 */ /* 0x000fe200078e00ff */
[----:B------:R-:W-:Y:S04]  /*116e0*/  ARRIVES.LDGSTSBAR.64.TRANSCNT [UR48+0x17000] ;  /* 0x01700000ff0079b0 */ /* 0x000fe80008000ab0 */
[----:B------:R-:W-:Y:S01]  /*116f0*/  SHF.L.U32 R0, R0, 0x1f, RZ ;  /* 0x0000001f00007819 */ /* 0x000fe200000006ff */
[----:B------:R-:W-:Y:S01]  /*11700*/  NOP ;  /* 0x0000000000007918 */ /* 0x000fe20000000000 */
[----:B------:R-:W-:Y:S01]  /*11710*/  SYNCS.ARRIVE.TRANS64.A1T0 RZ, [UR48+0x17000], RZ ;  /* 0x017000ffffff79a7 */ /* 0x000fe20008100030 */
[----:B------:R-:W-:-:S05]  /*11720*/  VIADD R17, R17, 0xfffffffe ;  /* 0xfffffffe11117836 */ /* 0x000fca0000000000 */
[----:B------:R-:W-:Y:S01]  /*11730*/  ISETP.GE.AND P0, PT, R17, UR51, PT ;  /* 0x0000003311007c0c */ /* 0x000fe2000bf06270 */
[----:B------:R-:W3:Y:S02]  /*11740*/  SYNCS.PHASECHK.TRANS64.TRYWAIT P1, [UR48+0x17020], R0 ;  /* 0x01702000ff0075a7 */ /* 0x000ee40008020170 */
[----:B---3--:R-:W-:Y:S10]  /*11750*/  @!P1 BRA `(.L_x_876) ;  /* 0x0000002400fc9947 */ /* 0x008ff40003800000 */
.L_x_937:
[----:B------:R-:W-:Y:S01]  /*11760*/  IMAD.MOV.U32 R20, RZ, RZ, 0x1 ;  /* 0x00000001ff147424 */ /* 0x000fe200078e00ff */
[----:B------:R-:W-:Y:S06]  /*11770*/  @!P0 BRA `(.L_x_877) ;  /* 0x00000010003c8947 */ /* 0x000fec0003800000 */
[----:B0-2---:R-:W0:Y:S01]  /*11780*/  S2R R2, SR_TID.X ;  /* 0x0000000000027919 */ /* 0x005e220000002100 */
[----:B------:R-:W-:Y:S01]  /*11790*/  UIADD3 UR4, UR47, 0x1, URZ ;  /* 0x000000012f047890 */ /* 0x000fe2000fffe03f */
[----:B------:R-:W-:Y:S01]  /*117a0*/  LOP3.LUT R3, RZ, UR45, RZ, 0x33, !PT ;  /* 0x0000002dff037c12 */ /* 0x000fe2000f8e33ff */
[----:B------:R-:W-:Y:S01]  /*117b0*/  IMAD.MOV.U32 R6, RZ, RZ, 0x1 ;  /* 0x00000001ff067424 */ /* 0x000fe200078e00ff */
[----:B------:R-:W-:Y:S01]  /*117c0*/  LOP3.LUT R5, RZ, UR44, RZ, 0x33, !PT ;  /* 0x0000002cff057c12 */ /* 0x000fe2000f8e33ff */
[----:B------:R-:W-:Y:S01]  /*117d0*/  UIMAD UR4, UR4, UR39, URZ ;  /* 0x00000027040472a4 */ /* 0x000fe2000f8e023f */
[----:B------:R-:W-:-:S05]  /*117e0*/  IMAD.MOV.U32 R4, RZ, RZ, RZ ;  /* 0x000000ffff047224 */ /* 0x000fca00078e00ff */
[----:B------:R-:W-:-:S04]  /*117f0*/  LOP3.LUT R0, RZ, UR4, RZ, 0x33, !PT ;  /* 0x00000004ff007c12 */ /* 0x000fc8000f8e33ff */
[----:B------:R-:W-:-:S04]  /*11800*/  VIADDMNMX R0, R0, -UR46, R3, !PT ;  /* 0x8000002e00007c46 */ /* 0x000fc8000f800103 */
[----:B------:R-:W-:-:S04]  /*11810*/  VIMNMX R0, R0, R5, !PT ;  /* 0x0000000500007248 */ /* 0x000fc80007fe0100 */
[----:B------:R-:W-:Y:S01]  /*11820*/  IADD3 R21, -R0, -0x2, RZ ;  /* 0xfffffffe00157810 */ /* 0x000fe20007ffe1ff */
[----:B0-----:R-:W-:-:S05]  /*11830*/  IMAD.SHL.U32 R2, R2, 0x40, RZ ;  /* 0x0000004002027824 */ /* 0x001fca00078e00ff */
[----:B------:R-:W-:-:S04]  /*11840*/  LOP3.LUT R2, R2, 0x40, RZ, 0xc0, !PT ;  /* 0x0000004002027812 */ /* 0x000fc800078ec0ff */
[----:B------:R-:W-:-:S05]  /*11850*/  IADD3 R18, R2, R18, R27 ;  /* 0x0000001202127210 */ /* 0x000fca0007ffe01b */
[----:B------:R-:W-:-:S04]  /*11860*/  VIADD R17, R18, 0xfffffe80 ;  /* 0xfffffe8012117836 */ /* 0x000fc80000000000 */
[----:B------:R-:W-:-:S07]  /*11870*/  IMAD R17, R0, -0x80, R17 ;  /* 0xffffff8000117824 */ /* 0x000fce00078e0211 */
.L_x_892:
[----:B0-----:R-:W0:Y:S01]  /*11880*/  LDC R0, c[0x0][0x430] ;  /* 0x00010c00ff007b82 */ /* 0x001e220000000800 */
[----:B------:R-:W-:Y:S01]  /*11890*/  IMAD.MOV.U32 R7, RZ, RZ, R17 ;  /* 0x000000ffff077224 */ /* 0x000fe200078e0011 */
[----:B------:R-:W-:Y:S01]  /*118a0*/  ULDC.64 UR4, c[0x0][0x428] ;  /* 0x00010a0000047ab9 */ /* 0x000fe20000000a00 */
[----:B0-----:R-:W-:-:S13]  /*118b0*/  ISETP.NE.AND P0, PT, R0, 0x1, PT ;  /* 0x000000010000780c */ /* 0x001fda0003f05270 */
[----:B------:R-:W0:Y:S08]  /*118c0*/  @P0 LDC R0, c[0x0][0x434] ;  /* 0x00010d00ff000b82 */ /* 0x000e300000000800 */
[----:B--2---:R-:W2:Y:S01]  /*118d0*/  @P0 LDC R3, c[0x0][0x438] ;  /* 0x00010e00ff030b82 */ /* 0x004ea20000000800 */
[----:B0-----:R-:W-:-:S05]  /*118e0*/  @P0 IMAD.HI.U32 R0, R17, R0, RZ ;  /* 0x0000000011000227 */ /* 0x001fca00078e00ff */
[----:B--2---:R-:W-:Y:S01]  /*118f0*/  @P0 SHF.R.U32.HI R7, RZ, R3, R0 ;  /* 0x00000003ff070219 */ /* 0x004fe20000011600 */
[----:B------:R-:W-:-:S03]  /*11900*/  IMAD R0, R28, UR4, RZ ;  /* 0x000000041c007c24 */ /* 0x000fc6000f8e02ff */
[--C-:B------:R-:W-:Y:S01]  /*11910*/  SHF.R.S32.HI R3, RZ, 0x1f, R7.reuse ;  /* 0x0000001fff037819 */ /* 0x100fe20000011407 */
[----:B------:R-:W-:Y:S02]  /*11920*/  IMAD.MOV.U32 R2, RZ, RZ, R7 ;  /* 0x000000ffff027224 */ /* 0x000fe400078e0007 */
[C---:B------:R-:W-:Y:S02]  /*11930*/  IMAD R5, R23.reuse, UR5, R0 ;  /* 0x0000000517057c24 */ /* 0x040fe4000f8e0200 */
        /* <DEDUP_REMOVED lines=19> */
.L_x_878:
[----:B------:R-:W-:Y:S02]  /*11a70*/  LEA R5, R0, UR48, 0x3 ;  /* 0x0000003000057c11 */ /* 0x000fe4000f8e18ff */
[----:B------:R-:W-:-:S04]  /*11a80*/  SHF.L.U32 R10, R20, 0x1f, RZ ;  /* 0x0000001f140a7819 */ /* 0x000fc800000006ff */
[----:B------:R-:W0:Y:S02]  /*11a90*/  SYNCS.PHASECHK.TRANS64.TRYWAIT P1, [R5+URZ+0x17080], R10 ;  /* 0x0170800a050075a7 */ /* 0x000e24000802017f */
[----:B0-----:R-:W-:Y:S05]  /*11aa0*/  @!P1 BRA `(.L_x_879) ;  /* 0x0000002400409947 */ /* 0x001fea0003800000 */
.L_x_938:
        /* <DEDUP_REMOVED lines=27> */
[----:B---3--:R-:W-:Y:S01]  /*11c60*/  ISETP.GE.AND P4, PT, R25, R12, PT ;  /* 0x0000000c1900720c */ /* 0x008fe20003f86270 */
[----:B------:R-:W-:Y:S01]  /*11c70*/  IMAD.U32 R27, RZ, RZ, UR7 ;  /* 0x00000007ff1b7e24 */ /* 0x000fe2000f8e00ff */
[----:B------:R-:W-:-:S04]  /*11c80*/  IADD3 R24, P1, R2, UR6, RZ ;  /* 0x0000000602187c10 */ /* 0x000fc8000ff3e0ff */
[----:B------:R-:W-:Y:S01]  /*11c90*/  IADD3.X R27, R27, UR4, R3, P1, !PT ;  /* 0x000000041b1b7c10 */ /* 0x000fe20008ffe403 */
[----:B------:R-:W-:-:S03]  /*11ca0*/  UMOV UR4, 0xffffffff ;  /* 0xffffffff00047882 */ /* 0x000fc60000000000 */
[----:B------:R-:W-:Y:S05]  /*11cb0*/  BRA.DIV UR4, `(.L_x_880) ;  /* 0x0000002204d07947 */ /* 0x000fea000b800000 */
        /* <DEDUP_REMOVED lines=13> */
.L_x_944:
        /* <DEDUP_REMOVED lines=21> */
.L_x_881:
[----:B------:R0:W-:Y:S01]  /*11ee0*/  SYNCS.ARRIVE.TRANS64.A1T0 RZ, [R5+URZ+0x17070], RZ ;  /* 0x017070ff05ff79a7 */ /* 0x0001e2000810003f */
[----:B------:R-:W-:Y:S05]  /*11ef0*/  @!P2 BRA `(.L_x_882) ;  /* 0x000000000004a947 */ /* 0x000fea0003800000 */
[----:B------:R-:W-:Y:S01]  /*11f00*/  BPT.TRAP 0x1 ;  /* 0x000000040000795c */ /* 0x000fe20000300000 */
.L_x_882:
[----:B------:R-:W3:Y:S02]  /*11f10*/  SYNCS.PHASECHK.TRANS64.TRYWAIT P1, [R5+URZ+0x17040], R10 ;  /* 0x0170400a050075a7 */ /* 0x000ee4000802017f */
[----:B---3--:R-:W-:Y:S05]  /*11f20*/  @!P1 BRA `(.L_x_883) ;  /* 0x0000002000d09947 */ /* 0x008fea0003800000 */
.L_x_945:
[----:B--2---:R-:W2:Y:S01]  /*11f30*/  S2R R24, SR_TID.X ;  /* 0x0000000000187919 */ /* 0x004ea20000002100 */
[----:B------:R-:W-:Y:S01]  /*11f40*/  ULDC.64 UR4, c[0x0][0x300] ;  /* 0x0000c00000047ab9 */ /* 0x000fe20000000a00 */
[----:B------:R-:W-:Y:S01]  /*11f50*/  R2UR UR6, R22 ;  /* 0x00000000160672ca */ /* 0x000fe200000e0000 */
[----:B------:R-:W-:Y:S01]  /*11f60*/  IMAD R2, R9, UR4, RZ ;  /* 0x0000000409027c24 */ /* 0x000fe2000f8e02ff */
[----:B------:R-:W4:Y:S01]  /*11f70*/  LDC R11, c[0x0][0x2f4] ;  /* 0x0000bd00ff0b7b82 */ /* 0x000f220000000800 */
[C---:B------:R-:W-:Y:S02]  /*11f80*/  LOP3.LUT P3, RZ, R16.reuse, 0x4, RZ, 0xc0, !PT ;  /* 0x0000000410ff7812 */ /* 0x040fe4000786c0ff */
[C---:B------:R-:W-:Y:S01]  /*11f90*/  IMAD R9, R7.reuse, UR5, R2 ;  /* 0x0000000507097c24 */ /* 0x040fe2000f8e0202 */
[----:B------:R-:W-:Y:S01]  /*11fa0*/  LOP3.LUT P2, RZ, R16, 0x2, RZ, 0xc0, !PT ;  /* 0x0000000210ff7812 */ /* 0x000fe2000784c0ff */
[----:B------:R-:W-:Y:S01]  /*11fb0*/  IMAD.WIDE.U32 R2, R7, UR4, RZ ;  /* 0x0000000407027c25 */ /* 0x000fe2000f8e00ff */
[----:B------:R-:W-:-:S03]  /*11fc0*/  ULDC.64 UR4, c[0x0][0x310] ;  /* 0x0000c40000047ab9 */ /* 0x000fc60000000a00 */
[----:B------:R-:W-:Y:S02]  /*11fd0*/  IMAD.IADD R3, R3, 0x1, R9 ;  /* 0x0000000103037824 */ /* 0x000fe400078e0209 */
[----:B------:R-:W-:Y:S02]  /*11fe0*/  IMAD R7, R18, UR4, RZ ;  /* 0x0000000412077c24 */ /* 0x000fe4000f8e02ff */
[----:B------:R-:W-:-:S04]  /*11ff0*/  IMAD.WIDE.U32 R2, R8, UR4, R2 ;  /* 0x0000000408027c25 */ /* 0x000fc8000f8e0002 */
[----:B------:R-:W-:Y:S01]  /*12000*/  IMAD R7, R8, UR5, R7 ;  /* 0x0000000508077c24 */ /* 0x000fe2000f8e0207 */
        /* <DEDUP_REMOVED lines=26> */
.L_x_951:
        /* <DEDUP_REMOVED lines=14> */
[----:B---3--:R-:W-:-:S05]  /*12290*/  IMAD.U32 R10, RZ, RZ, UR5 ;  /* 0x00000005ff0a7e24 */ /* 0x008fca000f8e00ff */
[----:B------:R-:W-:-:S13]  /*122a0*/  ISETP.NE.AND P2, PT, R10, 0x3, PT ;  /* 0x000000030a00780c */ /* 0x000fda0003f45270 */
[----:B0-----:R-:W-:Y:S05]  /*122b0*/  @!P2 BRA `(.L_x_885) ;  /* 0x000000000004a947 */ /* 0x001fea0003800000 */
[----:B------:R-:W-:Y:S01]  /*122c0*/  BPT.TRAP 0x1 ;  /* 0x000000040000795c */ /* 0x000fe20000300000 */
.L_x_885:
[----:B------:R-:W-:Y:S01]  /*122d0*/  IMAD.U32 R2, RZ, RZ, UR38 ;  /* 0x00000026ff027e24 */ /* 0x000fe2000f8e00ff */
[----:B------:R0:W-:Y:S04]  /*122e0*/  SYNCS.ARRIVE.TRANS64.A1T0 RZ, [R5+URZ+0x17030], RZ ;  /* 0x017030ff05ff79a7 */ /* 0x0001e8000810003f */
[----:B------:R-:W-:-:S04]  /*122f0*/  LOP3.LUT R2, R2, 0x1, RZ, 0xfc, !PT ;  /* 0x0000000102027812 */ /* 0x000fc800078efcff */
[----:B------:R-:W-:-:S13]  /*12300*/  ISETP.NE.AND P1, PT, R2, 0x3, PT ;  /* 0x000000030200780c */ /* 0x000fda0003f25270 */
[----:B0-----:R-:W-:Y:S05]  /*12310*/  @!P1 BRA `(.L_x_886) ;  /* 0x0000000000049947 */ /* 0x001fea0003800000 */
[----:B------:R-:W-:Y:S01]  /*12320*/  BPT.TRAP 0x1 ;  /* 0x000000040000795c */ /* 0x000fe20000300000 */
.L_x_886:
[----:B------:R-:W-:Y:S02]  /*12330*/  LOP3.LUT R2, R6, 0x1, RZ, 0x3c, !PT ;  /* 0x0000000106027812 */ /* 0x000fe400078e3cff */
[----:B------:R-:W-:Y:S02]  /*12340*/  LEA R3, R4, UR48, 0x3 ;  /* 0x0000003004037c11 */ /* 0x000fe4000f8e18ff */
[----:B------:R-:W-:-:S04]  /*12350*/  SHF.L.U32 R2, R2, 0x1f, RZ ;  /* 0x0000001f02027819 */ /* 0x000fc800000006ff */
[----:B------:R-:W0:Y:S02]  /*12360*/  SYNCS.PHASECHK.TRANS64.TRYWAIT P2, [R3+URZ+0x17070], R2 ;  /* 0x01707002030075a7 */ /* 0x000e24000804017f */
[----:B0-----:R-:W-:Y:S05]  /*12370*/  @!P2 BRA `(.L_x_887) ;  /* 0x000000200068a947 */ /* 0x001fea0003800000 */
.L_x_952:
[----:B------:R-:W-:-:S06]  /*12380*/  ULOP3.LUT UR4, UR38, 0x2, URZ, 0xfc, !UPT ;  /* 0x0000000226047892 */ /* 0x000fcc000f8efc3f */
[----:B------:R-:W-:-:S05]  /*12390*/  IMAD.U32 R5, RZ, RZ, UR4 ;  /* 0x00000004ff057e24 */ /* 0x000fca000f8e00ff */
[----:B------:R-:W-:-:S13]  /*123a0*/  ISETP.NE.AND P2, PT, R5, 0x3, PT ;  /* 0x000000030500780c */ /* 0x000fda0003f45270 */
[----:B------:R-:W-:Y:S05]  /*123b0*/  @!P2 BRA `(.L_x_888) ;  /* 0x000000000004a947 */ /* 0x000fea0003800000 */
[----:B------:R-:W-:Y:S01]  /*123c0*/  BPT.TRAP 0x1 ;  /* 0x000000040000795c */ /* 0x000fe20000300000 */
.L_x_888:
[----:B0-----:R-:W-:Y:S01]  /*123d0*/  SHF.L.U32 R2, R6, 0x1f, RZ ;  /* 0x0000001f06027819 */ /* 0x001fe200000006ff */
[----:B------:R-:W-:-:S03]  /*123e0*/  IMAD R10, R4, 0x3000, RZ ;  /* 0x00003000040a7824 */ /* 0x000fc600078e02ff */
[----:B------:R-:W0:Y:S02]  /*123f0*/  SYNCS.PHASECHK.TRANS64.TRYWAIT P2, [R3+URZ+0x17060], R2 ;  /* 0x01706002030075a7 */ /* 0x000e24000804017f */
[----:B0-----:R-:W-:Y:S05]  /*12400*/  @!P2 BRA `(.L_x_889) ;  /* 0x000000200058a947 */ /* 0x001fea0003800000 */
.L_x_953:
[----:B------:R-:W0:Y:S01]  /*12410*/  LDL R4, [R1] ;  /* 0x0000000001047983 */ /* 0x000e220000100800 */
[----:B------:R-:W-:Y:S05]  /*12420*/  WARPSYNC.ALL ;  /* 0x0000000000007948 */ /* 0x000fea0003800000 */
[----:B------:R-:W-:Y:S01]  /*12430*/  LOP3.LUT R12, R10, R29, RZ, 0xfc, !PT ;  /* 0x0000001d0a0c7212 */ /* 0x000fe200078efcff */
[----:B------:R-:W1:Y:S01]  /*12440*/  S2R R13, SR_TID.X ;  /* 0x00000000000d7919 */ /* 0x000e620000002100 */
[----:B------:R-:W-:-:S03]  /*12450*/  ULOP3.LUT UR4, UR38, 0x2, URZ, 0xfc, !UPT ;  /* 0x0000000226047892 */ /* 0x000fc6000f8efc3f */
[----:B------:R-:W-:Y:S01]  /*12460*/  VIADD R12, R12, UR48 ;  /* 0x000000300c0c7c36 */ /* 0x000fe20008000000 */
[----:B-1----:R-:W-:Y:S01]  /*12470*/  LOP3.LUT P2, RZ, R13, 0x4, RZ, 0xc0, !PT ;  /* 0x000000040dff7812 */ /* 0x002fe2000784c0ff */
[----:B------:R-:W-:-:S05]  /*12480*/  IMAD.MOV.U32 R13, RZ, RZ, 0x40 ;  /* 0x00000040ff0d7424 */ /* 0x000fca00078e00ff */
[----:B------:R-:W-:Y:S02]  /*12490*/  SEL R13, R13, 0xffffffc0, !P2 ;  /* 0xffffffc00d0d7807 */ /* 0x000fe40005000000 */
[----:B0-----:R-:W-:-:S05]  /*124a0*/  LOP3.LUT R2, R10, R4, RZ, 0xfc, !PT ;  /* 0x000000040a027212 */ /* 0x001fca00078efcff */
        /* <DEDUP_REMOVED lines=18> */
[----:B------:R-:W1:Y:S01]  /*125d0*/  LDSM.16.MT88.4 R4, [R2+UR48+0x6c00] ;  /* 0x006c00300204783b */ /* 0x000e620008004200 */
[----:B0-----:R-:W-:Y:S01]  /*125e0*/  IADD3 R12, R13, 0x400, R12 ;  /* 0x000004000d0c7810 */ /* 0x001fe20007ffe00c */
[----:B------:R-:W-:-:S05]  /*125f0*/  IMAD.U32 R13, RZ, RZ, UR4 ;  /* 0x00000004ff0d7e24 */ /* 0x000fca000f8e00ff */
[----:B------:R-:W-:Y:S02]  /*12600*/  ISETP.NE.AND P2, PT, R13, 0x3, PT ;  /* 0x000000030d00780c */ /* 0x000fe40003f45270 */
[C-C-:B-1----:R-:W-:Y:S02]  /*12610*/  PRMT R8, R4.reuse, 0x6420, R5.reuse ;  /* 0x0000642004087816 */ /* 0x142fe40000000005 */
        /* <DEDUP_REMOVED lines=24> */
.L_x_890:
[----:B-1----:R1:W-:Y:S01]  /*127a0*/  SYNCS.ARRIVE.TRANS64.A1T0 RZ, [R3+URZ+0x17050], RZ ;  /* 0x017050ff03ff79a7 */ /* 0x0023e2000810003f */
[----:B------:R-:W-:Y:S06]  /*127b0*/  BAR.SYNC.DEFER_BLOCKING 0x2, 0x80 ;  /* 0x0082000000007b1d */ /* 0x000fec0000010000 */
[----:B------:R-:W-:Y:S05]  /*127c0*/  @!P1 BRA `(.L_x_891) ;  /* 0x0000000000049947 */ /* 0x000fea0003800000 */
[----:B------:R-:W-:Y:S01]  /*127d0*/  BPT.TRAP 0x1 ;  /* 0x000000040000795c */ /* 0x000fe20000300000 */
.L_x_891:
[----:B------:R-:W2:Y:S01]  /*127e0*/  S2R R2, SR_CgaCtaId ;  /* 0x0000000000027919 */ /* 0x000ea20000008800 */
[----:B-1----:R-:W-:Y:S02]  /*127f0*/  VIADD R3, R3, 0x17080 ;  /* 0x0001708003037836 */ /* 0x002fe40000000000 */
[----:B------:R-:W-:Y:S02]  /*12800*/  VIADD R17, R17, 0xffffff80 ;  /* 0xffffff8011117836 */ /* 0x000fe40000000000 */
[----:B------:R-:W-:Y:S02]  /*12810*/  IMAD.MOV.U32 R4, RZ, RZ, R0 ;  /* 0x000000ffff047224 */ /* 0x000fe400078e0000 */
[----:B------:R-:W-:Y:S01]  /*12820*/  IMAD.MOV.U32 R6, RZ, RZ, R20 ;  /* 0x000000ffff067224 */ /* 0x000fe200078e0014 */
[----:B--2---:R-:W-:-:S04]  /*12830*/  PRMT R3, R2, 0x654, R3 ;  /* 0x0000065402037816 */ /* 0x004fc80000000003 */
[----:B------:R2:W-:Y:S01]  /*12840*/  SYNCS.ARRIVE.TRANS64.RED.A1T0 RZ, [R3+URZ], RZ ;  /* 0x000000ff03ff79a7 */ /* 0x0005e2000810043f */
[----:B------:R-:W-:Y:S05]  /*12850*/  @P0 BRA `(.L_x_892) ;  /* 0xfffffff000080947 */ /* 0x000fea000383ffff */
[----:B------:R-:W-:Y:S05]  /*12860*/  BRA `(.L_x_893) ;  /* 0x0000000000047947 */ /* 0x000fea0003800000 */
.L_x_877:
[----:B0-----:R-:W-:-:S07]  /*12870*/  IMAD.MOV.U32 R0, RZ, RZ, RZ ;  /* 0x000000ffff007224 */ /* 0x001fce00078e00ff */
.L_x_893:
[----:B------:R-:W-:-:S06]  /*12880*/  ULOP3.LUT UR4, UR38, 0x1, URZ, 0xfc, !UPT ;  /* 0x0000000126047892 */ /* 0x000fcc000f8efc3f */
[----:B--2---:R-:W-:-:S05]  /*12890*/  IMAD.U32 R2, RZ, RZ, UR4 ;  /* 0x00000004ff027e24 */ /* 0x004fca000f8e00ff */
[----:B------:R-:W-:-:S13]  /*128a0*/  ISETP.NE.AND P1, PT, R2, 0x3, PT ;  /* 0x000000030200780c */ /* 0x000fda0003f25270 */
[----:B------:R-:W-:Y:S05]  /*128b0*/  @!P1 BRA `(.L_x_894) ;  /* 0x0000000000049947 */ /* 0x000fea0003800000 */
[----:B------:R-:W-:Y:S01]  /*128c0*/  BPT.TRAP 0x1 ;  /* 0x000000040000795c */ /* 0x000fe20000300000 */
.L_x_894:
[----:B------:R-:W-:Y:S01]  /*128d0*/  LOP3.LUT R2, R20, 0x1, RZ, 0x3c, !PT ;  /* 0x0000000114027812 */ /* 0x000fe200078e3cff */
[----:B------:R-:W-:Y:S01]  /*128e0*/  BSSY B0, `(.L_x_895) ;  /* 0x0000005000007945 */ /* 0x000fe20003800000 */
[----:B------:R-:W-:Y:S02]  /*128f0*/  LEA R3, R0, UR48, 0x3 ;  /* 0x0000003000037c11 */ /* 0x000fe4000f8e18ff */
[----:B------:R-:W-:-:S04]  /*12900*/  SHF.L.U32 R2, R2, 0x1f, RZ ;  /* 0x0000001f02027819 */ /* 0x000fc800000006ff */
[----:B------:R-:W2:Y:S02]  /*12910*/  SYNCS.PHASECHK.TRANS64.TRYWAIT P0, [R3+URZ+0x17070], R2 ;  /* 0x01707002030075a7 */ /* 0x000ea4000800017f */
[----:B--2---:R-:W-:Y:S05]  /*12920*/  @!P0 BRA `(.L_x_896) ;  /* 0x0000001c00248947 */ /* 0x004fea0003800000 */
.L_x_954:
[----:B------:R-:W-:Y:S05]  /*12930*/  BSYNC B0 ;  /* 0x0000000000007941 */ /* 0x000fea0003800000 */
.L_x_895:
[----:B------:R-:W-:-:S06]  /*12940*/  ULOP3.LUT UR4, UR38, 0x2, URZ, 0xfc, !UPT ;  /* 0x0000000226047892 */ /* 0x000fcc000f8efc3f */
[----:B------:R-:W-:-:S05]  /*12950*/  IMAD.U32 R4, RZ, RZ, UR4 ;  /* 0x00000004ff047e24 */ /* 0x000fca000f8e00ff */
[----:B------:R-:W-:-:S13]  /*12960*/  ISETP.NE.AND P0, PT, R4, 0x3, PT ;  /* 0x000000030400780c */ /* 0x000fda0003f05270 */
[----:B------:R-:W-:Y:S05]  /*12970*/  @!P0 BRA `(.L_x_897) ;  /* 0x0000000000048947 */ /* 0x000fea0003800000 */
[----:B------:R-:W-:Y:S01]  /*12980*/  BPT.TRAP 0x1 ;  /* 0x000000040000795c */ /* 0x000fe20000300000 */
.L_x_897:
[----:B--2---:R-:W2:Y:S01]  /*12990*/  LDL.LU R2, [R1] ;  /* 0x0000000001027983 */ /* 0x004ea20000300800 */
[----:B------:R-:W-:Y:S01]  /*129a0*/  SHF.L.U32 R4, R20, 0x1f, RZ ;  /* 0x0000001f14047819 */ /* 0x000fe200000006ff */
[----:B0-----:R-:W-:-:S03]  /*129b0*/  IMAD R8, R0, 0x3000, RZ ;  /* 0x0000300000087824 */ /* 0x001fc600078e02ff */
[----:B------:R-:W0:Y:S02]  /*129c0*/  SYNCS.PHASECHK.TRANS64.TRYWAIT P0, [R3+URZ+0x17060], R4 ;  /* 0x01706004030075a7 */ /* 0x000e24000800017f */
[----:B--2---:R-:W-:Y:S01]  /*129d0*/  LOP3.LUT R2, R8, R2, RZ, 0xfc, !PT ;  /* 0x0000000208027212 */ /* 0x004fe200078efcff */
[----:B0-----:R-:W-:Y:S06]  /*129e0*/  @!P0 BRA `(.L_x_898) ;  /* 0x0000001c00088947 */ /* 0x001fec0003800000 */
.L_x_955:
[----:B------:R-:W-:Y:S05]  /*129f0*/  WARPSYNC.ALL ;  /* 0x0000000000007948 */ /* 0x000fea0003800000 */
[----:B0-----:R-:W0:Y:S01]  /*12a00*/  LDSM.16.MT88.4 R4, [R2+UR48+0x6400] ;  /* 0x006400300204783b */ /* 0x001e220008004200 */
[----:B------:R-:W-:Y:S01]  /*12a10*/  LOP3.LUT R12, R8, R29, RZ, 0xfc, !PT ;  /* 0x0000001d080c7212 */ /* 0x000fe200078efcff */
[----:B------:R-:W-:Y:S01]  /*12a20*/  ULOP3.LUT UR4, UR38, 0x2, URZ, 0xfc, !UPT ;  /* 0x0000000226047892 */ /* 0x000fe2000f8efc3f */
[----:B------:R-:W2:Y:S03]  /*12a30*/  S2R R13, SR_TID.X ;  /* 0x00000000000d7919 */ /* 0x000ea60000002100 */
[----:B------:R-:W-:Y:S01]  /*12a40*/  VIADD R12, R12, UR48 ;  /* 0x000000300c0c7c36 */ /* 0x000fe20008000000 */
[----:B--2---:R-:W-:Y:S01]  /*12a50*/  LOP3.LUT P0, RZ, R13, 0x4, RZ, 0xc0, !PT ;  /* 0x000000040dff7812 */ /* 0x004fe2000780c0ff */
[----:B------:R-:W-:Y:S01]  /*12a60*/  IMAD.MOV.U32 R13, RZ, RZ, 0x40 ;  /* 0x00000040ff0d7424 */ /* 0x000fe200078e00ff */
[----:B0-----:R-:W-:-:S02]  /*12a70*/  PRMT R8, R4, 0x6420, R5 ;  /* 0x0000642004087816 */ /* 0x001fc40000000005 */
[----:B------:R-:W-:Y:S02]  /*12a80*/  PRMT R9, R4, 0x7531, R5 ;  /* 0x0000753104097816 */ /* 0x000fe40000000005 */
[C-C-:B------:R-:W-:Y:S02]  /*12a90*/  PRMT R10, R6.reuse, 0x6420, R7.reuse ;  /* 0x00006420060a7816 */ /* 0x140fe40000000007 */
[----:B------:R-:W-:Y:S02]  /*12aa0*/  PRMT R11, R6, 0x7531, R7 ;  /* 0x00007531060b7816 */ /* 0x000fe40000000007 */
[----:B------:R-:W-:-:S03]  /*12ab0*/  SEL R13, R13, 0xffffffc0, !P0 ;  /* 0xffffffc00d0d7807 */ /* 0x000fc60004000000 */
        /* <DEDUP_REMOVED lines=13> */
[----:B------:R-:W2:Y:S01]  /*12b90*/  LDSM.16.MT88.4 R4, [R2+UR48+0x6c00] ;  /* 0x006c00300204783b */ /* 0x000ea20008004200 */
[----:B0-----:R-:W-:Y:S01]  /*12ba0*/  IADD3 R12, R13, 0x400, R12 ;  /* 0x000004000d0c7810 */ /* 0x001fe20007ffe00c */
[----:B------:R-:W-:-:S05]  /*12bb0*/  IMAD.U32 R13, RZ, RZ, UR4 ;  /* 0x00000004ff0d7e24 */ /* 0x000fca000f8e00ff */
[----:B------:R-:W-:Y:S02]  /*12bc0*/  ISETP.NE.AND P0, PT, R13, 0x3, PT ;  /* 0x000000030d00780c */ /* 0x000fe40003f05270 */
[C-C-:B--2---:R-:W-:Y:S02]  /*12bd0*/  PRMT R8, R4.reuse, 0x6420, R5.reuse ;  /* 0x0000642004087816 */ /* 0x144fe40000000005 */
        /* <DEDUP_REMOVED lines=24> */
.L_x_899:
[----:B--2---:R2:W-:Y:S01]  /*12d60*/  SYNCS.ARRIVE.TRANS64.A1T0 RZ, [R3+URZ+0x17050], RZ ;  /* 0x017050ff03ff79a7 */ /* 0x0045e2000810003f */
[----:B------:R-:W-:Y:S06]  /*12d70*/  BAR.SYNC.DEFER_BLOCKING 0x2, 0x80 ;  /* 0x0082000000007b1d */ /* 0x000fec0000010000 */
[----:B------:R-:W-:Y:S05]  /*12d80*/  @!P1 BRA `(.L_x_900) ;  /* 0x0000000000049947 */ /* 0x000fea0003800000 */
[----:B------:R-:W-:Y:S01]  /*12d90*/  BPT.TRAP 0x1 ;  /* 0x000000040000795c */ /* 0x000fe20000300000 */
.L_x_900:
[----:B------:R-:W3:Y:S01]  /*12da0*/  S2R R2, SR_CgaCtaId ;  /* 0x0000000000027919 */ /* 0x000ee20000008800 */
[----:B--2---:R-:W-:Y:S02]  /*12db0*/  VIADD R3, R3, 0x17080 ;  /* 0x0001708003037836 */ /* 0x004fe40000000000 */
[----:B------:R-:W-:-:S05]  /*12dc0*/  VIADD R0, R0, 0x1 ;  /* 0x0000000100007836 */ /* 0x000fca0000000000 */
[----:B------:R-:W-:-:S04]  /*12dd0*/  ISETP.NE.AND P0, PT, R0, 0x2, PT ;  /* 0x000000020000780c */ /* 0x000fc80003f05270 */
[----:B------:R-:W-:Y:S02]  /*12de0*/  SEL R0, R0, RZ, P0 ;  /* 0x000000ff00007207 */ /* 0x000fe40000000000 */
[----:B---3--:R-:W-:Y:S01]  /*12df0*/  PRMT R3, R2, 0x654, R3 ;  /* 0x0000065402037816 */ /* 0x008fe20000000003 */
[----:B------:R-:W-:-:S03]  /*12e00*/  IMAD.MOV.U32 R2, RZ, RZ, RZ ;  /* 0x000000ffff027224 */ /* 0x000fc600078e00ff */
[----:B------:R2:W-:Y:S02]  /*12e10*/  SYNCS.ARRIVE.TRANS64.RED.A1T0 RZ, [R3+URZ], RZ ;  /* 0x000000ff03ff79a7 */ /* 0x0005e4000810043f */
[----:B--2---:R-:W-:-:S04]  /*12e20*/  SEL R3, RZ, 0x1, P0 ;  /* 0x00000001ff037807 */ /* 0x004fc80000000000 */
[----:B------:R-:W-:-:S07]  /*12e30*/  LOP3.LUT R20, R20, R3, RZ, 0x3c, !PT ;  /* 0x0000000314147212 */ /* 0x000fce00078e3cff */
.L_x_851:
[----:B------:R-:W2:Y:S01]  /*12e40*/  S2R R4, SR_CgaCtaId ;  /* 0x0000000000047919 */ /* 0x000ea20000008800 */
[----:B------:R-:W-:Y:S02]  /*12e50*/  MOV R3, 0x400 ;  /* 0x0000040000037802 */ /* 0x000fe40000000f00 */
[----:B------:R-:W-:Y:S02]  /*12e60*/  SHF.L.U32 R2, R2, 0x1f, RZ ;  /* 0x0000001f02027819 */ /* 0x000fe400000006ff */
[----:B--2---:R-:W-:-:S04]  /*12e70*/  LEA R7, R4, R3, 0x18 ;  /* 0x0000000304077211 */ /* 0x004fc800078ec0ff */
[----:B------:R-:W2:Y:S02]  /*12e80*/  SYNCS.PHASECHK.TRANS64.TRYWAIT P0, [R7+URZ+0x17020], R2 ;  /* 0x01702002070075a7 */ /* 0x000ea4000800017f */
[----:B--2---:R-:W-:Y:S05]  /*12e90*/  @!P0 BRA `(.L_x_901) ;  /* 0x0000001400f08947 */ /* 0x004fea0003800000 */
.L_x_956:
[----:B------:R-:W3:Y:S02]  /*12ea0*/  S2R R3, SR_TID.X ;  /* 0x0000000000037919 */ /* 0x000ee40000002100 */
[----:B---3--:R-:W-:-:S04]  /*12eb0*/  SHF.R.U32.HI R3, RZ, 0x5, R3 ;  /* 0x00000005ff037819 */ /* 0x008fc80000011603 */
[----:B------:R-:W-:-:S05]  /*12ec0*/  LOP3.LUT R3, R3, 0x3, RZ, 0xc0, !PT ;  /* 0x0000000303037812 */ /* 0x000fca00078ec0ff */
[----:B--2---:R-:W2:Y:S02]  /*12ed0*/  SHFL.IDX PT, R2, R3, RZ, 0x1f ;  /* 0x00001fff03027589 */ /* 0x004ea400000e0000 */
[----:B--2---:R-:W-:-:S13]  /*12ee0*/  ISETP.NE.AND P0, PT, R2, RZ, PT ;  /* 0x000000ff0200720c */ /* 0x004fda0003f05270 */
        /* <DEDUP_REMOVED lines=8> */
.L_x_902:
[----:B------:R-:W-:Y:S01]  /*12f70*/  IMAD R5, R0, 0x8, R7 ;  /* 0x0000000800057824 */ /* 0x000fe200078e0207 */
[----:B------:R-:W-:Y:S01]  /*12f80*/  SHF.L.U32 R2, R20, 0x1f, RZ ;  /* 0x0000001f14027819 */ /* 0x000fe200000006ff */
[----:B------:R-:W-:-:S03]  /*12f90*/  VIADD R0, R0, 0x1 ;  /* 0x0000000100007836 */ /* 0x000fc60000000000 */
[----:B------:R-:W2:Y:S02]  /*12fa0*/  SYNCS.PHASECHK.TRANS64.TRYWAIT P1, [R5+URZ+0x17040], R2 ;  /* 0x01704002050075a7 */ /* 0x000ea4000802017f */
[----:B------:R-:W-:-:S04]  /*12fb0*/  ISETP.NE.AND P2, PT, R0, 0x2, PT ;  /* 0x000000020000780c */ /* 0x000fc80003f45270 */
[----:B------:R-:W-:Y:S01]  /*12fc0*/  SEL R3, RZ, 0x1, P2 ;  /* 0x00000001ff037807 */ /* 0x000fe20001000000 */
[----:B--2---:R-:W-:Y:S08]  /*12fd0*/  @!P1 BRA `(.L_x_903) ;  /* 0x0000001400b49947 */ /* 0x004ff00003800000 */
.L_x_957:
[----:B------:R-:W-:Y:S02]  /*12fe0*/  SEL R0, R0, RZ, P2 ;  /* 0x000000ff00007207 */ /* 0x000fe40001000000 */
[----:B------:R-:W-:Y:S01]  /*12ff0*/  LOP3.LUT R3, R20, R3, RZ, 0x3c, !PT ;  /* 0x0000000314037212 */ /* 0x000fe200078e3cff */
[----:B------:R-:W-:Y:S06]  /*13000*/  @!P0 BRA `(.L_x_904) ;  /* 0x0000000000048947 */ /* 0x000fec0003800000 */
[----:B------:R-:W-:Y:S01]  /*13010*/  BPT.TRAP 0x1 ;  /* 0x000000040000795c */ /* 0x000fe20000300000 */
.L_x_904:
[----:B------:R-:W-:Y:S01]  /*13020*/  IMAD R7, R0, 0x8, R7 ;  /* 0x0000000800077824 */ /* 0x000fe200078e0207 */
[----:B------:R-:W-:-:S04]  /*13030*/  SHF.L.U32 R0, R3, 0x1f, RZ ;  /* 0x0000001f03007819 */ /* 0x000fc800000006ff */
[----:B------:R-:W3:Y:S02]  /*13040*/  SYNCS.PHASECHK.TRANS64.TRYWAIT P1, [R7+URZ+0x17040], R0 ;  /* 0x01704000070075a7 */ /* 0x000ee4000802017f */
[----:B---3--:R-:W-:Y:S05]  /*13050*/  @!P1 BRA `(.L_x_905) ;  /* 0x0000001400a89947 */ /* 0x008fea0003800000 */
.L_x_958:
[----:B------:R-:W-:Y:S05]  /*13060*/  @!P0 BRA `(.L_x_906) ;  /* 0x0000000000048947 */ /* 0x000fea0003800000 */
[----:B------:R-:W-:Y:S01]  /*13070*/  BPT.TRAP 0x1 ;  /* 0x000000040000795c */ /* 0x000fe20000300000 */
.L_x_906:
[----:B------:R-:W4:Y:S02]  /*13080*/  SYNCS.PHASECHK.TRANS64.TRYWAIT P1, [R5+URZ+0x17060], R2 ;  /* 0x01706002050075a7 */ /* 0x000f24000802017f */
[----:B----4-:R-:W-:Y:S05]  /*13090*/  @!P1 BRA `(.L_x_907) ;  /* 0x0000001400ac9947 */ /* 0x010fea0003800000 */
.L_x_959:
[----:B------:R-:W-:Y:S05]  /*130a0*/  @!P0 BRA `(.L_x_908) ;  /* 0x0000000000048947 */ /* 0x000fea0003800000 */
[----:B------:R-:W-:Y:S01]  /*130b0*/  BPT.TRAP 0x1 ;  /* 0x000000040000795c */ /* 0x000fe20000300000 */
.L_x_908:
[----:B------:R-:W0:Y:S02]  /*130c0*/  SYNCS.PHASECHK.TRANS64.TRYWAIT P1, [R7+URZ+0x17060], R0 ;  /* 0x01706000070075a7 */ /* 0x000e24000802017f */
[----:B0-----:R-:W-:Y:S05]  /*130d0*/  @!P1 BRA `(.L_x_909) ;  /* 0x0000001400b09947 */ /* 0x001fea0003800000 */
.L_x_960:
[----:B------:R-:W-:Y:S05]  /*130e0*/  @!P0 BRA `(.L_x_910) ;  /* 0x0000000000048947 */ /* 0x000fea0003800000 */
[----:B------:R-:W-:Y:S01]  /*130f0*/  BPT.TRAP 0x1 ;  /* 0x000000040000795c */ /* 0x000fe20000300000 */
.L_x_910:
[----:B------:R-:W0:Y:S02]  /*13100*/  SYNCS.PHASECHK.TRANS64.TRYWAIT P1, [R5+URZ+0x17080], R2 ;  /* 0x01708002050075a7 */ /* 0x000e24000802017f */
[----:B0-----:R-:W-:Y:S05]  /*13110*/  @!P1 BRA `(.L_x_911) ;  /* 0x0000001400b49947 */ /* 0x001fea0003800000 */
.L_x_961:
[----:B------:R-:W-:Y:S05]  /*13120*/  @!P0 BRA `(.L_x_912) ;  /* 0x0000000000048947 */ /* 0x000fea0003800000 */
[----:B------:R-:W-:Y:S01]  /*13130*/  BPT.TRAP 0x1 ;  /* 0x000000040000795c */ /* 0x000fe20000300000 */
.L_x_912:
[----:B------:R0:W0:Y:S02]  /*13140*/  SYNCS.PHASECHK.TRANS64.TRYWAIT P0, [R7+URZ+0x17080], R0 ;  /* 0x01708000070075a7 */ /* 0x000024000800017f */
[----:B0-----:R-:W-:Y:S05]  /*13150*/  @!P0 NANOSLEEP.SYNCS 0x989680 ;  /* 0x009896800000895d */ /* 0x001fea0003900000 */
[----:B------:R-:W0:Y:S02]  /*13160*/  @!P0 SYNCS.PHASECHK.TRANS64 P0, [R7+URZ+0x17080], R0 ;  /* 0x01708000070085a7 */ /* 0x000e24000800007f */
[----:B0-----:R-:W-:Y:S05]  /*13170*/  @!P0 BRA `(.L_x_912) ;  /* 0xfffffffc00f08947 */ /* 0x001fea000383ffff */
.L_x_759:
[----:B------:R-:W-:Y:S05]  /*13180*/  BSYNC B6 ;  /* 0x0000000000067941 */ /* 0x000fea0003800000 */
.L_x_756:
[----:B------:R-:W-:Y:S05]  /*13190*/  EXIT ;  /* 0x000000000000794d */ /* 0x000fea0003800000 */
.L_x_769:
[----:B0-----:R-:W-:-:S04]  /*131a0*/  IMAD.U32 R3, RZ, RZ, UR45 ;  /* 0x0000002dff037e24 */ /* 0x001fc8000f8e00ff */
[----:B------:R0:W1:Y:S03]  /*131b0*/  SYNCS.PHASECHK.TRANS64.TRYWAIT P0, [R3+URZ+0x17000], R0 ;  /* 0x01700000030075a7 */ /* 0x000066000800017f */
[----:B-1----:R-:W-:Y:S05]  /*131c0*/  @!P0 NANOSLEEP.SYNCS 0x989680 ;  /* 0x009896800000895d */ /* 0x002fea0003900000 */
[----:B------:R-:W1:Y:S02]  /*131d0*/  @!P0 SYNCS.PHASECHK.TRANS64 P0, [R3+URZ+0x17000], R0 ;  /* 0x01700000030085a7 */ /* 0x000e64000800007f */
[----:B-1----:R-:W-:Y:S05]  /*131e0*/  @!P0 BRA `(.L_x_769) ;  /* 0xfffffffc00ec8947 */ /* 0x002fea000383ffff */
[----:B------:R-:W-:Y:S05]  /*131f0*/  BRA `(.L_x_913) ;  /* 0xfffffee400e87947 */ /* 0x000fea000383ffff */
.L_x_773:
[----:B0-----:R-:W-:-:S04]  /*13200*/  IMAD.U32 R3, RZ, RZ, UR45 ;  /* 0x0000002dff037e24 */ /* 0x001fc8000f8e00ff */
[----:B------:R0:W2:Y:S03]  /*13210*/  SYNCS.PHASECHK.TRANS64.TRYWAIT P1, [R3+URZ+0x17030], R0 ;  /* 0x01703000030075a7 */ /* 0x0000a6000802017f */
[----:B--2---:R-:W-:Y:S05]  /*13220*/  @!P1 NANOSLEEP.SYNCS 0x989680 ;  /* 0x009896800000995d */ /* 0x004fea0003900000 */
[----:B------:R-:W2:Y:S02]  /*13230*/  @!P1 SYNCS.PHASECHK.TRANS64 P1, [R3+URZ+0x17030], R0 ;  /* 0x01703000030095a7 */ /* 0x000ea4000802007f */
[----:B--2---:R-:W-:Y:S05]  /*13240*/  @!P1 BRA `(.L_x_773) ;  /* 0xfffffffc00ec9947 */ /* 0x004fea000383ffff */
[----:B------:R-:W-:Y:S05]  /*13250*/  BRA `(.L_x_772) ;  /* 0xfffffee800047947 */ /* 0x000fea000383ffff */
.L_x_790:
[----:B-1----:R-:W-:-:S04]  /*13260*/  IMAD.U32 R13, RZ, RZ, UR27 ;  /* 0x0000001bff0d7e24 */ /* 0x002fc8000f8e00ff */
[----:B------:R1:W2:Y:S03]  /*13270*/  SYNCS.PHASECHK.TRANS64.TRYWAIT P1, [R13+URZ+0x17030], R0 ;  /* 0x017030000d0075a7 */ /* 0x0002a6000802017f */
[----:B--2---:R-:W-:Y:S05]  /*13280*/  @!P1 NANOSLEEP.SYNCS 0x989680 ;  /* 0x009896800000995d */ /* 0x004fea0003900000 */
[----:B------:R-:W2:Y:S02]  /*13290*/  @!P1 SYNCS.PHASECHK.TRANS64 P1, [R13+URZ+0x17030], R0 ;  /* 0x017030000d0095a7 */ /* 0x000ea4000802007f */
[----:B--2---:R-:W-:Y:S05]  /*132a0*/  @!P1 BRA `(.L_x_790) ;  /* 0xfffffffc00ec9947 */ /* 0x004fea000383ffff */
[----:B------:R-:W-:Y:S05]  /*132b0*/  BRA `(.L_x_789) ;  /* 0xffffff1c00647947 */ /* 0x000fea000383ffff */
.L_x_794:
[----:B-1----:R-:W-:-:S04]  /*132c0*/  IMAD.U32 R13, RZ, RZ, UR15 ;  /* 0x0000000fff0d7e24 */ /* 0x002fc8000f8e00ff */
[----:B------:R1:W2:Y:S03]  /*132d0*/  SYNCS.PHASECHK.TRANS64.TRYWAIT P1, [R13+URZ+0x17050], R0 ;  /* 0x017050000d0075a7 */ /* 0x0002a6000802017f */
[----:B--2---:R-:W-:Y:S05]  /*132e0*/  @!P1 NANOSLEEP.SYNCS 0x989680 ;  /* 0x009896800000995d */ /* 0x004fea0003900000 */
[----:B------:R-:W2:Y:S02]  /*132f0*/  @!P1 SYNCS.PHASECHK.TRANS64 P1, [R13+URZ+0x17050], R0 ;  /* 0x017050000d0095a7 */ /* 0x000ea4000802007f */
[----:B--2---:R-:W-:Y:S05]  /*13300*/  @!P1 BRA `(.L_x_794) ;  /* 0xfffffffc00ec9947 */ /* 0x004fea000383ffff */
[----:B------:R-:W-:Y:S05]  /*13310*/  BRA `(.L_x_793) ;  /* 0xffffff1c00bc7947 */ /* 0x000fea000383ffff */
.L_x_813:
[----:B-1----:R-:W-:-:S04]  /*13320*/  IMAD.U32 R15, RZ, RZ, UR10 ;  /* 0x0000000aff0f7e24 */ /* 0x002fc8000f8e00ff */
[----:B------:R1:W2:Y:S03]  /*13330*/  SYNCS.PHASECHK.TRANS64.TRYWAIT P1, [R15+URZ+0x17030], R0 ;  /* 0x017030000f0075a7 */ /* 0x0002a6000802017f */
[----:B--2---:R-:W-:Y:S05]  /*13340*/  @!P1 NANOSLEEP.SYNCS 0x989680 ;  /* 0x009896800000995d */ /* 0x004fea0003900000 */
[----:B------:R-:W2:Y:S02]  /*13350*/  @!P1 SYNCS.PHASECHK.TRANS64 P1, [R15+URZ+0x17030], R0 ;  /* 0x017030000f0095a7 */ /* 0x000ea4000802007f */
[----:B--2---:R-:W-:Y:S05]  /*13360*/  @!P1 BRA `(.L_x_813) ;  /* 0xfffffffc00ec9947 */ /* 0x004fea000383ffff */
[----:B------:R-:W-:Y:S05]  /*13370*/  BRA `(.L_x_812) ;  /* 0xffffff4c00187947 */ /* 0x000fea000383ffff */
.L_x_817:
[----:B-1----:R-:W-:-:S04]  /*13380*/  IMAD.U32 R15, RZ, RZ, UR15 ;  /* 0x0000000fff0f7e24 */ /* 0x002fc8000f8e00ff */
[----:B------:R1:W2:Y:S03]  /*13390*/  SYNCS.PHASECHK.TRANS64.TRYWAIT P1, [R15+URZ+0x17050], R0 ;  /* 0x017050000f0075a7 */ /* 0x0002a6000802017f */
[----:B--2---:R-:W-:Y:S05]  /*133a0*/  @!P1 NANOSLEEP.SYNCS 0x989680 ;  /* 0x009896800000995d */ /* 0x004fea0003900000 */
[----:B------:R-:W2:Y:S02]  /*133b0*/  @!P1 SYNCS.PHASECHK.TRANS64 P1, [R15+URZ+0x17050], R0 ;  /* 0x017050000f0095a7 */ /* 0x000ea4000802007f */
[----:B--2---:R-:W-:Y:S05]  /*133c0*/  @!P1 BRA `(.L_x_817) ;  /* 0xfffffffc00ec9947 */ /* 0x004fea000383ffff */
[----:B------:R-:W-:Y:S05]  /*133d0*/  BRA `(.L_x_816) ;  /* 0xffffff4c00707947 */ /* 0x000fea000383ffff */
.L_x_825:
[----:B-1----:R-:W-:-:S04]  /*133e0*/  IMAD.U32 R13, RZ, RZ, UR21 ;  /* 0x00000015ff0d7e24 */ /* 0x002fc8000f8e00ff */
[----:B------:R1:W2:Y:S03]  /*133f0*/  SYNCS.PHASECHK.TRANS64.TRYWAIT P1, [R13+URZ+0x17030], R0 ;  /* 0x017030000d0075a7 */ /* 0x0002a6000802017f */
[----:B--2---:R-:W-:Y:S05]  /*13400*/  @!P1 NANOSLEEP.SYNCS 0x989680 ;  /* 0x009896800000995d */ /* 0x004fea0003900000 */
[----:B------:R-:W2:Y:S02]  /*13410*/  @!P1 SYNCS.PHASECHK.TRANS64 P1, [R13+URZ+0x17030], R0 ;  /* 0x017030000d0095a7 */ /* 0x000ea4000802007f */
[----:B--2---:R-:W-:Y:S05]  /*13420*/  @!P1 BRA `(.L_x_825) ;  /* 0xfffffffc00ec9947 */ /* 0x004fea000383ffff */
[----:B------:R-:W-:Y:S05]  /*13430*/  BRA `(.L_x_824) ;  /* 0xffffff6400f47947 */ /* 0x000fea000383ffff */
.L_x_829:
[----:B-1----:R-:W-:-:S04]  /*13440*/  IMAD.U32 R13, RZ, RZ, UR15 ;  /* 0x0000000fff0d7e24 */ /* 0x002fc8000f8e00ff */
[----:B------:R1:W2:Y:S03]  /*13450*/  SYNCS.PHASECHK.TRANS64.TRYWAIT P1, [R13+URZ+0x17050], R0 ;  /* 0x017050000d0075a7 */ /* 0x0002a6000802017f */
[----:B--2---:R-:W-:Y:S05]  /*13460*/  @!P1 NANOSLEEP.SYNCS 0x989680 ;  /* 0x009896800000995d */ /* 0x004fea0003900000 */
[----:B------:R-:W2:Y:S02]  /*13470*/  @!P1 SYNCS.PHASECHK.TRANS64 P1, [R13+URZ+0x17050], R0 ;  /* 0x017050000d0095a7 */ /* 0x000ea4000802007f */
[----:B--2---:R-:W-:Y:S05]  /*13480*/  @!P1 BRA `(.L_x_829) ;  /* 0xfffffffc00ec9947 */ /* 0x004fea000383ffff */
[----:B------:R-:W-:Y:S05]  /*13490*/  BRA `(.L_x_828) ;  /* 0xffffff68004c7947 */ /* 0x000fea000383ffff */
.L_x_844:
[----:B-1----:R-:W-:-:S04]  /*134a0*/  IMAD.U32 R5, RZ, RZ, UR18 ;  /* 0x00000012ff057e24 */ /* 0x002fc8000f8e00ff */
[----:B------:R1:W2:Y:S03]  /*134b0*/  SYNCS.PHASECHK.TRANS64.TRYWAIT P1, [R5+URZ+0x17050], R4 ;  /* 0x01705004050075a7 */ /* 0x0002a6000802017f */
[----:B--2---:R-:W-:Y:S05]  /*134c0*/  @!P1 NANOSLEEP.SYNCS 0x989680 ;  /* 0x009896800000995d */ /* 0x004fea0003900000 */
[----:B------:R-:W2:Y:S02]  /*134d0*/  @!P1 SYNCS.PHASECHK.TRANS64 P1, [R5+URZ+0x17050], R4 ;  /* 0x01705004050095a7 */ /* 0x000ea4000802007f */
[----:B--2---:R-:W-:Y:S05]  /*134e0*/  @!P1 BRA `(.L_x_844) ;  /* 0xfffffffc00ec9947 */ /* 0x004fea000383ffff */
[----:B------:R-:W-:Y:S05]  /*134f0*/  BRA `(.L_x_843) ;  /* 0xffffff9000d47947 */ /* 0x000fea000383ffff */
.L_x_863:
[----:B------:R-:W-:Y:S02]  /*13500*/  IMAD.MOV.U32 R13, RZ, RZ, R24 ;  /* 0x000000ffff0d7224 */ /* 0x000fe400078e0018 */
[----:B------:R-:W-:Y:S02]  /*13510*/  IMAD.MOV.U32 R12, RZ, RZ, RZ ;  /* 0x000000ffff0c7224 */ /* 0x000fe400078e00ff */
[----:B------:R-:W-:Y:S02]  /*13520*/  IMAD.MOV.U32 R11, RZ, RZ, 0x1f ;  /* 0x0000001fff0b7424 */ /* 0x000fe400078e00ff */
[----:B------:R-:W-:-:S07]  /*13530*/  IMAD.MOV.U32 R15, RZ, RZ, -0x1 ;  /* 0xffffffffff0f7424 */ /* 0x000fce00078e00ff */
[----:B0----5:R-:W-:Y:S05]  /*13540*/  WARPSYNC.COLLECTIVE R15, `(.L_x_914) ;  /* 0x000000000f087348 */ /* 0x021fea0003c00000 */
[----:B------:R1:W2:Y:S02]  /*13550*/  SHFL.IDX P6, R14, R13, R12, R11 ;  /* 0x0000000c0d0e7389 */ /* 0x0002a400000c000b */
[----:B012--5:R-:W-:Y:S01]  /*13560*/  ENDCOLLECTIVE ;  /* 0x000000000000791b */ /* 0x027fe20003800000 */
.L_x_914:
[----:B------:R-:W-:Y:S05]  /*13570*/  BRA `(.L_x_915) ;  /* 0xffffffcc00847947 */ /* 0x000fea000383ffff */
.L_x_865:
[----:B0-----:R-:W-:-:S04]  /*13580*/  IMAD.U32 R3, RZ, RZ, UR48 ;  /* 0x00000030ff037e24 */ /* 0x001fc8000f8e00ff */
[----:B------:R0:W1:Y:S03]  /*13590*/  SYNCS.PHASECHK.TRANS64.TRYWAIT P0, [R3+URZ+0x17080], R10 ;  /* 0x0170800a030075a7 */ /* 0x000066000800017f */
[----:B-1----:R-:W-:Y:S05]  /*135a0*/  @!P0 NANOSLEEP.SYNCS 0x989680 ;  /* 0x009896800000895d */ /* 0x002fea0003900000 */
[----:B------:R-:W1:Y:S02]  /*135b0*/  @!P0 SYNCS.PHASECHK.TRANS64 P0, [R3+URZ+0x17080], R10 ;  /* 0x0170800a030085a7 */ /* 0x000e64000800007f */
[----:B-1----:R-:W-:Y:S05]  /*135c0*/  @!P0 BRA `(.L_x_865) ;  /* 0xfffffffc00ec8947 */ /* 0x002fea000383ffff */
[----:B------:R-:W-:Y:S05]  /*135d0*/  BRA `(.L_x_916) ;  /* 0xffffffd000107947 */ /* 0x000fea000383ffff */
.L_x_866:
        /* <DEDUP_REMOVED lines=8> */
.L_x_918:
[----:B------:R-:W-:Y:S05]  /*13660*/  BSYNC B0 ;  /* 0x0000000000007941 */ /* 0x000fea0003800000 */
.L_x_917:
        /* <DEDUP_REMOVED lines=10> */
.L_x_919:
        /* <DEDUP_REMOVED lines=8> */
.L_x_920:
        /* <DEDUP_REMOVED lines=13> */
.L_x_921:
        /* <DEDUP_REMOVED lines=10> */
.L_x_869:
[----:B0-----:R-:W-:-:S04]  /*13900*/  IMAD.U32 R3, RZ, RZ, UR48 ;  /* 0x00000030ff037e24 */ /* 0x001fc8000f8e00ff */
[----:B------:R0:W1:Y:S03]  /*13910*/  SYNCS.PHASECHK.TRANS64.TRYWAIT P1, [R3+URZ+0x17040], R10 ;  /* 0x0170400a030075a7 */ /* 0x000066000802017f */
[----:B-1----:R-:W-:Y:S05]  /*13920*/  @!P1 NANOSLEEP.SYNCS 0x989680 ;  /* 0x009896800000995d */ /* 0x002fea0003900000 */
[----:B------:R-:W1:Y:S02]  /*13930*/  @!P1 SYNCS.PHASECHK.TRANS64 P1, [R3+URZ+0x17040], R10 ;  /* 0x0170400a030095a7 */ /* 0x000e64000802007f */
[----:B-1----:R-:W-:Y:S05]  /*13940*/  @!P1 BRA `(.L_x_869) ;  /* 0xfffffffc00ec9947 */ /* 0x002fea000383ffff */
[----:B------:R-:W-:Y:S05]  /*13950*/  BRA `(.L_x_923) ;  /* 0xffffffd0004c7947 */ /* 0x000fea000383ffff */
.L_x_870:
        /* <DEDUP_REMOVED lines=8> */
.L_x_925:
[----:B------:R-:W-:Y:S05]  /*139e0*/  BSYNC B0 ;  /* 0x0000000000007941 */ /* 0x000fea0003800000 */
.L_x_924:
        /* <DEDUP_REMOVED lines=8> */
.L_x_926:
        /* <DEDUP_REMOVED lines=8> */
.L_x_927:
        /* <DEDUP_REMOVED lines=11> */
.L_x_928:
[----:B------:R-:W-:Y:S05]  /*13ba0*/  BRA `(.L_x_929) ;  /* 0xffffffd000547947 */ /* 0x000fea000383ffff */
.L_x_873:
[----:B------:R-:W-:Y:S02]  /*13bb0*/  IMAD.MOV.U32 R13, RZ, RZ, R4 ;  /* 0x000000ffff0d7224 */ /* 0x000fe400078e0004 */
[----:B------:R-:W-:Y:S02]  /*13bc0*/  IMAD.MOV.U32 R12, RZ, RZ, RZ ;  /* 0x000000ffff0c7224 */ /* 0x000fe400078e00ff */
[----:B------:R-:W-:Y:S02]  /*13bd0*/  IMAD.MOV.U32 R11, RZ, RZ, 0x1e1f ;  /* 0x00001e1fff0b7424 */ /* 0x000fe400078e00ff */
[----:B------:R-:W-:-:S07]  /*13be0*/  IMAD.MOV.U32 R15, RZ, RZ, -0x1 ;  /* 0xffffffffff0f7424 */ /* 0x000fce00078e00ff */
[----:B------:R-:W-:Y:S05]  /*13bf0*/  WARPSYNC.COLLECTIVE R15, `(.L_x_930) ;  /* 0x000000000f087348 */ /* 0x000fea0003c00000 */
[----:B------:R0:W1:Y:S02]  /*13c00*/  SHFL.IDX P6, R14, R13, R12, R11 ;  /* 0x0000000c0d0e7389 */ /* 0x00006400000c000b */
[----:B01----:R-:W-:Y:S01]  /*13c10*/  ENDCOLLECTIVE ;  /* 0x000000000000791b */ /* 0x003fe20003800000 */
.L_x_930:
[----:B------:R-:W-:Y:S02]  /*13c20*/  IMAD.MOV.U32 R13, RZ, RZ, R0 ;  /* 0x000000ffff0d7224 */ /* 0x000fe400078e0000 */
[----:B------:R-:W-:-:S07]  /*13c30*/  IMAD.MOV.U32 R2, RZ, RZ, R14 ;  /* 0x000000ffff027224 */ /* 0x000fce00078e000e */
[----:B------:R-:W-:Y:S05]  /*13c40*/  WARPSYNC.COLLECTIVE R15, `(.L_x_931) ;  /* 0x000000000f087348 */ /* 0x000fea0003c00000 */
[----:B------:R0:W1:Y:S02]  /*13c50*/  SHFL.IDX P6, R14, R13, R12, R11 ;  /* 0x0000000c0d0e7389 */ /* 0x00006400000c000b */
[----:B01----:R-:W-:Y:S01]  /*13c60*/  ENDCOLLECTIVE ;  /* 0x000000000000791b */ /* 0x003fe20003800000 */
.L_x_931:
[----:B------:R-:W-:Y:S02]  /*13c70*/  ULDC UR4, c[0x0][0x288] ;  /* 0x0000a20000047ab9 */ /* 0x000fe40000000800 */
[----:B------:R-:W-:Y:S02]  /*13c80*/  IMAD R7, R8, UR4, RZ ;  /* 0x0000000408077c24 */ /* 0x000fe4000f8e02ff */
[----:B------:R-:W-:-:S05]  /*13c90*/  VIADD R8, R27, UR43 ;  /* 0x0000002b1b087c36 */ /* 0x000fca0008000000 */
        /* <DEDUP_REMOVED lines=9> */
.L_x_932:
[----:B------:R-:W-:Y:S01]  /*13d30*/  @!PT LDS RZ, [RZ] ;  /* 0x00000000fffff984 */ /* 0x000fe20000000800 */
[----:B------:R-:W-:Y:S01]  /*13d40*/  @!PT LDS RZ, [RZ] ;  /* 0x00000000fffff984 */ /* 0x000fe20000000800 */
[----:B------:R-:W-:Y:S01]  /*13d50*/  @!PT LDS RZ, [RZ] ;  /* 0x00000000fffff984 */ /* 0x000fe20000000800 */
[----:B------:R0:W-:Y:S04]  /*13d60*/  @!P1 LDGSTS.E.BYPASS.LTC128B.128 [R19+0xc400], desc[UR36][R2.64], !P3 ;  /* 0x0c40000002139fae */ /* 0x0001e8000d901d64 */
[----:B------:R0:W-:Y:S04]  /*13d70*/  @!P1 LDGSTS.E.BYPASS.LTC128B.128 [R19+0xdc00], desc[UR36][R2.64+0x20], !P2 ;  /* 0x0dc0002002139fae */ /* 0x0001e8000d101d64 */
[----:B------:R0:W-:Y:S01]  /*13d80*/  @!P1 LDGSTS.E.BYPASS.LTC128B.128 [R19+0xf400], desc[UR36][R2.64+0x40], !P0 ;  /* 0x0f40004002139fae */ /* 0x0001e2000c101d64 */
[----:B------:R-:W-:Y:S02]  /*13d90*/  IMAD.MOV.U32 R13, RZ, RZ, R0 ;  /* 0x000000ffff0d7224 */ /* 0x000fe400078e0000 */
[----:B------:R-:W-:-:S05]  /*13da0*/  VIADD R0, R8, 0x40 ;  /* 0x0000004008007836 */ /* 0x000fca0000000000 */
[----:B------:R-:W-:Y:S01]  /*13db0*/  ISETP.GE.AND P1, PT, R0, R7, PT ;  /* 0x000000070000720c */ /* 0x000fe20003f26270 */
[----:B------:R-:W-:-:S12]  /*13dc0*/  IMAD.MOV.U32 R4, RZ, RZ, R14 ;  /* 0x000000ffff047224 */ /* 0x000fd800078e000e */
[----:B0-----:R-:W-:Y:S05]  /*13dd0*/  WARPSYNC.COLLECTIVE R15, `(.L_x_933) ;  /* 0x000000000f087348 */ /* 0x001fea0003c00000 */
[----:B------:R1:W2:Y:S02]  /*13de0*/  SHFL.IDX P6, R14, R13, R12, R11 ;  /* 0x0000000c0d0e7389 */ /* 0x0002a400000c000b */
[----:B012---:R-:W-:Y:S01]  /*13df0*/  ENDCOLLECTIVE ;  /* 0x000000000000791b */ /* 0x007fe20003800000 */
.L_x_933:
[----:B------:R-:W-:Y:S02]  /*13e00*/  IMAD.MOV.U32 R13, RZ, RZ, R6 ;  /* 0x000000ffff0d7224 */ /* 0x000fe400078e0006 */
[----:B------:R-:W-:Y:S01]  /*13e10*/  IMAD.MOV.U32 R12, RZ, RZ, RZ ;  /* 0x000000ffff0c7224 */ /* 0x000fe200078e00ff */
[----:B------:R-:W-:-:S05]  /*13e20*/  @!P1 IADD3 R14, P4, R20, R14, RZ ;  /* 0x0000000e140e9210 */ /* 0x000fca0007f9e0ff */
[----:B------:R-:W-:-:S08]  /*13e30*/  @!P1 IMAD.MOV.U32 R2, RZ, RZ, R14 ;  /* 0x000000ffff029224 */ /* 0x000fd000078e000e */
[----:B------:R-:W-:Y:S05]  /*13e40*/  WARPSYNC.COLLECTIVE R15, `(.L_x_934) ;  /* 0x000000000f087348 */ /* 0x000fea0003c00000 */
[----:B------:R0:W1:Y:S02]  /*13e50*/  SHFL.IDX P6, R14, R13, R12, R11 ;  /* 0x0000000c0d0e7389 */ /* 0x00006400000c000b */
[----:B01----:R-:W-:Y:S01]  /*13e60*/  ENDCOLLECTIVE ;  /* 0x000000000000791b */ /* 0x003fe20003800000 */
.L_x_934:
        /* <DEDUP_REMOVED lines=13> */
.L_x_935:
[----:B------:R-:W-:Y:S05]  /*13f40*/  BRA `(.L_x_936) ;  /* 0xffffffd400a47947 */ /* 0x000fea000383ffff */
.L_x_876:
[----:B0-2---:R-:W-:-:S04]  /*13f50*/  IMAD.U32 R3, RZ, RZ, UR48 ;  /* 0x00000030ff037e24 */ /* 0x005fc8000f8e00ff */
[----:B------:R0:W2:Y:S03]  /*13f60*/  SYNCS.PHASECHK.TRANS64.TRYWAIT P1, [R3+URZ+0x17020], R0 ;  /* 0x01702000030075a7 */ /* 0x0000a6000802017f */
[----:B--2---:R-:W-:Y:S05]  /*13f70*/  @!P1 NANOSLEEP.SYNCS 0x989680 ;  /* 0x009896800000995d */ /* 0x004fea0003900000 */
[----:B------:R-:W2:Y:S02]  /*13f80*/  @!P1 SYNCS.PHASECHK.TRANS64 P1, [R3+URZ+0x17020], R0 ;  /* 0x01702000030095a7 */ /* 0x000ea4000802007f */
[----:B--2---:R-:W-:Y:S05]  /*13f90*/  @!P1 BRA `(.L_x_876) ;  /* 0xfffffffc00ec9947 */ /* 0x004fea000383ffff */
[----:B------:R-:W-:Y:S05]  /*13fa0*/  BRA `(.L_x_937) ;  /* 0xffffffd400ec7947 */ /* 0x000fea000383ffff */
.L_x_879:
[----:B0-----:R0:W2:Y:S02]  /*13fb0*/  SYNCS.PHASECHK.TRANS64.TRYWAIT P1, [R5+URZ+0x17080], R10 ;  /* 0x0170800a050075a7 */ /* 0x0010a4000802017f */
[----:B--2---:R-:W-:Y:S05]  /*13fc0*/  @!P1 NANOSLEEP.SYNCS 0x989680 ;  /* 0x009896800000995d */ /* 0x004fea0003900000 */
[----:B------:R-:W2:Y:S02]  /*13fd0*/  @!P1 SYNCS.PHASECHK.TRANS64 P1, [R5+URZ+0x17080], R10 ;  /* 0x0170800a050095a7 */ /* 0x000ea4000802007f */
[----:B--2---:R-:W-:Y:S05]  /*13fe0*/  @!P1 BRA `(.L_x_879) ;  /* 0xfffffffc00f09947 */ /* 0x004fea000383ffff */
[----:B------:R-:W-:Y:S05]  /*13ff0*/  BRA `(.L_x_938) ;  /* 0xffffffd800ac7947 */ /* 0x000fea000383ffff */
.L_x_880:
        /* <DEDUP_REMOVED lines=8> */
.L_x_940:
[----:B------:R-:W-:Y:S05]  /*14080*/  BSYNC B0 ;  /* 0x0000000000007941 */ /* 0x000fea0003800000 */
.L_x_939:
        /* <DEDUP_REMOVED lines=8> */
.L_x_941:
[----:B------:R-:W-:Y:S02]  /*14110*/  IMAD.MOV.U32 R13, RZ, RZ, R27 ;  /* 0x000000ffff0d7224 */ /* 0x000fe400078e001b */
[----:B------:R-:W-:Y:S02]  /*14120*/  IMAD.MOV.U32 R12, RZ, RZ, 0x1 ;  /* 0x00000001ff0c7424 */ /* 0x000fe400078e00ff */
[----:B------:R-:W-:-:S07]  /*14130*/  IMAD.MOV.U32 R2, RZ, RZ, R14 ;  /* 0x000000ffff027224 */ /* 0x000fce00078e000e */
[----:B------:R-:W-:Y:S05]  /*14140*/  WARPSYNC.COLLECTIVE R15, `(.L_x_942) ;  /* 0x000000000f087348 */ /* 0x000fea0003c00000 */
[----:B------:R0:W1:Y:S02]  /*14150*/  SHFL.IDX P6, R14, R13, R12, R11 ;  /* 0x0000000c0d0e7389 */ /* 0x00006400000c000b */
[----:B01----:R-:W-:Y:S01]  /*14160*/  ENDCOLLECTIVE ;  /* 0x000000000000791b */ /* 0x003fe20003800000 */
.L_x_942:
        /* <DEDUP_REMOVED lines=14> */
.L_x_943:
[----:B------:R-:W-:Y:S01]  /*14250*/  IMAD.MOV.U32 R2, RZ, RZ, R14 ;  /* 0x000000ffff027224 */ /* 0x000fe200078e000e */
[----:B------:R-:W-:Y:S06]  /*14260*/  BRA `(.L_x_944) ;  /* 0xffffffd800c87947 */ /* 0x000fec000383ffff */
.L_x_883:
[----:B---3--:R3:W4:Y:S02]  /*14270*/  SYNCS.PHASECHK.TRANS64.TRYWAIT P1, [R5+URZ+0x17040], R10 ;  /* 0x0170400a050075a7 */ /* 0x008724000802017f */
[----:B----4-:R-:W-:Y:S05]  /*14280*/  @!P1 NANOSLEEP.SYNCS 0x989680 ;  /* 0x009896800000995d */ /* 0x010fea0003900000 */
[----:B------:R-:W4:Y:S02]  /*14290*/  @!P1 SYNCS.PHASECHK.TRANS64 P1, [R5+URZ+0x17040], R10 ;  /* 0x0170400a050095a7 */ /* 0x000f24000802007f */
[----:B----4-:R-:W-:Y:S05]  /*142a0*/  @!P1 BRA `(.L_x_883) ;  /* 0xfffffffc00f09947 */ /* 0x010fea000383ffff */
[----:B------:R-:W-:Y:S05]  /*142b0*/  BRA `(.L_x_945) ;  /* 0xffffffdc001c7947 */ /* 0x000fea000383ffff */
.L_x_884:
        /* <DEDUP_REMOVED lines=8> */
.L_x_947:
[----:B------:R-:W-:Y:S05]  /*14340*/  BSYNC B0 ;  /* 0x0000000000007941 */ /* 0x000fea0003800000 */
.L_x_946:
        /* <DEDUP_REMOVED lines=9> */
.L_x_948:
[----:B------:R-:W-:Y:S02]  /*143e0*/  VIADD R8, R8, UR48 ;  /* 0x0000003008087c36 */ /* 0x000fe40008000000 */
[----:B------:R-:W-:Y:S02]  /*143f0*/  IMAD.MOV.U32 R13, RZ, RZ, R9 ;  /* 0x000000ffff0d7224 */ /* 0x000fe400078e0009 */
[----:B------:R-:W-:Y:S01]  /*14400*/  IMAD.MOV.U32 R12, RZ, RZ, 0x1 ;  /* 0x00000001ff0c7424 */ /* 0x000fe200078e00ff */
[----:B------:R-:W-:-:S13]  /*14410*/  IADD3 R2, P1, R24, R14, RZ ;  /* 0x0000000e18027210 */ /* 0x000fda0007f3e0ff */
[----:B------:R-:W-:Y:S05]  /*14420*/  WARPSYNC.COLLECTIVE R15, `(.L_x_949) ;  /* 0x000000000f087348 */ /* 0x000fea0003c00000 */
[----:B------:R0:W1:Y:S02]  /*14430*/  SHFL.IDX P6, R14, R13, R12, R11 ;  /* 0x0000000c0d0e7389 */ /* 0x00006400000c000b */
[----:B01----:R-:W-:Y:S01]  /*14440*/  ENDCOLLECTIVE ;  /* 0x000000000000791b */ /* 0x003fe20003800000 */
.L_x_949:
        /* <DEDUP_REMOVED lines=12> */
.L_x_950:
[----:B------:R-:W-:Y:S05]  /*14510*/  BRA `(.L_x_951) ;  /* 0xffffffdc00247947 */ /* 0x000fea000383ffff */
.L_x_887:
[----:B0-----:R0:W1:Y:S02]  /*14520*/  SYNCS.PHASECHK.TRANS64.TRYWAIT P2, [R3+URZ+0x17070], R2 ;  /* 0x01707002030075a7 */ /* 0x001064000804017f */
[----:B-1----:R-:W-:Y:S05]  /*14530*/  @!P2 NANOSLEEP.SYNCS 0x989680 ;  /* 0x009896800000a95d */ /* 0x002fea0003900000 */
[----:B------:R-:W1:Y:S02]  /*14540*/  @!P2 SYNCS.PHASECHK.TRANS64 P2, [R3+URZ+0x17070], R2 ;  /* 0x017070020300a5a7 */ /* 0x000e64000804007f */
[----:B-1----:R-:W-:Y:S05]  /*14550*/  @!P2 BRA `(.L_x_887) ;  /* 0xfffffffc00f0a947 */ /* 0x002fea000383ffff */
[----:B------:R-:W-:Y:S05]  /*14560*/  BRA `(.L_x_952) ;  /* 0xffffffdc00847947 */ /* 0x000fea000383ffff */
.L_x_889:
[----:B0-----:R0:W1:Y:S02]  /*14570*/  SYNCS.PHASECHK.TRANS64.TRYWAIT P2, [R3+URZ+0x17060], R2 ;  /* 0x01706002030075a7 */ /* 0x001064000804017f */
[----:B-1----:R-:W-:Y:S05]  /*14580*/  @!P2 NANOSLEEP.SYNCS 0x989680 ;  /* 0x009896800000a95d */ /* 0x002fea0003900000 */
[----:B------:R-:W1:Y:S02]  /*14590*/  @!P2 SYNCS.PHASECHK.TRANS64 P2, [R3+URZ+0x17060], R2 ;  /* 0x017060020300a5a7 */ /* 0x000e64000804007f */
[----:B-1----:R-:W-:Y:S05]  /*145a0*/  @!P2 BRA `(.L_x_889) ;  /* 0xfffffffc00f0a947 */ /* 0x002fea000383ffff */
[----:B------:R-:W-:Y:S05]  /*145b0*/  BRA `(.L_x_953) ;  /* 0xffffffdc00947947 */ /* 0x000fea000383ffff */
.L_x_896:
[----:B--2---:R2:W3:Y:S02]  /*145c0*/  SYNCS.PHASECHK.TRANS64.TRYWAIT P0, [R3+URZ+0x17070], R2 ;  /* 0x01707002030075a7 */ /* 0x0044e4000800017f */
[----:B---3--:R-:W-:Y:S05]  /*145d0*/  @!P0 NANOSLEEP.SYNCS 0x989680 ;  /* 0x009896800000895d */ /* 0x008fea0003900000 */
[----:B------:R-:W3:Y:S02]  /*145e0*/  @!P0 SYNCS.PHASECHK.TRANS64 P0, [R3+URZ+0x17070], R2 ;  /* 0x01707002030085a7 */ /* 0x000ee4000800007f */
[----:B---3--:R-:W-:Y:S05]  /*145f0*/  @!P0 BRA `(.L_x_896) ;  /* 0xfffffffc00f08947 */ /* 0x008fea000383ffff */
[----:B------:R-:W-:Y:S05]  /*14600*/  BRA `(.L_x_954) ;  /* 0xffffffe000c87947 */ /* 0x000fea000383ffff */
.L_x_898:
[----:B0-----:R0:W2:Y:S02]  /*14610*/  SYNCS.PHASECHK.TRANS64.TRYWAIT P0, [R3+URZ+0x17060], R4 ;  /* 0x01706004030075a7 */ /* 0x0010a4000800017f */
[----:B--2---:R-:W-:Y:S05]  /*14620*/  @!P0 NANOSLEEP.SYNCS 0x989680 ;  /* 0x009896800000895d */ /* 0x004fea0003900000 */
[----:B------:R-:W2:Y:S02]  /*14630*/  @!P0 SYNCS.PHASECHK.TRANS64 P0, [R3+URZ+0x17060], R4 ;  /* 0x01706004030085a7 */ /* 0x000ea4000800007f */
[----:B--2---:R-:W-:Y:S05]  /*14640*/  @!P0 BRA `(.L_x_898) ;  /* 0xfffffffc00f08947 */ /* 0x004fea000383ffff */
[----:B------:R-:W-:Y:S05]  /*14650*/  BRA `(.L_x_955) ;  /* 0xffffffe000e47947 */ /* 0x000fea000383ffff */
.L_x_901:
[----:B--2---:R2:W3:Y:S02]  /*14660*/  SYNCS.PHASECHK.TRANS64.TRYWAIT P0, [R7+URZ+0x17020], R2 ;  /* 0x01702002070075a7 */ /* 0x0044e4000800017f */
[----:B---3--:R-:W-:Y:S05]  /*14670*/  @!P0 NANOSLEEP.SYNCS 0x989680 ;  /* 0x009896800000895d */ /* 0x008fea0003900000 */
[----:B------:R-:W3:Y:S02]  /*14680*/  @!P0 SYNCS.PHASECHK.TRANS64 P0, [R7+URZ+0x17020], R2 ;  /* 0x01702002070085a7 */ /* 0x000ee4000800007f */
[----:B---3--:R-:W-:Y:S05]  /*14690*/  @!P0 BRA `(.L_x_901) ;  /* 0xfffffffc00f08947 */ /* 0x008fea000383ffff */
[----:B------:R-:W-:Y:S05]  /*146a0*/  BRA `(.L_x_956) ;  /* 0xffffffe400fc7947 */ /* 0x000fea000383ffff */
.L_x_903:
[----:B--2---:R2:W3:Y:S02]  /*146b0*/  SYNCS.PHASECHK.TRANS64.TRYWAIT P1, [R5+URZ+0x17040], R2 ;  /* 0x01704002050075a7 */ /* 0x0044e4000802017f */
[----:B---3--:R-:W-:Y:S05]  /*146c0*/  @!P1 NANOSLEEP.SYNCS 0x989680 ;  /* 0x009896800000995d */ /* 0x008fea0003900000 */
[----:B------:R-:W3:Y:S02]  /*146d0*/  @!P1 SYNCS.PHASECHK.TRANS64 P1, [R5+URZ+0x17040], R2 ;  /* 0x01704002050095a7 */ /* 0x000ee4000802007f */
[----:B---3--:R-:W-:Y:S05]  /*146e0*/  @!P1 BRA `(.L_x_903) ;  /* 0xfffffffc00f09947 */ /* 0x008fea000383ffff */
[----:B------:R-:W-:Y:S05]  /*146f0*/  BRA `(.L_x_957) ;  /* 0xffffffe800387947 */ /* 0x000fea000383ffff */
.L_x_905:
[----:B---3--:R3:W4:Y:S02]  /*14700*/  SYNCS.PHASECHK.TRANS64.TRYWAIT P1, [R7+URZ+0x17040], R0 ;  /* 0x01704000070075a7 */ /* 0x008724000802017f */
[----:B----4-:R-:W-:Y:S05]  /*14710*/  @!P1 NANOSLEEP.SYNCS 0x989680 ;  /* 0x009896800000995d */ /* 0x010fea0003900000 */
[----:B------:R-:W4:Y:S02]  /*14720*/  @!P1 SYNCS.PHASECHK.TRANS64 P1, [R7+URZ+0x17040], R0 ;  /* 0x01704000070095a7 */ /* 0x000f24000802007f */
[----:B----4-:R-:W-:Y:S05]  /*14730*/  @!P1 BRA `(.L_x_905) ;  /* 0xfffffffc00f09947 */ /* 0x010fea000383ffff */
[----:B------:R-:W-:Y:S05]  /*14740*/  BRA `(.L_x_958) ;  /* 0xffffffe800447947 */ /* 0x000fea000383ffff */
.L_x_907:
[----:B----4-:R4:W0:Y:S02]  /*14750*/  SYNCS.PHASECHK.TRANS64.TRYWAIT P1, [R5+URZ+0x17060], R2 ;  /* 0x01706002050075a7 */ /* 0x010824000802017f */
[----:B0-----:R-:W-:Y:S05]  /*14760*/  @!P1 NANOSLEEP.SYNCS 0x989680 ;  /* 0x009896800000995d */ /* 0x001fea0003900000 */
[----:B------:R-:W0:Y:S02]  /*14770*/  @!P1 SYNCS.PHASECHK.TRANS64 P1, [R5+URZ+0x17060], R2 ;  /* 0x01706002050095a7 */ /* 0x000e24000802007f */
[----:B0-----:R-:W-:Y:S05]  /*14780*/  @!P1 BRA `(.L_x_907) ;  /* 0xfffffffc00f09947 */ /* 0x001fea000383ffff */
[----:B------:R-:W-:Y:S05]  /*14790*/  BRA `(.L_x_959) ;  /* 0xffffffe800407947 */ /* 0x000fea000383ffff */
.L_x_909:
[----:B------:R0:W0:Y:S02]  /*147a0*/  SYNCS.PHASECHK.TRANS64.TRYWAIT P1, [R7+URZ+0x17060], R0 ;  /* 0x01706000070075a7 */ /* 0x000024000802017f */
[----:B0-----:R-:W-:Y:S05]  /*147b0*/  @!P1 NANOSLEEP.SYNCS 0x989680 ;  /* 0x009896800000995d */ /* 0x001fea0003900000 */
[----:B------:R-:W0:Y:S02]  /*147c0*/  @!P1 SYNCS.PHASECHK.TRANS64 P1, [R7+URZ+0x17060], R0 ;  /* 0x01706000070095a7 */ /* 0x000e24000802007f */
[----:B0-----:R-:W-:Y:S05]  /*147d0*/  @!P1 BRA `(.L_x_909) ;  /* 0xfffffffc00f09947 */ /* 0x001fea000383ffff */
[----:B------:R-:W-:Y:S05]  /*147e0*/  BRA `(.L_x_960) ;  /* 0xffffffe8003c7947 */ /* 0x000fea000383ffff */
.L_x_911:
[----:B------:R0:W0:Y:S02]  /*147f0*/  SYNCS.PHASECHK.TRANS64.TRYWAIT P1, [R5+URZ+0x17080], R2 ;  /* 0x01708002050075a7 */ /* 0x000024000802017f */
[----:B0-----:R-:W-:Y:S05]  /*14800*/  @!P1 NANOSLEEP.SYNCS 0x989680 ;  /* 0x009896800000995d */ /* 0x001fea0003900000 */
[----:B------:R-:W0:Y:S02]  /*14810*/  @!P1 SYNCS.PHASECHK.TRANS64 P1, [R5+URZ+0x17080], R2 ;  /* 0x01708002050095a7 */ /* 0x000e24000802007f */
[----:B0-----:R-:W-:Y:S05]  /*14820*/  @!P1 BRA `(.L_x_911) ;  /* 0xfffffffc00f09947 */ /* 0x001fea000383ffff */
[----:B------:R-:W-:Y:S05]  /*14830*/  BRA `(.L_x_961) ;  /* 0xffffffe800387947 */ /* 0x000fea000383ffff */
.L_x_962:
        /* <DEDUP_REMOVED lines=12> */
.L_x_2540:


//--------------------- .text._ZN7cutlass13device_kernelIN5flash11enable_sm90INS1_16FlashAttnFwdSm90INS1_25CollectiveMainloopFwdSm90ILi2EN4cute5tupleIJNS5_1CILi1EEES8_S8_EEENS6_IJNS7_ILi192EEENS7_ILi128EEENS7_ILi96EEEEEELi96ENS_12float_e4m3_tEfNS_4arch4Sm90ELb0ELb1ELb0ELb1ELb1ELb0ELb0ELb1ELb1ELb1ELb1ELb0EEENS1_21CollectiveEpilogueFwdINS6_IJSA_SC_SB_EEES9_NS_10bfloat16_tESG_Li384ELb1ELb1ELb1ELb1EEENS1_36VarlenDynamicPersistentTileSchedulerILi192ELi128ELi384ELi128ELb1ELb1ELb1ELb1ELb0ELb1EEEEEEEEEvNT_6ParamsE --------------------------
	.section	.text._ZN7cutlass13device_kernelIN5flash11enable_sm90INS1_16FlashAttnFwdSm90INS1_25CollectiveMainloopFwdSm90ILi2EN4cute5tupleIJNS5_1CILi1EEES8_S8_EEENS6_IJNS7_ILi192EEENS7_ILi128EEENS7_ILi96EEEEEELi96ENS_12float_e4m3_tEfNS_4arch4Sm90ELb0ELb1ELb0ELb1ELb1ELb0ELb0ELb1ELb1ELb1ELb1ELb0EEENS1_21CollectiveEpilogueFwdINS6_IJSA_SC_SB_EEES9_NS_10bfloat16_tESG_Li384ELb1ELb1ELb1ELb1EEENS1_36VarlenDynamicPersistentTileSchedulerILi192ELi128ELi384ELi128ELb1ELb1ELb1ELb1ELb0ELb1EEEEEEEEEvNT_6ParamsE,"ax",@progbits
	.align	128
.text._ZN7cutlass13device_kernelIN5flash11enable_sm90INS1_16FlashAttnFwdSm90INS1_25CollectiveMainloopFwdSm90ILi2EN4cute5tupleIJNS5_1CILi1EEES8_S8_EEENS6_IJNS7_ILi192EEENS7_ILi128EEENS7_ILi96EEEEEELi96ENS_12float_e4m3_tEfNS_4arch4Sm90ELb0ELb1ELb0ELb1ELb1ELb0ELb0ELb1ELb1ELb1ELb1ELb0EEENS1_21CollectiveEpilogueFwdINS6_IJSA_SC_SB_EEES9_NS_10bfloat16_tESG_Li384ELb1ELb1ELb1ELb1EEENS1_36VarlenDynamicPersistentTileSchedulerILi192ELi128ELi384ELi128ELb1ELb1ELb1ELb1ELb0ELb1EEEEEEEEEvNT_6ParamsE:
        .type           _ZN7cutlass13device_kernelIN5flash11enable_sm90INS1_16FlashAttnFwdSm90INS1_25CollectiveMainloopFwdSm90ILi2EN4cute5tupleIJNS5_1CILi1EEES8_S8_EEENS6_IJNS7_ILi192EEENS7_ILi128EEENS7_ILi96EEEEEELi96ENS_12float_e4m3_tEfNS_4arch4Sm90ELb0ELb1ELb0ELb1ELb1ELb0ELb0ELb1ELb1ELb1ELb1ELb0EEENS1_21CollectiveEpilogueFwdINS6_IJSA_SC_SB_EEES9_NS_10bfloat16_tESG_Li384ELb1ELb1ELb1ELb1EEENS1_36VarlenDynamicPersistentTileSchedulerILi192ELi128ELi384ELi128ELb1ELb1ELb1ELb1ELb0ELb1EEEEEEEEEvNT_6ParamsE,@function
        .size           _ZN7cutlass13device_kernelIN5flash11enable_sm90INS1_16FlashAttnFwdSm90INS1_25CollectiveMainloopFwdSm90ILi2EN4cute5tupleIJNS5_1CILi1EEES8_S8_EEENS6_IJNS7_ILi192EEENS7_ILi128EEENS7_ILi96EEEEEELi96ENS_12float_e4m3_tEfNS_4arch4Sm90ELb0ELb1ELb0ELb1ELb1ELb0ELb0ELb1ELb1ELb1ELb1ELb0EEENS1_21CollectiveEpilogueFwdINS6_IJSA_SC_SB_EEES9_NS_10bfloat16_tESG_Li384ELb1ELb1ELb1ELb1EEENS1_36VarlenDynamicPersistentTileSchedulerILi192ELi128ELi384ELi128ELb1ELb1ELb1ELb1ELb0ELb1EEEEEEEEEvNT_6ParamsE,(.L_x_2541 - _ZN7cutlass13device_kernelIN5flash11enable_sm90INS1_16FlashAttnFwdSm90INS1_25CollectiveMainloopFwdSm90ILi2EN4cute5tupleIJNS5_1CILi1EEES8_S8_EEENS6_IJNS7_ILi192EEENS7_ILi128EEENS7_ILi96EEEEEELi96ENS_12float_e4m3_tEfNS_4arch4Sm90ELb0ELb1ELb0ELb1ELb1ELb0ELb0ELb1ELb1ELb1ELb1ELb0EEENS1_21CollectiveEpilogueFwdINS6_IJSA_SC_SB_EEES9_NS_10bfloat16_tESG_Li384ELb1ELb1ELb1ELb1EEENS1_36VarlenDynamicPersistentTileSchedulerILi192ELi128ELi384ELi128ELb1ELb1ELb1ELb1ELb0ELb1EEEEEEEEEvNT_6ParamsE)
        .other          _ZN7cutlass13device_kernelIN5flash11enable_sm90INS1_16FlashAttnFwdSm90INS1_25CollectiveMainloopFwdSm90ILi2EN4cute5tupleIJNS5_1CILi1EEES8_S8_EEENS6_IJNS7_ILi192EEENS7_ILi128EEENS7_ILi96EEEEEELi96ENS_12float_e4m3_tEfNS_4arch4Sm90ELb0ELb1ELb0ELb1ELb1ELb0ELb0ELb1ELb1ELb1ELb1ELb0EEENS1_21CollectiveEpilogueFwdINS6_IJSA_SC_SB_EEES9_NS_10bfloat16_tESG_Li384ELb1ELb1ELb1ELb1EEENS1_36VarlenDynamicPersistentTileSchedulerILi192ELi128ELi384ELi128ELb1ELb1ELb1ELb1ELb0ELb1EEEEEEEEEvNT_6ParamsE,@"STO_CUDA_ENTRY STV_DEFAULT"
_ZN7cutlass13device_kernelIN5flash11enable_sm90INS1_16FlashAttnFwdSm90INS1_25CollectiveMainloopFwdSm90ILi2EN4cute5tupleIJNS5_1CILi1EEES8_S8_EEENS6_IJNS7_ILi192EEENS7_ILi128EEENS7_ILi96EEEEEELi96ENS_12float_e4m3_tEfNS_4arch4Sm90ELb0ELb1ELb0ELb1ELb1ELb0ELb0ELb1ELb1ELb1ELb1ELb0EEENS1_21CollectiveEpilogueFwdINS6_IJSA_SC_SB_EEES9_NS_10bfloat16_tESG_Li384ELb1ELb1ELb1ELb1EEENS1_36VarlenDynamicPersistentTileSchedulerILi192ELi128ELi384ELi128ELb1ELb1ELb1ELb1ELb0ELb1EEEEEEEEEvNT_6ParamsE:
        /* <DEDUP_REMOVED lines=45> */
.L_x_963:
        /* <DEDUP_REMOVED lines=22> */
.L_x_964:
        /* <DEDUP_REMOVED lines=18> */
.L_x_965:
        /* <DEDUP_REMOVED lines=22> */
.L_x_966:
        /* <DEDUP_REMOVED lines=24> */
.L_x_967:
        /* <DEDUP_REMOVED lines=8> */
.L_x_969:
        /* <DEDUP_REMOVED lines=19> */
[----:B------:R-:W-:Y:S01]  /*09e0*/  R2UR UR52, R11 ;  /* 0x000000000b3472ca */ /* 0x000fe200000e0000 */
        /* <DEDUP_REMOVED lines=15> */
[----:B------:R-:W-:Y:S02]  /*0ae0*/  LOP3.LUT R2, R3, 0x7fffff0, RZ, 0xc0, !PT ;  /* 0x07fffff003027812 */ /* 0x000fe400078ec0ff */
[----:B------:R-:W-:-:S02]  /*0af0*/  SHF.R.S32.HI R9, RZ, 0x2, R8 ;  /* 0x00000002ff097819 */ /* 0x000fc40000011408 */
[----:B------:R-:W-:Y:S01]  /*0b00*/  SHF.R.S32.HI R6, RZ, 0x1f, R8 ;  /* 0x0000001fff067819 */ /* 0x000fe20000011408 */
[----:B------:R-:W-:Y:S01]  /*0b10*/  IMAD.IADD R2, R13, 0x1, -R2 ;  /* 0x000000010d027824 */ /* 0x000fe200078e0a02 */
[----:B------:R-:W-:Y:S02]  /*0b20*/  LEA.HI R3, R3, R4, RZ, 0x1 ;  /* 0x0000000403037211 */ /* 0x000fe400078f08ff */
[----:B------:R-:W-:Y:S01]  /*0b30*/  LEA.HI R10, R6, R9, RZ, 0x3 ;  /* 0x00000009060a7211 */ /* 0x000fe200078f18ff */
[----:B------:R-:W-:Y:S01]  /*0b40*/  IMAD.HI R6, R14, 0x55555556, RZ ;  /* 0x555555560e067827 */ /* 0x000fe200078e02ff */
[----:B------:R-:W-:Y:S02]  /*0b50*/  LEA.HI R7, R7, R12, RZ, 0x5 ;  /* 0x0000000c07077211 */ /* 0x000fe400078f28ff */
[----:B------:R-:W-:Y:S01]  /*0b60*/  LOP3.LUT R10, R10, 0xfffffff8, RZ, 0xc0, !PT ;  /* 0xfffffff80a0a7812 */ /* 0x000fe200078ec0ff */
[----:B------:R-:W-:Y:S01]  /*0b70*/  IMAD R2, R2, 0x20, R5 ;  /* 0x0000002002027824 */ /* 0x000fe200078e0205 */
[----:B------:R-:W-:-:S02]  /*0b80*/  LOP3.LUT R3, R3, 0x1ffffffe, RZ, 0xc0, !PT ;  /* 0x1ffffffe03037812 */ /* 0x000fc400078ec0ff */
[----:B------:R-:W-:Y:S01]  /*0b90*/  LEA.HI R6, R6, R6, RZ, 0x1 ;  /* 0x0000000606067211 */ /* 0x000fe200078f08ff */
[----:B------:R-:W-:Y:S01]  /*0ba0*/  IMAD.IADD R10, R9, 0x1, -R10 ;  /* 0x00000001090a7824 */ /* 0x000fe200078e0a0a */
[----:B------:R-:W-:Y:S01]  /*0bb0*/  SHF.R.S32.HI R7, RZ, 0x5, R7 ;  /* 0x00000005ff077819 */ /* 0x000fe20000011407 */
[----:B------:R-:W-:Y:S01]  /*0bc0*/  IMAD.IADD R3, R4, 0x1, -R3 ;  /* 0x0000000104037824 */ /* 0x000fe200078e0a03 */
[----:B------:R-:W-:Y:S01]  /*0bd0*/  LEA.HI R0, R0, R13, RZ, 0x2 ;  /* 0x0000000d00007211 */ /* 0x000fe200078f10ff */
[----:B------:R-:W-:Y:S01]  /*0be0*/  IMAD R6, R6, -0x3, R14 ;  /* 0xfffffffd06067824 */ /* 0x000fe200078e020e */
[----:B------:R-:W-:Y:S01]  /*0bf0*/  LOP3.LUT R8, R8, 0x7ffffffc, RZ, 0xc0, !PT ;  /* 0x7ffffffc08087812 */ /* 0x000fe200078ec0ff */
[----:B------:R-:W-:Y:S01]  /*0c00*/  IMAD R7, R7, 0x10, R10 ;  /* 0x0000001007077824 */ /* 0x000fe200078e020a */
[----:B------:R-:W-:Y:S01]  /*0c10*/  LOP3.LUT R4, R0, 0xfffffffc, RZ, 0xc0, !PT ;  /* 0xfffffffc00047812 */ /* 0x000fe200078ec0ff */
[----:B------:R-:W-:Y:S01]  /*0c20*/  IMAD R2, R3, 0x8, R2 ;  /* 0x0000000803027824 */ /* 0x000fe200078e0202 */
[----:B------:R-:W-:Y:S01]  /*0c30*/  SHF.R.S32.HI R0, RZ, 0x2, R0 ;  /* 0x00000002ff007819 */ /* 0x000fe20000011400 */
[----:B------:R-:W-:-:S02]  /*0c40*/  IMAD R5, R6, 0x40, R7 ;  /* 0x0000004006057824 */ /* 0x000fc400078e0207 */
[----:B------:R-:W-:Y:S01]  /*0c50*/  IMAD.IADD R4, R13, 0x1, -R4 ;  /* 0x000000010d047824 */ /* 0x000fe200078e0a04 */
[----:B------:R0:W-:Y:S01]  /*0c60*/  STL [R1+0x24], R2 ;  /* 0x0000240201007387 */ /* 0x0001e20000100800 */
[----:B------:R-:W-:Y:S02]  /*0c70*/  IMAD.IADD R8, R12, 0x1, -R8 ;  /* 0x000000010c087824 */ /* 0x000fe400078e0a08 */
[----:B------:R-:W-:Y:S01]  /*0c80*/  IMAD.SHL.U32 R19, R4, 0x8, RZ ;  /* 0x0000000804137824 */ /* 0x000fe200078e00ff */
[----:B------:R1:W-:Y:S01]  /*0c90*/  STL [R1+0x20], R5 ;  /* 0x0000200501007387 */ /* 0x0003e20000100800 */
[----:B------:R-:W-:Y:S02]  /*0ca0*/  IMAD.SHL.U32 R17, R8, 0x2, RZ ;  /* 0x0000000208117824 */ /* 0x000fe400078e00ff */
[C---:B------:R-:W-:Y:S02]  /*0cb0*/  VIADD R22, R19.reuse, 0x20 ;  /* 0x0000002013167836 */ /* 0x040fe40000000000 */
[----:B------:R-:W-:Y:S01]  /*0cc0*/  VIADD R23, R19, 0x40 ;  /* 0x0000004013177836 */ /* 0x000fe20000000000 */
[----:B0-----:R-:W-:Y:S01]  /*0cd0*/  LEA.HI R2, R4, R4, RZ, 0x1 ;  /* 0x0000000404027211 */ /* 0x001fe200078f08ff */
[C---:B------:R-:W-:Y:S01]  /*0ce0*/  VIADD R157, R17.reuse, 0x30 ;  /* 0x00000030119d7836 */ /* 0x040fe20000000000 */
[----:B------:R-:W-:Y:S01]  /*0cf0*/  SHF.R.S32.HI R0, RZ, 0x1f, R17 ;  /* 0x0000001fff007819 */ /* 0x000fe20000011411 */
[C---:B------:R-:W-:Y:S01]  /*0d00*/  VIADD R0, R17.reuse, 0x28 ;  /* 0x0000002811007836 */ /* 0x040fe20000000000 */
[----:B------:R-:W-:Y:S01]  /*0d10*/  LOP3.LUT R2, R2, 0x1ffffffe, RZ, 0xc0, !PT ;  /* 0x1ffffffe02027812 */ /* 0x000fe200078ec0ff */
[C---:B------:R-:W-:Y:S01]  /*0d20*/  VIADD R156, R17.reuse, 0x38 ;  /* 0x00000038119c7836 */ /* 0x040fe20000000000 */
[----:B------:R-:W-:Y:S01]  /*0d30*/  SHF.R.S32.HI R3, RZ, 0x1f, R23 ;  /* 0x0000001fff037819 */ /* 0x000fe20000011417 */
[C---:B------:R-:W-:Y:S01]  /*0d40*/  VIADD R3, R17.reuse, 0x20 ;  /* 0x0000002011037836 */ /* 0x040fe20000000000 */
[----:B------:R-:W-:Y:S01]  /*0d50*/  SHF.R.S32.HI R0, RZ, 0x1f, R0 ;  /* 0x0000001fff007819 */ /* 0x000fe20000011400 */
[----:B------:R-:W-:Y:S01]  /*0d60*/  IMAD.IADD R2, R4, 0x1, -R2 ;  /* 0x0000000104027824 */ /* 0x000fe200078e0a02 */
[----:B------:R-:W-:Y:S01]  /*0d70*/  SHF.R.S32.HI R4, RZ, 0x1f, R22 ;  /* 0x0000001fff047819 */ /* 0x000fe20000011416 */
[C---:B------:R-:W-:Y:S01]  /*0d80*/  VIADD R4, R17.reuse, 0x18 ;  /* 0x0000001811047836 */ /* 0x040fe20000000000 */
        /* <DEDUP_REMOVED lines=11> */
[----:B------:R-:W-:Y:S01]  /*0e40*/  VIADD R152, R17, 0x58 ;  /* 0x0000005811987836 */ /* 0x000fe20000000000 */
[----:B------:R-:W-:Y:S01]  /*0e50*/  SHF.R.S32.HI R6, RZ, 0x1f, R6 ;  /* 0x0000001fff067819 */ /* 0x000fe20000011406 */
[----:B------:R-:W-:Y:S01]  /*0e60*/  IMAD R18, R2, 0x8, R5 ;  /* 0x0000000802127824 */ /* 0x000fe200078e0205 */
[----:B------:R-:W-:-:S02]  /*0e70*/  SHF.R.S32.HI R4, RZ, 0x1f, R154 ;  /* 0x0000001fff047819 */ /* 0x000fc4000001149a */
[----:B------:R-:W-:Y:S02]  /*0e80*/  SHF.R.S32.HI R3, RZ, 0x1f, R153 ;  /* 0x0000001fff037819 */ /* 0x000fe40000011499 */
[----:B-1----:R-:W-:-:S07]  /*0e90*/  SHF.R.S32.HI R0, RZ, 0x1f, R152 ;  /* 0x0000001fff007819 */ /* 0x002fce0000011498 */
.L_x_1073:
[----:B------:R-:W-:Y:S01]  /*0ea0*/  ULDC.64 UR8, c[0x0][0xa28] ;  /* 0x00028a0000087ab9 */ /* 0x000fe20000000a00 */
[----:B------:R-:W-:Y:S01]  /*0eb0*/  ULDC UR4, c[0x0][0x424] ;  /* 0x0001090000047ab9 */ /* 0x000fe20000000800 */
[----:B------:R-:W-:Y:S01]  /*0ec0*/  UISETP.NE.U32.AND UP0, UPT, UR8, URZ, UPT ;  /* 0x0000003f0800728c */ /* 0x000fe2000bf05070 */
[----:B------:R-:W-:-:S03]  /*0ed0*/  ULDC UR7, c[0x0][0x2f0] ;  /* 0x0000bc0000077ab9 */ /* 0x000fc60000000800 */
[----:B------:R-:W-:-:S03]  /*0ee0*/  UISETP.NE.AND.EX UP0, UPT, UR9, URZ, UPT, UP0 ;  /* 0x0000003f0900728c */ /* 0x000fc6000bf05300 */
[----:B------:R-:W-:Y:S02]  /*0ef0*/  ULDC.64 UR8, c[0x0][0xa18] ;  /* 0x0002860000087ab9 */ /* 0x000fe40000000a00 */
[----:B------:R-:W-:Y:S01]  /*0f00*/  UISETP.NE.U32.AND UP1, UPT, UR8, URZ, UPT ;  /* 0x0000003f0800728c */ /* 0x000fe2000bf25070 */
[----:B------:R-:W-:-:S03]  /*0f10*/  PLOP3.LUT P0, PT, PT, PT, UP0, 0x80, 0x0 ;  /* 0x000000000000781c */ /* 0x000fc60003f0f008 */
[----:B------:R-:W-:-:S03]  /*0f20*/  UISETP.NE.AND.EX UP1, UPT, UR9, URZ, UPT, UP1 ;  /* 0x0000003f0900728c */ /* 0x000fc6000bf25310 */
[----:B------:R-:W-:Y:S02]  /*0f30*/  @UP0 ULDC.64 UR8, c[0x0][0xa28] ;  /* 0x00028a0000080ab9 */ /* 0x000fe40000000a00 */
[----:B------:R-:W-:Y:S01]  /*0f40*/  @UP0 UIMAD.WIDE UR8, UR52, 0x4, UR8 ;  /* 0x00000004340808a5 */ /* 0x000fe2000f8e0208 */
[----:B------:R-:W-:-:S05]  /*0f50*/  PLOP3.LUT P2, PT, PT, PT, UP1, 0x80, 0x0 ;  /* 0x000000000000781c */ /* 0x000fca0003f4f018 */
[----:B01-3--:R-:W-:Y:S02]  /*0f60*/  IMAD.U32 R2, RZ, RZ, UR8 ;  /* 0x00000008ff027e24 */ /* 0x00bfe4000f8e00ff */
[----:B----4-:R-:W-:Y:S01]  /*0f70*/  IMAD.U32 R3, RZ, RZ, UR9 ;  /* 0x00000009ff037e24 */ /* 0x010fe2000f8e00ff */
[----:B------:R-:W-:Y:S02]  /*0f80*/  @UP1 ULDC.64 UR8, c[0x0][0xa18] ;  /* 0x0002860000081ab9 */ /* 0x000fe40000000a00 */
[----:B------:R-:W-:Y:S02]  /*0f90*/  @UP1 UIMAD.WIDE UR8, UR52, 0x4, UR8 ;  /* 0x00000004340818a5 */ /* 0x000fe4000f8e0208 */
[----:B--2---:R-:W2:Y:S04]  /*0fa0*/  @P0 LDG.E R2, desc[UR56][R2.64] ;  /* 0x0000003802020981 */ /* 0x004ea8000c1e1900 */
[----:B------:R-:W-:-:S02]  /*0fb0*/  IMAD.U32 R4, RZ, RZ, UR8 ;  /* 0x00000008ff047e24 */ /* 0x000fc4000f8e00ff */
[----:B------:R-:W-:Y:S01]  /*0fc0*/  IMAD.U32 R5, RZ, RZ, UR9 ;  /* 0x00000009ff057e24 */ /* 0x000fe2000f8e00ff */
[----:B------:R-:W-:-:S04]  /*0fd0*/  ULDC.64 UR8, c[0x0][0x418] ;  /* 0x0001060000087ab9 */ /* 0x000fc80000000a00 */
[----:B------:R-:W3:Y:S01]  /*0fe0*/  @P2 LDG.E R4, desc[UR56][R4.64] ;  /* 0x0000003804042981 */ /* 0x000ee2000c1e1900 */
[----:B------:R-:W-:Y:S01]  /*0ff0*/  UISETP.NE.U32.AND UP0, UPT, UR8, URZ, UPT ;  /* 0x0000003f0800728c */ /* 0x000fe2000bf05070 */
[----:B------:R-:W-:Y:S01]  /*1000*/  UMOV UR40, URZ ;  /* 0x0000003f00287c82 */ /* 0x000fe20008000000 */
[----:B------:R-:W-:Y:S02]  /*1010*/  ULOP3.LUT UR37, UR5, 0xffff, URZ, 0xc0, !UPT ;  /* 0x0000ffff05257892 */ /* 0x000fe4000f8ec03f */
[----:B------:R-:W-:-:S03]  /*1020*/  UISETP.NE.AND.EX UP0, UPT, UR9, URZ, UPT, UP0 ;  /* 0x0000003f0900728c */ /* 0x000fc6000bf05300 */
[----:B------:R-:W-:Y:S01]  /*1030*/  ULDC.64 UR8, c[0x0][0xa20] ;  /* 0x0002880000087ab9 */ /* 0x000fe20000000a00 */
[----:B------:R-:W-:Y:S01]  /*1040*/  USEL UR4, UR4, 0x1, UP0 ;  /* 0x0000000104047887 */ /* 0x000fe20008000000 */
[----:B------:R-:W-:-:S03]  /*1050*/  ISETP.NE.U32.AND P1, PT, RZ, UR8, PT ;  /* 0x00000008ff007c0c */ /* 0x000fc6000bf25070 */
[----:B------:R-:W-:Y:S01]  /*1060*/  UIMAD UR4, UR4, UR7, URZ ;  /* 0x00000007040472a4 */ /* 0x000fe2000f8e023f */
[----:B------:R-:W-:Y:S02]  /*1070*/  ISETP.NE.AND.EX P1, PT, RZ, UR9, PT, P1 ;  /* 0x00000009ff007c0c */ /* 0x000fe4000bf25310 */
[----:B--2---:R-:W-:Y:S02]  /*1080*/  @P0 R2UR UR40, R2 ;  /* 0x00000000022802ca */ /* 0x004fe400000e0000 */
[----:B---3--:R-:W-:Y:S01]  /*1090*/  @P2 R2UR UR47, R4 ;  /* 0x00000000042f22ca */ /* 0x008fe200000e0000 */
[----:B-----5:R-:W-:-:S14]  /*10a0*/  @P2 BRA `(.L_x_970) ;  /* 0x0000000000382947 */ /* 0x020fdc0003800000 */
[----:B------:R-:W-:Y:S01]  /*10b0*/  ULDC.64 UR8, c[0x0][0xa00] ;  /* 0x0002800000087ab9 */ /* 0x000fe20000000a00 */
[----:B------:R-:W-:Y:S01]  /*10c0*/  ULDC UR47, c[0x0][0x288] ;  /* 0x0000a200002f7ab9 */ /* 0x000fe20000000800 */
        /* <DEDUP_REMOVED lines=12> */
.L_x_970:
[----:B------:R-:W-:Y:S01]  /*1190*/  UMOV UR38, UR52 ;  /* 0x0000003400267c82 */ /* 0x000fe20008000000 */
[----:B------:R-:W-:Y:S05]  /*11a0*/  @!P1 BRA `(.L_x_971) ;  /* 0x00000000001c9947 */ /* 0x000fea0003800000 */
[----:B------:R-:W-:Y:S02]  /*11b0*/  ULDC.64 UR8, c[0x0][0xa20] ;  /* 0x0002880000087ab9 */ /* 0x000fe40000000a00 */
[----:B------:R-:W-:-:S06]  /*11c0*/  UIMAD.WIDE UR8, UR52, 0x4, UR8 ;  /* 0x00000004340878a5 */ /* 0x000fcc000f8e0208 */
[----:B------:R-:W-:Y:S02]  /*11d0*/  IMAD.U32 R2, RZ, RZ, UR8 ;  /* 0x00000008ff027e24 */ /* 0x000fe4000f8e00ff */
[----:B------:R-:W-:-:S05]  /*11e0*/  IMAD.U32 R3, RZ, RZ, UR9 ;  /* 0x00000009ff037e24 */ /* 0x000fca000f8e00ff */
[----:B------:R-:W2:Y:S02]  /*11f0*/  LDG.E R2, desc[UR56][R2.64] ;  /* 0x0000003802027981 */ /* 0x000ea4000c1e1900 */
[----:B--2---:R-:W-:Y:S01]  /*1200*/  R2UR UR4, R2 ;  /* 0x00000000020472ca */ /* 0x004fe200000e0000 */
[----:B------:R-:W-:-:S14]  /*1210*/  BRA `(.L_x_972) ;  /* 0x0000000000347947 */ /* 0x000fdc0003800000 */
.L_x_971:
        /* <DEDUP_REMOVED lines=13> */
.L_x_972:
[----:B------:R-:W-:Y:S01]  /*12f0*/  ULDC.64 UR10, c[0x0][0x990] ;  /* 0x00026400000a7ab9 */ /* 0x000fe20000000a00 */
[----:B------:R-:W-:Y:S01]  /*1300*/  ULDC.64 UR8, c[0x0][0x998] ;  /* 0x0002660000087ab9 */ /* 0x000fe20000000a00 */
[----:B------:R-:W-:Y:S01]  /*1310*/  UISETP.NE.U32.AND UP0, UPT, UR10, URZ, UPT ;  /* 0x0000003f0a00728c */ /* 0x000fe2000bf05070 */
[----:B------:R-:W-:Y:S01]  /*1320*/  IMAD.MOV.U32 R7, RZ, RZ, 0x3f800000 ;  /* 0x3f800000ff077424 */ /* 0x000fe200078e00ff */
[----:B------:R-:W-:Y:S01]  /*1330*/  UISETP.NE.U32.AND UP1, UPT, UR8, URZ, UPT ;  /* 0x0000003f0800728c */ /* 0x000fe2000bf25070 */
[----:B------:R-:W-:Y:S01]  /*1340*/  IMAD.MOV.U32 R0, RZ, RZ, 0x3f800000 ;  /* 0x3f800000ff007424 */ /* 0x000fe200078e00ff */
[----:B------:R-:W-:Y:S02]  /*1350*/  UISETP.NE.AND.EX UP0, UPT, UR11, URZ, UPT, UP0 ;  /* 0x0000003f0b00728c */ /* 0x000fe4000bf05300 */
[----:B------:R-:W-:-:S04]  /*1360*/  UISETP.NE.AND.EX UP1, UPT, UR9, URZ, UPT, UP1 ;  /* 0x0000003f0900728c */ /* 0x000fc8000bf25310 */
[----:B------:R-:W-:Y:S02]  /*1370*/  PLOP3.LUT P0, PT, PT, PT, UP0, 0x80, 0x0 ;  /* 0x000000000000781c */ /* 0x000fe40003f0f008 */
[----:B------:R-:W-:-:S03]  /*1380*/  PLOP3.LUT P1, PT, PT, PT, UP1, 0x80, 0x0 ;  /* 0x000000000000781c */ /* 0x000fc60003f2f018 */
[----:B------:R-:W-:Y:S02]  /*1390*/  @UP0 USHF.R.S32.HI UR7, URZ, 0x1f, UR52 ;  /* 0x0000001f3f070899 */ /* 0x000fe40008011434 */
[----:B------:R-:W-:Y:S01]  /*13a0*/  @UP1 USHF.R.S32.HI UR16, URZ, 0x1f, UR52 ;  /* 0x0000001f3f101899 */ /* 0x000fe20008011434 */
[----:B------:R-:W-:Y:S01]  /*13b0*/  @UP0 ULDC.64 UR14, c[0x0][0x9a8] ;  /* 0x00026a00000e0ab9 */ /* 0x000fe20000000a00 */
[----:B------:R-:W-:Y:S01]  /*13c0*/  @UP1 ULDC.64 UR18, c[0x0][0x9b8] ;  /* 0x00026e0000121ab9 */ /* 0x000fe20000000a00 */
[----:B------:R-:W-:Y:S02]  /*13d0*/  @UP0 UIMAD UR7, UR7, UR14, URZ ;  /* 0x0000000e070702a4 */ /* 0x000fe4000f8e023f */
[----:B------:R-:W-:Y:S02]  /*13e0*/  @UP1 UIMAD UR16, UR16, UR18, URZ ;  /* 0x00000012101012a4 */ /* 0x000fe4000f8e023f */
[----:B------:R-:W-:Y:S02]  /*13f0*/  @UP0 UIMAD.WIDE.U32 UR12, UR52, UR14, URZ ;  /* 0x0000000e340c02a5 */ /* 0x000fe4000f8e003f */
[----:B------:R-:W-:-:S02]  /*1400*/  @UP0 UIMAD UR7, UR52, UR15, UR7 ;  /* 0x0000000f340702a4 */ /* 0x000fc4000f8e0207 */
[----:B------:R-:W-:Y:S02]  /*1410*/  @UP1 UIMAD UR16, UR52, UR19, UR16 ;  /* 0x00000013341012a4 */ /* 0x000fe4000f8e0210 */
[----:B------:R-:W-:Y:S02]  /*1420*/  @UP1 UIMAD.WIDE.U32 UR14, UR52, UR18, URZ ;  /* 0x00000012340e12a5 */ /* 0x000fe4000f8e003f */
[----:B------:R-:W-:Y:S02]  /*1430*/  @UP0 UIADD3 UR13, UR13, UR7, URZ ;  /* 0x000000070d0d0290 */ /* 0x000fe4000fffe03f */
[----:B------:R-:W-:Y:S01]  /*1440*/  @UP1 UIADD3 UR15, UR15, UR16, URZ ;  /* 0x000000100f0f1290 */ /* 0x000fe2000fffe03f */
[----:B------:R-:W-:Y:S02]  /*1450*/  @UP1 ULDC.64 UR18, c[0x0][0x9c0] ;  /* 0x0002700000121ab9 */ /* 0x000fe40000000a00 */
[----:B------:R-:W-:Y:S01]  /*1460*/  @UP0 ULDC.64 UR16, c[0x0][0x9b0] ;  /* 0x00026c0000100ab9 */ /* 0x000fe20000000a00 */
[----:B------:R-:W-:-:S02]  /*1470*/  @UP1 UIMAD.WIDE.U32 UR14, UR37, UR18, UR14 ;  /* 0x00000012250e12a5 */ /* 0x000fc4000f8e000e */
[----:B------:R-:W-:Y:S02]  /*1480*/  @UP0 UIMAD.WIDE.U32 UR12, UR37, UR16, UR12 ;  /* 0x00000010250c02a5 */ /* 0x000fe4000f8e000c */
[----:B------:R-:W-:Y:S02]  /*1490*/  @UP1 UIMAD UR7, UR37, UR19, UR15 ;  /* 0x00000013250712a4 */ /* 0x000fe4000f8e020f */
[----:B------:R-:W-:Y:S02]  /*14a0*/  @UP0 UIMAD UR13, UR37, UR17, UR13 ;  /* 0x00000011250d02a4 */ /* 0x000fe4000f8e020d */
[----:B------:R-:W-:Y:S02]  /*14b0*/  @UP0 ULEA UR10, UP2, UR12, UR10, 0x2 ;  /* 0x0000000a0c0a0291 */ /* 0x000fe4000f84103f */
[----:B------:R-:W-:Y:S02]  /*14c0*/  @UP1 ULEA UR8, UP3, UR14, UR8, 0x2 ;  /* 0x000000080e081291 */ /* 0x000fe4000f86103f */
[----:B------:R-:W-:-:S02]  /*14d0*/  @UP0 ULEA.HI.X UR11, UR12, UR11, UR13, 0x2, UP2 ;  /* 0x0000000b0c0b0291 */ /* 0x000fc400090f140d */
[----:B------:R-:W-:Y:S01]  /*14e0*/  @UP1 ULEA.HI.X UR9, UR14, UR9, UR7, 0x2, UP3 ;  /* 0x000000090e091291 */ /* 0x000fe200098f1407 */
[----:B------:R-:W-:Y:S02]  /*14f0*/  IMAD.U32 R2, RZ, RZ, UR10 ;  /* 0x0000000aff027e24 */ /* 0x000fe4000f8e00ff */
[----:B------:R-:W-:Y:S01]  /*1500*/  IMAD.U32 R4, RZ, RZ, UR8 ;  /* 0x00000008ff047e24 */ /* 0x000fe2000f8e00ff */
[----:B------:R-:W-:Y:S01]  /*1510*/  ULDC UR7, c[0x0][0x448] ;  /* 0x0001120000077ab9 */ /* 0x000fe20000000800 */
[----:B------:R-:W-:Y:S02]  /*1520*/  IMAD.U32 R3, RZ, RZ, UR11 ;  /* 0x0000000bff037e24 */ /* 0x000fe4000f8e00ff */
[----:B------:R-:W-:Y:S01]  /*1530*/  IMAD.U32 R5, RZ, RZ, UR9 ;  /* 0x00000009ff057e24 */ /* 0x000fe2000f8e00ff */
[----:B------:R-:W-:Y:S02]  /*1540*/  UISETP.NE.AND UP4, UPT, UR7, 0x1, UPT ;  /* 0x000000010700788c */ /* 0x000fe4000bf85270 */
[----:B------:R-:W2:Y:S01]  /*1550*/  @P0 LDG.E R7, desc[UR56][R2.64] ;  /* 0x0000003802070981 */ /* 0x000ea2000c1e1900 */
[----:B------:R-:W-:-:S02]  /*1560*/  UIMAD UR39, UR6, 0xc0, URZ ;  /* 0x000000c0062778a4 */ /* 0x000fc4000f8e023f */
[----:B------:R-:W-:Y:S01]  /*1570*/  UIADD3 UR40, -UR40, UR4, URZ ;  /* 0x0000000428287290 */ /* 0x000fe2000fffe13f */
[----:B------:R-:W2:Y:S01]  /*1580*/  @P1 LDG.E R0, desc[UR56][R4.64] ;  /* 0x0000003804001981 */ /* 0x000ea2000c1e1900 */
[----:B------:R-:W-:Y:S01]  /*1590*/  ULDC.64 UR6, c[0x0][0x9e0] ;  /* 0x0002780000067ab9 */ /* 0x000fe20000000a00 */
[----:B------:R-:W-:Y:S02]  /*15a0*/  UIADD3 UR4, UR39, 0xbf, URZ ;  /* 0x000000bf27047890 */ /* 0x000fe4000fffe03f */
[----:B------:R-:W-:Y:S01]  /*15b0*/  UISETP.GE.AND UP0, UPT, UR7, 0x1, UPT ;  /* 0x000000010700788c */ /* 0x000fe2000bf06270 */
[----:B------:R-:W-:Y:S01]  /*15c0*/  @UP4 ULDC UR8, c[0x0][0x44c] ;  /* 0x0001130000084ab9 */ /* 0x000fe20000000800 */
[----:B------:R-:W-:Y:S01]  /*15d0*/  @UP4 ULDC UR12, c[0x0][0x450] ;  /* 0x00011400000c4ab9 */ /* 0x000fe20000000800 */
[----:B------:R-:W-:-:S03]  /*15e0*/  UIMAD.WIDE.U32 UR8, UR4, UR8, URZ ;  /* 0x00000008040872a5 */ /* 0x000fc6000f8e003f */
[----:B------:R-:W-:Y:S01]  /*15f0*/  PLOP3.LUT P0, PT, PT, PT, UP0, 0x40, 0x0 ;  /* 0x000000000000781c */ /* 0x000fe20003f0e808 */
[----:B------:R-:W-:Y:S02]  /*1600*/  UIADD3 UR10, UR40, 0x1, -UR47 ;  /* 0x00000001280a7890 */ /* 0x000fe4000fffe82f */
[----:B------:R-:W-:Y:S01]  /*1610*/  @UP4 USHF.R.U32.HI UR4, URZ, UR12, UR9 ;  /* 0x0000000c3f044299 */ /* 0x000fe20008011609 */
[----:B------:R-:W-:Y:S01]  /*1620*/  ULDC UR11, c[0x0][0x988] ;  /* 0x00026200000b7ab9 */ /* 0x000fe20000000800 */
[----:B------:R-:W-:Y:S02]  /*1630*/  UP2UR UR54, UPR, URZ, 0x10 ;  /* 0x000000103f367883 */ /* 0x000fe40008000000 */
[----:B------:R-:W-:Y:S02]  /*1640*/  UIADD3 UR10, UR10, UR4, URZ ;  /* 0x000000040a0a7290 */ /* 0x000fe4000fffe03f */
[----:B------:R-:W-:Y:S02]  /*1650*/  UP2UR UR53, UPR, URZ, 0x1 ;  /* 0x000000013f357883 */ /* 0x000fe40008000000 */
[----:B------:R-:W-:Y:S01]  /*1660*/  UIADD3 UR6, UR10, UR6, URZ ;  /* 0x000000060a067290 */ /* 0x000fe2000fffe03f */
[----:B--2---:R-:W-:-:S04]  /*1670*/  FMUL.FTZ R0, R7, R0 ;  /* 0x0000000007007220 */ /* 0x004fc80000410000 */
[----:B------:R-:W-:-:S05]  /*1680*/  FMUL.FTZ R0, R0, UR11 ;  /* 0x0000000b00007c20 */ /* 0x000fca0008410000 */
[----:B------:R-:W-:Y:S01]  /*1690*/  R2UR UR41, R0 ;  /* 0x00000000002972ca */ /* 0x000fe200000e0000 */
[----:B------:R-:W-:-:S14]  /*16a0*/  @P0 BRA `(.L_x_973) ;  /* 0x0000000000440947 */ /* 0x000fdc0003800000 */
        /* <DEDUP_REMOVED lines=10> */
.L_x_974:
[----:B------:R-:W-:-:S11]  /*1750*/  UISETP.NE.AND UP0, UPT, UR7, 0x1, UPT ;  /* 0x000000010700788c */ /* 0x000fd6000bf05270 */
[----:B------:R-:W-:Y:S02]  /*1760*/  @UP0 ULDC.64 UR10, c[0x0][0x9e8] ;  /* 0x00027a00000a0ab9 */ /* 0x000fe40000000a00 */
[----:B------:R-:W-:-:S04]  /*1770*/  UIMAD.WIDE.U32 UR8, UR4, UR10, URZ ;  /* 0x0000000a040872a5 */ /* 0x000fc8000f8e003f */
[----:B------:R-:W-:-:S12]  /*1780*/  @UP0 USHF.R.U32.HI UR4, URZ, UR11, UR9 ;  /* 0x0000000b3f040299 */ /* 0x000fd80008011609 */
.L_x_975:
[----:B------:R-:W-:-:S04]  /*1790*/  UIMAD UR4, UR4, UR7, UR7 ;  /* 0x00000007040472a4 */ /* 0x000fc8000f8e0207 */
[----:B------:R-:W-:-:S04]  /*17a0*/  UISETP.LT.AND UP0, UPT, UR6, UR4, UPT ;  /* 0x000000040600728c */ /* 0x000fc8000bf01270 */
[----:B------:R-:W-:-:S12]  /*17b0*/  USEL UR6, UR6, UR4, UP0 ;  /* 0x0000000406067287 */ /* 0x000fd80008000000 */
.L_x_973:
[----:B------:R-:W-:Y:S02]  /*17c0*/  UISETP.NE.AND UP0, UPT, UR54, URZ, UPT ;  /* 0x0000003f3600728c */ /* 0x000fe4000bf05270 */
[----:B------:R-:W-:Y:S02]  /*17d0*/  UIADD3 UR4, UR40, 0x7f, URZ ;  /* 0x0000007f28047890 */ /* 0x000fe4000fffe03f */
[----:B------:R-:W-:Y:S02]  /*17e0*/  UIADD3 UR10, UR6, 0x7f, URZ ;  /* 0x0000007f060a7890 */ /* 0x000fe4000fffe03f */
[----:B------:R-:W-:Y:S02]  /*17f0*/  UISETP.GE.AND UP1, UPT, UR7, 0x1, UPT ;  /* 0x000000010700788c */ /* 0x000fe4000bf26270 */
[----:B------:R-:W-:Y:S02]  /*1800*/  USHF.R.S32.HI UR6, URZ, 0x1f, UR4 ;  /* 0x0000001f3f067899 */ /* 0x000fe40008011404 */
[----:B------:R-:W-:Y:S01]  /*1810*/  USHF.R.S32.HI UR11, URZ, 0x1f, UR10 ;  /* 0x0000001f3f0b7899 */ /* 0x000fe2000801140a */
[----:B------:R-:W-:Y:S01]  /*1820*/  @UP0 ULDC UR8, c[0x0][0x44c] ;  /* 0x0001130000080ab9 */ /* 0x000fe20000000800 */
[----:B------:R-:W-:Y:S01]  /*1830*/  ULEA.HI UR6, UR6, UR4, URZ, 0x7 ;  /* 0x0000000406067291 */ /* 0x000fe2000f8f383f */
[----:B------:R-:W-:Y:S01]  /*1840*/  PLOP3.LUT P0, PT, PT, PT, UP1, 0x40, 0x0 ;  /* 0x000000000000781c */ /* 0x000fe20003f0e818 */
[----:B------:R-:W-:-:S02]  /*1850*/  UIMAD.WIDE.U32 UR8, UR39, UR8, URZ ;  /* 0x00000008270872a5 */ /* 0x000fc4000f8e003f */
[----:B------:R-:W-:Y:S01]  /*1860*/  ULEA.HI UR11, UR11, UR10, URZ, 0x7 ;  /* 0x0000000a0b0b7291 */ /* 0x000fe2000f8f383f */
[----:B------:R-:W-:Y:S01]  /*1870*/  @UP0 ULDC UR13, c[0x0][0x450] ;  /* 0x00011400000d0ab9 */ /* 0x000fe20000000800 */
[----:B------:R-:W-:Y:S01]  /*1880*/  UMOV UR12, UR39 ;  /* 0x00000027000c7c82 */ /* 0x000fe20008000000 */
[----:B------:R-:W-:Y:S02]  /*1890*/  UIADD3 UR55, UR40, -UR47, URZ ;  /* 0x8000002f28377290 */ /* 0x000fe4000fffe03f */
[----:B------:R-:W-:Y:S02]  /*18a0*/  USHF.R.S32.HI UR6, URZ, 0x7, UR6 ;  /* 0x000000073f067899 */ /* 0x000fe40008011406 */
[----:B------:R-:W-:Y:S02]  /*18b0*/  USHF.R.S32.HI UR11, URZ, 0x7, UR11 ;  /* 0x000000073f0b7899 */ /* 0x000fe4000801140b */
[----:B------:R-:W-:Y:S02]  /*18c0*/  @UP0 USHF.R.U32.HI UR12, URZ, UR13, UR9 ;  /* 0x0000000d3f0c0299 */ /* 0x000fe40008011609 */
[----:B------:R-:W-:-:S02]  /*18d0*/  UISETP.LT.AND UP0, UPT, UR6, UR11, UPT ;  /* 0x0000000b0600728c */ /* 0x000fc4000bf01270 */
[----:B------:R-:W-:Y:S01]  /*18e0*/  UIADD3 UR4, UR55, UR12, URZ ;  /* 0x0000000c37047290 */ /* 0x000fe2000fffe03f */
[----:B------:R-:W-:Y:S01]  /*18f0*/  ULDC UR10, c[0x0][0x9dc] ;  /* 0x00027700000a7ab9 */ /* 0x000fe20000000800 */
[----:B------:R-:W-:Y:S02]  /*1900*/  USEL UR6, UR6, UR11, UP0 ;  /* 0x0000000b06067287 */ /* 0x000fe40008000000 */
[----:B------:R-:W-:Y:S01]  /*1910*/  UIADD3 UR10, UR4, -UR10, URZ ;  /* 0x8000000a040a7290 */ /* 0x000fe2000fffe03f */
[----:B------:R-:W-:Y:S11]  /*1920*/  @P0 BRA `(.L_x_976) ;  /* 0x0000000000440947 */ /* 0x000ff60003800000 */
        /* <DEDUP_REMOVED lines=10> */
.L_x_977:
[----:B------:R-:W-:-:S11]  /*19d0*/  UISETP.NE.AND UP0, UPT, UR7, 0x1, UPT ;  /* 0x000000010700788c */ /* 0x000fd6000bf05270 */
[----:B------:R-:W-:Y:S02]  /*19e0*/  @UP0 ULDC.64 UR12, c[0x0][0x9e8] ;  /* 0x00027a00000c0ab9 */ /* 0x000fe40000000a00 */
[----:B------:R-:W-:-:S04]  /*19f0*/  UIMAD.WIDE.U32 UR8, UR4, UR12, URZ ;  /* 0x0000000c040872a5 */ /* 0x000fc8000f8e003f */
[----:B------:R-:W-:-:S12]  /*1a00*/  @UP0 USHF.R.U32.HI UR4, URZ, UR13, UR9 ;  /* 0x0000000d3f040299 */ /* 0x000fd80008011609 */
.L_x_978:
[----:B------:R-:W-:-:S04]  /*1a10*/  UIMAD UR4, UR4, UR7, URZ ;  /* 0x00000007040472a4 */ /* 0x000fc8000f8e023f */
[----:B------:R-:W-:-:S04]  /*1a20*/  UISETP.LT.AND UP0, UPT, UR10, UR4, UPT ;  /* 0x000000040a00728c */ /* 0x000fc8000bf01270 */
[----:B------:R-:W-:-:S12]  /*1a30*/  USEL UR10, UR10, UR4, !UP0 ;  /* 0x000000040a0a7287 */ /* 0x000fd8000c000000 */
.L_x_976:
[----:B------:R-:W-:-:S04]  /*1a40*/  USHF.R.S32.HI UR4, URZ, 0x1f, UR10 ;  /* 0x0000001f3f047899 */ /* 0x000fc8000801140a */
[----:B------:R-:W-:-:S04]  /*1a50*/  ULEA.HI UR4, UR4, UR10, URZ, 0x7 ;  /* 0x0000000a04047291 */ /* 0x000fc8000f8f383f */
[----:B------:R-:W-:Y:S02]  /*1a60*/  USHF.R.S32.HI UR7, URZ, 0x7, UR4 ;  /* 0x000000073f077899 */ /* 0x000fe40008011404 */
[----:B------:R-:W-:Y:S02]  /*1a70*/  ULOP3.LUT UR4, UR5, 0xff000000, URZ, 0xc0, !UPT ;  /* 0xff00000005047892 */ /* 0x000fe4000f8ec03f */
[----:B------:R-:W-:Y:S02]  /*1a80*/  UISETP.LT.AND UP0, UPT, URZ, UR7, UPT ;  /* 0x000000073f00728c */ /* 0x000fe4000bf01270 */
[----:B------:R-:W-:Y:S02]  /*1a90*/  ULOP3.LUT UR5, UR5, 0xff0000, URZ, 0xc0, !UPT ;  /* 0x00ff000005057892 */ /* 0x000fe4000f8ec03f */
[----:B------:R-:W-:Y:S02]  /*1aa0*/  USEL UR44, URZ, UR7, !UP0 ;  /* 0x000000073f2c7287 */ /* 0x000fe4000c000000 */
[----:B------:R-:W-:-:S02]  /*1ab0*/  USHF.R.U32.HI UR4, URZ, 0x8, UR4 ;  /* 0x000000083f047899 */ /* 0x000fc40008011604 */
[----:B------:R-:W-:Y:S02]  /*1ac0*/  UISETP.GT.AND UP0, UPT, UR6, UR44, UPT ;  /* 0x0000002c0600728c */ /* 0x000fe4000bf04270 */
[----:B------:R-:W-:-:S03]  /*1ad0*/  ULEA.HI UR5, UR5, UR4, URZ, 0x10 ;  /* 0x0000000405057291 */ /* 0x000fc6000f8f803f */
[----:B------:R-:W-:Y:S01]  /*1ae0*/  UMOV UR4, URZ ;  /* 0x0000003f00047c82 */ /* 0x000fe20008000000 */
[----:B------:R-:W-:Y:S01]  /*1af0*/  PLOP3.LUT P0, PT, PT, PT, UP0, 0x80, 0x0 ;  /* 0x000000000000781c */ /* 0x000fe20003f0f008 */
[----:B------:R-:W-:Y:S02]  /*1b00*/  ULOP3.LUT UR42, UR5, 0xff, URZ, 0xc0, !UPT ;  /* 0x000000ff052a7892 */ /* 0x000fe4000f8ec03f */
[----:B------:R-:W-:-:S10]  /*1b10*/  USHF.R.U32.HI UR43, URZ, 0x10, UR5 ;  /* 0x000000103f2b7899 */ /* 0x000fd40008011605 */
[----:B------:R-:W-:Y:S05]  /*1b20*/  @!P0 BRA `(.L_x_979) ;  /* 0x0000000000948947 */ /* 0x000fea0003800000 */
[----:B------:R-:W-:Y:S01]  /*1b30*/  UISETP.NE.AND UP0, UPT, UR43, URZ, UPT ;  /* 0x0000003f2b00728c */ /* 0x000fe2000bf05270 */
[----:B------:R-:W-:-:S03]  /*1b40*/  ULDC UR4, c[0x0][0x9f0] ;  /* 0x00027c0000047ab9 */ /* 0x000fc60000000800 */
[----:B------:R-:W-:-:S04]  /*1b50*/  USEL UR10, UR43, UR4, UP0 ;  /* 0x000000042b0a7287 */ /* 0x000fc80008000000 */
[----:B------:R-:W-:Y:S02]  /*1b60*/  UIADD3 UR4, UR10, -0x1, UR6 ;  /* 0xffffffff0a047890 */ /* 0x000fe4000fffe006 */
[----:B------:R-:W-:Y:S02]  /*1b70*/  IMAD.U32 R3, RZ, RZ, UR10 ;  /* 0x0000000aff037e24 */ /* 0x000fe4000f8e00ff */
[----:B------:R-:W-:-:S03]  /*1b80*/  UIADD3 UR7, -UR44, UR4, URZ ;  /* 0x000000042c077290 */ /* 0x000fc6000fffe13f */
[-C--:B------:R-:W-:Y:S01]  /*1b90*/  IABS R0, R3.reuse ;  /* 0x0000000300007213 */ /* 0x080fe20000000000 */
[----:B------:R-:W-:Y:S01]  /*1ba0*/  UMOV UR4, URZ ;  /* 0x0000003f00047c82 */ /* 0x000fe20008000000 */
[----:B------:R-:W-:Y:S01]  /*1bb0*/  IABS R5, R3 ;  /* 0x0000000300057213 */ /* 0x000fe20000000000 */
[----:B------:R-:W-:Y:S01]  /*1bc0*/  IMAD.U32 R4, RZ, RZ, UR7 ;  /* 0x00000007ff047e24 */ /* 0x000fe2000f8e00ff */
[----:B------:R-:W-:Y:S01]  /*1bd0*/  R2UR UR11, R0 ;  /* 0x00000000000b72ca */ /* 0x000fe200000e0000 */
[----:B------:R-:W-:-:S03]  /*1be0*/  ULOP3.LUT UR7, UR7, UR10, URZ, 0x3c, !UPT ;  /* 0x0000000a07077292 */ /* 0x000fc6000f8e3c3f */
[----:B------:R-:W-:-:S05]  /*1bf0*/  IABS R4, R4 ;  /* 0x0000000400047213 */ /* 0x000fca0000000000 */
[----:B------:R-:W-:-:S04]  /*1c00*/  IMAD.MOV.U32 R3, RZ, RZ, R4 ;  /* 0x000000ffff037224 */ /* 0x000fc800078e0004 */
[----:B------:R-:W0:Y:S01]  /*1c10*/  I2F.RP R0, UR11 ;  /* 0x0000000b00007d06 */ /* 0x000e220008209400 */
[----:B------:R-:W-:-:S07]  /*1c20*/  R2UR UR9, R3 ;  /* 0x00000000030972ca */ /* 0x000fce00000e0000 */
[----:B0-----:R-:W0:Y:S02]  /*1c30*/  MUFU.RCP R0, R0 ;  /* 0x0000000000007308 */ /* 0x001e240000001000 */
[----:B0-----:R-:W-:Y:S02]  /*1c40*/  VIADD R2, R0, 0xffffffe ;  /* 0x0ffffffe00027836 */ /* 0x001fe40000000000 */
        /* <DEDUP_REMOVED lines=19> */
.L_x_979:
[----:B------:R-:W-:Y:S01]  /*1d80*/  UIMAD UR44, UR42, UR4, UR44 ;  /* 0x000000042a2c72a4 */ /* 0x000fe2000f8e022c */
[----:B------:R-:W-:Y:S01]  /*1d90*/  IMAD.U32 R88, RZ, RZ, UR6 ;  /* 0x00000006ff587e24 */ /* 0x000fe2000f8e00ff */
[----:B------:R-:W-:Y:S01]  /*1da0*/  PLOP3.LUT P0, PT, PT, PT, PT, 0x80, 0x0 ;  /* 0x000000000000781c */ /* 0x000fe20003f0f070 */
[----:B------:R-:W-:Y:S01]  /*1db0*/  IMAD.U32 R3, RZ, RZ, UR4 ;  /* 0x00000004ff037e24 */ /* 0x000fe2000f8e00ff */
[----:B------:R-:W-:Y:S01]  /*1dc0*/  CS2R R14, SRZ ;  /* 0x00000000000e7805 */ /* 0x000fe2000001ff00 */
[----:B------:R-:W-:Y:S01]  /*1dd0*/  IMAD.MOV.U32 R13, RZ, RZ, RZ ;  /* 0x000000ffff0d7224 */ /* 0x000fe200078e00ff */
[----:B------:R-:W-:Y:S02]  /*1de0*/  CS2R R40, SRZ ;  /* 0x0000000000287805 */ /* 0x000fe4000001ff00 */
[----:B------:R-:W-:Y:S02]  /*1df0*/  CS2R R28, SRZ ;  /* 0x00000000001c7805 */ /* 0x000fe4000001ff00 */
[----:B------:R-:W-:-:S02]  /*1e00*/  VIADDMNMX R88, R3, UR44, R88, PT ;  /* 0x0000002c03587c46 */ /* 0x000fc4000b800158 */
[----:B------:R-:W-:Y:S01]  /*1e10*/  CS2R R2, SRZ ;  /* 0x0000000000027805 */ /* 0x000fe2000001ff00 */
[----:B------:R-:W-:Y:S01]  /*1e20*/  IMAD.MOV.U32 R93, RZ, RZ, RZ ;  /* 0x000000ffff5d7224 */ /* 0x000fe200078e00ff */
[----:B------:R-:W-:Y:S02]  /*1e30*/  CS2R R8, SRZ ;  /* 0x0000000000087805 */ /* 0x000fe4000001ff00 */
[----:B------:R-:W-:Y:S01]  /*1e40*/  ISETP.GT.AND P1, PT, R88, UR44, PT ;  /* 0x0000002c58007c0c */ /* 0x000fe2000bf24270 */
[----:B------:R-:W-:Y:S01]  /*1e50*/  IMAD.MOV.U32 R0, RZ, RZ, RZ ;  /* 0x000000ffff007224 */ /* 0x000fe200078e00ff */
[----:B------:R-:W-:Y:S01]  /*1e60*/  CS2R R20, SRZ ;  /* 0x0000000000147805 */ /* 0x000fe2000001ff00 */
[----:B------:R-:W-:Y:S01]  /*1e70*/  IMAD.MOV.U32 R95, RZ, RZ, RZ ;  /* 0x000000ffff5f7224 */ /* 0x000fe200078e00ff */
        /* <DEDUP_REMOVED lines=8> */
[----:B------:R-:W-:Y:S01]  /*1f00*/  IMAD.MOV.U32 R109, RZ, RZ, RZ ;  /* 0x000000ffff6d7224 */ /* 0x000fe200078e00ff */
        /* <DEDUP_REMOVED lines=9> */
[----:B------:R-:W-:Y:S01]  /*1fa0*/  CS2R R134, SRZ ;  /* 0x0000000000867805 */ /* 0x000fe2000001ff00 */
[----:B------:R-:W-:-:S02]  /*1fb0*/  IMAD.MOV.U32 R30, RZ, RZ, RZ ;  /* 0x000000ffff1e7224 */ /* 0x000fc400078e00ff */
        /* <DEDUP_REMOVED lines=39> */
.L_x_981:
        /* <DEDUP_REMOVED lines=9> */
.L_x_1182:
[----:B------:R-:W-:Y:S05]  /*22c0*/  @!P0 BRA `(.L_x_983) ;  /* 0x0000000000048947 */ /* 0x000fea0003800000 */
[----:B------:R-:W-:Y:S01]  /*22d0*/  BPT.TRAP 0x1 ;  /* 0x000000040000795c */ /* 0x000fe20000300000 */
.L_x_983:
[----:B0-----:R-:W-:Y:S02]  /*22e0*/  IMAD.U32 R3, RZ, RZ, UR48 ;  /* 0x00000030ff037e24 */ /* 0x001fe4000f8e00ff */
[----:B------:R-:W-:-:S03]  /*22f0*/  IMAD.U32 R0, RZ, RZ, UR49 ;  /* 0x00000031ff007e24 */ /* 0x000fc6000f8e00ff */
[----:B------:R-:W-:Y:S02]  /*2300*/  LEA R3, R3, UR46, 0x3 ;  /* 0x0000002e03037c11 */ /* 0x000fe4000f8e18ff */
[----:B------:R-:W-:-:S04]  /*2310*/  SHF.L.U32 R0, R0, 0x1f, RZ ;  /* 0x0000001f00007819 */ /* 0x000fc800000006ff */
[----:B------:R0:W1:Y:S01]  /*2320*/  SYNCS.PHASECHK.TRANS64.TRYWAIT P1, [R3+URZ+0x19c30], R0 ;  /* 0x019c3000030075a7 */ /* 0x000062000802017f */
[----:B------:R-:W-:Y:S05]  /*2330*/  @!P0 BRA `(.L_x_984) ;  /* 0x0000000000048947 */ /* 0x000fea0003800000 */
[----:B------:R-:W-:Y:S01]  /*2340*/  BPT.TRAP 0x1 ;  /* 0x000000040000795c */ /* 0x000fe20000300000 */
.L_x_984:
[----:B-1----:R-:W-:Y:S05]  /*2350*/  @P1 BRA `(.L_x_985) ;  /* 0x0000000000081947 */ /* 0x002fea0003800000 */
[----:B------:R-:W1:Y:S02]  /*2360*/  SYNCS.PHASECHK.TRANS64.TRYWAIT P1, [R3+URZ+0x19c30], R0 ;  /* 0x019c3000030075a7 */ /* 0x000e64000802017f */
[----:B-1----:R-:W-:Y:S05]  /*2370*/  @!P1 BRA `(.L_x_986) ;  /* 0x0000015400e89947 */ /* 0x002fea0003800000 */
.L_x_985:
[----:B------:R-:W-:Y:S05]  /*2380*/  WARPSYNC.ALL ;  /* 0x0000000000007948 */ /* 0x000fea0003800000 */
[----:B------:R-:W-:Y:S01]  /*2390*/  UIADD3 UR4, UR46, 0x13800, URZ ;  /* 0x000138002e047890 */ /* 0x000fe2000fffe03f */
[----:B------:R-:W-:Y:S01]  /*23a0*/  WARPGROUP.ARRIVE ;  /* 0x00000000000079c5 */ /* 0x000fe20000000000 */
[----:B------:R-:W-:Y:S02]  /*23b0*/  ULOP3.LUT UR12, UR58, 0x10000, URZ, 0xfc, !UPT ;  /* 0x000100003a0c7892 */ /* 0x000fe4000f8efc3f */
[----:B------:R-:W-:Y:S01]  /*23c0*/  USHF.R.U32.HI UR4, URZ, 0x4, UR4 ;  /* 0x000000043f047899 */ /* 0x000fe20008011604 */
[----:B------:R-:W-:Y:S01]  /*23d0*/  UMOV UR13, 0xc0000010 ;  /* 0xc0000010000d7882 */ /* 0x000fe20000000000 */
[----:B------:R-:W-:-:S02]  /*23e0*/  UMOV UR15, 0xc0000010 ;  /* 0xc0000010000f7882 */ /* 0x000fc40000000000 */
[----:B------:R-:W-:Y:S01]  /*23f0*/  ULOP3.LUT UR4, UR4, 0x3fff, URZ, 0xc0, !UPT ;  /* 0x00003fff04047892 */ /* 0x000fe2000f8ec03f */
[----:B------:R-:W-:Y:S01]  /*2400*/  UMOV UR5, 0xc0000010 ;  /* 0xc000001000057882 */ /* 0x000fe20000000000 */
[----:B------:R-:W-:Y:S02]  /*2410*/  UMOV UR7, 0xc0000010 ;  /* 0xc000001000077882 */ /* 0x000fe40000000000 */
[----:B------:R-:W-:Y:S02]  /*2420*/  ULOP3.LUT UR16, UR4, 0x10000, URZ, 0xfc, !UPT ;  /* 0x0001000004107892 */ /* 0x000fe4000f8efc3f */
[----:B------:R-:W-:Y:S02]  /*2430*/  UIADD3 UR4, UR12, 0x180, URZ ;  /* 0x000001800c047890 */ /* 0x000fe4000fffe03f */
        /* <DEDUP_REMOVED lines=16> */
.L_x_987:
[----:B------:R-:W-:Y:S01]  /*2540*/  UISETP.NE.AND UP1, UPT, UR54, URZ, UPT ;  /* 0x0000003f3600728c */ /* 0x000fe2000bf25270 */
[----:B------:R-:W-:Y:S01]  /*2550*/  VIADD R5, R18, UR39 ;  /* 0x0000002712057c36 */ /* 0x000fe20008000000 */
[----:B------:R-:W-:Y:S01]  /*2560*/  R2UR UR6, R3 ;  /* 0x00000000030672ca */ /* 0x000fe200000e0000 */
[----:B01----:R-:W-:Y:S01]  /*2570*/  IMAD.MOV.U32 R3, RZ, RZ, -0x80 ;  /* 0xffffff80ff037424 */ /* 0x003fe200078e00ff */
[----:B------:R-:W-:Y:S02]  /*2580*/  UISETP.NE.AND UP0, UPT, UR53, URZ, UPT ;  /* 0x0000003f3500728c */ /* 0x000fe4000bf05270 */
[----:B------:R-:W-:Y:S01]  /*2590*/  PLOP3.LUT P1, PT, PT, PT, UP1, 0x80, 0x0 ;  /* 0x000000000000781c */ /* 0x000fe20003f2f018 */
[----:B------:R-:W-:Y:S01]  /*25a0*/  IMAD R8, R88, R3, 0x80 ;  /* 0x0000008058087424 */ /* 0x000fe200078e0203 */
[----:B------:R-:W-:Y:S01]  /*25b0*/  PLOP3.LUT P2, PT, PT, PT, UP1, 0x80, 0x0 ;  /* 0x000000000000781c */ /* 0x000fe20003f4f018 */
[----:B------:R-:W-:Y:S01]  /*25c0*/  IMAD.U32 R3, RZ, RZ, UR47 ;  /* 0x0000002fff037e24 */ /* 0x000fe2000f8e00ff */
[----:B------:R-:W-:Y:S01]  /*25d0*/  ULDC UR18, c[0x0][0x9dc] ;  /* 0x0002770000127ab9 */ /* 0x000fe20000000800 */
[----:B------:R-:W-:Y:S01]  /*25e0*/  @UP1 ULDC UR7, c[0x0][0x44c] ;  /* 0x0001130000071ab9 */ /* 0x000fe20000000800 */
[----:B------:R-:W-:Y:S01]  /*25f0*/  ULDC UR14, c[0x0][0x9e0] ;  /* 0x00027800000e7ab9 */ /* 0x000fe20000000800 */
[----:B------:R-:W-:-:S02]  /*2600*/  IADD3 R9, -R17, UR40, R8 ;  /* 0x0000002811097c10 */ /* 0x000fc4000fffe108 */
[----:B------:R-:W-:-:S04]  /*2610*/  UIADD3 UR6, UR6, 0x19c40, URZ ;  /* 0x00019c4006067890 */ /* 0x000fc8000fffe03f */
[----:B------:R-:W-:Y:S01]  /*2620*/  @P1 IMAD.HI.U32 R0, R5, UR7, RZ ;  /* 0x0000000705001c27 */ /* 0x000fe2000f8e00ff */
[----:B------:R-:W-:Y:S01]  /*2630*/  @UP1 ULDC UR7, c[0x0][0x450] ;  /* 0x0001140000071ab9 */ /* 0x000fe20000000800 */
[----:B------:R-:W-:Y:S01]  /*2640*/  UPRMT UR6, UR45, 0x654, UR6 ;  /* 0x000006542d067896 */ /* 0x000fe20008000006 */
[----:B------:R-:W-:Y:S02]  /*2650*/  PLOP3.LUT P1, PT, PT, PT, UP0, 0x40, 0x0 ;  /* 0x000000000000781c */ /* 0x000fe40003f2e808 */
[----:B------:R-:W-:Y:S02]  /*2660*/  @P2 SHF.R.U32.HI R5, RZ, UR7, R0 ;  /* 0x00000007ff052c19 */ /* 0x000fe40008011600 */
[----:B------:R-:W-:-:S03]  /*2670*/  IADD3 R0, -R17, 0x1, R8 ;  /* 0x0000000111007810 */ /* 0x000fc60007ffe108 */
[----:B------:R-:W0:Y:S01]  /*2680*/  SHFL.IDX PT, R2, R5, RZ, 0x1c1f ;  /* 0x001c1fff05027589 */ /* 0x000e2200000e0000 */
[----:B------:R-:W-:Y:S01]  /*2690*/  SYNCS.ARRIVE.TRANS64.RED.A1T0 RZ, [UR6], RZ ;  /* 0x000000ffffff79a7 */ /* 0x000fe20008100406 */
[----:B------:R-:W-:Y:S01]  /*26a0*/  ULOP3.LUT UR6, URZ, UR18, URZ, 0x33, !UPT ;  /* 0x000000123f067292 */ /* 0x000fe2000f8e333f */
[----:B------:R-:W-:-:S05]  /*26b0*/  IADD3 R0, -R3, UR40, R0 ;  /* 0x0000002803007c10 */ /* 0x000fca000fffe100 */
[C---:B------:R-:W-:Y:S02]  /*26c0*/  VIADD R4, R0.reuse, UR14 ;  /* 0x0000000e00047c36 */ /* 0x040fe40008000000 */
[----:B------:R-:W-:Y:S01]  /*26d0*/  VIADD R7, R0, UR6 ;  /* 0x0000000600077c36 */ /* 0x000fe20008000000 */
[----:B------:R-:W-:Y:S02]  /*26e0*/  LEA R0, R88, 0xffffff80, 0x7 ;  /* 0xffffff8058007811 */ /* 0x000fe400078e38ff */
[----:B0-----:R-:W-:Y:S01]  /*26f0*/  VIADDMNMX R10, R2, R4, R9, PT ;  /* 0x00000004020a7246 */ /* 0x001fe20003800109 */
[----:B------:R-:W-:Y:S01]  /*2700*/  IMAD.IADD R11, R7, 0x1, R2 ;  /* 0x00000001070b7824 */ /* 0x000fe200078e0202 */
[----:B------:R-:W-:Y:S06]  /*2710*/  @P1 BRA `(.L_x_988) ;  /* 0x0000000000641947 */ /* 0x000fec0003800000 */
[----:B------:R-:W-:Y:S01]  /*2720*/  IMAD.U32 R13, RZ, RZ, UR47 ;  /* 0x0000002fff0d7e24 */ /* 0x000fe2000f8e00ff */
[----:B------:R-:W-:Y:S04]  /*2730*/  BSSY B0, `(.L_x_989) ;  /* 0x0000013000007945 */ /* 0x000fe80003800000 */
[----:B------:R-:W-:-:S04]  /*2740*/  IADD3 R13, -R13, UR40, R2 ;  /* 0x000000280d0d7c10 */ /* 0x000fc8000fffe102 */
        /* <DEDUP_REMOVED lines=11> */
.L_x_990:
[----:B------:R-:W-:Y:S02]  /*2800*/  ULDC UR6, c[0x0][0x9e4] ;  /* 0x0002790000067ab9 */ /* 0x000fe40000000800 */
[----:B------:R-:W-:-:S05]  /*2810*/  IMAD.U32 R15, RZ, RZ, UR6 ;  /* 0x00000006ff0f7e24 */ /* 0x000fca000f8e00ff */
[----:B------:R-:W-:-:S13]  /*2820*/  ISETP.NE.AND P1, PT, R15, 0x1, PT ;  /* 0x000000010f00780c */ /* 0x000fda0003f25270 */
[----:B------:R-:W0:Y:S02]  /*2830*/  @P1 LDC.64 R2, c[0x0][0x9e8] ;  /* 0x00027a00ff021b82 */ /* 0x000e240000000a00 */
[----:B0-----:R-:W-:-:S05]  /*2840*/  @P1 IMAD.HI.U32 R2, R13, R2, RZ ;  /* 0x000000020d021227 */ /* 0x001fca00078e00ff */
[----:B------:R-:W-:-:S07]  /*2850*/  @P1 SHF.R.U32.HI R13, RZ, R3, R2 ;  /* 0x00000003ff0d1219 */ /* 0x000fce0000011602 */
.L_x_991:
[----:B------:R-:W-:Y:S05]  /*2860*/  BSYNC B0 ;  /* 0x0000000000007941 */ /* 0x000fea0003800000 */
.L_x_989:
[----:B------:R-:W-:-:S04]  /*2870*/  IMAD R2, R13, R15, -R0 ;  /* 0x0000000f0d027224 */ /* 0x000fc800078e0a00 */
[----:B------:R-:W-:-:S05]  /*2880*/  IMAD.IADD R2, R2, 0x1, -R17 ;  /* 0x0000000102027824 */ /* 0x000fca00078e0a11 */
[----:B------:R-:W-:Y:S02]  /*2890*/  VIADDMNMX R10, R2, R15, R10, PT ;  /* 0x0000000f020a7246 */ /* 0x000fe4000380010a */
[----:B------:R-:W-:-:S07]  /*28a0*/  VIMNMX R11, R11, R2, !PT ;  /* 0x000000020b0b7248 */ /* 0x000fce0007fe0100 */
.L_x_988:
[C---:B------:R-:W-:Y:S01]  /*28b0*/  ISETP.GE.AND P6, PT, R8.reuse, 0xa, PT ;  /* 0x0000000a0800780c */ /* 0x040fe20003fc6270 */
[----:B------:R-:W0:Y:S01]  /*28c0*/  SHFL.IDX PT, R2, R5, 0x1, 0x1c1f ;  /* 0x003c1f0005027f89 */ /* 0x000e2200000e0000 */
[C---:B------:R-:W-:Y:S01]  /*28d0*/  ISETP.GE.AND P1, PT, R8.reuse, 0x2, PT ;  /* 0x000000020800780c */ /* 0x040fe20003f26270 */
[----:B------:R-:W-:Y:S01]  /*28e0*/  UISETP.NE.AND UP0, UPT, UR53, URZ, UPT ;  /* 0x0000003f3500728c */ /* 0x000fe2000bf05270 */
        /* <DEDUP_REMOVED lines=11> */
[C---:B------:R-:W-:Y:S02]  /*29a0*/  ISETP.GT.AND P4, PT, R11.reuse, 0x9, !P6 ;  /* 0x000000090b00780c */ /* 0x040fe40007784270 */
        /* <DEDUP_REMOVED lines=20> */
[----:B------:R-:W-:Y:S02]  /*2af0*/  ISETP.GT.AND P3, PT, R11, 0x19, !P4 ;  /* 0x000000190b00780c */ /* 0x000fe40006764270 */
[----:B0-----:R-:W-:-:S02]  /*2b00*/  VIADDMNMX R4, R2, R4, R9, PT ;  /* 0x0000000402047246 */ /* 0x001fc40003800109 */
        /* <DEDUP_REMOVED lines=141> */
[----:B------:R-:W-:Y:S01]  /*33e0*/  FSEL R6, R24, -INF , !P6 ;  /* 0xff80000018067808 */ /* 0x000fe20007000000 */
[----:B------:R-:W-:Y:S01]  /*33f0*/  IMAD.IADD R24, R7, 0x1, R2 ;  /* 0x0000000107187824 */ /* 0x000fe200078e0202 */
[----:B------:R-:W-:-:S13]  /*3400*/  ISETP.GE.AND P6, PT, R8, 0x7a, PT ;  /* 0x0000007a0800780c */ /* 0x000fda0003fc6270 */
[----:B------:R-:W-:Y:S02]  /*3410*/  @P6 LOP3.LUT R16, R16, 0x1, RZ, 0xfc, !PT ;  /* 0x0000000110106812 */ /* 0x000fe400078efcff */
[----:B------:R-:W-:-:S04]  /*3420*/  ISETP.GT.AND P6, PT, R11, 0x79, !P6 ;  /* 0x000000790b00780c */ /* 0x000fc800077c4270 */
[----:B------:R-:W-:-:S04]  /*3430*/  ISETP.LT.OR P6, PT, R10, 0x7a, P6 ;  /* 0x0000007a0a00780c */ /* 0x000fc800037c1670 */
[----:B------:R-:W-:Y:S02]  /*3440*/  FSEL R85, R85, -INF , !P6 ;  /* 0xff80000055557808 */ /* 0x000fe40007000000 */
[----:B------:R-:W-:-:S13]  /*3450*/  PLOP3.LUT P6, PT, PT, PT, UP0, 0x40, 0x0 ;  /* 0x000000000000781c */ /* 0x000fda0003fce808 */
[----:B------:R-:W-:Y:S05]  /*3460*/  @P6 BRA `(.L_x_992) ;  /* 0x0000000000646947 */ /* 0x000fea0003800000 */
        /* <DEDUP_REMOVED lines=14> */
.L_x_994:
[----:B------:R-:W-:Y:S02]  /*3550*/  ULDC UR6, c[0x0][0x9e4] ;  /* 0x0002790000067ab9 */ /* 0x000fe40000000800 */
[----:B------:R-:W-:-:S05]  /*3560*/  IMAD.U32 R7, RZ, RZ, UR6 ;  /* 0x00000006ff077e24 */ /* 0x000fca000f8e00ff */
[----:B------:R-:W-:-:S13]  /*3570*/  ISETP.NE.AND P6, PT, R7, 0x1, PT ;  /* 0x000000010700780c */ /* 0x000fda0003fc5270 */
[----:B------:R-:W0:Y:S02]  /*3580*/  @P6 LDC.64 R2, c[0x0][0x9e8] ;  /* 0x00027a00ff026b82 */ /* 0x000e240000000a00 */
[----:B0-----:R-:W-:-:S05]  /*3590*/  @P6 IMAD.HI.U32 R2, R5, R2, RZ ;  /* 0x0000000205026227 */ /* 0x001fca00078e00ff */
[----:B------:R-:W-:-:S07]  /*35a0*/  @P6 SHF.R.U32.HI R5, RZ, R3, R2 ;  /* 0x00000003ff056219 */ /* 0x000fce0000011602 */
.L_x_995:
[----:B------:R-:W-:Y:S05]  /*35b0*/  BSYNC B0 ;  /* 0x0000000000007941 */ /* 0x000fea0003800000 */
.L_x_993:
[----:B------:R-:W-:-:S04]  /*35c0*/  IMAD R0, R5, R7, -R0 ;  /* 0x0000000705007224 */ /* 0x000fc800078e0a00 */
[----:B------:R-:W-:-:S05]  /*35d0*/  IMAD.IADD R3, R0, 0x1, -R17 ;  /* 0x0000000100037824 */ /* 0x000fca00078e0a11 */
[----:B------:R-:W-:Y:S02]  /*35e0*/  VIADDMNMX R4, R3, R7, R4, PT ;  /* 0x0000000703047246 */ /* 0x000fe40003800104 */
[----:B------:R-:W-:-:S07]  /*35f0*/  VIMNMX R24, R24, R3, !PT ;  /* 0x0000000318187248 */ /* 0x000fce0007fe0100 */
.L_x_992:
[----:B------:R-:W-:Y:S01]  /*3600*/  ISETP.GT.AND P1, PT, R24, 0x1, !P1 ;  /* 0x000000011800780c */ /* 0x000fe20004f24270 */
[----:B------:R-:W-:Y:S01]  /*3610*/  IMAD.U32 R89, RZ, RZ, UR41 ;  /* 0x00000029ff597e24 */ /* 0x000fe2000f8e00ff */
[----:B------:R-:W-:Y:S01]  /*3620*/  LOP3.LUT P6, RZ, R16, 0x4, RZ, 0xc0, !PT ;  /* 0x0000000410ff7812 */ /* 0x000fe200078cc0ff */
[----:B------:R-:W-:Y:S01]  /*3630*/  UISETP.NE.AND UP1, UPT, UR54, URZ, UPT ;  /* 0x0000003f3600728c */ /* 0x000fe2000bf25270 */
[----:B------:R-:W-:Y:S01]  /*3640*/  ISETP.LT.OR P1, PT, R4, 0x2, P1 ;  /* 0x000000020400780c */ /* 0x000fe20000f21670 */
[----:B------:R-:W-:Y:S01]  /*3650*/  UISETP.NE.AND UP0, UPT, UR53, URZ, UPT ;  /* 0x0000003f3500728c */ /* 0x000fe2000bf05270 */
[----:B------:R-:W-:Y:S01]  /*3660*/  FMNMX.FTZ R3, R6, R25, !PT ;  /* 0x0000001906037209 */ /* 0x000fe20007810000 */
[----:B------:R-:W-:Y:S01]  /*3670*/  UMOV UR10, UR39 ;  /* 0x00000027000a7c82 */ /* 0x000fe20008000000 */
        /* <DEDUP_REMOVED lines=12> */
[----:B------:R-:W-:Y:S01]  /*3740*/  ISETP.GT.AND P1, PT, R24, 0x10, !P1 ;  /* 0x000000101800780c */ /* 0x000fe20004f24270 */
[----:B------:R-:W-:Y:S01]  /*3750*/  UIADD3 UR55, UR55, UR10, URZ ;  /* 0x0000000a37377290 */ /* 0x000fe2000fffe03f */
[----:B------:R-:W-:Y:S02]  /*3760*/  FMNMX.FTZ R3, R33, R0, !PT ;  /* 0x0000000021037209 */ /* 0x000fe40007810000 */
[----:B------:R-:W-:Y:S01]  /*3770*/  ISETP.LT.OR P1, PT, R4, 0x11, P1 ;  /* 0x000000110400780c */ /* 0x000fe20000f21670 */
[----:B------:R-:W-:Y:S01]  /*3780*/  UIADD3 UR14, UR55, UR14, URZ ;  /* 0x0000000e370e7290 */ /* 0x000fe2000fffe03f */
        /* <DEDUP_REMOVED lines=16> */
[----:B------:R-:W-:Y:S02]  /*3890*/  LOP3.LUT P1, RZ, R16, 0x1000000, RZ, 0xc0, !PT ;  /* 0x0100000010ff7812 */ /* 0x000fe4000782c0ff */
        /* <DEDUP_REMOVED lines=62> */
[----:B------:R-:W-:Y:S02]  /*3c80*/  ISETP.GT.AND P3, PT, R24, 0x70, !P3 ;  /* 0x000000701800780c */ /* 0x000fe40005f64270 */
[----:B------:R-:W-:Y:S02]  /*3c90*/  ISETP.LT.OR P1, PT, R4, 0x41, P1 ;  /* 0x000000410400780c */ /* 0x000fe40000f21670 */
[----:B------:R-:W-:-:S02]  /*3ca0*/  ISETP.GT.AND P4, PT, R24, 0x71, !P4 ;  /* 0x000000711800780c */ /* 0x000fc40006784270 */
[----:B------:R-:W-:Y:S02]  /*3cb0*/  FSEL R58, R58, -INF , !P1 ;  /* 0xff8000003a3a7808 */ /* 0x000fe40004800000 */
[----:B------:R-:W-:Y:S02]  /*3cc0*/  LOP3.LUT P1, RZ, R16, 0x4000, RZ, 0xc0, !PT ;  /* 0x0000400010ff7812 */ /* 0x000fe4000782c0ff */
[----:B------:R-:W-:Y:S02]  /*3cd0*/  ISETP.LT.OR P3, PT, R4, 0x71, P3 ;  /* 0x000000710400780c */ /* 0x000fe40001f61670 */
[C---:B------:R-:W-:Y:S02]  /*3ce0*/  ISETP.GT.AND P1, PT, R24.reuse, 0x41, !P1 ;  /* 0x000000411800780c */ /* 0x040fe40004f24270 */
[----:B------:R-:W-:Y:S02]  /*3cf0*/  ISETP.GT.AND P5, PT, R24, 0x78, !P5 ;  /* 0x000000781800780c */ /* 0x000fe40006fa4270 */
        /* <DEDUP_REMOVED lines=16> */
[----:B0-----:R-:W-:Y:S02]  /*3e00*/  FMNMX.FTZ R0, R3, R0, !PT ;  /* 0x0000000003007209 */ /* 0x001fe40007810000 */
[----:B------:R-:W-:Y:S02]  /*3e10*/  FSEL R63, R63, -INF , !P1 ;  /* 0xff8000003f3f7808 */ /* 0x000fe40004800000 */
[----:B------:R-:W-:Y:S01]  /*3e20*/  LOP3.LUT P1, RZ, R16, 0x800, RZ, 0xc0, !PT ;  /* 0x0000080010ff7812 */ /* 0x000fe2000782c0ff */
[----:B------:R-:W-:-:S03]  /*3e30*/  FFMA.FTZ R89, R0, R89, -8 ;  /* 0xc100000000597423 */ /* 0x000fc60000010059 */
        /* <DEDUP_REMOVED lines=15> */
[----:B------:R-:W-:Y:S02]  /*3f30*/  ISETP.GT.AND P1, PT, R24, 0x60, !P2 ;  /* 0x000000601800780c */ /* 0x000fe40005724270 */
        /* <DEDUP_REMOVED lines=17> */
[----:B------:R-:W-:-:S01]  /*4050*/  FFMA.FTZ R2, R6, UR41, -R89 ;  /* 0x0000002906027c23 */ /* 0x000fc20008010859 */
[--C-:B------:R-:W-:Y:S01]  /*4060*/  FFMA.FTZ R6, R29, UR41, -R89.reuse ;  /* 0x000000291d067c23 */ /* 0x100fe20008010859 */
[----:B------:R-:W-:Y:S01]  /*4070*/  FSEL R26, R26, -INF , !P1 ;  /* 0xff8000001a1a7808 */ /* 0x000fe20004800000 */
[--C-:B------:R-:W-:Y:S01]  /*4080*/  FFMA.FTZ R32, R32, UR41, -R89.reuse ;  /* 0x0000002920207c23 */ /* 0x100fe20008010859 */
[----:B------:R-:W-:Y:S01]  /*4090*/  LOP3.LUT P1, RZ, R16, 0x4000000, RZ, 0xc0, !PT ;  /* 0x0400000010ff7812 */ /* 0x000fe2000782c0ff */
[--C-:B------:R-:W-:Y:S01]  /*40a0*/  FFMA.FTZ R56, R56, UR41, -R89.reuse ;  /* 0x0000002938387c23 */ /* 0x100fe20008010859 */
[----:B------:R-:W-:Y:S01]  /*40b0*/  FMNMX.FTZ R7, R26, R27, !PT ;  /* 0x0000001b1a077209 */ /* 0x000fe20007810000 */
[----:B------:R-:W-:Y:S01]  /*40c0*/  MUFU.EX2 R2, R2 ;  /* 0x0000000200027308 */ /* 0x000fe20000000800 */
[----:B------:R-:W-:Y:S01]  /*40d0*/  ISETP.GT.AND P1, PT, R24, 0x68, !P1 ;  /* 0x000000681800780c */ /* 0x000fe20004f24270 */
[--C-:B------:R-:W-:Y:S01]  /*40e0*/  FFMA.FTZ R36, R36, UR41, -R89.reuse ;  /* 0x0000002924247c23 */ /* 0x100fe20008010859 */
[----:B------:R-:W-:Y:S01]  /*40f0*/  FMNMX.FTZ R8, R30, R7, !PT ;  /* 0x000000071e087209 */ /* 0x000fe20007810000 */
[--C-:B------:R-:W-:Y:S01]  /*4100*/  FFMA.FTZ R40, R40, UR41, -R89.reuse ;  /* 0x0000002928287c23 */ /* 0x100fe20008010859 */
[----:B------:R-:W-:Y:S01]  /*4110*/  ISETP.LT.OR P1, PT, R4, 0x69, P1 ;  /* 0x000000690400780c */ /* 0x000fe20000f21670 */
[--C-:B------:R-:W-:Y:S01]  /*4120*/  FFMA.FTZ R44, R44, UR41, -R89.reuse ;  /* 0x000000292c2c7c23 */ /* 0x100fe20008010859 */
[----:B------:R-:W-:Y:S01]  /*4130*/  FMNMX.FTZ R9, R31, R8, !PT ;  /* 0x000000081f097209 */ /* 0x000fe20007810000 */
[----:B------:R-:W-:Y:S01]  /*4140*/  MUFU.EX2 R7, R32 ;  /* 0x0000002000077308 */ /* 0x000fe20000000800 */
[----:B------:R-:W-:Y:S01]  /*4150*/  FSEL R78, R78, -INF , !P1 ;  /* 0xff8000004e4e7808 */ /* 0x000fe20004800000 */
[--C-:B------:R-:W-:Y:S01]  /*4160*/  FFMA.FTZ R8, R33, UR41, -R89.reuse ;  /* 0x0000002921087c23 */ /* 0x100fe20008010859 */
[----:B------:R-:W-:Y:S01]  /*4170*/  FMNMX.FTZ R10, R34, R9, !PT ;  /* 0x00000009220a7209 */ /* 0x000fe20007810000 */
[--C-:B------:R-:W-:Y:S01]  /*4180*/  FFMA.FTZ R33, R64, UR41, -R89.reuse ;  /* 0x0000002940217c23 */ /* 0x100fe20008010859 */
[----:B------:R-:W-:Y:S01]  /*4190*/  ISETP.GT.AND P6, PT, R24, 0x79, !P6 ;  /* 0x000000791800780c */ /* 0x000fe200077c4270 */
[--C-:B------:R-:W-:Y:S01]  /*41a0*/  FFMA.FTZ R24, R53, UR41, -R89.reuse ;  /* 0x0000002935187c23 */ /* 0x100fe20008010859 */
[----:B------:R-:W-:Y:S01]  /*41b0*/  FMNMX.FTZ R9, R35, R10, !PT ;  /* 0x0000000a23097209 */ /* 0x000fe20007810000 */
[----:B------:R-:W-:Y:S01]  /*41c0*/  MUFU.EX2 R3, R3 ;  /* 0x0000000300037308 */ /* 0x000fe20000000800 */
[----:B------:R-:W-:Y:S01]  /*41d0*/  ISETP.LT.OR P6, PT, R4, 0x7a, P6 ;  /* 0x0000007a0400780c */ /* 0x000fe200037c1670 */
[--C-:B------:R-:W-:Y:S01]  /*41e0*/  FFMA.FTZ R48, R48, UR41, -R89.reuse ;  /* 0x0000002930307c23 */ /* 0x100fe20008010859 */
[----:B------:R-:W-:Y:S01]  /*41f0*/  FMNMX.FTZ R10, R38, R9, !PT ;  /* 0x00000009260a7209 */ /* 0x000fe20007810000 */
[--C-:B------:R-:W-:Y:S01]  /*4200*/  FFMA.FTZ R52, R52, UR41, -R89.reuse ;  /* 0x0000002934347c23 */ /* 0x100fe20008010859 */
[----:B------:R-:W-:Y:S01]  /*4210*/  FSEL R87, R87, -INF , !P6 ;  /* 0xff80000057577808 */ /* 0x000fe20007000000 */
[--C-:B------:R-:W-:Y:S01]  /*4220*/  FFMA.FTZ R60, R60, UR41, -R89.reuse ;  /* 0x000000293c3c7c23 */ /* 0x100fe20008010859 */
[----:B------:R-:W-:Y:S01]  /*4230*/  FMNMX.FTZ R11, R39, R10, !PT ;  /* 0x0000000a270b7209 */ /* 0x000fe20007810000 */
[----:B------:R-:W-:Y:S01]  /*4240*/  MUFU.EX2 R5, R5 ;  /* 0x0000000500057308 */ /* 0x000fe20000000800 */
[----:B------:R-:W-:-:S01]  /*4250*/  FFMA.FTZ R10, R37, UR41, -R89 ;  /* 0x00000029250a7c23 */ /* 0x000fc20008010859 */
[--C-:B------:R-:W-:Y:S01]  /*4260*/  FFMA.FTZ R37, R68, UR41, -R89.reuse ;  /* 0x0000002944257c23 */ /* 0x100fe20008010859 */
[----:B------:R-:W-:Y:S01]  /*4270*/  FMNMX.FTZ R12, R42, R11, !PT ;  /* 0x0000000b2a0c7209 */ /* 0x000fe20007810000 */
[----:B------:R-:W-:-:S03]  /*4280*/  FFMA.FTZ R72, R72, UR41, -R89 ;  /* 0x0000002948487c23 */ /* 0x000fc60008010859 */
[----:B------:R-:W-:Y:S01]  /*4290*/  FMNMX.FTZ R11, R43, R12, !PT ;  /* 0x0000000c2b0b7209 */ /* 0x000fe20007810000 */
[----:B------:R-:W0:Y:S03]  /*42a0*/  MUFU.EX2 R6, R6 ;  /* 0x0000000600067308 */ /* 0x000e260000000800 */
[----:B------:R-:W-:-:S04]  /*42b0*/  FMNMX.FTZ R12, R46, R11, !PT ;  /* 0x0000000b2e0c7209 */ /* 0x000fc80007810000 */
[----:B------:R-:W-:Y:S01]  /*42c0*/  FMNMX.FTZ R13, R47, R12, !PT ;  /* 0x0000000c2f0d7209 */ /* 0x000fe20007810000 */
[----:B------:R-:W-:-:S01]  /*42d0*/  FFMA.FTZ R12, R41, UR41, -R89 ;  /* 0x00000029290c7c23 */ /* 0x000fc20008010859 */
[----:B------:R-:W-:Y:S02]  /*42e0*/  MUFU.EX2 R8, R8 ;  /* 0x0000000800087308 */ /* 0x000fe40000000800 */
[----:B------:R-:W-:-:S04]  /*42f0*/  FMNMX.FTZ R14, R50, R13, !PT ;  /* 0x0000000d320e7209 */ /* 0x000fc80007810000 */
[----:B------:R-:W-:Y:S02]  /*4300*/  FMNMX.FTZ R13, R51, R14, !PT ;  /* 0x0000000e330d7209 */ /* 0x000fe40007810000 */
[----:B------:R1:W-:Y:S01]  /*4310*/  MUFU.EX2 R9, R36 ;  /* 0x0000002400097308 */ /* 0x0003e20000000800 */
[----:B0-----:R-:W-:Y:S02]  /*4320*/  F2FP.SATFINITE.E4M3.F32.PACK_AB_MERGE_C R148, R6, R5, RZ ;  /* 0x000000050694723e */ /* 0x001fe400048070ff */
[----:B------:R-:W-:Y:S02]  /*4330*/  FMNMX.FTZ R14, R54, R13, !PT ;  /* 0x0000000d360e7209 */ /* 0x000fe40007810000 */
[----:B------:R-:W-:Y:S02]  /*4340*/  F2FP.SATFINITE.E4M3.F32.PACK_AB_MERGE_C R148, R3, R2, R148 ;  /* 0x000000020394723e */ /* 0x000fe40004807094 */
[----:B------:R-:W-:Y:S01]  /*4350*/  FMNMX.FTZ R15, R55, R14, !PT ;  /* 0x0000000e370f7209 */ /* 0x000fe20007810000 */
[----:B------:R-:W0:Y:S01]  /*4360*/  MUFU.EX2 R10, R10 ;  /* 0x0000000a000a7308 */ /* 0x000e220000000800 */
[----:B-1----:R-:W-:-:S01]  /*4370*/  FFMA.FTZ R36, R65, UR41, -R89 ;  /* 0x0000002941247c23 */ /* 0x002fc20008010859 */
[--C-:B------:R-:W-:Y:S01]  /*4380*/  FFMA.FTZ R14, R45, UR41, -R89.reuse ;  /* 0x000000292d0e7c23 */ /* 0x100fe20008010859 */
[----:B------:R-:W-:Y:S01]  /*4390*/  FMNMX.FTZ R20, R58, R15, !PT ;  /* 0x0000000f3a147209 */ /* 0x000fe20007810000 */
[----:B------:R-:W-:-:S03]  /*43a0*/  FFMA.FTZ R45, R76, UR41, -R89 ;  /* 0x000000294c2d7c23 */ /* 0x000fc60008010859 */
[----:B------:R-:W-:Y:S01]  /*43b0*/  FMNMX.FTZ R15, R59, R20, !PT ;  /* 0x000000143b0f7209 */ /* 0x000fe20007810000 */
[----:B------:R1:W-:Y:S03]  /*43c0*/  MUFU.EX2 R11, R40 ;  /* 0x00000028000b7308 */ /* 0x0003e60000000800 */
[----:B------:R-:W-:-:S04]  /*43d0*/  FMNMX.FTZ R20, R62, R15, !PT ;  /* 0x0000000f3e147209 */ /* 0x000fc80007810000 */
[----:B------:R-:W-:Y:S01]  /*43e0*/  FMNMX.FTZ R21, R63, R20, !PT ;  /* 0x000000143f157209 */ /* 0x000fe20007810000 */
[----:B------:R-:W-:Y:S01]  /*43f0*/  MUFU.EX2 R12, R12 ;  /* 0x0000000c000c7308 */ /* 0x000fe20000000800 */
[----:B0-----:R-:W-:Y:S01]  /*4400*/  F2FP.SATFINITE.E4M3.F32.PACK_AB_MERGE_C R150, R10, R9, RZ ;  /* 0x000000090a96723e */ /* 0x001fe200048070ff */
[--C-:B------:R-:W-:Y:S01]  /*4410*/  FFMA.FTZ R20, R49, UR41, -R89.reuse ;  /* 0x0000002931147c23 */ /* 0x100fe20008010859 */
[----:B------:R-:W-:Y:S01]  /*4420*/  FMNMX.FTZ R28, R66, R21, !PT ;  /* 0x00000015421c7209 */ /* 0x000fe20007810000 */
[--C-:B-1----:R-:W-:Y:S01]  /*4430*/  FFMA.FTZ R40, R69, UR41, -R89.reuse ;  /* 0x0000002945287c23 */ /* 0x102fe20008010859 */
[----:B------:R-:W-:Y:S01]  /*4440*/  F2FP.SATFINITE.E4M3.F32.PACK_AB_MERGE_C R150, R8, R7, R150 ;  /* 0x000000070896723e */ /* 0x000fe20004807096 */
[----:B------:R-:W-:Y:S01]  /*4450*/  FFMA.FTZ R49, R80, UR41, -R89 ;  /* 0x0000002950317c23 */ /* 0x000fe20008010859 */
[----:B------:R-:W-:Y:S01]  /*4460*/  FMNMX.FTZ R21, R67, R28, !PT ;  /* 0x0000001c43157209 */ /* 0x000fe20007810000 */
[----:B------:R0:W-:Y:S03]  /*4470*/  MUFU.EX2 R13, R44 ;  /* 0x0000002c000d7308 */ /* 0x0001e60000000800 */
[----:B------:R-:W-:-:S04]  /*4480*/  FMNMX.FTZ R28, R70, R21, !PT ;  /* 0x00000015461c7209 */ /* 0x000fc80007810000 */
[----:B------:R-:W-:Y:S01]  /*4490*/  FMNMX.FTZ R25, R71, R28, !PT ;  /* 0x0000001c47197209 */ /* 0x000fe20007810000 */
[----:B------:R-:W1:Y:S01]  /*44a0*/  MUFU.EX2 R14, R14 ;  /* 0x0000000e000e7308 */ /* 0x000e620000000800 */
[----:B0-----:R-:W-:-:S02]  /*44b0*/  FFMA.FTZ R44, R73, UR41, -R89 ;  /* 0x00000029492c7c23 */ /* 0x001fc40008010859 */
[----:B------:R-:W-:-:S04]  /*44c0*/  FMNMX.FTZ R28, R74, R25, !PT ;  /* 0x000000194a1c7209 */ /* 0x000fc80007810000 */
[----:B------:R-:W-:Y:S01]  /*44d0*/  FMNMX.FTZ R25, R75, R28, !PT ;  /* 0x0000001c4b197209 */ /* 0x000fe20007810000 */
[----:B------:R0:W-:Y:S03]  /*44e0*/  MUFU.EX2 R15, R48 ;  /* 0x00000030000f7308 */ /* 0x0001e60000000800 */
[----:B------:R-:W-:-:S04]  /*44f0*/  FMNMX.FTZ R28, R78, R25, !PT ;  /* 0x000000194e1c7209 */ /* 0x000fc80007810000 */
[----:B------:R-:W-:Y:S01]  /*4500*/  FMNMX.FTZ R29, R79, R28, !PT ;  /* 0x0000001c4f1d7209 */ /* 0x000fe20007810000 */
[----:B------:R-:W-:-:S01]  /*4510*/  FFMA.FTZ R28, R57, UR41, -R89 ;  /* 0x00000029391c7c23 */ /* 0x000fc20008010859 */
[----:B------:R-:W-:Y:S01]  /*4520*/  IMAD.U32 R57, RZ, RZ, UR41 ;  /* 0x00000029ff397e24 */ /* 0x000fe2000f8e00ff */
[----:B------:R-:W-:Y:S01]  /*4530*/  MUFU.EX2 R25, R56 ;  /* 0x0000003800197308 */ /* 0x000fe20000000800 */
[----:B------:R-:W-:Y:S01]  /*4540*/  FMNMX.FTZ R32, R82, R29, !PT ;  /* 0x0000001d52207209 */ /* 0x000fe20007810000 */
[--C-:B0-----:R-:W-:Y:S01]  /*4550*/  FFMA.FTZ R48, R77, UR41, -R89.reuse ;  /* 0x000000294d307c23 */ /* 0x101fe20008010859 */
[----:B-1----:R-:W-:Y:S02]  /*4560*/  F2FP.SATFINITE.E4M3.F32.PACK_AB_MERGE_C R144, R14, R13, RZ ;  /* 0x0000000d0e90723e */ /* 0x002fe400048070ff */
[----:B------:R-:W-:Y:S01]  /*4570*/  FMNMX.FTZ R29, R83, R32, !PT ;  /* 0x00000020531d7209 */ /* 0x000fe20007810000 */
[----:B------:R-:W-:-:S01]  /*4580*/  FFMA.FTZ R32, R61, UR41, -R89 ;  /* 0x000000293d207c23 */ /* 0x000fc20008010859 */
[----:B------:R-:W-:Y:S01]  /*4590*/  F2FP.SATFINITE.E4M3.F32.PACK_AB_MERGE_C R144, R12, R11, R144 ;  /* 0x0000000b0c90723e */ /* 0x000fe20004807090 */
[----:B------:R-:W-:Y:S01]  /*45a0*/  MUFU.EX2 R20, R20 ;  /* 0x0000001400147308 */ /* 0x000fe20000000800 */
[----:B------:R-:W-:-:S04]  /*45b0*/  FMNMX.FTZ R4, R86, R29, !PT ;  /* 0x0000001d56047209 */ /* 0x000fc80007810000 */
[----:B------:R-:W-:-:S03]  /*45c0*/  FMNMX.FTZ R4, R87, R4, !PT ;  /* 0x0000000457047209 */ /* 0x000fc60007810000 */
[----:B------:R0:W-:Y:S02]  /*45d0*/  MUFU.EX2 R21, R52 ;  /* 0x0000003400157308 */ /* 0x0001e40000000800 */
[----:B------:R-:W1:Y:S06]  /*45e0*/  SHFL.BFLY PT, R41, R4, 0x2, 0x1f ;  /* 0x0c401f0004297f89 */ /* 0x000e6c00000e0000 */
[----:B------:R-:W2:Y:S01]  /*45f0*/  MUFU.EX2 R24, R24 ;  /* 0x0000001800187308 */ /* 0x000ea20000000800 */
[----:B0-----:R-:W-:-:S07]  /*4600*/  FFMA.FTZ R52, R81, UR41, -R89 ;  /* 0x0000002951347c23 */ /* 0x001fce0008010859 */
[----:B------:R0:W-:Y:S08]  /*4610*/  MUFU.EX2 R29, R60 ;  /* 0x0000003c001d7308 */ /* 0x0001f00000000800 */
[----:B------:R-:W3:Y:S01]  /*4620*/  MUFU.EX2 R32, R32 ;  /* 0x0000002000207308 */ /* 0x000ee20000000800 */
[----:B--2---:R-:W-:Y:S01]  /*4630*/  F2FP.SATFINITE.E4M3.F32.PACK_AB_MERGE_C R146, R24, R21, RZ ;  /* 0x000000151892723e */ /* 0x004fe200048070ff */
[----:B0-----:R-:W-:Y:S01]  /*4640*/  FFMA.FTZ R60, R85, UR41, -R89 ;  /* 0x00000029553c7c23 */ /* 0x001fe20008010859 */
[----:B-1----:R-:W-:-:S02]  /*4650*/  FMNMX.FTZ R53, R4, R41, !PT ;  /* 0x0000002904357209 */ /* 0x002fc40007810000 */
[----:B------:R-:W-:-:S03]  /*4660*/  F2FP.SATFINITE.E4M3.F32.PACK_AB_MERGE_C R146, R20, R15, R146 ;  /* 0x0000000f1492723e */ /* 0x000fc60004807092 */
[----:B------:R-:W0:Y:S01]  /*4670*/  SHFL.BFLY PT, R4, R53, 0x1, 0x1f ;  /* 0x0c201f0035047f89 */ /* 0x000e2200000e0000 */
[----:B------:R-:W1:Y:S08]  /*4680*/  MUFU.EX2 R28, R28 ;  /* 0x0000001c001c7308 */ /* 0x000e700000000800 */
[----:B------:R-:W-:Y:S01]  /*4690*/  MUFU.EX2 R37, R37 ;  /* 0x0000002500257308 */ /* 0x000fe20000000800 */
[----:B---3--:R-:W-:-:S07]  /*46a0*/  F2FP.SATFINITE.E4M3.F32.PACK_AB_MERGE_C R140, R32, R29, RZ ;  /* 0x0000001d208c723e */ /* 0x008fce00048070ff */
[----:B------:R-:W-:Y:S01]  /*46b0*/  MUFU.EX2 R40, R40 ;  /* 0x0000002800287308 */ /* 0x000fe20000000800 */
[----:B-1----:R-:W-:Y:S02]  /*46c0*/  F2FP.SATFINITE.E4M3.F32.PACK_AB_MERGE_C R140, R28, R25, R140 ;  /* 0x000000191c8c723e */ /* 0x002fe4000480708c */
[----:B0-----:R-:W-:-:S05]  /*46d0*/  FMNMX.FTZ R4, R53, R4, !PT ;  /* 0x0000000435047209 */ /* 0x001fca0007810000 */
[----:B------:R-:W-:Y:S01]  /*46e0*/  MUFU.EX2 R33, R33 ;  /* 0x0000002100217308 */ /* 0x000fe20000000800 */
[----:B------:R-:W-:-:S01]  /*46f0*/  FFMA.FTZ R53, R84, UR41, -R89 ;  /* 0x0000002954357c23 */ /* 0x000fc20008010859 */
[C---:B------:R-:W-:Y:S01]  /*4700*/  FSETP.NEU.FTZ.AND P1, PT, R4.reuse, -INF , PT ;  /* 0xff8000000400780b */ /* 0x040fe20003f3d000 */
[----:B------:R-:W-:-:S05]  /*4710*/  FFMA.FTZ R56, R4, R57, -8 ;  /* 0xc100000004387423 */ /* 0x000fca0000010039 */
[----:B------:R-:W-:Y:S01]  /*4720*/  MUFU.EX2 R36, R36 ;  /* 0x0000002400247308 */ /* 0x000fe20000000800 */
[----:B------:R-:W-:Y:S02]  /*4730*/  FSEL R56, R56, RZ, P1 ;  /* 0x000000ff38387208 */ /* 0x000fe40000800000 */
[----:B------:R-:W-:-:S03]  /*4740*/  PLOP3.LUT P1, PT, PT, PT, UP0, 0x40, 0x0 ;  /* 0x000000000000781c */ /* 0x000fc60003f2e808 */
        /* <DEDUP_REMOVED lines=9> */
[----:B------:R-:W-:Y:S01]  /*47e0*/  MUFU.EX2 R26, R26 ;  /* 0x0000001a001a7308 */ /* 0x000fe20000000800 */
[----:B------:R-:W-:-:S01]  /*47f0*/  FFMA.FTZ R43, R46, UR41, -R56 ;  /* 0x000000292e2b7c23 */ /* 0x000fc20008010838 */
[----:B------:R-:W-:Y:S01]  /*4800*/  FADD.FTZ R58, R2, R3 ;  /* 0x00000003023a7221 */ /* 0x000fe20000010000 */
[----:B------:R-:W-:-:S01]  /*4810*/  FFMA.FTZ R46, R50, UR41, -R56 ;  /* 0x00000029322e7c23 */ /* 0x000fc20008010838 */
[--C-:B------:R-:W-:Y:S01]  /*4820*/  FFMA.FTZ R31, R31, UR41, -R56.reuse ;  /* 0x000000291f1f7c23 */ /* 0x100fe20008010838 */
[----:B------:R-:W-:-:S01]  /*4830*/  FFMA.FTZ R50, R54, UR41, -R56 ;  /* 0x0000002936327c23 */ /* 0x000fc20008010838 */
[----:B------:R-:W-:Y:S01]  /*4840*/  FFMA.FTZ R54, R59, UR41, -R56 ;  /* 0x000000293b367c23 */ /* 0x000fe20008010838 */
[----:B------:R-:W-:-:S01]  /*4850*/  FADD.FTZ R59, R5, R58 ;  /* 0x0000003a053b7221 */ /* 0x000fc20000010000 */
[----:B------:R-:W0:Y:S01]  /*4860*/  MUFU.EX2 R27, R27 ;  /* 0x0000001b001b7308 */ /* 0x000e220000000800 */
[----:B------:R-:W-:-:S01]  /*4870*/  FFMA.FTZ R34, R34, UR41, -R56 ;  /* 0x0000002922227c23 */ /* 0x000fc20008010838 */
[----:B------:R-:W-:Y:S01]  /*4880*/  FFMA.FTZ R58, R62, UR41, -R56 ;  /* 0x000000293e3a7c23 */ /* 0x000fe20008010838 */
[----:B------:R-:W-:-:S01]  /*4890*/  FADD.FTZ R62, R6, R59 ;  /* 0x0000003b063e7221 */ /* 0x000fc20000010000 */
[--C-:B------:R-:W-:Y:S01]  /*48a0*/  FFMA.FTZ R35, R35, UR41, -R56.reuse ;  /* 0x0000002923237c23 */ /* 0x100fe20008010838 */
[----:B------:R-:W-:-:S01]  /*48b0*/  FFMA.FTZ R38, R38, UR41, -R56 ;  /* 0x0000002926267c23 */ /* 0x000fc20008010838 */
[----:B------:R-:W-:Y:S01]  /*48c0*/  FFMA.FTZ R59, R63, UR41, -R56 ;  /* 0x000000293f3b7c23 */ /* 0x000fe20008010838 */
[----:B------:R-:W-:-:S01]  /*48d0*/  FADD.FTZ R61, R7, R62 ;  /* 0x0000003e073d7221 */ /* 0x000fc20000010000 */
[----:B------:R-:W1:Y:S01]  /*48e0*/  MUFU.EX2 R30, R30 ;  /* 0x0000001e001e7308 */ /* 0x000e620000000800 */
[----:B------:R-:W-:-:S01]  /*48f0*/  FFMA.FTZ R55, R55, UR41, -R56 ;  /* 0x0000002937377c23 */ /* 0x000fc20008010838 */
[----:B------:R-:W-:Y:S01]  /*4900*/  FFMA.FTZ R6, R67, UR41, -R56 ;  /* 0x0000002943067c23 */ /* 0x000fe20008010838 */
[----:B------:R-:W-:-:S01]  /*4910*/  FADD.FTZ R62, R8, R61 ;  /* 0x0000003d083e7221 */ /* 0x000fc20000010000 */
[--C-:B------:R-:W-:Y:S01]  /*4920*/  FFMA.FTZ R61, R66, UR41, -R56.reuse ;  /* 0x00000029423d7c23 */ /* 0x100fe20008010838 */
[----:B------:R-:W-:-:S01]  /*4930*/  FFMA.FTZ R2, R70, UR41, -R56 ;  /* 0x0000002946027c23 */ /* 0x000fc20008010838 */
[----:B------:R-:W-:Y:S01]  /*4940*/  FFMA.FTZ R71, R71, UR41, -R56 ;  /* 0x0000002947477c23 */ /* 0x000fe20008010838 */
[----:B------:R-:W-:-:S01]  /*4950*/  FADD.FTZ R65, R9, R62 ;  /* 0x0000003e09417221 */ /* 0x000fc20000010000 */
[----:B------:R-:W2:Y:S01]  /*4960*/  MUFU.EX2 R31, R31 ;  /* 0x0000001f001f7308 */ /* 0x000ea20000000800 */
[----:B0-----:R-:W-:-:S01]  /*4970*/  FADD.FTZ R63, R26, R27 ;  /* 0x0000001b1a3f7221 */ /* 0x001fc20000010000 */
[----:B------:R-:W-:Y:S01]  /*4980*/  FFMA.FTZ R75, R75, UR41, -R56 ;  /* 0x000000294b4b7c23 */ /* 0x000fe20008010838 */
[----:B------:R-:W-:-:S01]  /*4990*/  FADD.FTZ R66, R10, R65 ;  /* 0x000000410a427221 */ /* 0x000fc20000010000 */
[--C-:B------:R-:W-:Y:S01]  /*49a0*/  FFMA.FTZ R78, R78, UR41, -R56.reuse ;  /* 0x000000294e4e7c23 */ /* 0x100fe20008010838 */
[----:B------:R-:W-:-:S01]  /*49b0*/  FFMA.FTZ R79, R79, UR41, -R56 ;  /* 0x000000294f4f7c23 */ /* 0x000fc20008010838 */
[--C-:B------:R-:W-:Y:S01]  /*49c0*/  FFMA.FTZ R82, R82, UR41, -R56.reuse ;  /* 0x0000002952527c23 */ /* 0x100fe20008010838 */
[----:B------:R-:W-:-:S01]  /*49d0*/  FFMA.FTZ R83, R83, UR41, -R56 ;  /* 0x0000002953537c23 */ /* 0x000fc20008010838 */
[----:B------:R-:W0:Y:S01]  /*49e0*/  MUFU.EX2 R34, R34 ;  /* 0x0000002200227308 */ /* 0x000e220000000800 */
[----:B-1----:R-:W-:-:S01]  /*49f0*/  FADD.FTZ R62, R30, R63 ;  /* 0x0000003f1e3e7221 */ /* 0x002fc20000010000 */
[----:B------:R-:W-:Y:S01]  /*4a00*/  FADD.FTZ R63, R11, R66 ;  /* 0x000000420b3f7221 */ /* 0x000fe20000010000 */
[----:B------:R-:W-:-:S05]  /*4a10*/  FFMA.FTZ R86, R86, UR41, -R56 ;  /* 0x0000002956567c23 */ /* 0x000fca0008010838 */
[----:B------:R-:W1:Y:S01]  /*4a20*/  MUFU.EX2 R35, R35 ;  /* 0x0000002300237308 */ /* 0x000e620000000800 */
[----:B--2---:R-:W-:-:S01]  /*4a30*/  FADD.FTZ R5, R31, R62 ;  /* 0x0000003e1f057221 */ /* 0x004fc20000010000 */
[----:B------:R-:W-:Y:S01]  /*4a40*/  FADD.FTZ R62, R12, R63 ;  /* 0x0000003f0c3e7221 */ /* 0x000fe20000010000 */
[----:B------:R-:W-:-:S04]  /*4a50*/  F2FP.SATFINITE.E4M3.F32.PACK_AB_MERGE_C R30, R31, R30, RZ ;  /* 0x0000001e1f1e723e */ /* 0x000fc800048070ff */
[----:B------:R-:W-:Y:S01]  /*4a60*/  F2FP.SATFINITE.E4M3.F32.PACK_AB_MERGE_C R149, R27, R26, R30 ;  /* 0x0000001a1b95723e */ /* 0x000fe2000480701e */
[----:B------:R-:W2:Y:S01]  /*4a70*/  MUFU.EX2 R38, R38 ;  /* 0x0000002600267308 */ /* 0x000ea20000000800 */
[----:B0-----:R-:W-:-:S01]  /*4a80*/  FADD.FTZ R10, R34, R5 ;  /* 0x00000005220a7221 */ /* 0x001fc20000010000 */
[----:B------:R-:W-:-:S04]  /*4a90*/  FADD.FTZ R5, R13, R62 ;  /* 0x0000003e0d057221 */ /* 0x000fc80000010000 */
[----:B------:R-:W-:Y:S02]  /*4aa0*/  FADD.FTZ R14, R14, R5 ;  /* 0x000000050e0e7221 */ /* 0x000fe40000010000 */
[----:B------:R-:W0:Y:S01]  /*4ab0*/  MUFU.EX2 R57, R57 ;  /* 0x0000003900397308 */ /* 0x000e220000000800 */
[----:B-1----:R-:W-:-:S01]  /*4ac0*/  FADD.FTZ R3, R35, R10 ;  /* 0x0000000a23037221 */ /* 0x002fc20000010000 */
[----:B------:R-:W-:-:S06]  /*4ad0*/  FADD.FTZ R5, R15, R14 ;  /* 0x0000000e0f057221 */ /* 0x000fcc0000010000 */
[----:B------:R-:W1:Y:S01]  /*4ae0*/  MUFU.EX2 R39, R39 ;  /* 0x0000002700277308 */ /* 0x000e620000000800 */
[----:B--2---:R-:W-:-:S07]  /*4af0*/  FADD.FTZ R10, R38, R3 ;  /* 0x00000003260a7221 */ /* 0x004fce0000010000 */
[----:B------:R-:W2:Y:S01]  /*4b00*/  MUFU.EX2 R42, R42 ;  /* 0x0000002a002a7308 */ /* 0x000ea20000000800 */
[----:B0-----:R-:W-:-:S01]  /*4b10*/  FADD.FTZ R10, R57, R10 ;  /* 0x0000000a390a7221 */ /* 0x001fc20000010000 */
[----:B------:R-:W-:-:S04]  /*4b20*/  F2FP.SATFINITE.E4M3.F32.PACK_AB_MERGE_C R38, R57, R38, RZ ;  /* 0x000000263926723e */ /* 0x000fc800048070ff */
[----:B------:R-:W-:Y:S02]  /*4b30*/  F2FP.SATFINITE.E4M3.F32.PACK_AB_MERGE_C R151, R35, R34, R38 ;  /* 0x000000222397723e */ /* 0x000fe40004807026 */
[----:B------:R-:W0:Y:S01]  /*4b40*/  MUFU.EX2 R43, R43 ;  /* 0x0000002b002b7308 */ /* 0x000e220000000800 */
[----:B-1----:R-:W-:-:S01]  /*4b50*/  FADD.FTZ R3, R39, R10 ;  /* 0x0000000a27037221 */ /* 0x002fc20000010000 */
[----:B------:R-:W-:-:S04]  /*4b60*/  FADD.FTZ R10, R20, R5 ;  /* 0x00000005140a7221 */ /* 0x000fc80000010000 */
[----:B------:R-:W-:Y:S02]  /*4b70*/  FADD.FTZ R21, R21, R10 ;  /* 0x0000000a15157221 */ /* 0x000fe40000010000 */
[----:B------:R-:W1:Y:S01]  /*4b80*/  MUFU.EX2 R64, R64 ;  /* 0x0000004000407308 */ /* 0x000e620000000800 */
[----:B--2---:R-:W-:-:S01]  /*4b90*/  FADD.FTZ R8, R42, R3 ;  /* 0x000000032a087221 */ /* 0x004fc20000010000 */
[----:B------:R-:W-:Y:S01]  /*4ba0*/  FADD.FTZ R24, R24, R21 ;  /* 0x0000001518187221 */ /* 0x000fe20000010000 */
[----:B------:R-:W-:-:S01]  /*4bb0*/  FFMA.FTZ R3, R74, UR41, -R56 ;  /* 0x000000294a037c23 */ /* 0x000fc20008010838 */
[----:B------:R-:W-:Y:S02]  /*4bc0*/  FFMA.FTZ R56, R87, UR41, -R56 ;  /* 0x0000002957387c23 */ /* 0x000fe40008010838 */
[----:B------:R-:W-:-:S02]  /*4bd0*/  FADD.FTZ R7, R25, R24 ;  /* 0x0000001819077221 */ /* 0x000fc40000010000 */
[----:B------:R-:W2:Y:S01]  /*4be0*/  MUFU.EX2 R46, R46 ;  /* 0x0000002e002e7308 */ /* 0x000ea20000000800 */
[----:B0-----:R-:W-:-:S01]  /*4bf0*/  FADD.FTZ R5, R43, R8 ;  /* 0x000000082b057221 */ /* 0x001fc20000010000 */
[----:B------:R-:W-:Y:S01]  /*4c00*/  FADD.FTZ R28, R28, R7 ;  /* 0x000000071c1c7221 */ /* 0x000fe20000010000 */
[----:B------:R-:W-:-:S03]  /*4c10*/  F2FP.SATFINITE.E4M3.F32.PACK_AB_MERGE_C R7, R40, R37, RZ ;  /* 0x000000252807723e */ /* 0x000fc600048070ff */
[----:B------:R-:W-:Y:S01]  /*4c20*/  FADD.FTZ R29, R29, R28 ;  /* 0x0000001c1d1d7221 */ /* 0x000fe20000010000 */
[----:B------:R-:W-:Y:S01]  /*4c30*/  F2FP.SATFINITE.E4M3.F32.PACK_AB_MERGE_C R142, R36, R33, R7 ;  /* 0x00000021248e723e */ /* 0x000fe20004807007 */
[----:B------:R-:W0:Y:S01]  /*4c40*/  MUFU.EX2 R47, R47 ;  /* 0x0000002f002f7308 */ /* 0x000e220000000800 */
[----:B-1----:R-:W-:-:S01]  /*4c50*/  FADD.FTZ R5, R64, R5 ;  /* 0x0000000540057221 */ /* 0x002fc20000010000 */
[----:B------:R-:W-:Y:S01]  /*4c60*/  FADD.FTZ R32, R32, R29 ;  /* 0x0000001d20207221 */ /* 0x000fe20000010000 */
[----:B------:R-:W-:-:S03]  /*4c70*/  F2FP.SATFINITE.E4M3.F32.PACK_AB_MERGE_C R43, R64, R43, RZ ;  /* 0x0000002b402b723e */ /* 0x000fc600048070ff */
[----:B------:R-:W-:Y:S01]  /*4c80*/  FADD.FTZ R33, R33, R32 ;  /* 0x0000002021217221 */ /* 0x000fe20000010000 */
[----:B------:R-:W-:Y:S01]  /*4c90*/  F2FP.SATFINITE.E4M3.F32.PACK_AB_MERGE_C R145, R42, R39, R43 ;  /* 0x000000272a91723e */ /* 0x000fe2000480702b */
[----:B------:R-:W1:Y:S01]  /*4ca0*/  MUFU.EX2 R50, R50 ;  /* 0x0000003200327308 */ /* 0x000e620000000800 */
[----:B--2---:R-:W-:-:S01]  /*4cb0*/  FADD.FTZ R10, R46, R5 ;  /* 0x000000052e0a7221 */ /* 0x004fc20000010000 */
[----:B------:R-:W-:-:S04]  /*4cc0*/  FADD.FTZ R36, R36, R33 ;  /* 0x0000002124247221 */ /* 0x000fc80000010000 */
[----:B------:R-:W-:Y:S02]  /*4cd0*/  FADD.FTZ R37, R37, R36 ;  /* 0x0000002425257221 */ /* 0x000fe40000010000 */
[----:B------:R-:W2:Y:S01]  /*4ce0*/  MUFU.EX2 R55, R55 ;  /* 0x0000003700377308 */ /* 0x000ea20000000800 */
[----:B0-----:R-:W-:-:S01]  /*4cf0*/  FADD.FTZ R5, R47, R10 ;  /* 0x0000000a2f057221 */ /* 0x001fc20000010000 */
[----:B------:R-:W-:-:S06]  /*4d00*/  FADD.FTZ R40, R40, R37 ;  /* 0x0000002528287221 */ /* 0x000fcc0000010000 */
[----:B------:R-:W0:Y:S01]  /*4d10*/  MUFU.EX2 R51, R51 ;  /* 0x0000003300337308 */ /* 0x000e220000000800 */
[----:B-1----:R-:W-:-:S07]  /*4d20*/  FADD.FTZ R10, R50, R5 ;  /* 0x00000005320a7221 */ /* 0x002fce0000010000 */
[----:B------:R-:W1:Y:S01]  /*4d30*/  MUFU.EX2 R54, R54 ;  /* 0x0000003600367308 */ /* 0x000e620000000800 */
[----:B--2---:R-:W-:-:S01]  /*4d40*/  FADD.FTZ R10, R55, R10 ;  /* 0x0000000a370a7221 */ /* 0x004fc20000010000 */
        /* <DEDUP_REMOVED lines=10> */
[----:B------:R-:W-:-:S04]  /*4df0*/  F2FP.SATFINITE.E4M3.F32.PACK_AB_MERGE_C R58, R59, R58, RZ ;  /* 0x0000003a3b3a723e */ /* 0x000fc800048070ff */
[----:B------:R-:W-:Y:S02]  /*4e00*/  F2FP.SATFINITE.E4M3.F32.PACK_AB_MERGE_C R141, R54, R51, R58 ;  /* 0x00000033368d723e */ /* 0x000fe4000480703a */
[----:B------:R-:W0:Y:S01]  /*4e10*/  MUFU.EX2 R2, R2 ;  /* 0x0000000200027308 */ /* 0x000e220000000800 */
[----:B-1----:R-:W-:-:S07]  /*4e20*/  FADD.FTZ R5, R61, R10 ;  /* 0x0000000a3d057221 */ /* 0x002fce0000010000 */
[----:B------:R-:W-:Y:S01]  /*4e30*/  MUFU.EX2 R45, R45 ;  /* 0x0000002d002d7308 */ /* 0x000fe20000000800 */
[----:B--2---:R-:W-:-:S07]  /*4e40*/  FADD.FTZ R5, R6, R5 ;  /* 0x0000000506057221 */ /* 0x004fce0000010000 */
[----:B------:R-:W1:Y:S01]  /*4e50*/  MUFU.EX2 R48, R48 ;  /* 0x0000003000307308 */ /* 0x000e620000000800 */
[----:B0-----:R-:W-:-:S07]  /*4e60*/  FADD.FTZ R10, R2, R5 ;  /* 0x00000005020a7221 */ /* 0x001fce0000010000 */
[----:B------:R-:W0:Y:S08]  /*4e70*/  MUFU.EX2 R71, R71 ;  /* 0x0000004700477308 */ /* 0x000e300000000800 */
[----:B------:R-:W-:Y:S01]  /*4e80*/  MUFU.EX2 R41, R72 ;  /* 0x0000004800297308 */ /* 0x000fe20000000800 */
[----:B-1----:R-:W-:-:S07]  /*4e90*/  F2FP.SATFINITE.E4M3.F32.PACK_AB_MERGE_C R7, R48, R45, RZ ;  /* 0x0000002d3007723e */ /* 0x002fce00048070ff */
[----:B------:R-:W1:Y:S01]  /*4ea0*/  MUFU.EX2 R44, R44 ;  /* 0x0000002c002c7308 */ /* 0x000e620000000800 */
[----:B0-----:R-:W-:-:S01]  /*4eb0*/  FADD.FTZ R10, R71, R10 ;  /* 0x0000000a470a7221 */ /* 0x001fc20000010000 */
[----:B------:R-:W-:-:S04]  /*4ec0*/  F2FP.SATFINITE.E4M3.F32.PACK_AB_MERGE_C R9, R71, R2, RZ ;  /* 0x000000024709723e */ /* 0x000fc800048070ff */
[----:B------:R-:W-:Y:S02]  /*4ed0*/  F2FP.SATFINITE.E4M3.F32.PACK_AB_MERGE_C R143, R6, R61, R9 ;  /* 0x0000003d068f723e */ /* 0x000fe40004807009 */
[----:B------:R-:W0:Y:S08]  /*4ee0*/  MUFU.EX2 R3, R3 ;  /* 0x0000000300037308 */ /* 0x000e300000000800 */
[----:B------:R-:W-:Y:S01]  /*4ef0*/  MUFU.EX2 R53, R53 ;  /* 0x0000003500357308 */ /* 0x000fe20000000800 */
[----:B-1----:R-:W-:Y:S01]  /*4f00*/  F2FP.SATFINITE.E4M3.F32.PACK_AB_MERGE_C R136, R44, R41, R7 ;  /* 0x000000292c88723e */ /* 0x002fe20004807007 */
[----:B------:R-:W-:-:S04]  /*4f10*/  FADD.FTZ R41, R41, R40 ;  /* 0x0000002829297221 */ /* 0x000fc80000010000 */
[----:B------:R-:W-:Y:S02]  /*4f20*/  FADD.FTZ R44, R44, R41 ;  /* 0x000000292c2c7221 */ /* 0x000fe40000010000 */
[----:B------:R-:W1:Y:S01]  /*4f30*/  MUFU.EX2 R60, R60 ;  /* 0x0000003c003c7308 */ /* 0x000e620000000800 */
[----:B0-----:R-:W-:-:S01]  /*4f40*/  FADD.FTZ R7, R3, R10 ;  /* 0x0000000a03077221 */ /* 0x001fc20000010000 */
[----:B------:R-:W-:-:S04]  /*4f50*/  FADD.FTZ R45, R45, R44 ;  /* 0x0000002c2d2d7221 */ /* 0x000fc80000010000 */
[----:B------:R-:W-:Y:S02]  /*4f60*/  FADD.FTZ R48, R48, R45 ;  /* 0x0000002d30307221 */ /* 0x000fe40000010000 */
[----:B------:R-:W0:Y:S08]  /*4f70*/  MUFU.EX2 R8, R75 ;  /* 0x0000004b00087308 */ /* 0x000e300000000800 */
[----:B------:R-:W-:Y:S01]  /*4f80*/  MUFU.EX2 R49, R49 ;  /* 0x0000003100317308 */ /* 0x000fe20000000800 */
[----:B-1----:R-:W-:-:S07]  /*4f90*/  F2FP.SATFINITE.E4M3.F32.PACK_AB_MERGE_C R2, R60, R53, RZ ;  /* 0x000000353c02723e */ /* 0x002fce00048070ff */
[----:B------:R-:W1:Y:S01]  /*4fa0*/  MUFU.EX2 R52, R52 ;  /* 0x0000003400347308 */ /* 0x000e620000000800 */
[----:B0-----:R-:W-:-:S07]  /*4fb0*/  FADD.FTZ R7, R8, R7 ;  /* 0x0000000708077221 */ /* 0x001fce0000010000 */
[----:B------:R-:W0:Y:S08]  /*4fc0*/  MUFU.EX2 R78, R78 ;  /* 0x0000004e004e7308 */ /* 0x000e300000000800 */
[----:B------:R-:W2:Y:S01]  /*4fd0*/  MUFU.EX2 R79, R79 ;  /* 0x0000004f004f7308 */ /* 0x000ea20000000800 */
[----:B-1----:R-:W-:Y:S01]  /*4fe0*/  F2FP.SATFINITE.E4M3.F32.PACK_AB_MERGE_C R138, R52, R49, R2 ;  /* 0x00000031348a723e */ /* 0x002fe20004807002 */
[----:B------:R-:W-:-:S04]  /*4ff0*/  FADD.FTZ R49, R49, R48 ;  /* 0x0000003031317221 */ /* 0x000fc80000010000 */
[----:B------:R-:W-:Y:S02]  /*5000*/  FADD.FTZ R52, R52, R49 ;  /* 0x0000003134347221 */ /* 0x000fe40000010000 */
[----:B------:R-:W1:Y:S01]  /*5010*/  MUFU.EX2 R82, R82 ;  /* 0x0000005200527308 */ /* 0x000e620000000800 */
[----:B0-----:R-:W-:-:S01]  /*5020*/  FADD.FTZ R2, R78, R7 ;  /* 0x000000074e027221 */ /* 0x001fc20000010000 */
[----:B------:R-:W-:-:S06]  /*5030*/  FADD.FTZ R53, R53, R52 ;  /* 0x0000003435357221 */ /* 0x000fcc0000010000 */
[----:B------:R-:W0:Y:S01]  /*5040*/  MUFU.EX2 R83, R83 ;  /* 0x0000005300537308 */ /* 0x000e220000000800 */
[C---:B--2---:R-:W-:Y:S01]  /*5050*/  F2FP.SATFINITE.E4M3.F32.PACK_AB_MERGE_C R78, R79.reuse, R78, RZ ;  /* 0x0000004e4f4e723e */ /* 0x044fe200048070ff */
[----:B------:R-:W-:-:S03]  /*5060*/  FADD.FTZ R79, R79, R2 ;  /* 0x000000024f4f7221 */ /* 0x000fc60000010000 */
[----:B------:R-:W-:Y:S01]  /*5070*/  F2FP.SATFINITE.E4M3.F32.PACK_AB_MERGE_C R137, R8, R3, R78 ;  /* 0x000000030889723e */ /* 0x000fe2000480704e */
[----:B------:R-:W-:Y:S02]  /*5080*/  VIADD R8, R88, 0xfffffffe ;  /* 0xfffffffe58087836 */ /* 0x000fe40000000000 */
[----:B------:R-:W2:Y:S01]  /*5090*/  MUFU.EX2 R86, R86 ;  /* 0x0000005600567308 */ /* 0x000ea20000000800 */
[----:B-1----:R-:W-:-:S07]  /*50a0*/  FADD.FTZ R2, R82, R79 ;  /* 0x0000004f52027221 */ /* 0x002fce0000010000 */
[----:B------:R-:W1:Y:S01]  /*50b0*/  MUFU.EX2 R5, R56 ;  /* 0x0000003800057308 */ /* 0x000e620000000800 */
[----:B0-----:R-:W-:-:S04]  /*50c0*/  FADD.FTZ R3, R83, R2 ;  /* 0x0000000253037221 */ /* 0x001fc80000010000 */
[----:B--2---:R-:W-:Y:S01]  /*50d0*/  FADD.FTZ R2, R86, R3 ;  /* 0x0000000356027221 */ /* 0x004fe20000010000 */
[----:B------:R-:W-:-:S01]  /*50e0*/  FADD.FTZ R3, R60, R53 ;  /* 0x000000353c037221 */ /* 0x000fc20000010000 */
[C---:B-1----:R-:W-:Y:S02]  /*50f0*/  F2FP.SATFINITE.E4M3.F32.PACK_AB_MERGE_C R6, R5.reuse, R86, RZ ;  /* 0x000000560506723e */ /* 0x042fe400048070ff */
[----:B------:R-:W-:-:S02]  /*5100*/  FADD.FTZ R2, R5, R2 ;  /* 0x0000000205027221 */ /* 0x000fc40000010000 */
        /* <DEDUP_REMOVED lines=13> */
.L_x_997:
[----:B------:R-:W-:Y:S02]  /*51e0*/  ULDC UR17, c[0x0][0x9e4] ;  /* 0x0002790000117ab9 */ /* 0x000fe40000000800 */
[----:B------:R-:W-:-:S11]  /*51f0*/  UISETP.NE.AND UP0, UPT, UR17, 0x1, UPT ;  /* 0x000000011100788c */ /* 0x000fd6000bf05270 */
[----:B------:R-:W-:Y:S02]  /*5200*/  @UP0 ULDC.64 UR6, c[0x0][0x9e8] ;  /* 0x00027a0000060ab9 */ /* 0x000fe40000000a00 */
[----:B------:R-:W-:-:S04]  /*5210*/  UIMAD.WIDE.U32 UR10, UR15, UR6, URZ ;  /* 0x000000060f0a72a5 */ /* 0x000fc8000f8e003f */
[----:B------:R-:W-:-:S12]  /*5220*/  @UP0 USHF.R.U32.HI UR15, URZ, UR7, UR11 ;  /* 0x000000073f0f0299 */ /* 0x000fd8000801160b */
.L_x_998:
[----:B------:R-:W-:-:S04]  /*5230*/  UIMAD UR15, UR15, UR17, UR17 ;  /* 0x000000110f0f72a4 */ /* 0x000fc8000f8e0211 */
[----:B------:R-:W-:-:S04]  /*5240*/  UISETP.LT.AND UP0, UPT, UR14, UR15, UPT ;  /* 0x0000000f0e00728c */ /* 0x000fc8000bf01270 */
[----:B------:R-:W-:-:S12]  /*5250*/  USEL UR14, UR14, UR15, UP0 ;  /* 0x0000000f0e0e7287 */ /* 0x000fd80008000000 */
.L_x_996:
[----:B------:R-:W-:Y:S01]  /*5260*/  USHF.R.S32.HI UR6, URZ, 0x1f, UR14 ;  /* 0x0000001f3f067899 */ /* 0x000fe2000801140e */
[----:B------:R-:W-:Y:S02]  /*5270*/  CS2R R88, SRZ ;  /* 0x0000000000587805 */ /* 0x000fe4000001ff00 */
[----:B------:R-:W-:Y:S02]  /*5280*/  CS2R R90, SRZ ;  /* 0x00000000005a7805 */ /* 0x000fe4000001ff00 */
[----:B------:R-:W-:Y:S01]  /*5290*/  CS2R R92, SRZ ;  /* 0x00000000005c7805 */ /* 0x000fe2000001ff00 */
[----:B------:R-:W-:Y:S01]  /*52a0*/  ULEA.HI UR6, UR6, UR14, URZ, 0x7 ;  /* 0x0000000e06067291 */ /* 0x000fe2000f8f383f */
[----:B------:R-:W-:Y:S02]  /*52b0*/  CS2R R94, SRZ ;  /* 0x00000000005e7805 */ /* 0x000fe4000001ff00 */
[----:B------:R-:W-:Y:S02]  /*52c0*/  CS2R R96, SRZ ;  /* 0x0000000000607805 */ /* 0x000fe4000001ff00 */
[----:B------:R-:W-:Y:S01]  /*52d0*/  CS2R R98, SRZ ;  /* 0x0000000000627805 */ /* 0x000fe2000001ff00 */
        /* <DEDUP_REMOVED lines=10> */
[----:B------:R-:W-:Y:S02]  /*5380*/  CS2R R114, SRZ ;  /* 0x0000000000727805 */ /* 0x000fe4000001ff00 */
[----:B------:R-:W-:Y:S02]  /*5390*/  CS2R R116, SRZ ;  /* 0x0000000000747805 */ /* 0x000fe4000001ff00 */
[----:B------:R-:W-:Y:S02]  /*53a0*/  CS2R R118, SRZ ;  /* 0x0000000000767805 */ /* 0x000fe4000001ff00 */
[----:B------:R-:W-:Y:S02]  /*53b0*/  CS2R R120, SRZ ;  /* 0x0000000000787805 */ /* 0x000fe4000001ff00 */
[----:B------:R-:W-:Y:S02]  /*53c0*/  ISETP.GE.AND P1, PT, R8, UR17, PT ;  /* 0x0000001108007c0c */ /* 0x000fe4000bf26270 */
[----:B------:R-:W-:-:S02]  /*53d0*/  CS2R R122, SRZ ;  /* 0x00000000007a7805 */ /* 0x000fc4000001ff00 */
[----:B------:R-:W-:Y:S02]  /*53e0*/  CS2R R124, SRZ ;  /* 0x00000000007c7805 */ /* 0x000fe4000001ff00 */
[----:B------:R-:W-:Y:S02]  /*53f0*/  CS2R R126, SRZ ;  /* 0x00000000007e7805 */ /* 0x000fe4000001ff00 */
[----:B------:R-:W-:Y:S02]  /*5400*/  CS2R R128, SRZ ;  /* 0x0000000000807805 */ /* 0x000fe4000001ff00 */
[----:B------:R-:W-:Y:S02]  /*5410*/  CS2R R130, SRZ ;  /* 0x0000000000827805 */ /* 0x000fe4000001ff00 */
[----:B------:R-:W-:Y:S02]  /*5420*/  CS2R R132, SRZ ;  /* 0x0000000000847805 */ /* 0x000fe4000001ff00 */
[----:B------:R-:W-:Y:S01]  /*5430*/  CS2R R134, SRZ ;  /* 0x0000000000867805 */ /* 0x000fe2000001ff00 */
        /* <DEDUP_REMOVED lines=28> */
[----:B------:R-:W-:Y:S01]  /*5600*/  UMOV UR21, UR48 ;  /* 0x0000003000157c82 */ /* 0x000fe20008000000 */
[----:B------:R-:W-:Y:S01]  /*5610*/  ULDC UR22, c[0x0][0x9e4] ;  /* 0x0002790000167ab9 */ /* 0x000fe20000000800 */
[----:B------:R-:W-:Y:S01]  /*5620*/  ULDC UR18, c[0x0][0x9dc] ;  /* 0x0002770000127ab9 */ /* 0x000fe20000000800 */
[----:B------:R-:W-:-:S05]  /*5630*/  ULDC UR23, c[0x0][0x9e0] ;  /* 0x0002780000177ab9 */ /* 0x000fca0000000800 */
.L_x_1018:
[----:B------:R-:W-:-:S04]  /*5640*/  UISETP.NE.AND UP0, UPT, UR21, 0x1, UPT ;  /* 0x000000011500788c */ /* 0x000fc8000bf05270 */
[----:B------:R-:W-:-:S04]  /*5650*/  USEL UR49, URZ, 0x1, UP0 ;  /* 0x000000013f317887 */ /* 0x000fc80008000000 */
[----:B------:R-:W-:Y:S01]  /*5660*/  ULOP3.LUT UR49, UR20, UR49, URZ, 0x3c, !UPT ;  /* 0x0000003114317292 */ /* 0x000fe2000f8e3c3f */
[----:B------:R-:W-:Y:S11]  /*5670*/  @!P0 BRA `(.L_x_1000) ;  /* 0x0000000000048947 */ /* 0x000ff60003800000 */
[----:B------:R-:W-:Y:S01]  /*5680*/  BPT.TRAP 0x1 ;  /* 0x000000040000795c */ /* 0x000fe20000300000 */
.L_x_1000:
        /* <DEDUP_REMOVED lines=9> */
.L_x_1001:
[----:B-1----:R-:W-:Y:S05]  /*5720*/  @P1 BRA `(.L_x_1002) ;  /* 0x0000000000081947 */ /* 0x002fea0003800000 */
[----:B------:R-:W1:Y:S02]  /*5730*/  SYNCS.PHASECHK.TRANS64.TRYWAIT P1, [UR19+0x19c30], R0 ;  /* 0x019c3000ff0075a7 */ /* 0x000e640008020153 */
[----:B-1----:R-:W-:Y:S05]  /*5740*/  @!P1 BRA `(.L_x_1003) ;  /* 0x0000012400089947 */ /* 0x002fea0003800000 */
.L_x_1002:
        /* <DEDUP_REMOVED lines=17> */
.L_x_1004:
[----:B------:R-:W-:Y:S01]  /*5860*/  ULEA UR11, UR21, UR46, 0x3 ;  /* 0x0000002e150b7291 */ /* 0x000fe2000f8e183f */
[----:B01----:R-:W-:-:S05]  /*5870*/  IMAD.U32 R0, RZ, RZ, UR20 ;  /* 0x00000014ff007e24 */ /* 0x003fca000f8e00ff */
[----:B------:R-:W-:-:S04]  /*5880*/  SHF.L.U32 R0, R0, 0x1f, RZ ;  /* 0x0000001f00007819 */ /* 0x000fc800000006ff */
[----:B------:R0:W1:Y:S01]  /*5890*/  SYNCS.PHASECHK.TRANS64.TRYWAIT P1, [UR11+0x19c50], R0 ;  /* 0x019c5000ff0075a7 */ /* 0x000062000802014b */
[----:B------:R-:W-:Y:S05]  /*58a0*/  @!P0 BRA `(.L_x_1005) ;  /* 0x0000000000048947 */ /* 0x000fea0003800000 */
[----:B------:R-:W-:Y:S01]  /*58b0*/  BPT.TRAP 0x1 ;  /* 0x000000040000795c */ /* 0x000fe20000300000 */
.L_x_1005:
[----:B-1----:R-:W-:Y:S05]  /*58c0*/  @P1 BRA `(.L_x_1006) ;  /* 0x0000000000081947 */ /* 0x002fea0003800000 */
[----:B------:R-:W1:Y:S02]  /*58d0*/  SYNCS.PHASECHK.TRANS64.TRYWAIT P1, [UR11+0x19c50], R0 ;  /* 0x019c5000ff0075a7 */ /* 0x000e64000802014b */
[----:B-1----:R-:W-:Y:S05]  /*58e0*/  @!P1 BRA `(.L_x_1007) ;  /* 0x0000012000b89947 */ /* 0x002fea0003800000 */
.L_x_1006:
        /* <DEDUP_REMOVED lines=27> */
.L_x_1008:
[----:B------:R-:W-:Y:S01]  /*5aa0*/  UISETP.NE.AND UP1, UPT, UR54, URZ, UPT ;  /* 0x0000003f3600728c */ /* 0x000fe2000bf25270 */
[----:B01----:R-:W-:Y:S01]  /*5ab0*/  VIADD R0, R18, UR39 ;  /* 0x0000002712007c36 */ /* 0x003fe20008000000 */
[----:B------:R-:W-:Y:S01]  /*5ac0*/  UISETP.NE.AND UP0, UPT, UR53, URZ, UPT ;  /* 0x0000003f3500728c */ /* 0x000fe2000bf05270 */
[----:B------:R-:W-:Y:S01]  /*5ad0*/  IMAD.SHL.U32 R9, R8, 0x80, RZ ;  /* 0x0000008008097824 */ /* 0x000fe200078e00ff */
[----:B------:R-:W-:Y:S01]  /*5ae0*/  UIADD3 UR19, UR19, 0x19c40, URZ ;  /* 0x00019c4013137890 */ /* 0x000fe2000fffe03f */
[----:B------:R-:W-:Y:S01]  /*5af0*/  IMAD.U32 R11, RZ, RZ, UR47 ;  /* 0x0000002fff0b7e24 */ /* 0x000fe2000f8e00ff */
[----:B------:R-:W-:Y:S02]  /*5b00*/  PLOP3.LUT P1, PT, PT, PT, UP1, 0x80, 0x0 ;  /* 0x000000000000781c */ /* 0x000fe40003f2f018 */
[----:B------:R-:W-:Y:S01]  /*5b10*/  PLOP3.LUT P2, PT, PT, PT, UP1, 0x80, 0x0 ;  /* 0x000000000000781c */ /* 0x000fe20003f4f018 */
[----:B------:R-:W-:Y:S02]  /*5b20*/  UPRMT UR19, UR45, 0x654, UR19 ;  /* 0x000006542d137896 */ /* 0x000fe40008000013 */
[----:B------:R-:W-:-:S07]  /*5b30*/  @UP1 ULDC UR6, c[0x0][0x44c] ;  /* 0x0001130000061ab9 */ /* 0x000fce0000000800 */
[----:B------:R-:W-:Y:S01]  /*5b40*/  SYNCS.ARRIVE.TRANS64.RED.A1T0 RZ, [UR19], RZ ;  /* 0x000000ffffff79a7 */ /* 0x000fe20008100413 */
[----:B------:R-:W-:Y:S01]  /*5b50*/  @P1 IMAD.HI.U32 R4, R0, UR6, RZ ;  /* 0x0000000600041c27 */ /* 0x000fe2000f8e00ff */
[----:B------:R-:W-:Y:S01]  /*5b60*/  @UP1 ULDC UR6, c[0x0][0x450] ;  /* 0x0001140000061ab9 */ /* 0x000fe20000000800 */
[----:B------:R-:W-:-:S03]  /*5b70*/  PLOP3.LUT P1, PT, PT, PT, UP0, 0x40, 0x0 ;  /* 0x000000000000781c */ /* 0x000fc60003f2e808 */
[----:B------:R-:W-:Y:S01]  /*5b80*/  @P2 SHF.R.U32.HI R0, RZ, UR6, R4 ;  /* 0x00000006ff002c19 */ /* 0x000fe20008011604 */
[----:B------:R-:W-:Y:S01]  /*5b90*/  ULOP3.LUT UR6, URZ, UR18, URZ, 0x33, !UPT ;  /* 0x000000123f067292 */ /* 0x000fe2000f8e333f */
[----:B------:R-:W-:-:S03]  /*5ba0*/  IADD3 R4, -R17, 0x1, -R9 ;  /* 0x0000000111047810 */ /* 0x000fc60007ffe909 */
[----:B------:R-:W0:Y:S01]  /*5bb0*/  SHFL.IDX PT, R14, R0, RZ, 0x1c1f ;  /* 0x001c1fff000e7589 */ /* 0x000e2200000e0000 */
[----:B------:R-:W-:-:S05]  /*5bc0*/  IADD3 R11, -R11, UR40, R4 ;  /* 0x000000280b0b7c10 */ /* 0x000fca000fffe104 */
[C---:B------:R-:W-:Y:S02]  /*5bd0*/  VIADD R10, R11.reuse, UR23 ;  /* 0x000000170b0a7c36 */ /* 0x040fe40008000000 */
[----:B------:R-:W-:Y:S02]  /*5be0*/  VIADD R11, R11, UR6 ;  /* 0x000000060b0b7c36 */ /* 0x000fe40008000000 */
[--C-:B0-----:R-:W-:Y:S02]  /*5bf0*/  IMAD.IADD R12, R10, 0x1, R14.reuse ;  /* 0x000000010a0c7824 */ /* 0x101fe400078e020e */
[----:B------:R-:W-:Y:S01]  /*5c00*/  IMAD.IADD R13, R11, 0x1, R14 ;  /* 0x000000010b0d7824 */ /* 0x000fe200078e020e */
[----:B------:R-:W-:Y:S06]  /*5c10*/  @P1 BRA `(.L_x_1009) ;  /* 0x00000000005c1947 */ /* 0x000fec0003800000 */
[----:B------:R-:W-:Y:S01]  /*5c20*/  IMAD.U32 R4, RZ, RZ, UR47 ;  /* 0x0000002fff047e24 */ /* 0x000fe2000f8e00ff */
[----:B------:R-:W-:Y:S04]  /*5c30*/  BSSY B0, `(.L_x_1010) ;  /* 0x0000011000007945 */ /* 0x000fe80003800000 */
[----:B------:R-:W-:-:S04]  /*5c40*/  IADD3 R14, -R4, UR40, R14 ;  /* 0x00000028040e7c10 */ /* 0x000fc8000fffe10e */
        /* <DEDUP_REMOVED lines=10> */
.L_x_1011:
[----:B------:R-:W-:-:S05]  /*5cf0*/  IMAD.U32 R15, RZ, RZ, UR22 ;  /* 0x00000016ff0f7e24 */ /* 0x000fca000f8e00ff */
[----:B------:R-:W-:-:S13]  /*5d00*/  ISETP.NE.AND P1, PT, R15, 0x1, PT ;  /* 0x000000010f00780c */ /* 0x000fda0003f25270 */
[----:B------:R-:W0:Y:S02]  /*5d10*/  @P1 LDC.64 R4, c[0x0][0x9e8] ;  /* 0x00027a00ff041b82 */ /* 0x000e240000000a00 */
[----:B0-----:R-:W-:-:S05]  /*5d20*/  @P1 IMAD.HI.U32 R4, R14, R4, RZ ;  /* 0x000000040e041227 */ /* 0x001fca00078e00ff */
[----:B------:R-:W-:-:S07]  /*5d30*/  @P1 SHF.R.U32.HI R14, RZ, R5, R4 ;  /* 0x00000005ff0e1219 */ /* 0x000fce0000011604 */
.L_x_1012:
[----:B------:R-:W-:Y:S05]  /*5d40*/  BSYNC B0 ;  /* 0x0000000000007941 */ /* 0x000fea0003800000 */
.L_x_1010:
[----:B------:R-:W-:-:S04]  /*5d50*/  IMAD R14, R14, R15, -R9 ;  /* 0x0000000f0e0e7224 */ /* 0x000fc800078e0a09 */
[----:B------:R-:W-:-:S05]  /*5d60*/  IMAD.IADD R14, R14, 0x1, -R17 ;  /* 0x000000010e0e7824 */ /* 0x000fca00078e0a11 */
[----:B------:R-:W-:Y:S02]  /*5d70*/  VIMNMX R13, R13, R14, !PT ;  /* 0x0000000e0d0d7248 */ /* 0x000fe40007fe0100 */
[----:B------:R-:W-:-:S07]  /*5d80*/  VIADDMNMX R12, R14, R15, R12, PT ;  /* 0x0000000f0e0c7246 */ /* 0x000fce000380010c */
.L_x_1009:
[----:B------:R-:W-:Y:S01]  /*5d90*/  ISETP.GT.AND P1, PT, R8, -0x1, PT ;  /* 0xffffffff0800780c */ /* 0x000fe20003f24270 */
[----:B------:R-:W0:Y:S01]  /*5da0*/  SHFL.IDX PT, R0, R0, 0x1, 0x1c1f ;  /* 0x003c1f0000007f89 */ /* 0x000e2200000e0000 */
[----:B------:R-:W-:Y:S02]  /*5db0*/  UISETP.NE.AND UP0, UPT, UR53, URZ, UPT ;  /* 0x0000003f3500728c */ /* 0x000fe4000bf05270 */
[C---:B------:R-:W-:Y:S02]  /*5dc0*/  ISETP.GT.AND P3, PT, R13.reuse, 0x8, P1 ;  /* 0x000000080d00780c */ /* 0x040fe40000f64270 */
[C---:B------:R-:W-:Y:S02]  /*5dd0*/  ISETP.GT.AND P6, PT, R13.reuse, RZ, P1 ;  /* 0x000000ff0d00720c */ /* 0x040fe40000fc4270 */
        /* <DEDUP_REMOVED lines=9> */
[--C-:B0-----:R-:W-:Y:S01]  /*5e70*/  IMAD.IADD R10, R10, 0x1, R0.reuse ;  /* 0x000000010a0a7824 */ /* 0x101fe200078e0200 */
[----:B------:R-:W-:Y:S01]  /*5e80*/  ISETP.GT.AND P5, PT, R13, 0x9, P1 ;  /* 0x000000090d00780c */ /* 0x000fe20000fa4270 */
[----:B------:R-:W-:Y:S01]  /*5e90*/  IMAD.IADD R11, R11, 0x1, R0 ;  /* 0x000000010b0b7824 */ /* 0x000fe200078e0200 */
        /* <DEDUP_REMOVED lines=17> */
[C---:B------:R-:W-:Y:S02]  /*5fb0*/  ISETP.GT.AND P2, PT, R13.reuse, 0x29, P1 ;  /* 0x000000290d00780c */ /* 0x040fe40000f44270 */
        /* <DEDUP_REMOVED lines=62> */
[----:B------:R-:W-:Y:S02]  /*63a0*/  ISETP.LT.OR P2, PT, R12, 0x7a, P2 ;  /* 0x0000007a0c00780c */ /* 0x000fe40001741670 */
[----:B------:R-:W-:-:S02]  /*63b0*/  FSEL R80, R80, -INF , !P5 ;  /* 0xff80000050507808 */ /* 0x000fc40006800000 */
[----:B------:R-:W-:Y:S02]  /*63c0*/  FSEL R81, R81, -INF , !P4 ;  /* 0xff80000051517808 */ /* 0x000fe40006000000 */
[----:B------:R-:W-:Y:S02]  /*63d0*/  FSEL R84, R84, -INF , !P6 ;  /* 0xff80000054547808 */ /* 0x000fe40007000000 */
[----:B------:R-:W-:Y:S01]  /*63e0*/  FSEL R85, R85, -INF , !P2 ;  /* 0xff80000055557808 */ /* 0x000fe20005000000 */
        /* <DEDUP_REMOVED lines=14> */
.L_x_1015:
[----:B------:R-:W-:-:S05]  /*64d0*/  IMAD.U32 R12, RZ, RZ, UR22 ;  /* 0x00000016ff0c7e24 */ /* 0x000fca000f8e00ff */
[----:B------:R-:W-:-:S13]  /*64e0*/  ISETP.NE.AND P2, PT, R12, 0x1, PT ;  /* 0x000000010c00780c */ /* 0x000fda0003f45270 */
[----:B------:R-:W0:Y:S02]  /*64f0*/  @P2 LDC.64 R4, c[0x0][0x9e8] ;  /* 0x00027a00ff042b82 */ /* 0x000e240000000a00 */
[----:B0-----:R-:W-:-:S05]  /*6500*/  @P2 IMAD.HI.U32 R4, R0, R4, RZ ;  /* 0x0000000400042227 */ /* 0x001fca00078e00ff */
[----:B------:R-:W-:-:S07]  /*6510*/  @P2 SHF.R.U32.HI R0, RZ, R5, R4 ;  /* 0x00000005ff002219 */ /* 0x000fce0000011604 */
.L_x_1016:
[----:B------:R-:W-:Y:S05]  /*6520*/  BSYNC B0 ;  /* 0x0000000000007941 */ /* 0x000fea0003800000 */
.L_x_1014:
[----:B------:R-:W-:-:S04]  /*6530*/  IMAD R0, R0, R12, -R9 ;  /* 0x0000000c00007224 */ /* 0x000fc800078e0a09 */
[----:B------:R-:W-:-:S05]  /*6540*/  IMAD.IADD R0, R0, 0x1, -R17 ;  /* 0x0000000100007824 */ /* 0x000fca00078e0a11 */
[----:B------:R-:W-:Y:S02]  /*6550*/  VIMNMX R11, R11, R0, !PT ;  /* 0x000000000b0b7248 */ /* 0x000fe40007fe0100 */
[----:B------:R-:W-:-:S07]  /*6560*/  VIADDMNMX R10, R0, R12, R10, PT ;  /* 0x0000000c000a7246 */ /* 0x000fce000380010a */
.L_x_1013:
[----:B------:R-:W-:Y:S02]  /*6570*/  FMNMX.FTZ R0, R24, R6, !PT ;  /* 0x0000000618007209 */ /* 0x000fe40007810000 */
[----:B------:R-:W-:Y:S02]  /*6580*/  LOP3.LUT R16, R16, 0xf7ffffff, RZ, 0xc0, !PT ;  /* 0xf7ffffff10107812 */ /* 0x000fe400078ec0ff */
[----:B------:R-:W-:Y:S02]  /*6590*/  FMNMX.FTZ R5, R25, R0, !PT ;  /* 0x0000000019057209 */ /* 0x000fe40007810000 */
[----:B------:R-:W-:Y:S02]  /*65a0*/  @P0 LOP3.LUT R16, R16, 0x8000000, RZ, 0xfc, !PT ;  /* 0x0800000010100812 */ /* 0x000fe400078efcff */
[----:B------:R-:W-:Y:S02]  /*65b0*/  FMNMX.FTZ R0, R28, R5, !PT ;  /* 0x000000051c007209 */ /* 0x000fe40007810000 */
[----:B------:R-:W-:-:S02]  /*65c0*/  ISETP.GT.AND P0, PT, R11, 0x59, P1 ;  /* 0x000000590b00780c */ /* 0x000fc40000f04270 */
[----:B------:R-:W-:Y:S02]  /*65d0*/  FMNMX.FTZ R5, R29, R0, !PT ;  /* 0x000000001d057209 */ /* 0x000fe40007810000 */
[C---:B------:R-:W-:Y:S02]  /*65e0*/  ISETP.GT.AND P4, PT, R11.reuse, 0x1, P1 ;  /* 0x000000010b00780c */ /* 0x040fe40000f84270 */
[----:B------:R-:W-:Y:S02]  /*65f0*/  FMNMX.FTZ R0, R32, R5, !PT ;  /* 0x0000000520007209 */ /* 0x000fe40007810000 */
[----:B------:R-:W-:Y:S02]  /*6600*/  ISETP.GT.AND P5, PT, R11, 0x8, P1 ;  /* 0x000000080b00780c */ /* 0x000fe40000fa4270 */
[----:B------:R-:W-:Y:S02]  /*6610*/  FMNMX.FTZ R5, R33, R0, !PT ;  /* 0x0000000021057209 */ /* 0x000fe40007810000 */
[----:B------:R-:W-:-:S02]  /*6620*/  LOP3.LUT R16, R16, 0xbfffffff, RZ, 0xc0, !PT ;  /* 0xbfffffff10107812 */ /* 0x000fc400078ec0ff */
[----:B------:R-:W-:Y:S02]  /*6630*/  FMNMX.FTZ R0, R36, R5, !PT ;  /* 0x0000000524007209 */ /* 0x000fe40007810000 */
[C---:B------:R-:W-:Y:S02]  /*6640*/  ISETP.LT.OR P4, PT, R10.reuse, 0x2, P4 ;  /* 0x000000020a00780c */ /* 0x040fe40002781670 */
[----:B------:R-:W-:Y:S02]  /*6650*/  FMNMX.FTZ R5, R37, R0, !PT ;  /* 0x0000000025057209 */ /* 0x000fe40007810000 */
[----:B------:R-:W-:Y:S02]  /*6660*/  ISETP.LT.OR P5, PT, R10, 0x9, P5 ;  /* 0x000000090a00780c */ /* 0x000fe40002fa1670 */
[----:B------:R-:W-:Y:S02]  /*6670*/  FMNMX.FTZ R0, R40, R5, !PT ;  /* 0x0000000528007209 */ /* 0x000fe40007810000 */
[----:B------:R-:W-:-:S02]  /*6680*/  @P0 LOP3.LUT R16, R16, 0x40000000, RZ, 0xfc, !PT ;  /* 0x4000000010100812 */ /* 0x000fc400078efcff */
[----:B------:R-:W-:Y:S02]  /*6690*/  FMNMX.FTZ R5, R41, R0, !PT ;  /* 0x0000000029057209 */ /* 0x000fe40007810000 */
[----:B------:R-:W-:Y:S02]  /*66a0*/  ISETP.GT.AND P0, PT, R11, 0x71, P1 ;  /* 0x000000710b00780c */ /* 0x000fe40000f04270 */
[----:B------:R-:W-:Y:S02]  /*66b0*/  FMNMX.FTZ R0, R44, R5, !PT ;  /* 0x000000052c007209 */ /* 0x000fe40007810000 */
[----:B------:R-:W-:Y:S02]  /*66c0*/  FSEL R27, R27, -INF , !P4 ;  /* 0xff8000001b1b7808 */ /* 0x000fe40006000000 */
[----:B------:R-:W-:Y:S02]  /*66d0*/  FMNMX.FTZ R5, R45, R0, !PT ;  /* 0x000000002d057209 */ /* 0x000fe40007810000 */
[----:B------:R-:W-:-:S02]  /*66e0*/  FSEL R30, R30, -INF , !P5 ;  /* 0xff8000001e1e7808 */ /* 0x000fc40006800000 */
[----:B------:R-:W-:Y:S02]  /*66f0*/  FMNMX.FTZ R0, R48, R5, !PT ;  /* 0x0000000530007209 */ /* 0x000fe40007810000 */
[----:B------:R-:W-:Y:S02]  /*6700*/  ISETP.GT.AND P6, PT, R11, 0x9, P1 ;  /* 0x000000090b00780c */ /* 0x000fe40000fc4270 */
[----:B------:R-:W-:Y:S02]  /*6710*/  FMNMX.FTZ R5, R49, R0, !PT ;  /* 0x0000000031057209 */ /* 0x000fe40007810000 */
[C---:B------:R-:W-:Y:S02]  /*6720*/  ISETP.GT.AND P2, PT, R11.reuse, 0x10, P1 ;  /* 0x000000100b00780c */ /* 0x040fe40000f44270 */
[----:B------:R-:W-:Y:S02]  /*6730*/  FMNMX.FTZ R0, R52, R5, !PT ;  /* 0x0000000534007209 */ /* 0x000fe40007810000 */
[----:B------:R-:W-:-:S02]  /*6740*/  ISETP.GT.AND P3, PT, R11, 0x11, P1 ;  /* 0x000000110b00780c */ /* 0x000fc40000f64270 */
[----:B------:R-:W-:Y:S02]  /*6750*/  FMNMX.FTZ R5, R53, R0, !PT ;  /* 0x0000000035057209 */ /* 0x000fe40007810000 */
[C---:B------:R-:W-:Y:S02]  /*6760*/  ISETP.GT.AND P4, PT, R11.reuse, 0x18, P1 ;  /* 0x000000180b00780c */ /* 0x040fe40000f84270 */
[----:B------:R-:W-:Y:S02]  /*6770*/  FMNMX.FTZ R0, R56, R5, !PT ;  /* 0x0000000538007209 */ /* 0x000fe40007810000 */
[----:B------:R-:W-:Y:S02]  /*6780*/  ISETP.GT.AND P5, PT, R11, 0x19, P1 ;  /* 0x000000190b00780c */ /* 0x000fe40000fa4270 */
[----:B------:R-:W-:Y:S02]  /*6790*/  FMNMX.FTZ R5, R57, R0, !PT ;  /* 0x0000000039057209 */ /* 0x000fe40007810000 */
[----:B------:R-:W-:-:S02]  /*67a0*/  ISETP.LT.OR P6, PT, R10, 0xa, P6 ;  /* 0x0000000a0a00780c */ /* 0x000fc400037c1670 */
[----:B------:R-:W-:Y:S02]  /*67b0*/  FMNMX.FTZ R0, R60, R5, !PT ;  /* 0x000000053c007209 */ /* 0x000fe40007810000 */
[C---:B------:R-:W-:Y:S02]  /*67c0*/  ISETP.LT.OR P2, PT, R10.reuse, 0x11, P2 ;  /* 0x000000110a00780c */ /* 0x040fe40001741670 */
[----:B------:R-:W-:Y:S02]  /*67d0*/  FMNMX.FTZ R5, R61, R0, !PT ;  /* 0x000000003d057209 */ /* 0x000fe40007810000 */
[----:B------:R-:W-:Y:S02]  /*67e0*/  ISETP.LT.OR P3, PT, R10, 0x12, P3 ;  /* 0x000000120a00780c */ /* 0x000fe40001f61670 */
[----:B------:R-:W-:Y:S02]  /*67f0*/  FMNMX.FTZ R0, R64, R5, !PT ;  /* 0x0000000540007209 */ /* 0x000fe40007810000 */
[----:B------:R-:W-:-:S02]  /*6800*/  ISETP.LT.OR P4, PT, R10, 0x19, P4 ;  /* 0x000000190a00780c */ /* 0x000fc40002781670 */
[----:B------:R-:W-:Y:S02]  /*6810*/  FMNMX.FTZ R5, R65, R0, !PT ;  /* 0x0000000041057209 */ /* 0x000fe40007810000 */
[----:B------:R-:W-:Y:S02]  /*6820*/  ISETP.LT.OR P5, PT, R10, 0x1a, P5 ;  /* 0x0000001a0a00780c */ /* 0x000fe40002fa1670 */
[----:B------:R-:W-:Y:S02]  /*6830*/  FMNMX.FTZ R0, R68, R5, !PT ;  /* 0x0000000544007209 */ /* 0x000fe40007810000 */
[----:B------:R-:W-:Y:S02]  /*6840*/  LOP3.LUT R16, R16, 0xfffffffd, RZ, 0xc0, !PT ;  /* 0xfffffffd10107812 */ /* 0x000fe400078ec0ff */
[----:B------:R-:W-:Y:S02]  /*6850*/  FMNMX.FTZ R5, R69, R0, !PT ;  /* 0x0000000045057209 */ /* 0x000fe40007810000 */
[----:B------:R-:W-:-:S02]  /*6860*/  FSEL R31, R31, -INF , !P6 ;  /* 0xff8000001f1f7808 */ /* 0x000fc40007000000 */
        /* <DEDUP_REMOVED lines=8> */
[C---:B------:R-:W-:Y:S02]  /*68f0*/  ISETP.GT.AND P5, PT, R11.reuse, 0x30, P1 ;  /* 0x000000300b00780c */ /* 0x040fe40000fa4270 */
[----:B------:R-:W-:Y:S02]  /*6900*/  @P0 LOP3.LUT R16, R16, 0x2, RZ, 0xfc, !PT ;  /* 0x0000000210100812 */ /* 0x000fe400078efcff */
[----:B------:R-:W-:Y:S02]  /*6910*/  ISETP.GT.AND P0, PT, R11, 0x78, P1 ;  /* 0x000000780b00780c */ /* 0x000fe40000f04270 */
[----:B------:R-:W-:-:S02]  /*6920*/  FMNMX.FTZ R0, R72, R5, !PT ;  /* 0x0000000548007209 */ /* 0x000fc40007810000 */
[C---:B------:R-:W-:Y:S02]  /*6930*/  ISETP.LT.OR P6, PT, R10.reuse, 0x21, P6 ;  /* 0x000000210a00780c */ /* 0x040fe400037c1670 */
[C---:B------:R-:W-:Y:S02]  /*6940*/  ISETP.LT.OR P2, PT, R10.reuse, 0x22, P2 ;  /* 0x000000220a00780c */ /* 0x040fe40001741670 */
[C---:B------:R-:W-:Y:S02]  /*6950*/  ISETP.LT.OR P3, PT, R10.reuse, 0x29, P3 ;  /* 0x000000290a00780c */ /* 0x040fe40001f61670 */
[C---:B------:R-:W-:Y:S02]  /*6960*/  ISETP.LT.OR P4, PT, R10.reuse, 0x2a, P4 ;  /* 0x0000002a0a00780c */ /* 0x040fe40002781670 */
[----:B------:R-:W-:Y:S02]  /*6970*/  ISETP.LT.OR P5, PT, R10, 0x31, P5 ;  /* 0x000000310a00780c */ /* 0x000fe40002fa1670 */
[----:B------:R-:W-:-:S02]  /*6980*/  FMNMX.FTZ R5, R73, R0, !PT ;  /* 0x0000000049057209 */ /* 0x000fc40007810000 */
[----:B------:R-:W-:Y:S02]  /*6990*/  FSEL R42, R42, -INF , !P6 ;  /* 0xff8000002a2a7808 */ /* 0x000fe40007000000 */
[----:B------:R-:W-:Y:S02]  /*69a0*/  FSEL R43, R43, -INF , !P2 ;  /* 0xff8000002b2b7808 */ /* 0x000fe40005000000 */
[----:B------:R-:W-:Y:S02]  /*69b0*/  FSEL R46, R46, -INF , !P3 ;  /* 0xff8000002e2e7808 */ /* 0x000fe40005800000 */
[----:B------:R-:W-:Y:S02]  /*69c0*/  FSEL R47, R47, -INF , !P4 ;  /* 0xff8000002f2f7808 */ /* 0x000fe40006000000 */
[----:B------:R-:W-:Y:S02]  /*69d0*/  FSEL R50, R50, -INF , !P5 ;  /* 0xff80000032327808 */ /* 0x000fe40006800000 */
[----:B------:R-:W-:-:S02]  /*69e0*/  ISETP.GT.AND P6, PT, R11, 0x31, P1 ;  /* 0x000000310b00780c */ /* 0x000fc40000fc4270 */
[C---:B------:R-:W-:Y:S02]  /*69f0*/  ISETP.GT.AND P2, PT, R11.reuse, 0x38, P1 ;  /* 0x000000380b00780c */ /* 0x040fe40000f44270 */
[C---:B------:R-:W-:Y:S02]  /*6a00*/  ISETP.GT.AND P3, PT, R11.reuse, 0x39, P1 ;  /* 0x000000390b00780c */ /* 0x040fe40000f64270 */
[C---:B------:R-:W-:Y:S02]  /*6a10*/  ISETP.GT.AND P4, PT, R11.reuse, 0x40, P1 ;  /* 0x000000400b00780c */ /* 0x040fe40000f84270 */
[----:B------:R-:W-:Y:S02]  /*6a20*/  ISETP.GT.AND P5, PT, R11, 0x41, P1 ;  /* 0x000000410b00780c */ /* 0x000fe40000fa4270 */
[----:B------:R-:W-:Y:S02]  /*6a30*/  FMNMX.FTZ R0, R76, R5, !PT ;  /* 0x000000054c007209 */ /* 0x000fe40007810000 */
[----:B------:R-:W-:-:S02]  /*6a40*/  LOP3.LUT R16, R16, 0xfffffff7, RZ, 0xc0, !PT ;  /* 0xfffffff710107812 */ /* 0x000fc400078ec0ff */
[C---:B------:R-:W-:Y:S02]  /*6a50*/  ISETP.LT.OR P6, PT, R10.reuse, 0x32, P6 ;  /* 0x000000320a00780c */ /* 0x040fe400037c1670 */
[C---:B------:R-:W-:Y:S02]  /*6a60*/  ISETP.LT.OR P2, PT, R10.reuse, 0x39, P2 ;  /* 0x000000390a00780c */ /* 0x040fe40001741670 */
[C---:B------:R-:W-:Y:S02]  /*6a70*/  ISETP.LT.OR P3, PT, R10.reuse, 0x3a, P3 ;  /* 0x0000003a0a00780c */ /* 0x040fe40001f61670 */
[C---:B------:R-:W-:Y:S02]  /*6a80*/  ISETP.LT.OR P4, PT, R10.reuse, 0x41, P4 ;  /* 0x000000410a00780c */ /* 0x040fe40002781670 */
[----:B------:R-:W-:Y:S02]  /*6a90*/  ISETP.LT.OR P5, PT, R10, 0x42, P5 ;  /* 0x000000420a00780c */ /* 0x000fe40002fa1670 */
[----:B------:R-:W-:-:S02]  /*6aa0*/  FMNMX.FTZ R5, R77, R0, !PT ;  /* 0x000000004d057209 */ /* 0x000fc40007810000 */
[----:B------:R-:W-:Y:S02]  /*6ab0*/  @P0 LOP3.LUT R16, R16, 0x8, RZ, 0xfc, !PT ;  /* 0x0000000810100812 */ /* 0x000fe400078efcff */
[----:B------:R-:W-:Y:S02]  /*6ac0*/  ISETP.GT.AND P0, PT, R11, RZ, P1 ;  /* 0x000000ff0b00720c */ /* 0x000fe40000f04270 */
[----:B------:R-:W-:Y:S02]  /*6ad0*/  FSEL R51, R51, -INF , !P6 ;  /* 0xff80000033337808 */ /* 0x000fe40007000000 */
[----:B------:R-:W-:Y:S02]  /*6ae0*/  FSEL R54, R54, -INF , !P2 ;  /* 0xff80000036367808 */ /* 0x000fe40005000000 */
[----:B------:R-:W-:Y:S02]  /*6af0*/  FSEL R55, R55, -INF , !P3 ;  /* 0xff80000037377808 */ /* 0x000fe40005800000 */
[----:B------:R-:W-:-:S02]  /*6b00*/  FSEL R58, R58, -INF , !P4 ;  /* 0xff8000003a3a7808 */ /* 0x000fc40006000000 */
[----:B------:R-:W-:Y:S02]  /*6b10*/  FSEL R59, R59, -INF , !P5 ;  /* 0xff8000003b3b7808 */ /* 0x000fe40006800000 */
[C---:B------:R-:W-:Y:S02]  /*6b20*/  ISETP.GT.AND P6, PT, R11.reuse, 0x48, P1 ;  /* 0x000000480b00780c */ /* 0x040fe40000fc4270 */
[C---:B------:R-:W-:Y:S02]  /*6b30*/  ISETP.GT.AND P2, PT, R11.reuse, 0x49, P1 ;  /* 0x000000490b00780c */ /* 0x040fe40000f44270 */
[C---:B------:R-:W-:Y:S02]  /*6b40*/  ISETP.GT.AND P3, PT, R11.reuse, 0x50, P1 ;  /* 0x000000500b00780c */ /* 0x040fe40000f64270 */
[C---:B------:R-:W-:Y:S02]  /*6b50*/  ISETP.GT.AND P4, PT, R11.reuse, 0x51, P1 ;  /* 0x000000510b00780c */ /* 0x040fe40000f84270 */
[----:B------:R-:W-:-:S02]  /*6b60*/  ISETP.GT.AND P5, PT, R11, 0x58, P1 ;  /* 0x000000580b00780c */ /* 0x000fc40000fa4270 */
[----:B------:R-:W-:Y:S02]  /*6b70*/  FMNMX.FTZ R0, R80, R5, !PT ;  /* 0x0000000550007209 */ /* 0x000fe40007810000 */
[C---:B------:R-:W-:Y:S02]  /*6b80*/  ISETP.LT.OR P6, PT, R10.reuse, 0x49, P6 ;  /* 0x000000490a00780c */ /* 0x040fe400037c1670 */
[C---:B------:R-:W-:Y:S02]  /*6b90*/  ISETP.LT.OR P2, PT, R10.reuse, 0x4a, P2 ;  /* 0x0000004a0a00780c */ /* 0x040fe40001741670 */
[C---:B------:R-:W-:Y:S02]  /*6ba0*/  ISETP.LT.OR P3, PT, R10.reuse, 0x51, P3 ;  /* 0x000000510a00780c */ /* 0x040fe40001f61670 */
[C---:B------:R-:W-:Y:S02]  /*6bb0*/  ISETP.LT.OR P4, PT, R10.reuse, 0x52, P4 ;  /* 0x000000520a00780c */ /* 0x040fe40002781670 */
[----:B------:R-:W-:-:S02]  /*6bc0*/  ISETP.LT.OR P5, PT, R10, 0x59, P5 ;  /* 0x000000590a00780c */ /* 0x000fc40002fa1670 */
[----:B------:R-:W-:Y:S02]  /*6bd0*/  FMNMX.FTZ R5, R81, R0, !PT ;  /* 0x0000000051057209 */ /* 0x000fe40007810000 */
[----:B------:R-:W-:Y:S02]  /*6be0*/  LOP3.LUT R16, R16, 0xffffff7f, RZ, 0xc0, !PT ;  /* 0xffffff7f10107812 */ /* 0x000fe400078ec0ff */
[----:B------:R-:W-:Y:S02]  /*6bf0*/  FSEL R62, R62, -INF , !P6 ;  /* 0xff8000003e3e7808 */ /* 0x000fe40007000000 */
[----:B------:R-:W-:Y:S02]  /*6c00*/  FSEL R63, R63, -INF , !P2 ;  /* 0xff8000003f3f7808 */ /* 0x000fe40005000000 */
[----:B------:R-:W-:Y:S02]  /*6c10*/  FSEL R66, R66, -INF , !P3 ;  /* 0xff80000042427808 */ /* 0x000fe40005800000 */
[----:B------:R-:W-:-:S02]  /*6c20*/  FSEL R67, R67, -INF , !P4 ;  /* 0xff80000043437808 */ /* 0x000fc40006000000 */
[----:B------:R-:W-:Y:S02]  /*6c30*/  FSEL R70, R70, -INF , !P5 ;  /* 0xff80000046467808 */ /* 0x000fe40006800000 */
[----:B------:R-:W-:Y:S02]  /*6c40*/  FMNMX.FTZ R0, R84, R5, !PT ;  /* 0x0000000554007209 */ /* 0x000fe40007810000 */
[C---:B------:R-:W-:Y:S02]  /*6c50*/  ISETP.GT.AND P2, PT, R11.reuse, 0x60, P1 ;  /* 0x000000600b00780c */ /* 0x040fe40000f44270 */
[C---:B------:R-:W-:Y:S02]  /*6c60*/  ISETP.GT.AND P3, PT, R11.reuse, 0x61, P1 ;  /* 0x000000610b00780c */ /* 0x040fe40000f64270 */
[C---:B------:R-:W-:Y:S02]  /*6c70*/  ISETP.GT.AND P4, PT, R11.reuse, 0x68, P1 ;  /* 0x000000680b00780c */ /* 0x040fe40000f84270 */
[----:B------:R-:W-:-:S02]  /*6c80*/  ISETP.GT.AND P5, PT, R11, 0x69, P1 ;  /* 0x000000690b00780c */ /* 0x000fc40000fa4270 */
[C---:B------:R-:W-:Y:S02]  /*6c90*/  ISETP.GT.AND P6, PT, R11.reuse, 0x70, P1 ;  /* 0x000000700b00780c */ /* 0x040fe40000fc4270 */
[----:B------:R-:W-:Y:S02]  /*6ca0*/  ISETP.GT.AND P1, PT, R11, 0x79, P1 ;  /* 0x000000790b00780c */ /* 0x000fe40000f24270 */
[----:B------:R-:W-:Y:S02]  /*6cb0*/  @P0 LOP3.LUT R16, R16, 0x80, RZ, 0xfc, !PT ;  /* 0x0000008010100812 */ /* 0x000fe400078efcff */
[----:B------:R-:W-:Y:S02]  /*6cc0*/  FMNMX.FTZ R0, R85, R0, !PT ;  /* 0x0000000055007209 */ /* 0x000fe40007810000 */
[C---:B------:R-:W-:Y:S02]  /*6cd0*/  LOP3.LUT P0, RZ, R16.reuse, 0x40000000, RZ, 0xc0, !PT ;  /* 0x4000000010ff7812 */ /* 0x040fe4000780c0ff */
[----:B------:R-:W-:Y:S01]  /*6ce0*/  LOP3.LUT R16, R16, 0xffffffdf, RZ, 0xc0, !PT ;  /* 0xffffffdf10107812 */ /* 0x000fe200078ec0ff */
[----:B------:R-:W0:Y:S01]  /*6cf0*/  SHFL.BFLY PT, R4, R0, 0x2, 0x1f ;  /* 0x0c401f0000047f89 */ /* 0x000e2200000e0000 */
[----:B------:R-:W-:-:S02]  /*6d00*/  ISETP.LT.OR P0, PT, R10, 0x5a, P0 ;  /* 0x0000005a0a00780c */ /* 0x000fc40000701670 */
[----:B------:R-:W-:Y:S02]  /*6d10*/  ISETP.LT.OR P6, PT, R10, 0x71, P6 ;  /* 0x000000710a00780c */ /* 0x000fe400037c1670 */
[----:B------:R-:W-:-:S04]  /*6d20*/  @P1 LOP3.LUT R16, R16, 0x20, RZ, 0xfc, !PT ;  /* 0x0000002010101812 */ /* 0x000fc800078efcff */
[C---:B------:R-:W-:Y:S02]  /*6d30*/  LOP3.LUT P1, RZ, R16.reuse, 0x2, RZ, 0xc0, !PT ;  /* 0x0000000210ff7812 */ /* 0x040fe4000782c0ff */
[----:B------:R-:W-:Y:S02]  /*6d40*/  LOP3.LUT R16, R16, 0xfffffeff, RZ, 0xc0, !PT ;  /* 0xfffffeff10107812 */ /* 0x000fe400078ec0ff */
[----:B------:R-:W-:Y:S02]  /*6d50*/  ISETP.LT.OR P1, PT, R10, 0x72, P1 ;  /* 0x000000720a00780c */ /* 0x000fe40000f21670 */
[----:B------:R-:W-:Y:S02]  /*6d60*/  @P0 LOP3.LUT R16, R16, 0x100, RZ, 0xfc, !PT ;  /* 0x0000010010100812 */ /* 0x000fe400078efcff */
[----:B------:R-:W-:Y:S02]  /*6d70*/  ISETP.LT.OR P0, PT, R10, 0x61, P2 ;  /* 0x000000610a00780c */ /* 0x000fe40001701670 */
[----:B------:R-:W-:-:S02]  /*6d80*/  LOP3.LUT P2, RZ, R16, 0x8, RZ, 0xc0, !PT ;  /* 0x0000000810ff7812 */ /* 0x000fc4000784c0ff */
[----:B------:R-:W-:Y:S02]  /*6d90*/  LOP3.LUT R16, R16, 0xffffffbf, RZ, 0xc0, !PT ;  /* 0xffffffbf10107812 */ /* 0x000fe400078ec0ff */
[----:B------:R-:W-:Y:S02]  /*6da0*/  ISETP.LT.OR P2, PT, R10, 0x79, P2 ;  /* 0x000000790a00780c */ /* 0x000fe40001741670 */
[----:B0-----:R-:W-:Y:S02]  /*6db0*/  FMNMX.FTZ R0, R0, R4, !PT ;  /* 0x0000000400007209 */ /* 0x001fe40007810000 */
[----:B------:R-:W-:Y:S02]  /*6dc0*/  FSEL R83, R83, -INF , !P1 ;  /* 0xff80000053537808 */ /* 0x000fe40004800000 */
[----:B------:R-:W-:Y:S01]  /*6dd0*/  FSEL R86, R86, -INF , !P2 ;  /* 0xff80000056567808 */ /* 0x000fe20005000000 */
[----:B------:R-:W0:Y:S01]  /*6de0*/  SHFL.BFLY PT, R4, R0, 0x1, 0x1f ;  /* 0x0c201f0000047f89 */ /* 0x000e2200000e0000 */
[----:B------:R-:W-:-:S02]  /*6df0*/  @P0 LOP3.LUT R16, R16, 0x40, RZ, 0xfc, !PT ;  /* 0x0000004010100812 */ /* 0x000fc400078efcff */
[----:B------:R-:W-:Y:S02]  /*6e00*/  ISETP.LT.OR P0, PT, R10, 0x62, P3 ;  /* 0x000000620a00780c */ /* 0x000fe40001f01670 */
[C---:B------:R-:W-:Y:S02]  /*6e10*/  LOP3.LUT P3, RZ, R16.reuse, 0x80, RZ, 0xc0, !PT ;  /* 0x0000008010ff7812 */ /* 0x040fe4000786c0ff */
[----:B------:R-:W-:Y:S02]  /*6e20*/  LOP3.LUT R16, R16, 0xffffffef, RZ, 0xc0, !PT ;  /* 0xffffffef10107812 */ /* 0x000fe400078ec0ff */
[----:B------:R-:W-:-:S04]  /*6e30*/  ISETP.LT.OR P3, PT, R10, 0x1, P3 ;  /* 0x000000010a00780c */ /* 0x000fc80001f61670 */
[----:B------:R-:W-:-:S03]  /*6e40*/  FSEL R26, R26, -INF , !P3 ;  /* 0xff8000001a1a7808 */ /* 0x000fc60005800000 */
[----:B------:R-:W-:Y:S02]  /*6e50*/  @P0 LOP3.LUT R16, R16, 0x10, RZ, 0xfc, !PT ;  /* 0x0000001010100812 */ /* 0x000fe400078efcff */
[----:B------:R-:W-:Y:S02]  /*6e60*/  ISETP.LT.OR P0, PT, R10, 0x69, P4 ;  /* 0x000000690a00780c */ /* 0x000fe40002701670 */
[C---:B------:R-:W-:Y:S02]  /*6e70*/  LOP3.LUT P4, RZ, R16.reuse, 0x20, RZ, 0xc0, !PT ;  /* 0x0000002010ff7812 */ /* 0x040fe4000788c0ff */
[----:B------:R-:W-:Y:S02]  /*6e80*/  LOP3.LUT R16, R16, 0xfffffffb, RZ, 0xc0, !PT ;  /* 0xfffffffb10107812 */ /* 0x000fe400078ec0ff */
[----:B0-----:R-:W-:Y:S01]  /*6e90*/  FMNMX.FTZ R0, R0, R4, !PT ;  /* 0x0000000400007209 */ /* 0x001fe20007810000 */
[----:B------:R-:W-:Y:S01]  /*6ea0*/  IMAD.U32 R4, RZ, RZ, UR41 ;  /* 0x00000029ff047e24 */ /* 0x000fe2000f8e00ff */
[----:B------:R-:W-:-:S03]  /*6eb0*/  ISETP.LT.OR P4, PT, R10, 0x7a, P4 ;  /* 0x0000007a0a00780c */ /* 0x000fc60002781670 */
[----:B------:R-:W-:Y:S01]  /*6ec0*/  FFMA.FTZ R4, R0, R4, -8 ;  /* 0xc100000000047423 */ /* 0x000fe20000010004 */
[----:B------:R-:W-:Y:S02]  /*6ed0*/  FSEL R87, R87, -INF , !P4 ;  /* 0xff80000057577808 */ /* 0x000fe40006000000 */
[----:B------:R-:W-:Y:S02]  /*6ee0*/  @P0 LOP3.LUT R16, R16, 0x4, RZ, 0xfc, !PT ;  /* 0x0000000410100812 */ /* 0x000fe400078efcff */
[----:B------:R-:W-:Y:S02]  /*6ef0*/  ISETP.LT.OR P0, PT, R10, 0x6a, P5 ;  /* 0x0000006a0a00780c */ /* 0x000fe40002f01670 */
[----:B------:R-:W-:Y:S02]  /*6f00*/  FSETP.NEU.FTZ.AND P5, PT, R0, -INF , PT ;  /* 0xff8000000000780b */ /* 0x000fe40003fbd000 */
[----:B------:R-:W-:Y:S02]  /*6f10*/  LOP3.LUT R16, R16, 0xefffffff, RZ, 0xc0, !PT ;  /* 0xefffffff10107812 */ /* 0x000fe400078ec0ff */
[----:B------:R-:W-:-:S02]  /*6f20*/  FSEL R4, R4, RZ, P5 ;  /* 0x000000ff04047208 */ /* 0x000fc40002800000 */
[----:B------:R-:W-:-:S03]  /*6f30*/  FSEL R5, R0, RZ, P5 ;  /* 0x000000ff00057208 */ /* 0x000fc60002800000 */
        /* <DEDUP_REMOVED lines=32> */
[----:B------:R-:W-:Y:S01]  /*7140*/  FMNMX.FTZ R4, R26, R7, !PT ;  /* 0x000000071a047209 */ /* 0x000fe20007810000 */
[----:B------:R-:W-:-:S01]  /*7150*/  FADD.FTZ R5, -R5, R6 ;  /* 0x0000000605057221 */ /* 0x000fc20000010100 */
[----:B------:R-:W-:Y:S01]  /*7160*/  @P0 LOP3.LUT R16, R16, 0x10000000, RZ, 0xfc, !PT ;  /* 0x1000000010100812 */ /* 0x000fe200078efcff */
[----:B------:R-:W-:Y:S01]  /*7170*/  MUFU.EX2 R24, R24 ;  /* 0x0000001800187308 */ /* 0x000fe20000000800 */
[----:B------:R-:W-:Y:S01]  /*7180*/  FMNMX.FTZ R4, R27, R4, !PT ;  /* 0x000000041b047209 */ /* 0x000fe20007810000 */
[----:B------:R-:W-:Y:S01]  /*7190*/  FMUL.FTZ R5, R5, UR41 ;  /* 0x0000002905057c20 */ /* 0x000fe20008410000 */
[----:B------:R-:W-:-:S02]  /*71a0*/  LOP3.LUT R16, R16, 0xdfffffff, RZ, 0xc0, !PT ;  /* 0xdfffffff10107812 */ /* 0x000fc400078ec0ff */
[----:B------:R-:W-:Y:S02]  /*71b0*/  FMNMX.FTZ R4, R30, R4, !PT ;  /* 0x000000041e047209 */ /* 0x000fe40007810000 */
[----:B------:R-:W-:Y:S01]  /*71c0*/  @P6 LOP3.LUT R16, R16, 0x20000000, RZ, 0xfc, !PT ;  /* 0x2000000010106812 */ /* 0x000fe200078efcff */
[----:B------:R-:W0:Y:S01]  /*71d0*/  MUFU.EX2 R5, R5 ;  /* 0x0000000500057308 */ /* 0x000e220000000800 */
[----:B------:R-:W-:Y:S02]  /*71e0*/  FMNMX.FTZ R4, R31, R4, !PT ;  /* 0x000000041f047209 */ /* 0x000fe40007810000 */
[----:B------:R-:W-:Y:S02]  /*71f0*/  LOP3.LUT P6, RZ, R16, 0x100, RZ, 0xc0, !PT ;  /* 0x0000010010ff7812 */ /* 0x000fe400078cc0ff */
[----:B------:R-:W-:Y:S02]  /*7200*/  FMNMX.FTZ R4, R34, R4, !PT ;  /* 0x0000000422047209 */ /* 0x000fe40007810000 */
[----:B------:R-:W-:Y:S01]  /*7210*/  LOP3.LUT P0, RZ, R16, 0x40, RZ, 0xc0, !PT ;  /* 0x0000004010ff7812 */ /* 0x000fe2000780c0ff */
[----:B------:R-:W1:Y:S01]  /*7220*/  MUFU.EX2 R25, R25 ;  /* 0x0000001900197308 */ /* 0x000e620000000800 */
[----:B------:R-:W-:-:S02]  /*7230*/  FMNMX.FTZ R4, R35, R4, !PT ;  /* 0x0000000423047209 */ /* 0x000fc40007810000 */
[----:B------:R-:W-:Y:S02]  /*7240*/  FSEL R71, R71, -INF , !P6 ;  /* 0xff80000047477808 */ /* 0x000fe40007000000 */
[----:B------:R-:W-:Y:S02]  /*7250*/  FMNMX.FTZ R4, R38, R4, !PT ;  /* 0x0000000426047209 */ /* 0x000fe40007810000 */
[----:B------:R-:W-:Y:S01]  /*7260*/  LOP3.LUT P5, RZ, R16, 0x10, RZ, 0xc0, !PT ;  /* 0x0000001010ff7812 */ /* 0x000fe200078ac0ff */
[----:B------:R-:W-:Y:S01]  /*7270*/  MUFU.EX2 R28, R28 ;  /* 0x0000001c001c7308 */ /* 0x000fe20000000800 */
[----:B------:R-:W-:Y:S01]  /*7280*/  FMNMX.FTZ R4, R39, R4, !PT ;  /* 0x0000000427047209 */ /* 0x000fe20007810000 */
[----:B0-----:R-:W-:Y:S01]  /*7290*/  FFMA.FTZ R3, R5, R3, R24 ;  /* 0x0000000305037223 */ /* 0x001fe20000010018 */
[----:B------:R-:W-:Y:S02]  /*72a0*/  FSEL R74, R74, -INF , !P0 ;  /* 0xff8000004a4a7808 */ /* 0x000fe40004000000 */
[----:B------:R-:W-:-:S02]  /*72b0*/  FMNMX.FTZ R4, R42, R4, !PT ;  /* 0x000000042a047209 */ /* 0x000fc40007810000 */
[----:B------:R-:W-:Y:S01]  /*72c0*/  FSEL R75, R75, -INF , !P5 ;  /* 0xff8000004b4b7808 */ /* 0x000fe20006800000 */
[----:B------:R-:W-:Y:S01]  /*72d0*/  MUFU.EX2 R29, R29 ;  /* 0x0000001d001d7308 */ /* 0x000fe20000000800 */
[----:B------:R-:W-:Y:S01]  /*72e0*/  FMNMX.FTZ R4, R43, R4, !PT ;  /* 0x000000042b047209 */ /* 0x000fe20007810000 */
[----:B-1----:R-:W-:Y:S01]  /*72f0*/  FADD.FTZ R3, R25, R3 ;  /* 0x0000000319037221 */ /* 0x002fe20000010000 */
[----:B------:R-:W-:Y:S02]  /*7300*/  LOP3.LUT P5, RZ, R16, 0x4, RZ, 0xc0, !PT ;  /* 0x0000000410ff7812 */ /* 0x000fe400078ac0ff */
[----:B------:R-:W-:Y:S02]  /*7310*/  FMNMX.FTZ R4, R46, R4, !PT ;  /* 0x000000042e047209 */ /* 0x000fe40007810000 */
[----:B------:R-:W-:Y:S01]  /*7320*/  LOP3.LUT P0, RZ, R16, 0x10000000, RZ, 0xc0, !PT ;  /* 0x1000000010ff7812 */ /* 0x000fe2000780c0ff */
[----:B------:R-:W-:Y:S01]  /*7330*/  MUFU.EX2 R32, R32 ;  /* 0x0000002000207308 */ /* 0x000fe20000000800 */
[----:B------:R-:W-:-:S02]  /*7340*/  FMNMX.FTZ R4, R47, R4, !PT ;  /* 0x000000042f047209 */ /* 0x000fc40007810000 */
[----:B------:R-:W-:Y:S02]  /*7350*/  FSEL R78, R78, -INF , !P5 ;  /* 0xff8000004e4e7808 */ /* 0x000fe40006800000 */
[----:B------:R-:W-:Y:S02]  /*7360*/  FMNMX.FTZ R4, R50, R4, !PT ;  /* 0x0000000432047209 */ /* 0x000fe40007810000 */
[----:B------:R-:W-:Y:S01]  /*7370*/  LOP3.LUT P6, RZ, R16, 0x20000000, RZ, 0xc0, !PT ;  /* 0x2000000010ff7812 */ /* 0x000fe200078cc0ff */
[----:B------:R-:W-:Y:S01]  /*7380*/  MUFU.EX2 R33, R33 ;  /* 0x0000002100217308 */ /* 0x000fe20000000800 */
[----:B------:R-:W-:Y:S02]  /*7390*/  FMNMX.FTZ R4, R51, R4, !PT ;  /* 0x0000000433047209 */ /* 0x000fe40007810000 */
[----:B------:R-:W-:Y:S02]  /*73a0*/  FSEL R79, R79, -INF , !P0 ;  /* 0xff8000004f4f7808 */ /* 0x000fe40004000000 */
[----:B------:R-:W-:-:S02]  /*73b0*/  FMNMX.FTZ R4, R54, R4, !PT ;  /* 0x0000000436047209 */ /* 0x000fc40007810000 */
[----:B------:R-:W-:Y:S01]  /*73c0*/  FSEL R82, R82, -INF , !P6 ;  /* 0xff80000052527808 */ /* 0x000fe20007000000 */
[----:B------:R-:W-:Y:S01]  /*73d0*/  MUFU.EX2 R36, R36 ;  /* 0x0000002400247308 */ /* 0x000fe20000000800 */
[----:B------:R-:W-:Y:S02]  /*73e0*/  FMNMX.FTZ R4, R55, R4, !PT ;  /* 0x0000000437047209 */ /* 0x000fe40007810000 */
[----:B------:R-:W-:Y:S02]  /*73f0*/  LOP3.LUT P0, RZ, R16, 0x8000000, RZ, 0xc0, !PT ;  /* 0x0800000010ff7812 */ /* 0x000fe4000780c0ff */
[----:B------:R-:W-:-:S03]  /*7400*/  FMNMX.FTZ R4, R58, R4, !PT ;  /* 0x000000043a047209 */ /* 0x000fc60007810000 */
        /* <DEDUP_REMOVED lines=22> */
[----:B------:R-:W-:-:S05]  /*7570*/  FMNMX.FTZ R4, R87, R4, !PT ;  /* 0x0000000457047209 */ /* 0x000fca0007810000 */
[----:B------:R-:W0:Y:S02]  /*7580*/  SHFL.BFLY PT, R6, R4, 0x2, 0x1f ;  /* 0x0c401f0004067f89 */ /* 0x000e2400000e0000 */
        /* <DEDUP_REMOVED lines=9> */
[----:B0-----:R-:W-:-:S04]  /*7620*/  FMNMX.FTZ R4, R4, R6, !PT ;  /* 0x0000000604047209 */ /* 0x001fc80007810000 */
[----:B------:R-:W-:-:S03]  /*7630*/  FSETP.NEU.FTZ.AND P1, PT, R4, -INF , PT ;  /* 0xff8000000400780b */ /* 0x000fc60003f3d000 */
[----:B------:R-:W-:Y:S01]  /*7640*/  MUFU.EX2 R68, R68 ;  /* 0x0000004400447308 */ /* 0x000fe20000000800 */
[----:B------:R-:W-:-:S05]  /*7650*/  FSEL R6, R4, RZ, P1 ;  /* 0x000000ff04067208 */ /* 0x000fca0000800000 */
[----:B------:R-:W-:Y:S01]  /*7660*/  FADD.FTZ R6, -R6, R7 ;  /* 0x0000000706067221 */ /* 0x000fe20000010100 */
[----:B------:R-:W-:Y:S01]  /*7670*/  IMAD.U32 R7, RZ, RZ, UR41 ;  /* 0x00000029ff077e24 */ /* 0x000fe2000f8e00ff */
[----:B------:R-:W-:Y:S02]  /*7680*/  MUFU.EX2 R69, R69 ;  /* 0x0000004500457308 */ /* 0x000fe40000000800 */
[----:B------:R-:W-:Y:S01]  /*7690*/  FMUL.FTZ R6, R6, UR41 ;  /* 0x0000002906067c20 */ /* 0x000fe20008410000 */
[----:B------:R-:W-:-:S05]  /*76a0*/  FFMA.FTZ R7, R4, R7, -8 ;  /* 0xc100000004077423 */ /* 0x000fca0000010007 */
[----:B------:R-:W-:Y:S01]  /*76b0*/  FSEL R7, R7, RZ, P1 ;  /* 0x000000ff07077208 */ /* 0x000fe20000800000 */
[----:B------:R-:W-:Y:S04]  /*76c0*/  MUFU.EX2 R6, R6 ;  /* 0x0000000600067308 */ /* 0x000fe80000000800 */
[----:B------:R-:W-:-:S01]  /*76d0*/  FFMA.FTZ R26, R26, UR41, -R7 ;  /* 0x000000291a1a7c23 */ /* 0x000fc20008010807 */
[--C-:B------:R-:W-:Y:S01]  /*76e0*/  FFMA.FTZ R27, R27, UR41, -R7.reuse ;  /* 0x000000291b1b7c23 */ /* 0x100fe20008010807 */
[----:B------:R-:W-:-:S01]  /*76f0*/  FFMA.FTZ R30, R30, UR41, -R7 ;  /* 0x000000291e1e7c23 */ /* 0x000fc20008010807 */
[--C-:B------:R-:W-:Y:S01]  /*7700*/  FFMA.FTZ R31, R31, UR41, -R7.reuse ;  /* 0x000000291f1f7c23 */ /* 0x100fe20008010807 */
[----:B------:R-:W-:-:S01]  /*7710*/  FFMA.FTZ R34, R34, UR41, -R7 ;  /* 0x0000002922227c23 */ /* 0x000fc20008010807 */
[--C-:B------:R-:W-:Y:S01]  /*7720*/  FFMA.FTZ R35, R35, UR41, -R7.reuse ;  /* 0x0000002923237c23 */ /* 0x100fe20008010807 */
[----:B------:R-:W0:Y:S01]  /*7730*/  MUFU.EX2 R26, R26 ;  /* 0x0000001a001a7308 */ /* 0x000e220000000800 */
        /* <DEDUP_REMOVED lines=32> */
[----:B--2---:R-:W-:-:S01]  /*7940*/  FADD.FTZ R3, R30, R9 ;  /* 0x000000091e037221 */ /* 0x004fc20000010000 */
[----:B------:R-:W-:Y:S01]  /*7950*/  FADD.FTZ R2, R32, R2 ;  /* 0x0000000220027221 */ /* 0x000fe20000010000 */
[----:B------:R-:W-:-:S01]  /*7960*/  FFMA.FTZ R86, R86, UR41, -R7 ;  /* 0x0000002956567c23 */ /* 0x000fc20008010807 */
[----:B------:R-:W-:-:S02]  /*7970*/  FFMA.FTZ R7, R87, UR41, -R7 ;  /* 0x0000002957077c23 */ /* 0x000fc40008010807 */
[----:B------:R-:W-:-:S02]  /*7980*/  FADD.FTZ R2, R33, R2 ;  /* 0x0000000221027221 */ /* 0x000fc40000010000 */
[----:B------:R-:W2:Y:S01]  /*7990*/  MUFU.EX2 R35, R35 ;  /* 0x0000002300237308 */ /* 0x000ea20000000800 */
[----:B0-----:R-:W-:-:S01]  /*79a0*/  FADD.FTZ R3, R31, R3 ;  /* 0x000000031f037221 */ /* 0x001fc20000010000 */
[----:B------:R-:W-:-:S04]  /*79b0*/  FADD.FTZ R2, R36, R2 ;  /* 0x0000000224027221 */ /* 0x000fc80000010000 */
[----:B------:R-:W-:Y:S02]  /*79c0*/  FADD.FTZ R2, R37, R2 ;  /* 0x0000000225027221 */ /* 0x000fe40000010000 */
[----:B------:R-:W0:Y:S01]  /*79d0*/  MUFU.EX2 R38, R38 ;  /* 0x0000002600267308 */ /* 0x000e220000000800 */
[----:B-1----:R-:W-:-:S01]  /*79e0*/  FADD.FTZ R3, R34, R3 ;  /* 0x0000000322037221 */ /* 0x002fc20000010000 */
[----:B------:R-:W-:-:S04]  /*79f0*/  FADD.FTZ R2, R40, R2 ;  /* 0x0000000228027221 */ /* 0x000fc80000010000 */
[----:B------:R-:W-:Y:S02]  /*7a00*/  FADD.FTZ R2, R41, R2 ;  /* 0x0000000229027221 */ /* 0x000fe40000010000 */
[----:B------:R-:W1:Y:S01]  /*7a10*/  MUFU.EX2 R39, R39 ;  /* 0x0000002700277308 */ /* 0x000e620000000800 */
[----:B--2---:R-:W-:-:S01]  /*7a20*/  FADD.FTZ R3, R35, R3 ;  /* 0x0000000323037221 */ /* 0x004fc20000010000 */
[----:B------:R-:W-:-:S04]  /*7a30*/  FADD.FTZ R2, R44, R2 ;  /* 0x000000022c027221 */ /* 0x000fc80000010000 */
[----:B------:R-:W-:Y:S02]  /*7a40*/  FADD.FTZ R2, R45, R2 ;  /* 0x000000022d027221 */ /* 0x000fe40000010000 */
        /* <DEDUP_REMOVED lines=80> */
.L_x_1017:
        /* <DEDUP_REMOVED lines=8> */
[----:B------:R-:W-:Y:S01]  /*7fd0*/  FMUL.FTZ R90, R90, R6 ;  /* 0x000000065a5a7220 */ /* 0x000fe20000410000 */
        /* <DEDUP_REMOVED lines=39> */
[-C--:B------:R-:W-:Y:S01]  /*8250*/  FMUL.FTZ R88, R88, R5.reuse ;  /* 0x0000000558587220 */ /* 0x080fe20000410000 */
        /* <DEDUP_REMOVED lines=41> */
.L_x_999:
[----:B------:R-:W-:Y:S02]  /*84f0*/  UISETP.NE.AND UP1, UPT, UR54, URZ, UPT ;  /* 0x0000003f3600728c */ /* 0x000fe4000bf25270 */
[----:B------:R-:W-:Y:S02]  /*8500*/  UISETP.NE.AND UP0, UPT, UR53, URZ, UPT ;  /* 0x0000003f3500728c */ /* 0x000fe4000bf05270 */
[----:B------:R-:W-:Y:S02]  /*8510*/  UIADD3 UR10, UR39, 0xbf, URZ ;  /* 0x000000bf270a7890 */ /* 0x000fe4000fffe03f */
[----:B------:R-:W-:Y:S02]  /*8520*/  UIADD3 UR11, UR40, 0x1, -UR47 ;  /* 0x00000001280b7890 */ /* 0x000fe4000fffe82f */
[----:B------:R-:W-:-:S03]  /*8530*/  PLOP3.LUT P1, PT, PT, PT, UP0, 0x40, 0x0 ;  /* 0x000000000000781c */ /* 0x000fc60003f2e808 */
[----:B------:R-:W-:Y:S01]  /*8540*/  @UP1 ULDC UR6, c[0x0][0x44c] ;  /* 0x0001130000061ab9 */ /* 0x000fe20000000800 */
[----:B------:R-:W-:Y:S01]  /*8550*/  @UP1 ULDC UR14, c[0x0][0x450] ;  /* 0x00011400000e1ab9 */ /* 0x000fe20000000800 */
[----:B------:R-:W-:-:S04]  /*8560*/  UIMAD.WIDE.U32 UR6, UR10, UR6, URZ ;  /* 0x000000060a0672a5 */ /* 0x000fc8000f8e003f */
[----:B------:R-:W-:-:S04]  /*8570*/  @UP1 USHF.R.U32.HI UR10, URZ, UR14, UR7 ;  /* 0x0000000e3f0a1299 */ /* 0x000fc80008011607 */
[----:B------:R-:W-:-:S04]  /*8580*/  UIADD3 UR10, UR11, UR10, URZ ;  /* 0x0000000a0b0a7290 */ /* 0x000fc8000fffe03f */
[----:B------:R-:W-:Y:S01]  /*8590*/  UIADD3 UR18, UR10, -UR18, URZ ;  /* 0x800000120a127290 */ /* 0x000fe2000fffe03f */
[----:B------:R-:W-:Y:S11]  /*85a0*/  @P1 BRA `(.L_x_1019) ;  /* 0x0000000000501947 */ /* 0x000ff60003800000 */
[----:B------:R-:W-:Y:S02]  /*85b0*/  UMOV UR14, UR10 ;  /* 0x0000000a000e7c82 */ /* 0x000fe40008000000 */
        /* <DEDUP_REMOVED lines=11> */
.L_x_1020:
[----:B------:R-:W-:Y:S02]  /*8670*/  ULDC UR15, c[0x0][0x9e4] ;  /* 0x00027900000f7ab9 */ /* 0x000fe40000000800 */
[----:B------:R-:W-:-:S11]  /*8680*/  UISETP.NE.AND UP0, UPT, UR15, 0x1, UPT ;  /* 0x000000010f00788c */ /* 0x000fd6000bf05270 */
[----:B------:R-:W-:Y:S02]  /*8690*/  @UP0 ULDC.64 UR6, c[0x0][0x9e8] ;  /* 0x00027a0000060ab9 */ /* 0x000fe40000000a00 */
[----:B------:R-:W-:-:S04]  /*86a0*/  UIMAD.WIDE.U32 UR10, UR14, UR6, URZ ;  /* 0x000000060e0a72a5 */ /* 0x000fc8000f8e003f */
[----:B------:R-:W-:-:S12]  /*86b0*/  @UP0 USHF.R.U32.HI UR14, URZ, UR7, UR11 ;  /* 0x000000073f0e0299 */ /* 0x000fd8000801160b */
.L_x_1021:
[----:B------:R-:W-:-:S04]  /*86c0*/  UIMAD UR14, UR14, UR15, URZ ;  /* 0x0000000f0e0e72a4 */ /* 0x000fc8000f8e023f */
[----:B------:R-:W-:-:S04]  /*86d0*/  UISETP.LT.AND UP0, UPT, UR18, UR14, UPT ;  /* 0x0000000e1200728c */ /* 0x000fc8000bf01270 */
[----:B------:R-:W-:-:S12]  /*86e0*/  USEL UR18, UR18, UR14, !UP0 ;  /* 0x0000000e12127287 */ /* 0x000fd8000c000000 */
.L_x_1019:
        /* <DEDUP_REMOVED lines=12> */
.L_x_1033:
[----:B------:R-:W-:-:S04]  /*87b0*/  UIADD3 UR48, UR19, 0x1, URZ ;  /* 0x0000000113307890 */ /* 0x000fc8000fffe03f */
[----:B------:R-:W-:-:S04]  /*87c0*/  UISETP.NE.AND UP0, UPT, UR48, 0x2, UPT ;  /* 0x000000023000788c */ /* 0x000fc8000bf05270 */
[----:B------:R-:W-:Y:S02]  /*87d0*/  USEL UR49, URZ, 0x1, UP0 ;  /* 0x000000013f317887 */ /* 0x000fe40008000000 */
[----:B------:R-:W-:Y:S02]  /*87e0*/  USEL UR48, UR48, URZ, UP0 ;  /* 0x0000003f30307287 */ /* 0x000fe40008000000 */
[----:B------:R-:W-:Y:S01]  /*87f0*/  ULOP3.LUT UR49, UR18, UR49, URZ, 0x3c, !UPT ;  /* 0x0000003112317292 */ /* 0x000fe2000f8e3c3f */
[----:B------:R-:W-:Y:S11]  /*8800*/  @!P0 BRA `(.L_x_1023) ;  /* 0x0000000000048947 */ /* 0x000ff60003800000 */
[----:B------:R-:W-:Y:S01]  /*8810*/  BPT.TRAP 0x1 ;  /* 0x000000040000795c */ /* 0x000fe20000300000 */
.L_x_1023:
[----:B------:R-:W-:Y:S01]  /*8820*/  ULEA UR6, UR48, UR46, 0x3 ;  /* 0x0000002e30067291 */ /* 0x000fe2000f8e183f */
[----:B------:R-:W-:-:S05]  /*8830*/  IMAD.U32 R0, RZ, RZ, UR49 ;  /* 0x00000031ff007e24 */ /* 0x000fca000f8e00ff */
[----:B------:R-:W-:-:S04]  /*8840*/  SHF.L.U32 R0, R0, 0x1f, RZ ;  /* 0x0000001f00007819 */ /* 0x000fc800000006ff */
[----:B------:R0:W1:Y:S01]  /*8850*/  SYNCS.PHASECHK.TRANS64.TRYWAIT P1, [UR6+0x19c30], R0 ;  /* 0x019c3000ff0075a7 */ /* 0x0000620008020146 */
[----:B------:R-:W-:Y:S05]  /*8860*/  @!P0 BRA `(.L_x_1024) ;  /* 0x0000000000048947 */ /* 0x000fea0003800000 */
[----:B------:R-:W-:Y:S01]  /*8870*/  BPT.TRAP 0x1 ;  /* 0x000000040000795c */ /* 0x000fe20000300000 */
.L_x_1024:
[----:B-1----:R-:W-:Y:S05]  /*8880*/  @P1 BRA `(.L_x_1025) ;  /* 0x0000000000081947 */ /* 0x002fea0003800000 */
[----:B------:R-:W1:Y:S02]  /*8890*/  SYNCS.PHASECHK.TRANS64.TRYWAIT P1, [UR6+0x19c30], R0 ;  /* 0x019c3000ff0075a7 */ /* 0x000e640008020146 */
[----:B-1----:R-:W-:Y:S05]  /*88a0*/  @!P1 BRA `(.L_x_1026) ;  /* 0x000000f000e09947 */ /* 0x002fea0003800000 */
.L_x_1025:
        /* <DEDUP_REMOVED lines=17> */
.L_x_1027:
[----:B------:R-:W-:Y:S01]  /*89c0*/  ULEA UR11, UR19, UR46, 0x3 ;  /* 0x0000002e130b7291 */ /* 0x000fe2000f8e183f */
[----:B01----:R-:W-:-:S05]  /*89d0*/  IMAD.U32 R0, RZ, RZ, UR18 ;  /* 0x00000012ff007e24 */ /* 0x003fca000f8e00ff */
[----:B------:R-:W-:-:S04]  /*89e0*/  SHF.L.U32 R0, R0, 0x1f, RZ ;  /* 0x0000001f00007819 */ /* 0x000fc800000006ff */
[----:B------:R0:W1:Y:S01]  /*89f0*/  SYNCS.PHASECHK.TRANS64.TRYWAIT P1, [UR11+0x19c50], R0 ;  /* 0x019c5000ff0075a7 */ /* 0x000062000802014b */
[----:B------:R-:W-:Y:S05]  /*8a00*/  @!P0 BRA `(.L_x_1028) ;  /* 0x0000000000048947 */ /* 0x000fea0003800000 */
[----:B------:R-:W-:Y:S01]  /*8a10*/  BPT.TRAP 0x1 ;  /* 0x000000040000795c */ /* 0x000fe20000300000 */
.L_x_1028:
[----:B-1----:R-:W-:Y:S05]  /*8a20*/  @P1 BRA `(.L_x_1029) ;  /* 0x0000000000081947 */ /* 0x002fea0003800000 */
[----:B------:R-:W1:Y:S02]  /*8a30*/  SYNCS.PHASECHK.TRANS64.TRYWAIT P1, [UR11+0x19c50], R0 ;  /* 0x019c5000ff0075a7 */ /* 0x000e64000802014b */
[----:B-1----:R-:W-:Y:S05]  /*8a40*/  @!P1 BRA `(.L_x_1030) ;  /* 0x000000f000909947 */ /* 0x002fea0003800000 */
.L_x_1029:
        /* <DEDUP_REMOVED lines=27> */
.L_x_1031:
[----:B01----:R-:W-:Y:S01]  /*8c00*/  FMNMX.FTZ R0, R24, R5, !PT ;  /* 0x0000000518007209 */ /* 0x003fe20007810000 */
[----:B------:R-:W-:Y:S01]  /*8c10*/  IMAD.U32 R9, RZ, RZ, UR41 ;  /* 0x00000029ff097e24 */ /* 0x000fe2000f8e00ff */
[----:B------:R-:W-:Y:S02]  /*8c20*/  ULEA UR6, UR48, UR46, 0x3 ;  /* 0x0000002e30067291 */ /* 0x000fe4000f8e183f */
[----:B------:R-:W-:Y:S02]  /*8c30*/  FMNMX.FTZ R7, R25, R0, !PT ;  /* 0x0000000019077209 */ /* 0x000fe40007810000 */
[----:B------:R-:W-:Y:S02]  /*8c40*/  UIADD3 UR6, UR6, 0x19c40, URZ ;  /* 0x00019c4006067890 */ /* 0x000fe4000fffe03f */
[----:B------:R-:W-:Y:S02]  /*8c50*/  FMNMX.FTZ R0, R28, R7, !PT ;  /* 0x000000071c007209 */ /* 0x000fe40007810000 */
[----:B------:R-:W-:-:S02]  /*8c60*/  UPRMT UR6, UR45, 0x654, UR6 ;  /* 0x000006542d067896 */ /* 0x000fc40008000006 */
[----:B------:R-:W-:-:S04]  /*8c70*/  FMNMX.FTZ R7, R29, R0, !PT ;  /* 0x000000001d077209 */ /* 0x000fc80007810000 */
[----:B------:R-:W-:-:S03]  /*8c80*/  FMNMX.FTZ R0, R32, R7, !PT ;  /* 0x0000000720007209 */ /* 0x000fc60007810000 */
[----:B------:R-:W-:Y:S01]  /*8c90*/  SYNCS.ARRIVE.TRANS64.RED.A1T0 RZ, [UR6], RZ ;  /* 0x000000ffffff79a7 */ /* 0x000fe20008100406 */
        /* <DEDUP_REMOVED lines=32> */
[----:B------:R-:W-:Y:S01]  /*8ea0*/  FADD.FTZ R5, -R0, R5 ;  /* 0x0000000500057221 */ /* 0x000fe20000010100 */
[----:B------:R-:W-:-:S03]  /*8eb0*/  FMNMX.FTZ R4, R27, R4, !PT ;  /* 0x000000041b047209 */ /* 0x000fc60007810000 */
[----:B------:R-:W-:Y:S01]  /*8ec0*/  FMUL.FTZ R5, R5, UR41 ;  /* 0x0000002905057c20 */ /* 0x000fe20008410000 */
[----:B------:R-:W-:-:S04]  /*8ed0*/  FMNMX.FTZ R4, R30, R4, !PT ;  /* 0x000000041e047209 */ /* 0x000fc80007810000 */
[----:B------:R-:W-:Y:S01]  /*8ee0*/  FMNMX.FTZ R4, R31, R4, !PT ;  /* 0x000000041f047209 */ /* 0x000fe20007810000 */
[----:B------:R-:W-:Y:S03]  /*8ef0*/  MUFU.EX2 R5, R5 ;  /* 0x0000000500057308 */ /* 0x000fe60000000800 */
        /* <DEDUP_REMOVED lines=31> */
[----:B0-----:R-:W-:Y:S01]  /*90f0*/  FMNMX.FTZ R4, R4, R7, !PT ;  /* 0x0000000704047209 */ /* 0x001fe20007810000 */
[----:B------:R-:W-:-:S04]  /*9100*/  IMAD.U32 R7, RZ, RZ, UR41 ;  /* 0x00000029ff077e24 */ /* 0x000fc8000f8e00ff */
[----:B------:R-:W-:Y:S01]  /*9110*/  FFMA.FTZ R7, R0, R7, -8 ;  /* 0xc100000000077423 */ /* 0x000fe20000010007 */
[----:B------:R-:W-:-:S01]  /*9120*/  FADD.FTZ R6, -R4, R6 ;  /* 0x0000000604067221 */ /* 0x000fc20000010100 */
[----:B------:R-:W-:Y:S02]  /*9130*/  FFMA.FTZ R9, R4, R9, -8 ;  /* 0xc100000004097423 */ /* 0x000fe40000010009 */
[----:B------:R-:W-:-:S01]  /*9140*/  FFMA.FTZ R24, R24, UR41, -R7 ;  /* 0x0000002918187c23 */ /* 0x000fc20008010807 */
[----:B------:R-:W-:Y:S01]  /*9150*/  FMUL.FTZ R6, R6, UR41 ;  /* 0x0000002906067c20 */ /* 0x000fe20008410000 */
[----:B------:R-:W-:-:S01]  /*9160*/  FFMA.FTZ R26, R26, UR41, -R9 ;  /* 0x000000291a1a7c23 */ /* 0x000fc20008010809 */
[----:B------:R-:W-:Y:S01]  /*9170*/  FFMA.FTZ R25, R25, UR41, -R7 ;  /* 0x0000002919197c23 */ /* 0x000fe20008010807 */
[----:B------:R-:W-:-:S01]  /*9180*/  FFMA.FTZ R27, R27, UR41, -R9 ;  /* 0x000000291b1b7c23 */ /* 0x000fc20008010809 */
[----:B------:R-:W-:Y:S01]  /*9190*/  FFMA.FTZ R28, R28, UR41, -R7 ;  /* 0x000000291c1c7c23 */ /* 0x000fe20008010807 */
[----:B------:R-:W0:Y:S01]  /*91a0*/  MUFU.EX2 R24, R24 ;  /* 0x0000001800187308 */ /* 0x000e220000000800 */
[----:B------:R-:W-:-:S01]  /*91b0*/  FFMA.FTZ R30, R30, UR41, -R9 ;  /* 0x000000291e1e7c23 */ /* 0x000fc20008010809 */
        /* <DEDUP_REMOVED lines=8> */
[----:B------:R-:W-:Y:S01]  /*9240*/  FFMA.FTZ R38, R38, UR41, -R9 ;  /* 0x0000002926267c23 */ /* 0x000fe20008010809 */
[----:B------:R-:W-:-:S01]  /*9250*/  FFMA.FTZ R37, R37, UR41, -R7 ;  /* 0x0000002925257c23 */ /* 0x000fc20008010807 */
[----:B------:R-:W-:Y:S01]  /*9260*/  FFMA.FTZ R39, R39, UR41, -R9 ;  /* 0x0000002927277c23 */ /* 0x000fe20008010809 */
[----:B------:R-:W-:-:S01]  /*9270*/  FFMA.FTZ R40, R40, UR41, -R7 ;  /* 0x0000002928287c23 */ /* 0x000fc20008010807 */
[----:B------:R-:W-:Y:S01]  /*9280*/  FFMA.FTZ R42, R42, UR41, -R9 ;  /* 0x000000292a2a7c23 */ /* 0x000fe20008010809 */
[----:B------:R-:W-:-:S01]  /*9290*/  FFMA.FTZ R41, R41, UR41, -R7 ;  /* 0x0000002929297c23 */ /* 0x000fc20008010807 */
[----:B------:R-:W1:Y:S01]  /*92a0*/  MUFU.EX2 R26, R26 ;  /* 0x0000001a001a7308 */ /* 0x000e620000000800 */
        /* <DEDUP_REMOVED lines=24> */
[----:B0-----:R-:W-:-:S01]  /*9430*/  FADD.FTZ R3, R25, R3 ;  /* 0x0000000319037221 */ /* 0x001fc20000010000 */
[----:B------:R-:W-:Y:S01]  /*9440*/  FFMA.FTZ R61, R61, UR41, -R7 ;  /* 0x000000293d3d7c23 */ /* 0x000fe20008010807 */
[----:B------:R-:W-:-:S01]  /*9450*/  FFMA.FTZ R63, R63, UR41, -R9 ;  /* 0x000000293f3f7c23 */ /* 0x000fc20008010809 */
[----:B------:R-:W-:Y:S01]  /*9460*/  FFMA.FTZ R64, R64, UR41, -R7 ;  /* 0x0000002940407c23 */ /* 0x000fe20008010807 */
[----:B------:R-:W-:-:S01]  /*9470*/  FFMA.FTZ R66, R66, UR41, -R9 ;  /* 0x0000002942427c23 */ /* 0x000fc20008010809 */
[----:B------:R-:W-:Y:S01]  /*9480*/  FFMA.FTZ R65, R65, UR41, -R7 ;  /* 0x0000002941417c23 */ /* 0x000fe20008010807 */
[----:B------:R-:W-:-:S01]  /*9490*/  FFMA.FTZ R67, R67, UR41, -R9 ;  /* 0x0000002943437c23 */ /* 0x000fc20008010809 */
[----:B------:R-:W0:Y:S01]  /*94a0*/  MUFU.EX2 R30, R30 ;  /* 0x0000001e001e7308 */ /* 0x000e220000000800 */
[----:B--2---:R-:W-:-:S01]  /*94b0*/  FADD.FTZ R10, R27, R2 ;  /* 0x000000021b0a7221 */ /* 0x004fc20000010000 */
[----:B------:R-:W-:Y:S01]  /*94c0*/  FFMA.FTZ R68, R68, UR41, -R7 ;  /* 0x0000002944447c23 */ /* 0x000fe20008010807 */
[----:B------:R-:W-:-:S01]  /*94d0*/  FFMA.FTZ R70, R70, UR41, -R9 ;  /* 0x0000002946467c23 */ /* 0x000fc20008010809 */
[----:B------:R-:W-:Y:S01]  /*94e0*/  FFMA.FTZ R69, R69, UR41, -R7 ;  /* 0x0000002945457c23 */ /* 0x000fe20008010807 */
[----:B------:R-:W-:-:S01]  /*94f0*/  FFMA.FTZ R71, R71, UR41, -R9 ;  /* 0x0000002947477c23 */ /* 0x000fc20008010809 */
[----:B------:R-:W-:Y:S01]  /*9500*/  FFMA.FTZ R72, R72, UR41, -R7 ;  /* 0x0000002948487c23 */ /* 0x000fe20008010807 */
[----:B------:R-:W-:-:S01]  /*9510*/  FFMA.FTZ R74, R74, UR41, -R9 ;  /* 0x000000294a4a7c23 */ /* 0x000fc20008010809 */
[----:B------:R-:W2:Y:S01]  /*9520*/  MUFU.EX2 R29, R29 ;  /* 0x0000001d001d7308 */ /* 0x000ea20000000800 */
[----:B-1----:R-:W-:-:S01]  /*9530*/  FADD.FTZ R2, R28, R3 ;  /* 0x000000031c027221 */ /* 0x002fc20000010000 */
        /* <DEDUP_REMOVED lines=132> */
.L_x_1032:
        /* <DEDUP_REMOVED lines=71> */
[----:B------:R-:W-:Y:S01]  /*a1f0*/  VIADD R8, R8, 0xffffffff ;  /* 0xffffffff08087836 */ /* 0x000fe20000000000 */
        /* <DEDUP_REMOVED lines=16> */
[----:B------:R-:W-:Y:S01]  /*a300*/  F2FP.SATFINITE.E4M3.F32.PACK_AB_MERGE_C R139, R83, R82, R9 ;  /* 0x00000052538b723e */ /* 0x000fe20004807009 */
[----:B------:R-:W-:Y:S06]  /*a310*/  @P1 BRA `(.L_x_1033) ;  /* 0xffffffe400241947 */ /* 0x000fec000383ffff */
.L_x_1022:
        /* <DEDUP_REMOVED lines=8> */
[----:B------:R-:W-:-:S05]  /*a3a0*/  ULDC UR21, c[0x0][0x9e0] ;  /* 0x0002780000157ab9 */ /* 0x000fca0000000800 */
.L_x_1053:
[----:B------:R-:W-:-:S04]  /*a3b0*/  UIADD3 UR48, UR18, 0x1, URZ ;  /* 0x0000000112307890 */ /* 0x000fc8000fffe03f */
[----:B------:R-:W-:-:S04]  /*a3c0*/  UISETP.NE.AND UP0, UPT, UR48, 0x2, UPT ;  /* 0x000000023000788c */ /* 0x000fc8000bf05270 */
[----:B------:R-:W-:Y:S02]  /*a3d0*/  USEL UR49, URZ, 0x1, UP0 ;  /* 0x000000013f317887 */ /* 0x000fe40008000000 */
[----:B------:R-:W-:Y:S02]  /*a3e0*/  USEL UR48, UR48, URZ, UP0 ;  /* 0x0000003f30307287 */ /* 0x000fe40008000000 */
[----:B------:R-:W-:Y:S01]  /*a3f0*/  ULOP3.LUT UR49, UR17, UR49, URZ, 0x3c, !UPT ;  /* 0x0000003111317292 */ /* 0x000fe2000f8e3c3f */
[----:B------:R-:W-:Y:S11]  /*a400*/  @!P0 BRA `(.L_x_1035) ;  /* 0x0000000000048947 */ /* 0x000ff60003800000 */
[----:B------:R-:W-:Y:S01]  /*a410*/  BPT.TRAP 0x1 ;  /* 0x000000040000795c */ /* 0x000fe20000300000 */
.L_x_1035:
[----:B------:R-:W-:Y:S01]  /*a420*/  ULEA UR6, UR48, UR46, 0x3 ;  /* 0x0000002e30067291 */ /* 0x000fe2000f8e183f */
[----:B------:R-:W-:-:S05]  /*a430*/  IMAD.U32 R0, RZ, RZ, UR49 ;  /* 0x00000031ff007e24 */ /* 0x000fca000f8e00ff */
[----:B------:R-:W-:-:S04]  /*a440*/  SHF.L.U32 R0, R0, 0x1f, RZ ;  /* 0x0000001f00007819 */ /* 0x000fc800000006ff */
[----:B------:R0:W1:Y:S01]  /*a450*/  SYNCS.PHASECHK.TRANS64.TRYWAIT P1, [UR6+0x19c30], R0 ;  /* 0x019c3000ff0075a7 */ /* 0x0000620008020146 */
[----:B------:R-:W-:Y:S05]  /*a460*/  @!P0 BRA `(.L_x_1036) ;  /* 0x0000000000048947 */ /* 0x000fea0003800000 */
[----:B------:R-:W-:Y:S01]  /*a470*/  BPT.TRAP 0x1 ;  /* 0x000000040000795c */ /* 0x000fe20000300000 */
.L_x_1036:
[----:B-1----:R-:W-:Y:S05]  /*a480*/  @P1 BRA `(.L_x_1037) ;  /* 0x0000000000081947 */ /* 0x002fea0003800000 */
[----:B------:R-:W1:Y:S02]  /*a490*/  SYNCS.PHASECHK.TRANS64.TRYWAIT P1, [UR6+0x19c30], R0 ;  /* 0x019c3000ff0075a7 */ /* 0x000e640008020146 */
[----:B-1----:R-:W-:Y:S05]  /*a4a0*/  @!P1 BRA `(.L_x_1038) ;  /* 0x000000d800109947 */ /* 0x002fea0003800000 */
.L_x_1037:
        /* <DEDUP_REMOVED lines=17> */
.L_x_1039:
[----:B------:R-:W-:Y:S01]  /*a5c0*/  ULEA UR11, UR18, UR46, 0x3 ;  /* 0x0000002e120b7291 */ /* 0x000fe2000f8e183f */
[----:B01----:R-:W-:-:S05]  /*a5d0*/  IMAD.U32 R0, RZ, RZ, UR17 ;  /* 0x00000011ff007e24 */ /* 0x003fca000f8e00ff */
[----:B------:R-:W-:-:S04]  /*a5e0*/  SHF.L.U32 R0, R0, 0x1f, RZ ;  /* 0x0000001f00007819 */ /* 0x000fc800000006ff */
[----:B------:R0:W1:Y:S01]  /*a5f0*/  SYNCS.PHASECHK.TRANS64.TRYWAIT P1, [UR11+0x19c50], R0 ;  /* 0x019c5000ff0075a7 */ /* 0x000062000802014b */
[----:B------:R-:W-:Y:S05]  /*a600*/  @!P0 BRA `(.L_x_1040) ;  /* 0x0000000000048947 */ /* 0x000fea0003800000 */
[----:B------:R-:W-:Y:S01]  /*a610*/  BPT.TRAP 0x1 ;  /* 0x000000040000795c */ /* 0x000fe20000300000 */
.L_x_1040:
[----:B-1----:R-:W-:Y:S05]  /*a620*/  @P1 BRA `(.L_x_1041) ;  /* 0x0000000000081947 */ /* 0x002fea0003800000 */
[----:B------:R-:W1:Y:S02]  /*a630*/  SYNCS.PHASECHK.TRANS64.TRYWAIT P1, [UR11+0x19c50], R0 ;  /* 0x019c5000ff0075a7 */ /* 0x000e64000802014b */
[----:B-1----:R-:W-:Y:S05]  /*a640*/  @!P1 BRA `(.L_x_1042) ;  /* 0x000000d400c09947 */ /* 0x002fea0003800000 */
.L_x_1041:
        /* <DEDUP_REMOVED lines=27> */
.L_x_1043:
[----:B------:R-:W-:Y:S01]  /*a800*/  UISETP.NE.AND UP1, UPT, UR54, URZ, UPT ;  /* 0x0000003f3600728c */ /* 0x000fe2000bf25270 */
[----:B01----:R-:W-:Y:S01]  /*a810*/  VIADD R0, R18, UR39 ;  /* 0x0000002712007c36 */ /* 0x003fe20008000000 */
[----:B------:R-:W-:Y:S01]  /*a820*/  UISETP.NE.AND UP0, UPT, UR53, URZ, UPT ;  /* 0x0000003f3500728c */ /* 0x000fe2000bf05270 */
[----:B------:R-:W-:Y:S02]  /*a830*/  IMAD.SHL.U32 R9, R8, 0x80, RZ ;  /* 0x0000008008097824 */ /* 0x000fe400078e00ff */
[----:B------:R-:W-:Y:S01]  /*a840*/  IMAD.U32 R11, RZ, RZ, UR47 ;  /* 0x0000002fff0b7e24 */ /* 0x000fe2000f8e00ff */
[----:B------:R-:W-:Y:S02]  /*a850*/  PLOP3.LUT P1, PT, PT, PT, UP1, 0x80, 0x0 ;  /* 0x000000000000781c */ /* 0x000fe40003f2f018 */
[----:B------:R-:W-:-:S03]  /*a860*/  PLOP3.LUT P2, PT, PT, PT, UP1, 0x80, 0x0 ;  /* 0x000000000000781c */ /* 0x000fc60003f4f018 */
[----:B------:R-:W-:-:S08]  /*a870*/  @UP1 ULDC UR6, c[0x0][0x44c] ;  /* 0x0001130000061ab9 */ /* 0x000fd00000000800 */
[----:B------:R-:W-:Y:S01]  /*a880*/  @P1 IMAD.HI.U32 R4, R0, UR6, RZ ;  /* 0x0000000600041c27 */ /* 0x000fe2000f8e00ff */
[----:B------:R-:W-:Y:S01]  /*a890*/  @UP1 ULDC UR6, c[0x0][0x450] ;  /* 0x0001140000061ab9 */ /* 0x000fe20000000800 */
[----:B------:R-:W-:-:S03]  /*a8a0*/  PLOP3.LUT P1, PT, PT, PT, UP0, 0x40, 0x0 ;  /* 0x000000000000781c */ /* 0x000fc60003f2e808 */
[----:B------:R-:W-:Y:S01]  /*a8b0*/  @P2 SHF.R.U32.HI R0, RZ, UR6, R4 ;  /* 0x00000006ff002c19 */ /* 0x000fe20008011604 */
[----:B------:R-:W-:Y:S01]  /*a8c0*/  ULEA UR6, UR48, UR46, 0x3 ;  /* 0x0000002e30067291 */ /* 0x000fe2000f8e183f */
[----:B------:R-:W-:-:S03]  /*a8d0*/  IADD3 R4, -R17, 0x1, -R9 ;  /* 0x0000000111047810 */ /* 0x000fc60007ffe909 */
[----:B------:R-:W-:Y:S01]  /*a8e0*/  UIADD3 UR6, UR6, 0x19c40, URZ ;  /* 0x00019c4006067890 */ /* 0x000fe2000fffe03f */
[----:B------:R-:W0:Y:S01]  /*a8f0*/  SHFL.IDX PT, R14, R0, RZ, 0x1c1f ;  /* 0x001c1fff000e7589 */ /* 0x000e2200000e0000 */
[----:B------:R-:W-:Y:S02]  /*a900*/  IADD3 R11, -R11, UR40, R4 ;  /* 0x000000280b0b7c10 */ /* 0x000fe4000fffe104 */
[----:B------:R-:W-:-:S03]  /*a910*/  UPRMT UR6, UR45, 0x654, UR6 ;  /* 0x000006542d067896 */ /* 0x000fc60008000006 */
[----:B------:R-:W-:-:S06]  /*a920*/  VIADD R10, R11, UR21 ;  /* 0x000000150b0a7c36 */ /* 0x000fcc0008000000 */
[----:B------:R-:W-:Y:S01]  /*a930*/  SYNCS.ARRIVE.TRANS64.RED.A1T0 RZ, [UR6], RZ ;  /* 0x000000ffffff79a7 */ /* 0x000fe20008100406 */
[----:B------:R-:W-:-:S06]  /*a940*/  ULOP3.LUT UR6, URZ, UR20, URZ, 0x33, !UPT ;  /* 0x000000143f067292 */ /* 0x000fcc000f8e333f */
        /* <DEDUP_REMOVED lines=17> */
.L_x_1046:
[----:B------:R-:W-:-:S05]  /*aa60*/  IMAD.U32 R15, RZ, RZ, UR19 ;  /* 0x00000013ff0f7e24 */ /* 0x000fca000f8e00ff */
[----:B------:R-:W-:-:S13]  /*aa70*/  ISETP.NE.AND P1, PT, R15, 0x1, PT ;  /* 0x000000010f00780c */ /* 0x000fda0003f25270 */
[----:B------:R-:W0:Y:S02]  /*aa80*/  @P1 LDC.64 R4, c[0x0][0x9e8] ;  /* 0x00027a00ff041b82 */ /* 0x000e240000000a00 */
[----:B0-----:R-:W-:-:S05]  /*aa90*/  @P1 IMAD.HI.U32 R4, R14, R4, RZ ;  /* 0x000000040e041227 */ /* 0x001fca00078e00ff */
[----:B------:R-:W-:-:S07]  /*aaa0*/  @P1 SHF.R.U32.HI R14, RZ, R5, R4 ;  /* 0x00000005ff0e1219 */ /* 0x000fce0000011604 */
.L_x_1047:
[----:B------:R-:W-:Y:S05]  /*aab0*/  BSYNC B0 ;  /* 0x0000000000007941 */ /* 0x000fea0003800000 */
.L_x_1045:
[----:B------:R-:W-:-:S04]  /*aac0*/  IMAD R14, R14, R15, -R9 ;  /* 0x0000000f0e0e7224 */ /* 0x000fc800078e0a09 */
[----:B------:R-:W-:-:S05]  /*aad0*/  IMAD.IADD R14, R14, 0x1, -R17 ;  /* 0x000000010e0e7824 */ /* 0x000fca00078e0a11 */
[----:B------:R-:W-:Y:S02]  /*aae0*/  VIMNMX R13, R13, R14, !PT ;  /* 0x0000000e0d0d7248 */ /* 0x000fe40007fe0100 */
[----:B------:R-:W-:-:S07]  /*aaf0*/  VIADDMNMX R12, R14, R15, R12, PT ;  /* 0x0000000f0e0c7246 */ /* 0x000fce000380010c */
.L_x_1044:
        /* <DEDUP_REMOVED lines=116> */
.L_x_1050:
[----:B------:R-:W-:-:S05]  /*b240*/  IMAD.U32 R12, RZ, RZ, UR19 ;  /* 0x00000013ff0c7e24 */ /* 0x000fca000f8e00ff */
[----:B------:R-:W-:-:S13]  /*b250*/  ISETP.NE.AND P2, PT, R12, 0x1, PT ;  /* 0x000000010c00780c */ /* 0x000fda0003f45270 */
[----:B------:R-:W0:Y:S02]  /*b260*/  @P2 LDC.64 R4, c[0x0][0x9e8] ;  /* 0x00027a00ff042b82 */ /* 0x000e240000000a00 */
[----:B0-----:R-:W-:-:S05]  /*b270*/  @P2 IMAD.HI.U32 R4, R0, R4, RZ ;  /* 0x0000000400042227 */ /* 0x001fca00078e00ff */
[----:B------:R-:W-:-:S07]  /*b280*/  @P2 SHF.R.U32.HI R0, RZ, R5, R4 ;  /* 0x00000005ff002219 */ /* 0x000fce0000011604 */
.L_x_1051:
[----:B------:R-:W-:Y:S05]  /*b290*/  BSYNC B0 ;  /* 0x0000000000007941 */ /* 0x000fea0003800000 */
.L_x_1049:
[----:B------:R-:W-:-:S04]  /*b2a0*/  IMAD R0, R0, R12, -R9 ;  /* 0x0000000c00007224 */ /* 0x000fc800078e0a09 */
[----:B------:R-:W-:-:S05]  /*b2b0*/  IMAD.IADD R0, R0, 0x1, -R17 ;  /* 0x0000000100007824 */ /* 0x000fca00078e0a11 */
[----:B------:R-:W-:Y:S02]  /*b2c0*/  VIMNMX R11, R11, R0, !PT ;  /* 0x000000000b0b7248 */ /* 0x000fe40007fe0100 */
[----:B------:R-:W-:-:S07]  /*b2d0*/  VIADDMNMX R10, R0, R12, R10, PT ;  /* 0x0000000c000a7246 */ /* 0x000fce000380010a */
.L_x_1048:
        /* <DEDUP_REMOVED lines=414> */
.L_x_1052:
        /* <DEDUP_REMOVED lines=90> */
.L_x_1034:
[----:B------:R-:W-:Y:S06]  /*d260*/  BAR.ARV 0x8, 0x200 ;  /* 0x0208000000007b1d */ /* 0x000fec0000002000 */
[----:B------:R-:W-:Y:S05]  /*d270*/  @!P0 BRA `(.L_x_1054) ;  /* 0x0000000000048947 */ /* 0x000fea0003800000 */
[----:B------:R-:W-:Y:S01]  /*d280*/  BPT.TRAP 0x1 ;  /* 0x000000040000795c */ /* 0x000fe20000300000 */
.L_x_1054:
[----:B------:R-:W-:Y:S01]  /*d290*/  ULEA UR14, UR48, UR46, 0x3 ;  /* 0x0000002e300e7291 */ /* 0x000fe2000f8e183f */
[----:B------:R-:W-:-:S05]  /*d2a0*/  IMAD.U32 R5, RZ, RZ, UR49 ;  /* 0x00000031ff057e24 */ /* 0x000fca000f8e00ff */
[----:B------:R-:W-:-:S04]  /*d2b0*/  SHF.L.U32 R5, R5, 0x1f, RZ ;  /* 0x0000001f05057819 */ /* 0x000fc800000006ff */
[----:B------:R0:W1:Y:S01]  /*d2c0*/  SYNCS.PHASECHK.TRANS64.TRYWAIT P1, [UR14+0x19c50], R5 ;  /* 0x019c5005ff0075a7 */ /* 0x000062000802014e */
[----:B------:R-:W-:Y:S05]  /*d2d0*/  @!P0 BRA `(.L_x_1055) ;  /* 0x0000000000048947 */ /* 0x000fea0003800000 */
[----:B------:R-:W-:Y:S01]  /*d2e0*/  BPT.TRAP 0x1 ;  /* 0x000000040000795c */ /* 0x000fe20000300000 */
.L_x_1055:
[----:B-1----:R-:W-:Y:S05]  /*d2f0*/  @P1 BRA `(.L_x_1056) ;  /* 0x0000000000081947 */ /* 0x002fea0003800000 */
[----:B------:R-:W1:Y:S02]  /*d300*/  SYNCS.PHASECHK.TRANS64.TRYWAIT P1, [UR14+0x19c50], R5 ;  /* 0x019c5005ff0075a7 */ /* 0x000e64000802014e */
[----:B-1----:R-:W-:Y:S05]  /*d310*/  @!P1 BRA `(.L_x_1057) ;  /* 0x000000a800a49947 */ /* 0x002fea0003800000 */
.L_x_1056:
[----:B------:R-:W-:Y:S01]  /*d320*/  ULDC.64 UR4, c[0x0][0x9a0] ;  /* 0x0002680000047ab9 */ /* 0x000fe20000000a00 */
[----:B------:R-:W-:Y:S01]  /*d330*/  UIADD3 UR46, UR46, 0x3000, URZ ;  /* 0x000030002e2e7890 */ /* 0x000fe2000fffe03f */
[----:B------:R-:W-:Y:S01]  /*d340*/  WARPGROUP.ARRIVE ;  /* 0x00000000000079c5 */ /* 0x000fe20000000000 */
[----:B------:R-:W-:Y:S01]  /*d350*/  UISETP.NE.U32.AND UP0, UPT, UR4, URZ, UPT ;  /* 0x0000003f0400728c */ /* 0x000fe2000bf05070 */
[----:B01----:R-:W-:Y:S01]  /*d360*/  IMAD.MOV.U32 R5, RZ, RZ, 0x3f800000 ;  /* 0x3f800000ff057424 */ /* 0x003fe200078e00ff */
[----:B------:R-:W-:Y:S02]  /*d370*/  USHF.R.U32.HI UR46, URZ, 0x4, UR46 ;  /* 0x000000043f2e7899 */ /* 0x000fe4000801162e */
[----:B------:R-:W-:Y:S02]  /*d380*/  UISETP.NE.AND.EX UP0, UPT, UR5, URZ, UPT, UP0 ;  /* 0x0000003f0500728c */ /* 0x000fe4000bf05300 */
[----:B------:R-:W-:Y:S01]  /*d390*/  ULOP3.LUT UR46, UR46, 0x3fff, URZ, 0xc0, !UPT ;  /* 0x00003fff2e2e7892 */ /* 0x000fe2000f8ec03f */
[----:B------:R-:W-:-:S03]  /*d3a0*/  UMOV UR7, 0x40000040 ;  /* 0x4000004000077882 */ /* 0x000fc60000000000 */
[----:B------:R-:W-:Y:S01]  /*d3b0*/  ULOP3.LUT UR46, UR46, 0x10000, URZ, 0xfc, !UPT ;  /* 0x000100002e2e7892 */ /* 0x000fe2000f8efc3f */
[----:B------:R-:W-:-:S04]  /*d3c0*/  PLOP3.LUT P1, PT, PT, PT, UP0, 0x80, 0x0 ;  /* 0x000000000000781c */ /* 0x000fc80003f2f008 */
[----:B------:R-:W-:Y:S01]  /*d3d0*/  @UP0 USHF.R.S32.HI UR6, URZ, 0x1f, UR52 ;  /* 0x0000001f3f060899 */ /* 0x000fe20008011434 */
[----:B------:R-:W-:Y:S01]  /*d3e0*/  @UP0 ULDC.64 UR10, c[0x0][0x9c8] ;  /* 0x00027200000a0ab9 */ /* 0x000fe20000000a00 */
[----:B------:R-:W-:Y:S02]  /*d3f0*/  @UP0 ULDC.64 UR12, c[0x0][0x9d0] ;  /* 0x00027400000c0ab9 */ /* 0x000fe40000000a00 */
[----:B------:R-:W-:Y:S02]  /*d400*/  @UP0 UIMAD UR6, UR6, UR10, URZ ;  /* 0x0000000a060602a4 */ /* 0x000fe4000f8e023f */
[----:B------:R-:W-:Y:S02]  /*d410*/  @UP0 UIMAD.WIDE.U32 UR8, UR52, UR10, URZ ;  /* 0x0000000a340802a5 */ /* 0x000fe4000f8e003f */
[----:B------:R-:W-:Y:S02]  /*d420*/  @UP0 UIMAD UR6, UR52, UR11, UR6 ;  /* 0x0000000b340602a4 */ /* 0x000fe4000f8e0206 */
[----:B------:R-:W-:-:S02]  /*d430*/  UIMAD UR10, UR48, 0x300, UR46 ;  /* 0x00000300300a78a4 */ /* 0x000fc4000f8e022e */
[----:B------:R-:W-:-:S04]  /*d440*/  @UP0 UIADD3 UR9, UR9, UR6, URZ ;  /* 0x0000000609090290 */ /* 0x000fc8000fffe03f */
[----:B------:R-:W-:Y:S01]  /*d450*/  @UP0 UIMAD.WIDE.U32 UR8, UR37, UR12, UR8 ;  /* 0x0000000c250802a5 */ /* 0x000fe2000f8e0008 */
[----:B------:R-:W-:Y:S02]  /*d460*/  UMOV UR6, UR10 ;  /* 0x0000000a00067c82 */ /* 0x000fe40008000000 */
[----:B------:R-:W-:Y:S01]  /*d470*/  QGMMA.64x96x32.F32.E4M3.E4M3 R88, R148, gdesc[UR4], R88, gsb0 ;  /* 0x0160000494587df3 */ /* 0x000fe20008000858 */
[----:B------:R-:W-:Y:S02]  /*d480*/  @UP0 UIMAD UR6, UR37, UR13, UR9 ;  /* 0x0000000d250602a4 */ /* 0x000fe4000f8e0209 */
[----:B------:R-:W-:-:S04]  /*d490*/  @UP0 ULEA UR4, UP1, UR8, UR4, 0x2 ;  /* 0x0000000408040291 */ /* 0x000fc8000f82103f */
[----:B------:R-:W-:Y:S02]  /*d4a0*/  @UP0 ULEA.HI.X UR5, UR8, UR5, UR6, 0x2, UP1 ;  /* 0x0000000508050291 */ /* 0x000fe400088f1406 */
[----:B------:R-:W-:-:S04]  /*d4b0*/  IMAD.U32 R6, RZ, RZ, UR4 ;  /* 0x00000004ff067e24 */ /* 0x000fc8000f8e00ff */
        /* <DEDUP_REMOVED lines=12> */
[----:B------:R-:W-:Y:S01]  /*d580*/  UMOV UR11, 0x40000040 ;  /* 0x40000040000b7882 */ /* 0x000fe20000000000 */
[----:B------:R-:W-:Y:S02]  /*d590*/  WARPGROUP.DEPBAR.LE gsb0, 0x0 ;  /* 0x00008000000079c5 */ /* 0x000fe40000010000 */
[----:B------:R-:W-:-:S06]  /*d5a0*/  WARPGROUP.ARRIVE ;  /* 0x00000000000079c5 */ /* 0x000fcc0000000000 */
[----:B------:R-:W-:Y:S01]  /*d5b0*/  QGMMA.64x96x32.F32.E4M3.E4M3 R88, R140, gdesc[UR4], R88, gsb0 ;  /* 0x016000048c587df3 */ /* 0x000fe20008000858 */
[----:B-1----:R-:W-:-:S01]  /*d5c0*/  FADD.FTZ R8, R8, R3 ;  /* 0x0000000308087221 */ /* 0x002fc20000010000 */
[----:B---3--:R-:W-:-:S04]  /*d5d0*/  FADD.FTZ R9, R9, R2 ;  /* 0x0000000209097221 */ /* 0x008fc80000010000 */
[----:B0-----:R-:W0:Y:S04]  /*d5e0*/  SHFL.BFLY PT, R7, R8, 0x1, 0x1f ;  /* 0x0c201f0008077f89 */ /* 0x001e2800000e0000 */
[----:B------:R-:W1:Y:S01]  /*d5f0*/  SHFL.BFLY PT, R6, R9, 0x1, 0x1f ;  /* 0x0c201f0009067f89 */ /* 0x000e6200000e0000 */
[----:B0-----:R-:W-:-:S01]  /*d600*/  FADD.FTZ R7, R8, R7 ;  /* 0x0000000708077221 */ /* 0x001fc20000010000 */
[----:B-1----:R-:W-:-:S04]  /*d610*/  FADD.FTZ R11, R9, R6 ;  /* 0x00000006090b7221 */ /* 0x002fc80000010000 */
[C---:B------:R-:W-:Y:S01]  /*d620*/  FSETP.NE.FTZ.AND P1, PT, R7.reuse, RZ, PT ;  /* 0x000000ff0700720b */ /* 0x040fe20003f35000 */
[----:B------:R-:W-:Y:S01]  /*d630*/  FMUL.FTZ R12, R7, 0.00390625 ;  /* 0x3b800000070c7820 */ /* 0x000fe20000410000 */
[----:B------:R-:W-:Y:S01]  /*d640*/  FMUL.FTZ R13, R11, 0.00390625 ;  /* 0x3b8000000b0d7820 */ /* 0x000fe20000410000 */
[----:B------:R-:W-:-:S03]  /*d650*/  IMAD.MOV.U32 R6, RZ, RZ, RZ ;  /* 0x000000ffff067224 */ /* 0x000fc600078e00ff */
[----:B------:R-:W-:Y:S02]  /*d660*/  FSETP.NE.FTZ.AND P2, PT, R12, RZ, PT ;  /* 0x000000ff0c00720b */ /* 0x000fe40003f55000 */
[----:B------:R-:W-:-:S05]  /*d670*/  FSETP.NE.FTZ.AND P3, PT, R13, RZ, PT ;  /* 0x000000ff0d00720b */ /* 0x000fca0003f75000 */
[----:B------:R-:W-:Y:S01]  /*d680*/  @P1 MUFU.RCP R6, R7 ;  /* 0x0000000700061308 */ /* 0x000fe20000001000 */
[----:B------:R-:W-:Y:S02]  /*d690*/  WARPGROUP.DEPBAR.LE gsb0, 0x0 ;  /* 0x00008000000079c5 */ /* 0x000fe40000010000 */
[----:B------:R-:W-:-:S06]  /*d6a0*/  WARPGROUP.ARRIVE ;  /* 0x00000000000079c5 */ /* 0x000fcc0000000000 */
[----:B------:R-:W-:Y:S01]  /*d6b0*/  QGMMA.64x96x32.F32.E4M3.E4M3 R88, R136, gdesc[UR8], R88, gsb0 ;  /* 0x0160000888587df3 */ /* 0x000fe20008000858 */
[----:B------:R-:W-:Y:S01]  /*d6c0*/  FSETP.NE.FTZ.AND P1, PT, R11, RZ, PT ;  /* 0x000000ff0b00720b */ /* 0x000fe20003f35000 */
[----:B------:R-:W-:Y:S01]  /*d6d0*/  IMAD.MOV.U32 R10, RZ, RZ, RZ ;  /* 0x000000ffff0a7224 */ /* 0x000fe200078e00ff */
        /* <DEDUP_REMOVED lines=10> */
[----:B--2---:R-:W-:Y:S01]  /*d780*/  FMUL.FTZ R6, R6, R5 ;  /* 0x0000000506067220 */ /* 0x004fe20000410000 */
[----:B------:R-:W-:Y:S02]  /*d790*/  IMAD.MOV.U32 R3, RZ, RZ, -0x800000 ;  /* 0xff800000ff037424 */ /* 0x000fe400078e00ff */
[----:B------:R-:W-:Y:S01]  /*d7a0*/  @P2 FFMA.FTZ R2, R7, R0, R8 ;  /* 0x0000000007022223 */ /* 0x000fe20000010008 */
[----:B------:R-:W-:-:S01]  /*d7b0*/  @P3 FFMA.FTZ R3, R14, R4, R9 ;  /* 0x000000040e033223 */ /* 0x000fc20000010009 */
[----:B---3--:R-:W-:Y:S01]  /*d7c0*/  FMUL.FTZ R5, R10, R5 ;  /* 0x000000050a057220 */ /* 0x008fe20000410000 */
[----:B------:R-:W-:-:S02]  /*d7d0*/  WARPGROUP.DEPBAR.LE gsb0, 0x0 ;  /* 0x00008000000079c5 */ /* 0x000fc40000010000 */
[----:B------:R-:W-:Y:S05]  /*d7e0*/  @!P0 BRA `(.L_x_1058) ;  /* 0x0000000000048947 */ /* 0x000fea0003800000 */
[----:B------:R-:W-:Y:S01]  /*d7f0*/  BPT.TRAP 0x1 ;  /* 0x000000040000795c */ /* 0x000fe20000300000 */
.L_x_1058:
        /* <DEDUP_REMOVED lines=14> */
[----:B------:R-:W-:Y:S01]  /*d8e0*/  USEL UR4, URZ, 0x1, UP0 ;  /* 0x000000013f047887 */ /* 0x000fe20008000000 */
        /* <DEDUP_REMOVED lines=39> */
[----:B------:R-:W-:Y:S01]  /*db60*/  FMUL.FTZ R50, R131, R5 ;  /* 0x0000000583327220 */ /* 0x000fe20000410000 */
[----:B------:R-:W-:-:S02]  /*db70*/  UIADD3 UR50, UR50, 0x1, URZ ;  /* 0x0000000132327890 */ /* 0x000fc4000fffe03f */
[----:B------:R-:W-:Y:S02]  /*db80*/  USEL UR48, UR48, URZ, UP0 ;  /* 0x0000003f30307287 */ /* 0x000fe40008000000 */
[----:B------:R-:W-:-:S12]  /*db90*/  ULOP3.LUT UR49, UR49, UR4, URZ, 0x3c, !UPT ;  /* 0x0000000431317292 */ /* 0x000fd8000f8e3c3f */
.L_x_980:
[----:B------:R-:W0:Y:S08]  /*dba0*/  S2UR UR4, SR_CgaCtaId ;  /* 0x00000000000479c3 */ /* 0x000e300000008800 */
[----:B------:R-:W-:Y:S01]  /*dbb0*/  BAR.SYNC.DEFER_BLOCKING 0x5, 0x200 ;  /* 0x0148000000007b1d */ /* 0x000fe20000010000 */
[----:B------:R-:W-:-:S05]  /*dbc0*/  UISETP.NE.AND UP0, UPT, UR43, URZ, UPT ;  /* 0x0000003f2b00728c */ /* 0x000fca000bf05270 */
[----:B------:R-:W-:Y:S01]  /*dbd0*/  UMOV UR7, 0x400 ;  /* 0x0000040000077882 */ /* 0x000fe20000000000 */
[----:B------:R-:W-:Y:S05]  /*dbe0*/  BSSY B0, `(.L_x_1059) ;  /* 0x000033c000007945 */ /* 0x000fea0003800000 */
[----:B------:R-:W-:Y:S01]  /*dbf0*/  @!UP0 ULDC UR43, c[0x0][0xad4] ;  /* 0x0002b500002b8ab9 */ /* 0x000fe20000000800 */
[----:B0-----:R-:W-:-:S09]  /*dc00*/  ULEA UR7, UR4, UR7, 0x18 ;  /* 0x0000000704077291 */ /* 0x001fd2000f8ec03f */
[----:B------:R-:W0:Y:S02]  /*dc10*/  LDS.128 R4, [UR7+0x19cd0] ;  /* 0x019cd007ff047984 */ /* 0x000e240008000c00 */
[----:B0-----:R-:W-:Y:S02]  /*dc20*/  R2UR UR6, R5 ;  /* 0x00000000050672ca */ /* 0x001fe400000e0000 */
[----:B------:R-:W-:Y:S02]  /*dc30*/  R2UR UR5, R6 ;  /* 0x00000000060572ca */ /* 0x000fe400000e0000 */
[----:B------:R-:W-:Y:S01]  /*dc40*/  R2UR UR52, R7 ;  /* 0x00000000073472ca */ /* 0x000fe200000e0000 */
[----:B------:R-:W-:Y:S06]  /*dc50*/  BAR.ARV 0x4, 0x200 ;  /* 0x0108000000007b1d */ /* 0x000fec0000002000 */
[----:B------:R-:W-:Y:S08]  /*dc60*/  @P0 BRA `(.L_x_1060) ;  /* 0x0000002400fc0947 */ /* 0x000ff00003800000 */
[----:B------:R-:W0:Y:S01]  /*dc70*/  S2R R31, SR_TID.X ;  /* 0x00000000001f7919 */ /* 0x000e220000002100 */
[----:B------:R-:W-:Y:S01]  /*dc80*/  ULDC.64 UR8, c[0x4][0x38] ;  /* 0x01000e0000087ab9 */ /* 0x000fe20000000a00 */
[----:B------:R-:W1:Y:S01]  /*dc90*/  S2UR UR4, SR_SWINHI ;  /* 0x00000000000479c3 */ /* 0x000e620000002f00 */
[----:B------:R-:W-:Y:S01]  /*dca0*/  ULDC.64 UR12, c[0x0][0xc00] ;  /* 0x00030000000c7ab9 */ /* 0x000fe20000000a00 */
[----:B------:R-:W-:Y:S01]  /*dcb0*/  ULDC.64 UR10, c[0x0][0xc00] ;  /* 0x00030000000a7ab9 */ /* 0x000fe20000000a00 */
[----:B0-----:R-:W-:-:S05]  /*dcc0*/  IMAD.SHL.U32 R4, R31, 0x4, RZ ;  /* 0x000000041f047824 */ /* 0x001fca00078e00ff */
[----:B------:R-:W-:Y:S01]  /*dcd0*/  LOP3.LUT R4, R4, 0xc, RZ, 0xc0, !PT ;  /* 0x0000000c04047812 */ /* 0x000fe200078ec0ff */
[----:B------:R-:W-:Y:S03]  /*dce0*/  BAR.SYNC.DEFER_BLOCKING 0x1, 0x180 ;  /* 0x0046000000007b1d */ /* 0x000fe60000010000 */
[----:B------:R-:W-:-:S05]  /*dcf0*/  IADD3 R4, P0, R4, UR8, RZ ;  /* 0x0000000804047c10 */ /* 0x000fca000ff1e0ff */
[----:B------:R-:W-:-:S05]  /*dd00*/  IMAD.X R5, RZ, RZ, UR9, P0 ;  /* 0x00000009ff057e24 */ /* 0x000fca00080e06ff */
[----:B------:R-:W2:Y:S01]  /*dd10*/  LDG.E.CONSTANT R12, desc[UR56][R4.64] ;  /* 0x00000038040c7981 */ /* 0x000ea2000c1e9900 */
[----:B------:R-:W-:-:S03]  /*dd20*/  LOP3.LUT P0, R6, R31, 0x3, RZ, 0xc0, !PT ;  /* 0x000000031f067812 */ /* 0x000fc6000780c0ff */
[----:B------:R-:W3:Y:S01]  /*dd30*/  LDL R4, [R1+0x24] ;  /* 0x0000240001047983 */ /* 0x000ee20000100800 */
[----:B------:R-:W-:Y:S01]  /*dd40*/  ISETP.EQ.OR P0, PT, R6, 0x3, !P0 ;  /* 0x000000030600780c */ /* 0x000fe20004702670 */
[----:B------:R-:W-:Y:S01]  /*dd50*/  UMOV UR8, UR7 ;  /* 0x0000000700087c82 */ /* 0x000fe20008000000 */
[----:B-1----:R-:W-:Y:S01]  /*dd60*/  UMOV UR9, UR4 ;  /* 0x0000000400097c82 */ /* 0x002fe20008000000 */
[----:B------:R-:W-:Y:S01]  /*dd70*/  UIMAD.WIDE UR10, UR38, 0x4, UR10 ;  /* 0x00000004260a78a5 */ /* 0x000fe2000f8e020a */
[----:B------:R-:W-:Y:S02]  /*dd80*/  SEL R65, R29, R8, P0 ;  /* 0x000000081d417207 */ /* 0x000fe40000000000 */
[----:B------:R-:W-:Y:S01]  /*dd90*/  SEL R29, R8, R29, P0 ;  /* 0x0000001d081d7207 */ /* 0x000fe20000000000 */
[----:B------:R-:W-:Y:S01]  /*dda0*/  IMAD.MOV.U32 R8, RZ, RZ, 0x2 ;  /* 0x00000002ff087424 */ /* 0x000fe200078e00ff */
        /* <DEDUP_REMOVED lines=46> */
[----:B--2---:R-:W-:Y:S01]  /*e090*/  LOP3.LUT R48, R12, 0x2, RZ, 0x3c, !PT ;  /* 0x000000020c307812 */ /* 0x004fe200078e3cff */
[----:B------:R-:W-:Y:S04]  /*e0a0*/  SHFL.IDX PT, R46, R55, R12, 0x1c1f ;  /* 0x001c1f0c372e7589 */ /* 0x000fe800000e0000 */
[----:B------:R-:W-:Y:S04]  /*e0b0*/  SHFL.IDX PT, R58, R69, R12, 0x1c1f ;  /* 0x001c1f0c453a7589 */ /* 0x000fe800000e0000 */
[----:B------:R-:W-:Y:S01]  /*e0c0*/  SHFL.IDX PT, R70, R35, R12, 0x1c1f ;  /* 0x001c1f0c23467589 */ /* 0x000fe200000e0000 */
[----:B---3--:R-:W-:-:S03]  /*e0d0*/  IMAD.WIDE R8, R4, R8, UR8 ;  /* 0x0000000804087e25 */ /* 0x008fc6000f8e0208 */
[----:B------:R-:W-:Y:S01]  /*e0e0*/  SHFL.IDX PT, R62, R47, R12, 0x1c1f ;  /* 0x001c1f0c2f3e7589 */ /* 0x000fe200000e0000 */
[C---:B------:R-:W-:Y:S02]  /*e0f0*/  IADD3 R101, P1, R8.reuse, 0x6020, RZ ;  /* 0x0000602008657810 */ /* 0x040fe40007f3e0ff */
[C---:B------:R-:W-:Y:S01]  /*e100*/  IADD3 R99, P2, R8.reuse, 0x6000, RZ ;  /* 0x0000600008637810 */ /* 0x040fe20007f5e0ff */
[----:B------:R-:W-:Y:S01]  /*e110*/  SHFL.IDX PT, R54, R51, R12, 0x1c1f ;  /* 0x001c1f0c33367589 */ /* 0x000fe200000e0000 */
[----:B------:R-:W-:Y:S01]  /*e120*/  LOP3.LUT R0, R101, 0x180, RZ, 0xc0, !PT ;  /* 0x0000018065007812 */ /* 0x000fe200078ec0ff */
[--C-:B------:R-:W-:Y:S01]  /*e130*/  IMAD.X R11, RZ, RZ, R9.reuse, P1 ;  /* 0x000000ffff0b7224 */ /* 0x100fe200008e0609 */
[----:B------:R-:W-:Y:S01]  /*e140*/  IADD3 R95, P4, R8, 0x3000, RZ ;  /* 0x00003000085f7810 */ /* 0x000fe20007f9e0ff */
[--C-:B------:R-:W-:Y:S01]  /*e150*/  IMAD.X R75, RZ, RZ, R9.reuse, P2 ;  /* 0x000000ffff4b7224 */ /* 0x100fe200010e0609 */
[----:B------:R-:W-:Y:S01]  /*e160*/  SHF.R.U64 R0, R0, 0x3, RZ ;  /* 0x0000000300007819 */ /* 0x000fe200000012ff */
[----:B------:R-:W-:Y:S01]  /*e170*/  SHFL.IDX PT, R65, R65, R12, 0x1c1f ;  /* 0x001c1f0c41417589 */ /* 0x000fe200000e0000 */
[C---:B------:R-:W-:Y:S01]  /*e180*/  IADD3 R97, P3, R8.reuse, 0x3020, RZ ;  /* 0x0000302008617810 */ /* 0x040fe20007f7e0ff */
[--C-:B------:R-:W-:Y:S01]  /*e190*/  IMAD.X R77, RZ, RZ, R9.reuse, P4 ;  /* 0x000000ffff4d7224 */ /* 0x100fe200020e0609 */
[C---:B------:R-:W-:Y:S01]  /*e1a0*/  IADD3 R93, P5, R8.reuse, 0x20, RZ ;  /* 0x00000020085d7810 */ /* 0x040fe20007fbe0ff */
[----:B------:R-:W-:Y:S01]  /*e1b0*/  SHFL.IDX PT, R67, R67, R12, 0x1c1f ;  /* 0x001c1f0c43437589 */ /* 0x000fe200000e0000 */
[----:B------:R-:W-:Y:S01]  /*e1c0*/  LOP3.LUT R5, R8, 0x180, RZ, 0xc0, !PT ;  /* 0x0000018008057812 */ /* 0x000fe200078ec0ff */
[----:B------:R-:W-:Y:S01]  /*e1d0*/  IMAD.X R7, RZ, RZ, R9, P3 ;  /* 0x000000ffff077224 */ /* 0x000fe200018e0609 */
[----:B------:R-:W-:Y:S01]  /*e1e0*/  LOP3.LUT R10, R0, R101, RZ, 0x3c, !PT ;  /* 0x00000065000a7212 */ /* 0x000fe200078e3cff */
[----:B------:R-:W0:Y:S01]  /*e1f0*/  SHFL.IDX PT, R13, R13, R48, 0x1c1f ;  /* 0x001c1f300d0d7589 */ /* 0x000e2200000e0000 */
[----:B------:R-:W-:-:S02]  /*e200*/  LOP3.LUT R38, R99, 0x180, RZ, 0xc0, !PT ;  /* 0x0000018063267812 */ /* 0x000fc400078ec0ff */
[----:B------:R-:W-:Y:S01]  /*e210*/  LOP3.LUT R4, R95, 0x180, RZ, 0xc0, !PT ;  /* 0x000001805f047812 */ /* 0x000fe200078ec0ff */
[----:B------:R-:W1:Y:S01]  /*e220*/  SHFL.IDX PT, R66, R29, R48, 0x1c1f ;  /* 0x001c1f301d427589 */ /* 0x000e6200000e0000 */
[----:B------:R-:W-:Y:S02]  /*e230*/  LOP3.LUT R6, R97, 0x180, RZ, 0xc0, !PT ;  /* 0x0000018061067812 */ /* 0x000fe400078ec0ff */
[----:B------:R-:W-:Y:S01]  /*e240*/  LOP3.LUT R0, R93, 0x180, RZ, 0xc0, !PT ;  /* 0x000001805d007812 */ /* 0x000fe200078ec0ff */
[----:B------:R-:W-:Y:S01]  /*e250*/  SHFL.IDX PT, R55, R21, R48, 0x1c1f ;  /* 0x001c1f3015377589 */ /* 0x000fe200000e0000 */
[----:B------:R-:W-:Y:S02]  /*e260*/  SHF.R.U64 R5, R5, 0x3, RZ ;  /* 0x0000000305057819 */ /* 0x000fe400000012ff */
[----:B------:R-:W-:Y:S01]  /*e270*/  SHF.R.U64 R38, R38, 0x3, RZ ;  /* 0x0000000326267819 */ /* 0x000fe200000012ff */
[----:B------:R-:W2:Y:S01]  /*e280*/  SHFL.IDX PT, R40, R40, R48, 0x1c1f ;  /* 0x001c1f3028287589 */ /* 0x000ea200000e0000 */
[----:B------:R-:W-:-:S02]  /*e290*/  SHF.R.U64 R4, R4, 0x3, RZ ;  /* 0x0000000304047819 */ /* 0x000fc400000012ff */
[----:B------:R-:W-:Y:S01]  /*e2a0*/  SHF.R.U64 R6, R6, 0x3, RZ ;  /* 0x0000000306067819 */ /* 0x000fe200000012ff */
[----:B------:R-:W-:Y:S01]  /*e2b0*/  SHFL.IDX PT, R44, R45, R12, 0x1c1f ;  /* 0x001c1f0c2d2c7589 */ /* 0x000fe200000e0000 */
[----:B------:R-:W-:Y:S02]  /*e2c0*/  SHF.R.U64 R0, R0, 0x3, RZ ;  /* 0x0000000300007819 */ /* 0x000fe400000012ff */
[----:B------:R-:W-:Y:S01]  /*e2d0*/  LOP3.LUT R8, R5, R8, RZ, 0x3c, !PT ;  /* 0x0000000805087212 */ /* 0x000fe200078e3cff */
[----:B------:R-:W-:Y:S01]  /*e2e0*/  IMAD.X R5, RZ, RZ, R9, P5 ;  /* 0x000000ffff057224 */ /* 0x000fe200028e0609 */
[----:B------:R-:W-:Y:S01]  /*e2f0*/  LOP3.LUT R76, R4, R95, RZ, 0x3c, !PT ;  /* 0x0000005f044c7212 */ /* 0x000fe200078e3cff */
[----:B------:R-:W-:Y:S01]  /*e300*/  SHFL.IDX PT, R50, R71, R12, 0x1c1f ;  /* 0x001c1f0c47327589 */ /* 0x000fe200000e0000 */
[----:B------:R-:W-:Y:S02]  /*e310*/  LOP3.LUT R74, R38, R99, RZ, 0x3c, !PT ;  /* 0x00000063264a7212 */ /* 0x000fe400078e3cff */
[----:B------:R-:W-:Y:S01]  /*e320*/  LOP3.LUT R6, R6, R97, RZ, 0x3c, !PT ;  /* 0x0000006106067212 */ /* 0x000fe200078e3cff */
[----:B------:R-:W-:Y:S01]  /*e330*/  SHFL.IDX PT, R38, R59, R12, 0x1c1f ;  /* 0x001c1f0c3b267589 */ /* 0x000fe200000e0000 */
[----:B------:R-:W-:-:S02]  /*e340*/  LOP3.LUT R4, R0, R93, RZ, 0x3c, !PT ;  /* 0x0000005d00047212 */ /* 0x000fc400078e3cff */
[----:B------:R-:W-:Y:S01]  /*e350*/  MOV R9, R8 ;  /* 0x0000000800097202 */ /* 0x000fe20000000f00 */
[----:B------:R-:W3:Y:S01]  /*e360*/  SHFL.IDX PT, R59, R32, R48, 0x1c1f ;  /* 0x001c1f30203b7589 */ /* 0x000ee200000e0000 */
[----:B------:R-:W-:Y:S02]  /*e370*/  MOV R0, R10 ;  /* 0x0000000a00007202 */ /* 0x000fe40000000f00 */
[----:B------:R-:W-:Y:S01]  /*e380*/  MOV R74, R74 ;  /* 0x0000004a004a7202 */ /* 0x000fe20000000f00 */
[----:B------:R-:W-:Y:S01]  /*e390*/  SHFL.IDX PT, R8, R57, R12, 0x1c1f ;  /* 0x001c1f0c39087589 */ /* 0x000fe200000e0000 */
[----:B------:R-:W-:Y:S02]  /*e3a0*/  MOV R76, R76 ;  /* 0x0000004c004c7202 */ /* 0x000fe40000000f00 */
[----:B------:R-:W-:Y:S01]  /*e3b0*/  MOV R75, R6 ;  /* 0x00000006004b7202 */ /* 0x000fe20000000f00 */
[----:B------:R-:W-:Y:S01]  /*e3c0*/  SHFL.IDX PT, R10, R53, R12, 0x1c1f ;  /* 0x001c1f0c350a7589 */ /* 0x000fe200000e0000 */
[----:B------:R-:W-:-:S02]  /*e3d0*/  MOV R77, R4 ;  /* 0x00000004004d7202 */ /* 0x000fc40000000f00 */
[----:B0-----:R-:W-:Y:S01]  /*e3e0*/  SEL R72, R70, R13, P0 ;  /* 0x0000000d46487207 */ /* 0x001fe20000000000 */
[----:B------:R-:W-:Y:S01]  /*e3f0*/  SHFL.IDX PT, R52, R85, R12, 0x1c1f ;  /* 0x001c1f0c55347589 */ /* 0x000fe200000e0000 */
[----:B-1----:R-:W-:Y:S02]  /*e400*/  SEL R68, R65, R66, P0 ;  /* 0x0000004241447207 */ /* 0x002fe40000000000 */
[----:B--2---:R-:W-:Y:S01]  /*e410*/  SEL R69, R67, R40, P0 ;  /* 0x0000002843457207 */ /* 0x004fe20000000000 */
[----:B------:R-:W0:Y:S01]  /*e420*/  SHFL.IDX PT, R57, R135, R48, 0x1c1f ;  /* 0x001c1f3087397589 */ /* 0x000e2200000e0000 */
[----:B------:R-:W-:Y:S02]  /*e430*/  SEL R56, R54, R55, P0 ;  /* 0x0000003736387207 */ /* 0x000fe40000000000 */
[----:B------:R-:W-:Y:S01]  /*e440*/  SEL R70, R13, R70, P0 ;  /* 0x000000460d467207 */ /* 0x000fe20000000000 */
[----:B------:R-:W1:Y:S01]  /*e450*/  SHFL.IDX PT, R47, R14, R48, 0x1c1f ;  /* 0x001c1f300e2f7589 */ /* 0x000e6200000e0000 */
[----:B------:R-:W-:-:S02]  /*e460*/  SEL R66, R66, R65, P0 ;  /* 0x0000004142427207 */ /* 0x000fc40000000000 */
[----:B------:R-:W-:Y:S01]  /*e470*/  SEL R67, R40, R67, P0 ;  /* 0x0000004328437207 */ /* 0x000fe20000000000 */
[----:B------:R-:W2:Y:S01]  /*e480*/  SHFL.IDX PT, R33, R33, R48, 0x1c1f ;  /* 0x001c1f3021217589 */ /* 0x000ea200000e0000 */
[----:B---3--:R-:W-:Y:S02]  /*e490*/  SEL R60, R58, R59, P0 ;  /* 0x0000003b3a3c7207 */ /* 0x008fe40000000000 */
[----:B------:R-:W-:Y:S01]  /*e4a0*/  SEL R58, R59, R58, P0 ;  /* 0x0000003a3b3a7207 */ /* 0x000fe20000000000 */
[----:B------:R1:W-:Y:S01]  /*e4b0*/  SHFL.IDX PT, R53, R73, R12, 0x1c1f ;  /* 0x001c1f0c49357589 */ /* 0x0003e200000e0000 */
[----:B------:R-:W-:Y:S02]  /*e4c0*/  SEL R54, R55, R54, P0 ;  /* 0x0000003637367207 */ /* 0x000fe40000000000 */
[----:B------:R-:W-:Y:S01]  /*e4d0*/  F2FP.BF16.F32.PACK_AB R13, R69, R68 ;  /* 0x00000044450d723e */ /* 0x000fe200000010ff */
[----:B------:R-:W-:Y:S04]  /*e4e0*/  SHFL.IDX PT, R45, R81, R12, 0x1c1f ;  /* 0x001c1f0c512d7589 */ /* 0x000fe800000e0000 */
[----:B------:R-:W3:Y:S04]  /*e4f0*/  SHFL.IDX PT, R15, R15, R48, 0x1c1f ;  /* 0x001c1f300f0f7589 */ /* 0x000ee800000e0000 */
[----:B------:R-:W4:Y:S01]  /*e500*/  SHFL.IDX PT, R51, R24, R48, 0x1c1f ;  /* 0x001c1f3018337589 */ /* 0x000f2200000e0000 */
[----:B0-----:R-:W-:-:S02]  /*e510*/  SEL R29, R52, R57, P0 ;  /* 0x00000039341d7207 */ /* 0x001fc40000000000 */
[----:B------:R-:W-:Y:S01]  /*e520*/  SEL R21, R57, R52, P0 ;  /* 0x0000003439157207 */ /* 0x000fe20000000000 */
[----:B------:R-:W0:Y:S01]  /*e530*/  SHFL.IDX PT, R34, R34, R48, 0x1c1f ;  /* 0x001c1f3022227589 */ /* 0x000e2200000e0000 */
[----:B-1----:R-:W-:Y:S02]  /*e540*/  SEL R73, R44, R47, P0 ;  /* 0x0000002f2c497207 */ /* 0x002fe40000000000 */
[----:B------:R-:W-:Y:S01]  /*e550*/  SEL R71, R47, R44, P0 ;  /* 0x0000002c2f477207 */ /* 0x000fe20000000000 */
[----:B------:R-:W1:Y:S01]  /*e560*/  SHFL.IDX PT, R36, R36, R48, 0x1c1f ;  /* 0x001c1f3024247589 */ /* 0x000e6200000e0000 */
[----:B--2---:R-:W-:-:S03]  /*e570*/  SEL R59, R33, R50, P0 ;  /* 0x00000032213b7207 */ /* 0x004fc60000000000 */
[----:B------:R-:W-:Y:S04]  /*e580*/  SHFL.IDX PT, R49, R49, R12, 0x1c1f ;  /* 0x001c1f0c31317589 */ /* 0x000fe800000e0000 */
[----:B------:R2:W-:Y:S04]  /*e590*/  SHFL.IDX PT, R5, R61, R12, 0x1c1f ;  /* 0x001c1f0c3d057589 */ /* 0x0005e800000e0000 */
[----:B------:R-:W-:Y:S01]  /*e5a0*/  SHFL.IDX PT, R31, R31, R12, 0x1c1f ;  /* 0x001c1f0c1f1f7589 */ /* 0x000fe200000e0000 */
[----:B---3--:R-:W-:Y:S02]  /*e5b0*/  SEL R64, R62, R15, P0 ;  /* 0x0000000f3e407207 */ /* 0x008fe40000000000 */
[----:B------:R-:W-:Y:S01]  /*e5c0*/  SEL R62, R15, R62, P0 ;  /* 0x0000003e0f3e7207 */ /* 0x000fe20000000000 */
[----:B------:R-:W-:Y:S01]  /*e5d0*/  SHFL.IDX PT, R4, R63, R12, 0x1c1f ;  /* 0x001c1f0c3f047589 */ /* 0x000fe200000e0000 */
[----:B----4-:R-:W-:-:S02]  /*e5e0*/  SEL R57, R10, R51, P0 ;  /* 0x000000330a397207 */ /* 0x010fc40000000000 */
[----:B--2---:R-:W-:Y:S01]  /*e5f0*/  SEL R61, R50, R33, P0 ;  /* 0x00000021323d7207 */ /* 0x004fe20000000000 */
[----:B------:R-:W-:Y:S01]  /*e600*/  SHFL.IDX PT, R78, R79, R12, 0x1c1f ;  /* 0x001c1f0c4f4e7589 */ /* 0x000fe200000e0000 */
[----:B------:R-:W-:Y:S02]  /*e610*/  SEL R55, R51, R10, P0 ;  /* 0x0000000a33377207 */ /* 0x000fe40000000000 */
[----:B0-----:R-:W-:Y:S01]  /*e620*/  SEL R52, R53, R34, P0 ;  /* 0x0000002235347207 */ /* 0x001fe20000000000 */
[----:B------:R-:W-:Y:S01]  /*e630*/  SHFL.IDX PT, R11, R91, R12, 0x1c1f ;  /* 0x001c1f0c5b0b7589 */ /* 0x000fe200000e0000 */
[----:B------:R-:W-:Y:S02]  /*e640*/  SEL R50, R34, R53, P0 ;  /* 0x0000003522327207 */ /* 0x000fe40000000000 */
[----:B-1----:R-:W-:Y:S01]  /*e650*/  SEL R44, R45, R36, P0 ;  /* 0x000000242d2c7207 */ /* 0x002fe20000000000 */
[----:B------:R-:W-:Y:S01]  /*e660*/  SHFL.IDX PT, R35, R87, R12, 0x1c1f ;  /* 0x001c1f0c57237589 */ /* 0x000fe200000e0000 */
[----:B------:R-:W-:-:S03]  /*e670*/  F2FP.BF16.F32.PACK_AB R15, R67, R66 ;  /* 0x00000042430f723e */ /* 0x000fc600000010ff */
[----:B------:R-:W-:Y:S04]  /*e680*/  SHFL.IDX PT, R7, R89, R12, 0x1c1f ;  /* 0x001c1f0c59077589 */ /* 0x000fe800000e0000 */
[----:B------:R-:W-:Y:S04]  /*e690*/  SHFL.IDX PT, R6, R83, R12, 0x1c1f ;  /* 0x001c1f0c53067589 */ /* 0x000fe800000e0000 */
[----:B------:R-:W0:Y:S04]  /*e6a0*/  SHFL.IDX PT, R20, R20, R48, 0x1c1f ;  /* 0x001c1f3014147589 */ /* 0x000e2800000e0000 */
[----:B------:R-:W1:Y:S04]  /*e6b0*/  SHFL.IDX PT, R37, R37, R48, 0x1c1f ;  /* 0x001c1f3025257589 */ /* 0x000e6800000e0000 */
[----:B------:R-:W2:Y:S04]  /*e6c0*/  SHFL.IDX PT, R24, R39, R48, 0x1c1f ;  /* 0x001c1f3027187589 */ /* 0x000ea800000e0000 */
[----:B------:R-:W3:Y:S04]  /*e6d0*/  SHFL.IDX PT, R12, R41, R48, 0x1c1f ;  /* 0x001c1f30290c7589 */ /* 0x000ee800000e0000 */
[----:B------:R4:W3:Y:S04]  /*e6e0*/  SHFL.IDX PT, R14, R42, R48, 0x1c1f ;  /* 0x001c1f302a0e7589 */ /* 0x0008e800000e0000 */
[----:B------:R-:W-:Y:S04]  /*e6f0*/  SHFL.IDX PT, R25, R25, R48, 0x1c1f ;  /* 0x001c1f3019197589 */ /* 0x000fe800000e0000 */
[----:B------:R-:W3:Y:S01]  /*e700*/  SHFL.IDX PT, R27, R27, R48, 0x1c1f ;  /* 0x001c1f301b1b7589 */ /* 0x000ee200000e0000 */
[----:B0-----:R-:W-:-:S02]  /*e710*/  SEL R65, R49, R20, P0 ;  /* 0x0000001431417207 */ /* 0x001fc40000000000 */
[----:B----4-:R-:W-:Y:S01]  /*e720*/  SEL R42, R36, R45, P0 ;  /* 0x0000002d242a7207 */ /* 0x010fe20000000000 */
[----:B------:R-:W0:Y:S01]  /*e730*/  SHFL.IDX PT, R79, R26, R48, 0x1c1f ;  /* 0x001c1f301a4f7589 */ /* 0x000e2200000e0000 */
[----:B------:R-:W-:Y:S02]  /*e740*/  SEL R63, R20, R49, P0 ;  /* 0x00000031143f7207 */ /* 0x000fe40000000000 */
[----:B-1----:R-:W-:Y:S01]  /*e750*/  SEL R53, R78, R37, P0 ;  /* 0x000000254e357207 */ /* 0x002fe20000000000 */
[----:B------:R-:W1:Y:S01]  /*e760*/  SHFL.IDX PT, R30, R30, R48, 0x1c1f ;  /* 0x001c1f301e1e7589 */ /* 0x000e6200000e0000 */
[----:B------:R-:W-:Y:S01]  /*e770*/  SEL R51, R37, R78, P0 ;  /* 0x0000004e25337207 */ /* 0x000fe20000000000 */
[----:B------:R-:W-:Y:S01]  /*e780*/  IMAD.U32 R78, RZ, RZ, UR10 ;  /* 0x0000000aff4e7e24 */ /* 0x000fe2000f8e00ff */
[----:B--2---:R-:W-:Y:S01]  /*e790*/  SEL R36, R35, R24, P0 ;  /* 0x0000001823247207 */ /* 0x004fe20000000000 */
[----:B------:R-:W2:Y:S01]  /*e7a0*/  SHFL.IDX PT, R28, R28, R48, 0x1c1f ;  /* 0x001c1f301c1c7589 */ /* 0x000ea200000e0000 */
[----:B------:R-:W-:-:S02]  /*e7b0*/  SEL R34, R24, R35, P0 ;  /* 0x0000002318227207 */ /* 0x000fc40000000000 */
[----:B---3--:R-:W-:Y:S01]  /*e7c0*/  SEL R45, R11, R12, P0 ;  /* 0x0000000c0b2d7207 */ /* 0x008fe20000000000 */
[----:B------:R-:W3:Y:S01]  /*e7d0*/  SHFL.IDX PT, R133, R133, R48, 0x1c1f ;  /* 0x001c1f3085857589 */ /* 0x000ee200000e0000 */
[----:B------:R-:W-:Y:S02]  /*e7e0*/  SEL R37, R7, R14, P0 ;  /* 0x0000000e07257207 */ /* 0x000fe40000000000 */
[----:B------:R-:W-:Y:S01]  /*e7f0*/  SEL R35, R14, R7, P0 ;  /* 0x000000070e237207 */ /* 0x000fe20000000000 */
[----:B------:R4:W3:Y:S01]  /*e800*/  SHFL.IDX PT, R81, R43, R48, 0x1c1f ;  /* 0x001c1f302b517589 */ /* 0x0008e200000e0000 */
[----:B------:R-:W-:Y:S02]  /*e810*/  F2FP.BF16.F32.PACK_AB R14, R71, R70 ;  /* 0x00000046470e723e */ /* 0x000fe400000010ff */
[----:B------:R-:W-:Y:S02]  /*e820*/  F2FP.BF16.F32.PACK_AB R24, R65, R64 ;  /* 0x000000404118723e */ /* 0x000fe400000010ff */
[----:B------:R-:W-:-:S02]  /*e830*/  SEL R40, R38, R27, P0 ;  /* 0x0000001b26287207 */ /* 0x000fc40000000000 */
[----:B------:R-:W-:Y:S02]  /*e840*/  SEL R38, R27, R38, P0 ;  /* 0x000000261b267207 */ /* 0x000fe40000000000 */
[----:B0-----:R-:W-:Y:S02]  /*e850*/  SEL R49, R8, R79, P0 ;  /* 0x0000004f08317207 */ /* 0x001fe40000000000 */
[----:B----4-:R-:W-:Y:S02]  /*e860*/  SEL R43, R12, R11, P0 ;  /* 0x0000000b0c2b7207 */ /* 0x010fe40000000000 */
[----:B------:R-:W-:Y:S02]  /*e870*/  SEL R48, R46, R25, P0 ;  /* 0x000000192e307207 */ /* 0x000fe40000000000 */
[----:B------:R-:W-:Y:S02]  /*e880*/  F2FP.BF16.F32.PACK_AB R12, R73, R72 ;  /* 0x00000048490c723e */ /* 0x000fe400000010ff */
[----:B------:R-:W-:-:S02]  /*e890*/  SEL R46, R25, R46, P0 ;  /* 0x0000002e192e7207 */ /* 0x000fc40000000000 */
[----:B------:R-:W-:Y:S01]  /*e8a0*/  SEL R47, R79, R8, P0 ;  /* 0x000000084f2f7207 */ /* 0x000fe20000000000 */
[----:B------:R0:W-:Y:S01]  /*e8b0*/  STSM.16.M88.4 [R9], R12 ;  /* 0x0000000c09007844 */ /* 0x0001e20000000200 */
[----:B-1----:R-:W-:Y:S01]  /*e8c0*/  SEL R32, R31, R30, P0 ;  /* 0x0000001e1f207207 */ /* 0x002fe20000000000 */
[----:B------:R-:W-:Y:S01]  /*e8d0*/  IMAD.U32 R79, RZ, RZ, UR11 ;  /* 0x0000000bff4f7e24 */ /* 0x000fe2000f8e00ff */
[----:B------:R-:W-:Y:S01]  /*e8e0*/  F2FP.BF16.F32.PACK_AB R26, R63, R62 ;  /* 0x0000003e3f1a723e */ /* 0x000fe200000010ff */
[----:B------:R-:W-:Y:S01]  /*e8f0*/  ULDC.64 UR10, c[0x0][0xc08] ;  /* 0x00030200000a7ab9 */ /* 0x000fe20000000a00 */
[----:B------:R-:W-:Y:S02]  /*e900*/  F2FP.BF16.F32.PACK_AB R27, R59, R58 ;  /* 0x0000003a3b1b723e */ /* 0x000fe400000010ff */
[----:B------:R-:W-:Y:S02]  /*e910*/  F2FP.BF16.F32.PACK_AB R25, R61, R60 ;  /* 0x0000003c3d19723e */ /* 0x000fe400000010ff */
[----:B--2---:R-:W-:-:S02]  /*e920*/  SEL R41, R5, R28, P0 ;  /* 0x0000001c05297207 */ /* 0x004fc40000000000 */
[----:B------:R-:W-:Y:S01]  /*e930*/  SEL R39, R28, R5, P0 ;  /* 0x000000051c277207 */ /* 0x000fe20000000000 */
[----:B------:R1:W-:Y:S01]  /*e940*/  STSM.16.M88.4 [R77], R24 ;  /* 0x000000184d007844 */ /* 0x0003e20000000200 */
[----:B------:R-:W-:Y:S02]  /*e950*/  SEL R30, R30, R31, P0 ;  /* 0x0000001f1e1e7207 */ /* 0x000fe40000000000 */
[----:B---3--:R-:W-:Y:S02]  /*e960*/  SEL R33, R4, R133, P0 ;  /* 0x0000008504217207 */ /* 0x008fe40000000000 */
[----:B------:R-:W-:Y:S02]  /*e970*/  SEL R31, R133, R4, P0 ;  /* 0x00000004851f7207 */ /* 0x000fe40000000000 */
[----:B------:R-:W-:Y:S02]  /*e980*/  SEL R28, R6, R81, P0 ;  /* 0x00000051061c7207 */ /* 0x000fe40000000000 */
[----:B------:R-:W-:-:S02]  /*e990*/  SEL R20, R81, R6, P0 ;  /* 0x0000000651147207 */ /* 0x000fc40000000000 */
[----:B------:R-:W-:Y:S02]  /*e9a0*/  F2FP.BF16.F32.PACK_AB R4, R57, R56 ;  /* 0x000000383904723e */ /* 0x000fe400000010ff */
[----:B------:R-:W-:Y:S02]  /*e9b0*/  F2FP.BF16.F32.PACK_AB R6, R55, R54 ;  /* 0x000000363706723e */ /* 0x000fe400000010ff */
[----:B------:R-:W-:Y:S02]  /*e9c0*/  F2FP.BF16.F32.PACK_AB R7, R51, R50 ;  /* 0x000000323307723e */ /* 0x000fe400000010ff */
[----:B------:R-:W-:Y:S02]  /*e9d0*/  F2FP.BF16.F32.PACK_AB R5, R53, R52 ;  /* 0x000000343505723e */ /* 0x000fe400000010ff */
[----:B------:R-:W-:Y:S02]  /*e9e0*/  F2FP.BF16.F32.PACK_AB R8, R49, R48 ;  /* 0x000000303108723e */ /* 0x000fe400000010ff */
[----:B------:R-:W-:Y:S01]  /*e9f0*/  F2FP.BF16.F32.PACK_AB R10, R47, R46 ;  /* 0x0000002e2f0a723e */ /* 0x000fe200000010ff */
[----:B------:R-:W-:Y:S01]  /*ea00*/  STSM.16.M88.4 [R76], R4 ;  /* 0x000000044c007844 */ /* 0x000fe20000000200 */
[----:B------:R-:W-:-:S02]  /*ea10*/  F2FP.BF16.F32.PACK_AB R11, R43, R42 ;  /* 0x0000002a2b0b723e */ /* 0x000fc400000010ff */
[----:B0-----:R-:W-:Y:S02]  /*ea20*/  F2FP.BF16.F32.PACK_AB R9, R45, R44 ;  /* 0x0000002c2d09723e */ /* 0x001fe400000010ff */
[----:B------:R-:W-:Y:S02]  /*ea30*/  F2FP.BF16.F32.PACK_AB R12, R41, R40 ;  /* 0x00000028290c723e */ /* 0x000fe400000010ff */
[----:B------:R-:W-:Y:S01]  /*ea40*/  F2FP.BF16.F32.PACK_AB R14, R39, R38 ;  /* 0x00000026270e723e */ /* 0x000fe200000010ff */
[----:B------:R-:W-:Y:S01]  /*ea50*/  STSM.16.M88.4 [R75], R8 ;  /* 0x000000084b007844 */ /* 0x000fe20000000200 */
[----:B------:R-:W-:Y:S02]  /*ea60*/  F2FP.BF16.F32.PACK_AB R15, R35, R34 ;  /* 0x00000022230f723e */ /* 0x000fe400000010ff */
[----:B------:R-:W-:Y:S02]  /*ea70*/  F2FP.BF16.F32.PACK_AB R13, R37, R36 ;  /* 0x00000024250d723e */ /* 0x000fe400000010ff */
[----:B-1----:R-:W-:-:S02]  /*ea80*/  F2FP.BF16.F32.PACK_AB R25, R29, R28 ;  /* 0x0000001c1d19723e */ /* 0x002fc400000010ff */
[----:B------:R-:W-:Y:S01]  /*ea90*/  F2FP.BF16.F32.PACK_AB R26, R31, R30 ;  /* 0x0000001e1f1a723e */ /* 0x000fe200000010ff */
[----:B------:R0:W-:Y:S01]  /*eaa0*/  STSM.16.M88.4 [R74], R12 ;  /* 0x0000000c4a007844 */ /* 0x0001e20000000200 */
[----:B------:R-:W-:Y:S02]  /*eab0*/  F2FP.BF16.F32.PACK_AB R27, R21, R20 ;  /* 0x00000014151b723e */ /* 0x000fe400000010ff */
[----:B------:R-:W-:Y:S02]  /*eac0*/  F2FP.BF16.F32.PACK_AB R24, R33, R32 ;  /* 0x000000202118723e */ /* 0x000fe400000010ff */
[----:B------:R-:W-:-:S03]  /*ead0*/  ISETP.NE.U32.AND P0, PT, RZ, UR12, PT ;  /* 0x0000000cff007c0c */ /* 0x000fc6000bf05070 */
[----:B------:R1:W-:Y:S01]  /*eae0*/  STSM.16.M88.4 [R0], R24 ;  /* 0x0000001800007844 */ /* 0x0003e20000000200 */
[----:B------:R-:W-:Y:S01]  /*eaf0*/  ISETP.NE.AND.EX P0, PT, RZ, UR13, PT, P0 ;  /* 0x0000000dff007c0c */ /* 0x000fe2000bf05300 */
[----:B------:R-:W-:Y:S08]  /*eb00*/  BAR.SYNC.DEFER_BLOCKING 0x1, 0x180 ;  /* 0x0046000000007b1d */ /* 0x000ff00000010000 */
[----:B0-----:R-:W0:Y:S04]  /*eb10*/  LDC R74, c[0x0][0xbe8] ;  /* 0x0002fa00ff4a7b82 */ /* 0x001e280000000800 */
[----:B------:R-:W2:Y:S01]  /*eb20*/  @P0 LDG.E R77, desc[UR56][R78.64] ;  /* 0x000000384e4d0981 */ /* 0x000ea2000c1e1900 */
[----:B------:R-:W-:-:S02]  /*eb30*/  UISETP.NE.U32.AND UP0, UPT, UR10, URZ, UPT ;  /* 0x0000003f0a00728c */ /* 0x000fc4000bf05070 */
[----:B------:R-:W-:Y:S02]  /*eb40*/  UISETP.GT.AND UP1, UPT, UR43, 0x1, UPT ;  /* 0x000000012b00788c */ /* 0x000fe4000bf24270 */
[----:B------:R-:W-:Y:S01]  /*eb50*/  UISETP.NE.AND.EX UP0, UPT, UR11, URZ, UPT, UP0 ;  /* 0x0000003f0b00728c */ /* 0x000fe2000bf05300 */
[----:B0-----:R-:W-:Y:S01]  /*eb60*/  ISETP.NE.AND P1, PT, R74, 0x1, PT ;  /* 0x000000014a00780c */ /* 0x001fe20003f25270 */
[----:B------:R-:W-:Y:S01]  /*eb70*/  UMOV UR19, 0x9b8 ;  /* 0x000009b800137882 */ /* 0x000fe20000000000 */
[----:B------:R-:W-:Y:S01]  /*eb80*/  ULDC UR4, c[0x0][0xa88] ;  /* 0x0002a20000047ab9 */ /* 0x000fe20000000800 */
[----:B------:R-:W-:Y:S01]  /*eb90*/  USEL UR19, UR19, 0x978, UP1 ;  /* 0x0000097813137887 */ /* 0x000fe20008800000 */
[----:B------:R-:W-:Y:S01]  /*eba0*/  IMAD.U32 R9, RZ, RZ, UR4 ;  /* 0x00000004ff097e24 */ /* 0x000fe2000f8e00ff */
[----:B------:R-:W-:-:S05]  /*ebb0*/  PLOP3.LUT P4, PT, PT, PT, UP0, 0x80, 0x0 ;  /* 0x000000000000781c */ /* 0x000fca0003f8f008 */
[----:B------:R-:W-:Y:S02]  /*ebc0*/  @UP0 ULDC.64 UR10, c[0x0][0xc08] ;  /* 0x00030200000a0ab9 */ /* 0x000fe40000000a00 */
[----:B------:R-:W-:Y:S01]  /*ebd0*/  @UP0 UIMAD.WIDE UR10, UR38, 0x4, UR10 ;  /* 0x00000004260a08a5 */ /* 0x000fe2000f8e020a */
[----:B-1----:R-:W0:Y:S08]  /*ebe0*/  @P1 LDC R0, c[0x0][0xbec] ;  /* 0x0002fb00ff001b82 */ /* 0x002e300000000800 */
[----:B------:R-:W1:Y:S01]  /*ebf0*/  @P1 LDC R11, c[0x0][0xbf0] ;  /* 0x0002fc00ff0b1b82 */ /* 0x000e620000000800 */
[----:B------:R-:W-:Y:S01]  /*ec00*/  UISETP.NE.U32.AND UP0, UPT, UR12, URZ, UPT ;  /* 0x0000003f0c00728c */ /* 0x000fe2000bf05070 */
[----:B------:R-:W-:-:S02]  /*ec10*/  IMAD.U32 R4, RZ, RZ, UR10 ;  /* 0x0000000aff047e24 */ /* 0x000fc4000f8e00ff */
[----:B------:R-:W-:Y:S01]  /*ec20*/  IMAD.U32 R5, RZ, RZ, UR11 ;  /* 0x0000000bff057e24 */ /* 0x000fe2000f8e00ff */
[----:B------:R-:W-:Y:S01]  /*ec30*/  UISETP.NE.AND.EX UP0, UPT, UR13, URZ, UPT, UP0 ;  /* 0x0000003f0d00728c */ /* 0x000fe2000bf05300 */
[----:B------:R-:W-:Y:S01]  /*ec40*/  ULDC.64 UR10, c[0x0][UR19+0x218] ;  /* 0x00008600130a7abb */ /* 0x000fe20008000a00 */
[----:B------:R-:W-:Y:S01]  /*ec50*/  UMOV UR4, URZ ;  /* 0x0000003f00047c82 */ /* 0x000fe20008000000 */
[----:B------:R-:W-:Y:S01]  /*ec60*/  UIMAD.WIDE.U32 UR12, UR10, UR37, URZ ;  /* 0x000000250a0c72a5 */ /* 0x000fe2000f8e003f */
[----:B------:R-:W-:Y:S01]  /*ec70*/  VIADD R13, R18, UR39 ;  /* 0x00000027120d7c36 */ /* 0x000fe20008000000 */
[----:B------:R-:W-:Y:S01]  /*ec80*/  UIMAD UR20, UR11, UR37, URZ ;  /* 0x000000250b1472a4 */ /* 0x000fe2000f8e023f */
[----:B------:R3:W5:Y:S01]  /*ec90*/  @P4 LDG.E R9, desc[UR56][R4.64] ;  /* 0x0000003804094981 */ /* 0x000762000c1e1900 */
[----:B------:R-:W-:Y:S01]  /*eca0*/  USHF.R.S32.HI UR21, URZ, 0x1f, UR38 ;  /* 0x0000001f3f157899 */ /* 0x000fe20008011426 */
[----:B------:R-:W-:Y:S01]  /*ecb0*/  IMAD.MOV.U32 R7, RZ, RZ, R13 ;  /* 0x000000ffff077224 */ /* 0x000fe200078e000d */
[----:B------:R-:W-:Y:S01]  /*ecc0*/  USEL UR10, UR38, URZ, !UP0 ;  /* 0x0000003f260a7287 */ /* 0x000fe2000c000000 */
[----:B0-----:R-:W-:Y:S01]  /*ecd0*/  @P1 IMAD.HI.U32 R0, R13, R0, RZ ;  /* 0x000000000d001227 */ /* 0x001fe200078e00ff */
[----:B------:R-:W-:Y:S01]  /*ece0*/  USEL UR18, UR42, URZ, UP1 ;  /* 0x0000003f2a127287 */ /* 0x000fe20008800000 */
[----:B------:R-:W-:Y:S01]  /*ecf0*/  ULDC.64 UR14, c[0x0][UR19+0x220] ;  /* 0x00008800130e7abb */ /* 0x000fe20008000a00 */
[----:B------:R-:W-:Y:S01]  /*ed00*/  UIADD3 UR20, UR13, UR20, URZ ;  /* 0x000000140d147290 */ /* 0x000fe2000fffe03f */
[----:B------:R-:W-:Y:S01]  /*ed10*/  ULDC.64 UR16, c[0x0][UR19+0x228] ;  /* 0x00008a0013107abb */ /* 0x000fe20008000a00 */
[----:B------:R-:W-:Y:S01]  /*ed20*/  USEL UR11, UR21, URZ, !UP0 ;  /* 0x0000003f150b7287 */ /* 0x000fe2000c000000 */
[----:B-1----:R-:W-:Y:S01]  /*ed30*/  @P1 SHF.R.U32.HI R7, RZ, R11, R0 ;  /* 0x0000000bff071219 */ /* 0x002fe20000011600 */
[----:B------:R-:W-:-:S02]  /*ed40*/  UIMAD UR13, UR15, UR10, URZ ;  /* 0x0000000a0f0d72a4 */ /* 0x000fc4000f8e023f */
[----:B------:R-:W-:Y:S02]  /*ed50*/  UIMAD.WIDE.U32 UR22, UR16, UR18, URZ ;  /* 0x00000012101672a5 */ /* 0x000fe4000f8e003f */
[----:B------:R-:W-:Y:S01]  /*ed60*/  UIMAD UR18, UR17, UR18, URZ ;  /* 0x00000012111272a4 */ /* 0x000fe2000f8e023f */
[----:B------:R-:W-:Y:S01]  /*ed70*/  IMAD.MOV R11, RZ, RZ, -R7 ;  /* 0x000000ffff0b7224 */ /* 0x000fe200078e0a07 */
[----:B------:R-:W-:Y:S02]  /*ed80*/  UIMAD.WIDE.U32 UR16, UR14, UR10, URZ ;  /* 0x0000000a0e1072a5 */ /* 0x000fe4000f8e003f */
[----:B------:R-:W-:Y:S01]  /*ed90*/  UIMAD UR11, UR14, UR11, UR13 ;  /* 0x0000000b0e0b72a4 */ /* 0x000fe2000f8e020d */
[----:B---3--:R-:W-:Y:S01]  /*eda0*/  IMAD.U32 R4, RZ, RZ, UR22 ;  /* 0x00000016ff047e24 */ /* 0x008fe2000f8e00ff */
[----:B------:R-:W-:Y:S02]  /*edb0*/  UIADD3 UR18, UR23, UR18, URZ ;  /* 0x0000001217127290 */ /* 0x000fe4000fffe03f */
[----:B------:R-:W-:Y:S01]  /*edc0*/  IMAD.U32 R5, RZ, RZ, UR23 ;  /* 0x00000017ff057e24 */ /* 0x000fe2000f8e00ff */
[----:B------:R-:W-:Y:S01]  /*edd0*/  UIADD3 UR11, UR17, UR11, URZ ;  /* 0x0000000b110b7290 */ /* 0x000fe2000fffe03f */
[----:B------:R-:W-:Y:S01]  /*ede0*/  IMAD R11, R74, R11, R13 ;  /* 0x0000000b4a0b7224 */ /* 0x000fe200078e020d */
[----:B------:R-:W-:Y:S01]  /*edf0*/  SHF.R.S32.HI R5, RZ, 0x1f, R7 ;  /* 0x0000001fff057819 */ /* 0x000fe20000011407 */
[----:B------:R-:W-:-:S03]  /*ee00*/  IMAD.U32 R6, RZ, RZ, UR18 ;  /* 0x00000012ff067e24 */ /* 0x000fc6000f8e00ff */
[----:B------:R-:W-:Y:S02]  /*ee10*/  SHF.R.S32.HI R0, RZ, 0x1f, R11 ;  /* 0x0000001fff007819 */ /* 0x000fe4000001140b */
[----:B--2---:R-:W-:-:S13]  /*ee20*/  @P0 R2UR UR4, R77 ;  /* 0x000000004d0402ca */ /* 0x004fda00000e0000 */
[----:B------:R-:W-:Y:S02]  /*ee30*/  UIADD3 UR12, UP0, UP2, UR16, UR12, UR4 ;  /* 0x0000000c100c7290 */ /* 0x000fe4000fa1e004 */
[----:B------:R-:W-:Y:S01]  /*ee40*/  USHF.R.S32.HI UR14, URZ, 0x1f, UR4 ;  /* 0x0000001f3f0e7899 */ /* 0x000fe20008011404 */
[----:B------:R-:W-:Y:S01]  /*ee50*/  ULDC.64 UR16, c[0x0][0xba8] ;  /* 0x0002ea0000107ab9 */ /* 0x000fe20000000a00 */
[----:B------:R-:W-:Y:S02]  /*ee60*/  @!UP1 ULDC UR16, c[0x0][0xb50] ;  /* 0x0002d40000109ab9 */ /* 0x000fe40000000800 */
[----:B------:R-:W-:Y:S01]  /*ee70*/  UIADD3.X UR11, UR11, UR20, UR14, UP0, UP2 ;  /* 0x000000140b0b7290 */ /* 0x000fe200087e440e */
[----:B------:R-:W-:Y:S01]  /*ee80*/  IADD3 R4, P2, P3, R7, UR12, R4 ;  /* 0x0000000c07047c10 */ /* 0x000fe2000fb5e004 */
[----:B------:R-:W-:Y:S01]  /*ee90*/  ULDC.64 UR12, c[0x0][UR19+0x210] ;  /* 0x00008400130c7abb */ /* 0x000fe20008000a00 */
[----:B------:R-:W-:Y:S01]  /*eea0*/  @!UP1 ULDC UR17, c[0x0][0xb54] ;  /* 0x0002d50000119ab9 */ /* 0x000fe20000000800 */
[----:B------:R-:W-:-:S02]  /*eeb0*/  IMAD R7, R11, UR13, RZ ;  /* 0x0000000d0b077c24 */ /* 0x000fc4000f8e02ff */
[----:B------:R-:W-:Y:S02]  /*eec0*/  IADD3.X R5, R5, UR11, R6, P2, P3 ;  /* 0x0000000b05057c10 */ /* 0x000fe400097e6406 */
[----:B------:R-:W-:Y:S02]  /*eed0*/  IMAD R7, R0, UR12, R7 ;  /* 0x0000000c00077c24 */ /* 0x000fe4000f8e0207 */
[----:B------:R-:W-:-:S04]  /*eee0*/  IMAD.WIDE.U32 R4, R11, UR12, R4 ;  /* 0x0000000c0b047c25 */ /* 0x000fc8000f8e0004 */
[----:B------:R-:W-:Y:S01]  /*eef0*/  IMAD.IADD R5, R5, 0x1, R7 ;  /* 0x0000000105057824 */ /* 0x000fe200078e0207 */
[----:B------:R-:W-:-:S04]  /*ef00*/  LEA R8, P2, R4, UR16, 0x2 ;  /* 0x0000001004087c11 */ /* 0x000fc8000f8410ff */
[----:B------:R-:W-:Y:S01]  /*ef10*/  LEA.HI.X R10, R4, UR17, R5, 0x2, P2 ;  /* 0x00000011040a7c11 */ /* 0x000fe200090f1405 */
[----:B------:R-:W-:Y:S08]  /*ef20*/  @P4 BRA `(.L_x_1061) ;  /* 0x0000000000104947 */ /* 0x000ff00003800000 */
[----:B------:R-:W-:Y:S05]  /*ef30*/  @!P0 BRA `(.L_x_1061) ;  /* 0x00000000000c8947 */ /* 0x000fea0003800000 */
[----:B------:R-:W2:Y:S04]  /*ef40*/  LDG.E R0, desc[UR56][R78.64] ;  /* 0x000000384e007981 */ /* 0x000ea8000c1e1900 */
[----:B-----5:R-:W2:Y:S02]  /*ef50*/  LDG.E R9, desc[UR56][R78.64+0x4] ;  /* 0x000004384e097981 */ /* 0x020ea4000c1e1900 */
[----:B--2---:R-:W-:-:S07]  /*ef60*/  IMAD.IADD R9, R9, 0x1, -R0 ;  /* 0x0000000109097824 */ /* 0x004fce00078e0a00 */
.L_x_1061:
        /* <DEDUP_REMOVED lines=9> */
[----:B------:R-:W-:-:S05]  /*f000*/  LOP3.LUT R12, R12, 0xffffff80, RZ, 0xc0, !PT ;  /* 0xffffff800c0c7812 */ /* 0x000fca00078ec0ff */
[----:B------:R-:W-:Y:S01]  /*f010*/  IMAD.IADD R12, R11, 0x1, -R12 ;  /* 0x000000010b0c7824 */ /* 0x000fe200078e0a0c */
[----:B------:R-:W-:-:S04]  /*f020*/  PLOP3.LUT P3, PT, PT, PT, UP1, 0x80, 0x0 ;  /* 0x000000000000781c */ /* 0x000fc80003f6f018 */
[----:B------:R-:W-:Y:S01]  /*f030*/  LOP3.LUT P0, RZ, R12, 0x3, RZ, 0xc0, !PT ;  /* 0x000000030cff7812 */ /* 0x000fe2000780c0ff */
[----:B--2---:R-:W-:Y:S02]  /*f040*/  VIADD R11, R0, UR39 ;  /* 0x00000027000b7c36 */ /* 0x004fe40008000000 */
[----:B-----5:R-:W-:Y:S02]  /*f050*/  IMAD R0, R9, R74, RZ ;  /* 0x0000004a09007224 */ /* 0x020fe400078e02ff */
[----:B------:R-:W-:-:S03]  /*f060*/  VIADD R9, R11, 0x8 ;  /* 0x000000080b097836 */ /* 0x000fc60000000000 */
[-C--:B------:R-:W-:Y:S02]  /*f070*/  ISETP.GE.OR P2, PT, R11, R0.reuse, P0 ;  /* 0x000000000b00720c */ /* 0x080fe40000746670 */
[----:B------:R-:W-:-:S11]  /*f080*/  ISETP.GE.OR P0, PT, R9, R0, P0 ;  /* 0x000000000900720c */ /* 0x000fd60000706670 */
[----:B0-----:R0:W-:Y:S01]  /*f090*/  @!P2 ST.E desc[UR56][R4.64], R2 ;  /* 0x000000020400a985 */ /* 0x0011e2000c101938 */
[----:B------:R-:W-:-:S03]  /*f0a0*/  ISETP.GE.AND P2, PT, R11, R0, PT ;  /* 0x000000000b00720c */ /* 0x000fc60003f46270 */
[----:B------:R0:W-:Y:S01]  /*f0b0*/  @!P0 ST.E desc[UR56][R6.64], R3 ;  /* 0x0000000306008985 */ /* 0x0001e2000c101938 */
[----:B------:R-:W-:Y:S01]  /*f0c0*/  ISETP.GE.AND P0, PT, R9, R0, PT ;  /* 0x000000000900720c */ /* 0x000fe20003f06270 */
[----:B------:R-:W-:-:S12]  /*f0d0*/  @P3 BRA `(.L_x_1062) ;  /* 0x0000000800203947 */ /* 0x000fd80003800000 */
[----:B------:R-:W1:Y:S01]  /*f0e0*/  S2R R12, SR_TID.X ;  /* 0x00000000000c7919 */ /* 0x000e620000002100 */
[----:B0-----:R-:W-:Y:S01]  /*f0f0*/  IMAD.MOV.U32 R3, RZ, RZ, 0x2 ;  /* 0x00000002ff037424 */ /* 0x001fe200078e00ff */
[----:B------:R-:W0:Y:S01]  /*f100*/  @P1 LDC R37, c[0x0][0xbec] ;  /* 0x0002fb00ff251b82 */ /* 0x000e220000000800 */
[----:B------:R-:W-:Y:S01]  /*f110*/  ULDC.64 UR12, c[0x0][0xaa0] ;  /* 0x0002a800000c7ab9 */ /* 0x000fe20000000a00 */
[----:B-1----:R-:W-:-:S05]  /*f120*/  VIADD R76, R12, 0xffffff80 ;  /* 0xffffff800c4c7836 */ /* 0x002fca0000000000 */
[----:B------:R-:W-:-:S04]  /*f130*/  SHF.R.S32.HI R75, RZ, 0x1f, R76 ;  /* 0x0000001fff4b7819 */ /* 0x000fc8000001144c */
[----:B------:R-:W-:-:S04]  /*f140*/  LEA.HI R75, R75, R76, RZ, 0x2 ;  /* 0x0000004c4b4b7211 */ /* 0x000fc800078f10ff */
[----:B------:R-:W-:-:S05]  /*f150*/  SHF.R.S32.HI R75, RZ, 0x2, R75 ;  /* 0x00000002ff4b7819 */ /* 0x000fca000001144b */
[----:B------:R-:W-:-:S04]  /*f160*/  IMAD R2, R75, 0x20, R19 ;  /* 0x000000204b027824 */ /* 0x000fc800078e0213 */
[----:B------:R-:W-:-:S03]  /*f170*/  IMAD.WIDE R2, R2, R3, UR8 ;  /* 0x0000000802027e25 */ /* 0x000fc6000f8e0203 */
[C---:B------:R-:W-:Y:S02]  /*f180*/  IADD3 R5, P5, R2.reuse, 0x7800, RZ ;  /* 0x0000780002057810 */ /* 0x040fe40007fbe0ff */
[C---:B------:R-:W-:Y:S02]  /*f190*/  IADD3 R9, P0, R2.reuse, 0x1800, RZ ;  /* 0x0000180002097810 */ /* 0x040fe40007f1e0ff */
[C---:B------:R-:W-:Y:S01]  /*f1a0*/  IADD3 R13, P2, R2.reuse, 0x3000, RZ ;  /* 0x00003000020d7810 */ /* 0x040fe20007f5e0ff */
[----:B------:R-:W-:Y:S01]  /*f1b0*/  IMAD.X R33, RZ, RZ, R3, P5 ;  /* 0x000000ffff217224 */ /* 0x000fe200028e0603 */
[C---:B------:R-:W-:Y:S02]  /*f1c0*/  IADD3 R25, P3, R2.reuse, 0x4800, RZ ;  /* 0x0000480002197810 */ /* 0x040fe40007f7e0ff */
[C---:B------:R-:W-:Y:S02]  /*f1d0*/  IADD3 R29, P4, R2.reuse, 0x6000, RZ ;  /* 0x00006000021d7810 */ /* 0x040fe40007f9e0ff */
[----:B------:R-:W-:-:S02]  /*f1e0*/  LOP3.LUT R7, R2, 0x180, RZ, 0xc0, !PT ;  /* 0x0000018002077812 */ /* 0x000fc400078ec0ff */
[----:B------:R-:W-:Y:S02]  /*f1f0*/  LOP3.LUT R4, R5, 0x180, RZ, 0xc0, !PT ;  /* 0x0000018005047812 */ /* 0x000fe400078ec0ff */
[----:B------:R-:W-:Y:S02]  /*f200*/  LOP3.LUT R8, R9, 0x180, RZ, 0xc0, !PT ;  /* 0x0000018009087812 */ /* 0x000fe400078ec0ff */
[----:B------:R-:W-:Y:S02]  /*f210*/  LOP3.LUT R12, R13, 0x180, RZ, 0xc0, !PT ;  /* 0x000001800d0c7812 */ /* 0x000fe400078ec0ff */
[----:B------:R-:W-:Y:S02]  /*f220*/  LOP3.LUT R24, R25, 0x180, RZ, 0xc0, !PT ;  /* 0x0000018019187812 */ /* 0x000fe400078ec0ff */
[----:B------:R-:W-:Y:S02]  /*f230*/  LOP3.LUT R28, R29, 0x180, RZ, 0xc0, !PT ;  /* 0x000001801d1c7812 */ /* 0x000fe400078ec0ff */
[----:B------:R-:W-:-:S02]  /*f240*/  SHF.R.U64 R7, R7, 0x3, RZ ;  /* 0x0000000307077819 */ /* 0x000fc400000012ff */
[----:B------:R-:W-:Y:S02]  /*f250*/  SHF.R.U64 R4, R4, 0x3, RZ ;  /* 0x0000000304047819 */ /* 0x000fe400000012ff */
[----:B------:R-:W-:Y:S02]  /*f260*/  SHF.R.U64 R8, R8, 0x3, RZ ;  /* 0x0000000308087819 */ /* 0x000fe400000012ff */
[----:B------:R-:W-:Y:S02]  /*f270*/  SHF.R.U64 R12, R12, 0x3, RZ ;  /* 0x000000030c0c7819 */ /* 0x000fe400000012ff */
[----:B------:R-:W-:Y:S02]  /*f280*/  SHF.R.U64 R24, R24, 0x3, RZ ;  /* 0x0000000318187819 */ /* 0x000fe400000012ff */
[----:B------:R-:W-:Y:S02]  /*f290*/  SHF.R.U64 R28, R28, 0x3, RZ ;  /* 0x000000031c1c7819 */ /* 0x000fe400000012ff */
[----:B------:R-:W-:-:S02]  /*f2a0*/  LOP3.LUT R2, R7, R2, RZ, 0x3c, !PT ;  /* 0x0000000207027212 */ /* 0x000fc400078e3cff */
[----:B------:R-:W-:Y:S02]  /*f2b0*/  SHF.R.S32.HI R20, RZ, 0x1f, R76 ;  /* 0x0000001fff147819 */ /* 0x000fe4000001144c */
        /* <DEDUP_REMOVED lines=8> */
[----:B------:R-:W-:Y:S01]  /*f340*/  LOP3.LUT R32, R4, R5, RZ, 0x3c, !PT ;  /* 0x0000000504207212 */ /* 0x000fe200078e3cff */
[----:B------:R-:W-:Y:S01]  /*f350*/  UIMAD UR11, UR14, UR12, URZ ;  /* 0x0000000c0e0b72a4 */ /* 0x000fe2000f8e023f */
[----:B------:R-:W-:Y:S01]  /*f360*/  LEA.HI R20, R20, R76, RZ, 0x2 ;  /* 0x0000004c14147211 */ /* 0x000fe200078f10ff */
[----:B------:R1:W5:Y:S03]  /*f370*/  LD.E.128 R4, desc[UR56][R2.64] ;  /* 0x0000003802047980 */ /* 0x000366000c101d00 */
[----:B------:R-:W-:Y:S01]  /*f380*/  LOP3.LUT R20, R20, 0xfffffffc, RZ, 0xc0, !PT ;  /* 0xfffffffc14147812 */ /* 0x000fe200078ec0ff */
[----:B------:R-:W-:Y:S01]  /*f390*/  UIMAD.WIDE.U32 UR8, UR4, UR12, URZ ;  /* 0x0000000c040872a5 */ /* 0x000fe2000f8e003f */
[----:B------:R-:W5:Y:S04]  /*f3a0*/  LD.E.128 R8, desc[UR56][R8.64] ;  /* 0x0000003808087980 */ /* 0x000f68000c101d00 */
[----:B------:R-:W5:Y:S01]  /*f3b0*/  LD.E.128 R12, desc[UR56][R12.64] ;  /* 0x000000380c0c7980 */ /* 0x000f62000c101d00 */
[----:B-1----:R-:W1:Y:S01]  /*f3c0*/  @P1 LDC R3, c[0x0][0xbf0] ;  /* 0x0002fc00ff031b82 */ /* 0x002e620000000800 */
[----:B------:R-:W-:Y:S01]  /*f3d0*/  UIMAD UR11, UR4, UR13, UR11 ;  /* 0x0000000d040b72a4 */ /* 0x000fe2000f8e020b */
[----:B------:R-:W-:Y:S01]  /*f3e0*/  IMAD.IADD R20, R76, 0x1, -R20 ;  /* 0x000000014c147824 */ /* 0x000fe200078e0a14 */
[----:B------:R-:W5:Y:S01]  /*f3f0*/  LD.E.128 R24, desc[UR56][R24.64] ;  /* 0x0000003818187980 */ /* 0x000f62000c101d00 */
[----:B------:R-:W-:Y:S01]  /*f400*/  ULDC.64 UR12, c[0x0][0xae8] ;  /* 0x0002ba00000c7ab9 */ /* 0x000fe20000000a00 */
[----:B------:R-:W-:Y:S01]  /*f410*/  UIADD3 UR9, UR9, UR11, URZ ;  /* 0x0000000b09097290 */ /* 0x000fe2000fffe03f */
[----:B------:R-:W-:Y:S01]  /*f420*/  IMAD R2, R20, 0x60, R75 ;  /* 0x0000006014027824 */ /* 0x000fe200078e024b */
[----:B------:R-:W5:Y:S02]  /*f430*/  LD.E.128 R28, desc[UR56][R28.64] ;  /* 0x000000381c1c7980 */ /* 0x000f64000c101d00 */
[----:B------:R-:W-:Y:S01]  /*f440*/  UIMAD.WIDE.U32 UR8, UR37, UR12, UR8 ;  /* 0x0000000c250872a5 */ /* 0x000fe2000f8e0008 */
[----:B------:R-:W-:Y:S01]  /*f450*/  VIADD R36, R2, UR39 ;  /* 0x0000002702247c36 */ /* 0x000fe20008000000 */
[----:B------:R-:W-:Y:S01]  /*f460*/  USHF.R.S32.HI UR4, URZ, 0x1f, UR10 ;  /* 0x0000001f3f047899 */ /* 0x000fe2000801140a */
[----:B------:R-:W5:Y:S01]  /*f470*/  LD.E.128 R32, desc[UR56][R32.64] ;  /* 0x0000003820207980 */ /* 0x000f62000c101d00 */
[----:B------:R-:W-:Y:S01]  /*f480*/  UIMAD UR9, UR37, UR13, UR9 ;  /* 0x0000000d250972a4 */ /* 0x000fe2000f8e0209 */
[----:B0-----:R-:W-:Y:S01]  /*f490*/  @P1 IMAD.HI.U32 R2, R36, R37, RZ ;  /* 0x0000002524021227 */ /* 0x001fe200078e00ff */
[----:B------:R-:W-:Y:S01]  /*f4a0*/  UIADD3 UR7, UR7, 0x19c20, URZ ;  /* 0x00019c2007077890 */ /* 0x000fe2000fffe03f */
[----:B------:R-:W-:Y:S01]  /*f4b0*/  @!PT LDS RZ, [RZ] ;  /* 0x00000000fffff984 */ /* 0x000fe20000000800 */
[----:B------:R-:W-:Y:S01]  /*f4c0*/  @!PT LDS RZ, [RZ] ;  /* 0x00000000fffff984 */ /* 0x000fe20000000800 */
[----:B------:R-:W-:Y:S01]  /*f4d0*/  @!PT LDS RZ, [RZ] ;  /* 0x00000000fffff984 */ /* 0x000fe20000000800 */
[----:B------:R-:W-:Y:S01]  /*f4e0*/  @!PT LDS RZ, [RZ] ;  /* 0x00000000fffff984 */ /* 0x000fe20000000800 */
[----:B------:R0:W-:Y:S06]  /*f4f0*/  MEMBAR.ALL.CTA ;  /* 0x0000000000007992 */ /* 0x0001ec0000008000 */
[----:B0-----:R-:W0:Y:S01]  /*f500*/  FENCE.VIEW.ASYNC.S ;  /* 0x00000000000073c6 */ /* 0x001e220000000000 */
[----:B------:R-:W-:Y:S01]  /*f510*/  ULDC.64 UR12, c[0x0][0xaf0] ;  /* 0x0002bc00000c7ab9 */ /* 0x000fe20000000a00 */
[----:B------:R-:W-:Y:S01]  /*f520*/  IMAD.MOV.U32 R21, RZ, RZ, R36 ;  /* 0x000000ffff157224 */ /* 0x000fe200078e0024 */
[----:B------:R-:W-:Y:S01]  /*f530*/  UIMAD UR4, UR4, UR12, URZ ;  /* 0x0000000c040472a4 */ /* 0x000fe2000f8e023f */
[----:B------:R-:W-:Y:S01]  /*f540*/  VIADD R43, R75, UR39 ;  /* 0x000000274b2b7c36 */ /* 0x000fe20008000000 */
[----:B------:R-:W-:Y:S01]  /*f550*/  UPRMT UR7, URZ, 0x654, UR7 ;  /* 0x000006543f077896 */ /* 0x000fe20008000007 */
[----:B------:R-:W-:Y:S01]  /*f560*/  BSSY B1, `(.L_x_1063) ;  /* 0x000002c000017945 */ /* 0x000fe20003800000 */
[----:B------:R-:W-:Y:S01]  /*f570*/  UIMAD UR4, UR10, UR13, UR4 ;  /* 0x0000000d0a0472a4 */ /* 0x000fe2000f8e0204 */
[----:B-1----:R-:W-:Y:S01]  /*f580*/  @P1 SHF.R.U32.HI R21, RZ, R3, R2 ;  /* 0x00000003ff151219 */ /* 0x002fe20000011602 */
[----:B------:R-:W-:Y:S01]  /*f590*/  UIMAD.WIDE.U32 UR10, UR10, UR12, UR8 ;  /* 0x0000000c0a0a72a5 */ /* 0x000fe2000f8e0008 */
[----:B------:R-:W-:-:S02]  /*f5a0*/  ISETP.GE.AND P0, PT, R43, R0, PT ;  /* 0x000000002b00720c */ /* 0x000fc40003f06270 */
[--C-:B------:R-:W-:Y:S01]  /*f5b0*/  SHF.R.S32.HI R20, RZ, 0x1f, R21.reuse ;  /* 0x0000001fff147819 */ /* 0x100fe20000011415 */
[----:B------:R-:W-:Y:S01]  /*f5c0*/  UIADD3 UR4, UR11, UR4, URZ ;  /* 0x000000040b047290 */ /* 0x000fe2000fffe03f */
[----:B------:R-:W-:Y:S01]  /*f5d0*/  IMAD.MOV R37, RZ, RZ, -R21 ;  /* 0x000000ffff257224 */ /* 0x000fe200078e0a15 */
[----:B------:R-:W-:Y:S01]  /*f5e0*/  ULDC.64 UR8, c[0x0][0xae0] ;  /* 0x0002b80000087ab9 */ /* 0x000fe20000000a00 */
[----:B------:R-:W-:Y:S01]  /*f5f0*/  IMAD.U32 R3, RZ, RZ, UR11 ;  /* 0x0000000bff037e24 */ /* 0x000fe2000f8e00ff */
[----:B------:R-:W-:Y:S01]  /*f600*/  SHF.R.S32.HI R42, RZ, 0x1f, R23 ;  /* 0x0000001fff2a7819 */ /* 0x000fe20000011417 */
[----:B------:R-:W-:Y:S01]  /*f610*/  IMAD R20, R20, UR8, RZ ;  /* 0x0000000814147c24 */ /* 0x000fe2000f8e02ff */
[----:B------:R-:W-:Y:S01]  /*f620*/  SHF.R.S32.HI R44, RZ, 0x1f, R22 ;  /* 0x0000001fff2c7819 */ /* 0x000fe20000011416 */
[----:B------:R-:W-:Y:S02]  /*f630*/  IMAD R37, R74, R37, R36 ;  /* 0x000000254a257224 */ /* 0x000fe400078e0224 */
[----:B------:R-:W-:-:S02]  /*f640*/  IMAD.U32 R2, RZ, RZ, UR10 ;  /* 0x0000000aff027e24 */ /* 0x000fc4000f8e00ff */
[----:B------:R-:W-:Y:S01]  /*f650*/  IMAD.U32 R3, RZ, RZ, UR4 ;  /* 0x00000004ff037e24 */ /* 0x000fe2000f8e00ff */
[----:B0-----:R-:W-:Y:S01]  /*f660*/  SYNCS.ARRIVE.TRANS64.RED.A1T0 RZ, [UR7], RZ ;  /* 0x000000ffffff79a7 */ /* 0x001fe20008100407 */
[C---:B------:R-:W-:Y:S01]  /*f670*/  IMAD R39, R21.reuse, UR9, R20 ;  /* 0x0000000915277c24 */ /* 0x040fe2000f8e0214 */
[----:B------:R-:W-:Y:S01]  /*f680*/  SHF.R.S32.HI R20, RZ, 0x1f, R37 ;  /* 0x0000001fff147819 */ /* 0x000fe20000011425 */
[----:B------:R-:W-:Y:S01]  /*f690*/  IMAD.WIDE.U32 R2, R21, UR8, R2 ;  /* 0x0000000815027c25 */ /* 0x000fe2000f8e0002 */
[----:B------:R-:W-:-:S03]  /*f6a0*/  ULDC.64 UR8, c[0x0][0xad8] ;  /* 0x0002b60000087ab9 */ /* 0x000fc60000000a00 */
[----:B------:R-:W-:Y:S02]  /*f6b0*/  IMAD.IADD R3, R3, 0x1, R39 ;  /* 0x0000000103037824 */ /* 0x000fe400078e0227 */
[----:B------:R-:W-:Y:S02]  /*f6c0*/  IMAD R20, R20, UR8, RZ ;  /* 0x0000000814147c24 */ /* 0x000fe4000f8e02ff */
[----:B------:R-:W-:-:S04]  /*f6d0*/  IMAD.WIDE.U32 R2, R37, UR8, R2 ;  /* 0x0000000825027c25 */ /* 0x000fc8000f8e0002 */
[----:B------:R-:W-:Y:S01]  /*f6e0*/  IMAD R21, R37, UR9, R20 ;  /* 0x0000000925157c24 */ /* 0x000fe2000f8e0214 */
[----:B------:R-:W-:Y:S02]  /*f6f0*/  ULDC.64 UR8, c[0x0][0xa80] ;  /* 0x0002a00000087ab9 */ /* 0x000fe40000000a00 */
[----:B------:R-:W-:Y:S01]  /*f700*/  LEA R40, P1, R2, UR8, 0x1 ;  /* 0x0000000802287c11 */ /* 0x000fe2000f8208ff */
[----:B------:R-:W-:-:S04]  /*f710*/  IMAD.IADD R3, R3, 0x1, R21 ;  /* 0x0000000103037824 */ /* 0x000fc800078e0215 */
[----:B------:R0:W1:Y:S01]  /*f720*/  SHFL.IDX PT, R20, R40, RZ, 0x1c1f ;  /* 0x001c1fff28147589 */ /* 0x00006200000e0000 */
[----:B------:R-:W-:-:S05]  /*f730*/  LEA.HI.X R41, R2, UR9, R3, 0x1, P1 ;  /* 0x0000000902297c11 */ /* 0x000fca00088f0c03 */
[----:B------:R0:W2:Y:S01]  /*f740*/  SHFL.IDX PT, R21, R41, RZ, 0x1c1f ;  /* 0x001c1fff29157589 */ /* 0x0000a200000e0000 */
[----:B------:R-:W-:Y:S05]  /*f750*/  @P0 BRA `(.L_x_1064) ;  /* 0x0000000000300947 */ /* 0x000fea0003800000 */
[----:B------:R-:W-:Y:S02]  /*f760*/  ULDC UR4, c[0x0][0xac8] ;  /* 0x0002b20000047ab9 */ /* 0x000fe40000000800 */
[----:B------:R-:W-:Y:S02]  /*f770*/  ISETP.GE.AND P1, PT, R22, UR4, PT ;  /* 0x0000000416007c0c */ /* 0x000fe4000bf26270 */
[----:B------:R-:W-:Y:S02]  /*f780*/  ISETP.GE.AND P2, PT, R23, UR4, PT ;  /* 0x0000000417007c0c */ /* 0x000fe4000bf46270 */
[----:B------:R-:W-:-:S09]  /*f790*/  ISETP.GE.AND P0, PT, R19, UR4, PT ;  /* 0x0000000413007c0c */ /* 0x000fd2000bf06270 */
[CC--:B-1----:R-:W-:Y:S02]  /*f7a0*/  @!P1 LEA R36, P3, R22.reuse, R20.reuse, 0x1 ;  /* 0x0000001416249211 */ /* 0x0c2fe400078608ff */
[----:B------:R-:W-:Y:S02]  /*f7b0*/  @!P2 LEA R38, P4, R23, R20, 0x1 ;  /* 0x000000141726a211 */ /* 0x000fe400078808ff */
[----:B--2---:R-:W-:Y:S01]  /*f7c0*/  @!P0 IMAD.WIDE R2, R19, 0x2, R20 ;  /* 0x0000000213028825 */ /* 0x004fe200078e0214 */
[-C--:B------:R-:W-:Y:S02]  /*f7d0*/  @!P1 LEA.HI.X R37, R22, R21.reuse, R44, 0x1, P3 ;  /* 0x0000001516259211 */ /* 0x080fe400018f0c2c */
[----:B------:R-:W-:Y:S02]  /*f7e0*/  @!P2 LEA.HI.X R39, R23, R21, R42, 0x1, P4 ;  /* 0x000000151727a211 */ /* 0x000fe400020f0c2a */
[----:B-----5:R3:W-:Y:S04]  /*f7f0*/  @!P0 ST.E.128 desc[UR56][R2.64], R4 ;  /* 0x0000000402008985 */ /* 0x0207e8000c101d38 */
[----:B------:R3:W-:Y:S04]  /*f800*/  @!P1 ST.E.128 desc[UR56][R36.64], R12 ;  /* 0x0000000c24009985 */ /* 0x0007e8000c101d38 */
[----:B------:R3:W-:Y:S02]  /*f810*/  @!P2 ST.E.128 desc[UR56][R38.64], R28 ;  /* 0x0000001c2600a985 */ /* 0x0007e4000c101d38 */
.L_x_1064:
[----:B------:R-:W-:Y:S05]  /*f820*/  BSYNC B1 ;  /* 0x0000000000017941 */ /* 0x000fea0003800000 */
.L_x_1063:
[----:B---3--:R-:W-:Y:S01]  /*f830*/  VIADD R3, R43, 0x60 ;  /* 0x000000602b037836 */ /* 0x008fe20000000000 */
[----:B-----5:R3:W4:Y:S04]  /*f840*/  SHFL.IDX PT, R5, R41, 0x1, 0x1c1f ;  /* 0x003c1f0029057f89 */ /* 0x02072800000e0000 */
[----:B------:R-:W-:Y:S01]  /*f850*/  ISETP.GE.AND P0, PT, R3, R0, PT ;  /* 0x000000000300720c */ /* 0x000fe20003f06270 */
[----:B------:R3:W0:-:S12]  /*f860*/  SHFL.IDX PT, R4, R40, 0x1, 0x1c1f ;  /* 0x003c1f0028047f89 */ /* 0x00061800000e0000 */
[----:B---3--:R-:W-:Y:S05]  /*f870*/  @P0 BRA `(.L_x_1065) ;  /* 0x0000001400c80947 */ /* 0x008fea0003800000 */
        /* <DEDUP_REMOVED lines=14> */
.L_x_1062:
[----:B------:R-:W-:Y:S01]  /*f960*/  ULDC.64 UR12, c[0x0][0xb08] ;  /* 0x0002c200000c7ab9 */ /* 0x000fe20000000a00 */
[----:B------:R-:W1:Y:S01]  /*f970*/  @P1 LDC R0, c[0x0][0xbec] ;  /* 0x0002fb00ff001b82 */ /* 0x000e620000000800 */
[----:B------:R-:W-:Y:S01]  /*f980*/  UIMAD UR11, UR14, UR12, URZ ;  /* 0x0000000c0e0b72a4 */ /* 0x000fe2000f8e023f */
[----:B0-----:R-:W-:Y:S01]  /*f990*/  IMAD.MOV.U32 R5, RZ, RZ, R13 ;  /* 0x000000ffff057224 */ /* 0x001fe200078e000d */
[----:B------:R-:W-:Y:S01]  /*f9a0*/  UIMAD.WIDE.U32 UR8, UR4, UR12, URZ ;  /* 0x0000000c040872a5 */ /* 0x000fe2000f8e003f */
[C---:B------:R-:W-:Y:S01]  /*f9b0*/  VIADD R78, R17.reuse, 0x28 ;  /* 0x00000028114e7836 */ /* 0x040fe20000000000 */
[----:B------:R-:W-:Y:S01]  /*f9c0*/  UIMAD UR11, UR4, UR13, UR11 ;  /* 0x0000000d040b72a4 */ /* 0x000fe2000f8e020b */
[C---:B------:R-:W-:Y:S01]  /*f9d0*/  VIADD R80, R17.reuse, 0x20 ;  /* 0x0000002011507836 */ /* 0x040fe20000000000 */
[----:B------:R-:W-:Y:S01]  /*f9e0*/  USHF.R.S32.HI UR4, URZ, 0x1f, UR10 ;  /* 0x0000001f3f047899 */ /* 0x000fe2000801140a */
[----:B------:R-:W0:Y:S01]  /*f9f0*/  @P1 LDC R3, c[0x0][0xbf0] ;  /* 0x0002fc00ff031b82 */ /* 0x000e220000000800 */
[----:B------:R-:W-:Y:S01]  /*fa00*/  UIADD3 UR9, UR9, UR11, URZ ;  /* 0x0000000b09097290 */ /* 0x000fe2000fffe03f */
[C---:B------:R-:W-:Y:S01]  /*fa10*/  VIADD R82, R17.reuse, 0x18 ;  /* 0x0000001811527836 */ /* 0x040fe20000000000 */
[----:B------:R-:W-:Y:S01]  /*fa20*/  ULDC.64 UR12, c[0x0][0xb38] ;  /* 0x0002ce00000c7ab9 */ /* 0x000fe20000000a00 */
[----:B------:R-:W-:Y:S01]  /*fa30*/  UIADD3 UR7, UR7, 0x19c20, URZ ;  /* 0x00019c2007077890 */ /* 0x000fe2000fffe03f */
[C---:B------:R-:W-:Y:S01]  /*fa40*/  VIADD R84, R17.reuse, 0x10 ;  /* 0x0000001011547836 */ /* 0x040fe20000000000 */
[----:B------:R-:W-:Y:S01]  /*fa50*/  UIMAD.WIDE.U32 UR8, UR37, UR12, UR8 ;  /* 0x0000000c250872a5 */ /* 0x000fe2000f8e0008 */
[C---:B------:R-:W-:Y:S01]  /*fa60*/  VIADD R86, R17.reuse, 0x8 ;  /* 0x0000000811567836 */ /* 0x040fe20000000000 */
[----:B------:R-:W-:Y:S01]  /*fa70*/  UPRMT UR7, URZ, 0x654, UR7 ;  /* 0x000006543f077896 */ /* 0x000fe20008000007 */
[----:B------:R-:W-:Y:S01]  /*fa80*/  BSSY B1, `(.L_x_1066) ;  /* 0x0000067000017945 */ /* 0x000fe20003800000 */
[----:B------:R-:W-:Y:S01]  /*fa90*/  UIMAD UR9, UR37, UR13, UR9 ;  /* 0x0000000d250972a4 */ /* 0x000fe2000f8e0209 */
[----:B------:R-:W-:Y:S01]  /*faa0*/  SHF.R.S32.HI R15, RZ, 0x1f, R152 ;  /* 0x0000001fff0f7819 */ /* 0x000fe20000011498 */
[----:B------:R-:W-:Y:S01]  /*fab0*/  VIADD R77, R17, 0x28 ;  /* 0x00000028114d7836 */ /* 0x000fe20000000000 */
[----:B------:R-:W-:Y:S01]  /*fac0*/  ULDC.64 UR12, c[0x0][0xb40] ;  /* 0x0002d000000c7ab9 */ /* 0x000fe20000000a00 */
[----:B------:R-:W-:Y:S01]  /*fad0*/  SHF.R.S32.HI R25, RZ, 0x1f, R153 ;  /* 0x0000001fff197819 */ /* 0x000fe20000011499 */
[----:B------:R-:W-:Y:S01]  /*fae0*/  UIMAD UR4, UR4, UR12, URZ ;  /* 0x0000000c040472a4 */ /* 0x000fe2000f8e023f */
[----:B-1----:R-:W-:Y:S01]  /*faf0*/  @P1 IMAD.HI.U32 R0, R13, R0, RZ ;  /* 0x000000000d001227 */ /* 0x002fe200078e00ff */
[----:B------:R-:W-:Y:S01]  /*fb00*/  SYNCS.ARRIVE.TRANS64.RED.A1T0 RZ, [UR7], RZ ;  /* 0x000000ffffff79a7 */ /* 0x000fe20008100407 */
[----:B------:R-:W-:Y:S01]  /*fb10*/  SHF.R.S32.HI R26, RZ, 0x1f, R154 ;  /* 0x0000001fff1a7819 */ /* 0x000fe2000001149a */
[----:B------:R-:W-:Y:S01]  /*fb20*/  UIMAD UR4, UR10, UR13, UR4 ;  /* 0x0000000d0a0472a4 */ /* 0x000fe2000f8e0204 */
[----:B------:R-:W-:Y:S01]  /*fb30*/  SHF.R.S32.HI R27, RZ, 0x1f, R155 ;  /* 0x0000001fff1b7819 */ /* 0x000fe2000001149b */
[----:B------:R-:W-:Y:S01]  /*fb40*/  UIMAD.WIDE.U32 UR10, UR10, UR12, UR8 ;  /* 0x0000000c0a0a72a5 */ /* 0x000fe2000f8e0008 */
[----:B------:R-:W-:Y:S01]  /*fb50*/  SHF.R.S32.HI R75, RZ, 0x1f, R156 ;  /* 0x0000001fff4b7819 */ /* 0x000fe2000001149c */
[C---:B------:R-:W-:Y:S01]  /*fb60*/  VIADD R79, R17.reuse, 0x20 ;  /* 0x00000020114f7836 */ /* 0x040fe20000000000 */
[----:B------:R-:W-:Y:S01]  /*fb70*/  ULDC.64 UR12, c[0x0][0xb48] ;  /* 0x0002d200000c7ab9 */ /* 0x000fe20000000a00 */
[----:B------:R-:W-:Y:S01]  /*fb80*/  UIADD3 UR9, UR11, UR4, URZ ;  /* 0x000000040b097290 */ /* 0x000fe2000fffe03f */
[----:B0-----:R-:W-:Y:S01]  /*fb90*/  @P1 SHF.R.U32.HI R5, RZ, R3, R0 ;  /* 0x00000003ff051219 */ /* 0x001fe20000011600 */
[----:B------:R-:W-:Y:S01]  /*fba0*/  VIADD R81, R17, 0x18 ;  /* 0x0000001811517836 */ /* 0x000fe20000000000 */
[----:B------:R-:W-:Y:S01]  /*fbb0*/  UMOV UR8, UR10 ;  /* 0x0000000a00087c82 */ /* 0x000fe20008000000 */
[----:B------:R-:W-:Y:S01]  /*fbc0*/  ULDC.64 UR10, c[0x0][0xb30] ;  /* 0x0002cc00000a7ab9 */ /* 0x000fe20000000a00 */
[----:B------:R-:W-:Y:S01]  /*fbd0*/  UIMAD.WIDE.U32 UR8, UR42, UR12, UR8 ;  /* 0x0000000c2a0872a5 */ /* 0x000fe2000f8e0008 */
[--C-:B------:R-:W-:Y:S01]  /*fbe0*/  SHF.R.S32.HI R0, RZ, 0x1f, R5.reuse ;  /* 0x0000001fff007819 */ /* 0x100fe20000011405 */
[----:B------:R-:W-:Y:S01]  /*fbf0*/  IMAD.MOV R7, RZ, RZ, -R5 ;  /* 0x000000ffff077224 */ /* 0x000fe200078e0a05 */
[----:B------:R-:W-:Y:S01]  /*fc00*/  SHF.R.S32.HI R76, RZ, 0x1f, R157 ;  /* 0x0000001fff4c7819 */ /* 0x000fe2000001149d */
[----:B------:R-:W-:Y:S01]  /*fc10*/  UIMAD UR42, UR42, UR13, UR9 ;  /* 0x0000000d2a2a72a4 */ /* 0x000fe2000f8e0209 */
[----:B------:R-:W-:Y:S01]  /*fc20*/  SHF.R.S32.HI R78, RZ, 0x1f, R78 ;  /* 0x0000001fff4e7819 */ /* 0x000fe2000001144e */
[----:B------:R-:W-:Y:S01]  /*fc30*/  IMAD R7, R74, R7, R13 ;  /* 0x000000074a077224 */ /* 0x000fe200078e020d */
[----:B------:R-:W-:Y:S01]  /*fc40*/  SHF.R.S32.HI R80, RZ, 0x1f, R80 ;  /* 0x0000001fff507819 */ /* 0x000fe20000011450 */
[----:B------:R-:W-:Y:S01]  /*fc50*/  IMAD R0, R0, UR10, RZ ;  /* 0x0000000a00007c24 */ /* 0x000fe2000f8e02ff */
[----:B------:R-:W-:Y:S01]  /*fc60*/  SHF.R.S32.HI R82, RZ, 0x1f, R82 ;  /* 0x0000001fff527819 */ /* 0x000fe20000011452 */
[----:B------:R-:W-:Y:S01]  /*fc70*/  IMAD.U32 R3, RZ, RZ, UR9 ;  /* 0x00000009ff037e24 */ /* 0x000fe2000f8e00ff */
[----:B------:R-:W-:Y:S01]  /*fc80*/  SHF.R.S32.HI R84, RZ, 0x1f, R84 ;  /* 0x0000001fff547819 */ /* 0x000fe20000011454 */
[----:B------:R-:W-:Y:S01]  /*fc90*/  IMAD.U32 R2, RZ, RZ, UR8 ;  /* 0x00000008ff027e24 */ /* 0x000fe2000f8e00ff */
[----:B------:R-:W-:Y:S01]  /*fca0*/  ULDC.64 UR8, c[0x0][0xb28] ;  /* 0x0002ca0000087ab9 */ /* 0x000fe20000000a00 */
[----:B------:R-:W-:Y:S01]  /*fcb0*/  IMAD.U32 R3, RZ, RZ, UR42 ;  /* 0x0000002aff037e24 */ /* 0x000fe2000f8e00ff */
[----:B------:R-:W-:Y:S01]  /*fcc0*/  SHF.R.S32.HI R86, RZ, 0x1f, R86 ;  /* 0x0000001fff567819 */ /* 0x000fe20000011456 */
[C---:B------:R-:W-:Y:S01]  /*fcd0*/  IMAD R9, R5.reuse, UR11, R0 ;  /* 0x0000000b05097c24 */ /* 0x040fe2000f8e0200 */
[----:B------:R-:W-:Y:S01]  /*fce0*/  SHF.R.S32.HI R0, RZ, 0x1f, R7 ;  /* 0x0000001fff007819 */ /* 0x000fe20000011407 */
[----:B------:R-:W-:Y:S01]  /*fcf0*/  IMAD.WIDE.U32 R2, R5, UR10, R2 ;  /* 0x0000000a05027c25 */ /* 0x000fe2000f8e0002 */
[----:B------:R-:W-:-:S03]  /*fd00*/  SHF.R.S32.HI R87, RZ, 0x1f, R17 ;  /* 0x0000001fff577819 */ /* 0x000fc60000011411 */
[----:B------:R-:W-:Y:S02]  /*fd10*/  IMAD R0, R0, UR8, RZ ;  /* 0x0000000800007c24 */ /* 0x000fe4000f8e02ff */
[----:B------:R-:W-:Y:S02]  /*fd20*/  IMAD.IADD R3, R3, 0x1, R9 ;  /* 0x0000000103037824 */ /* 0x000fe400078e0209 */
[C---:B------:R-:W-:Y:S02]  /*fd30*/  IMAD R5, R7.reuse, UR9, R0 ;  /* 0x0000000907057c24 */ /* 0x040fe4000f8e0200 */
[----:B------:R-:W-:Y:S01]  /*fd40*/  IMAD.WIDE.U32 R2, R7, UR8, R2 ;  /* 0x0000000807027c25 */ /* 0x000fe2000f8e0002 */
[----:B------:R-:W-:-:S03]  /*fd50*/  ULDC.64 UR8, c[0x0][0xb00] ;  /* 0x0002c00000087ab9 */ /* 0x000fc60000000a00 */
[----:B------:R-:W-:Y:S01]  /*fd60*/  IMAD.IADD R3, R3, 0x1, R5 ;  /* 0x0000000103037824 */ /* 0x000fe200078e0205 */
[C---:B------:R-:W-:Y:S01]  /*fd70*/  LEA R0, P1, R2.reuse, UR8, 0x2 ;  /* 0x0000000802007c11 */ /* 0x040fe2000f8210ff */
[C---:B------:R-:W-:Y:S02]  /*fd80*/  VIADD R83, R17.reuse, 0x10 ;  /* 0x0000001011537836 */ /* 0x040fe40000000000 */
[----:B------:R-:W-:Y:S01]  /*fd90*/  VIADD R85, R17, 0x8 ;  /* 0x0000000811557836 */ /* 0x000fe20000000000 */
[----:B------:R-:W-:Y:S01]  /*fda0*/  LEA.HI.X R14, R2, UR9, R3, 0x2, P1 ;  /* 0x00000009020e7c11 */ /* 0x000fe200088f1403 */
[----:B------:R0:W1:Y:S04]  /*fdb0*/  SHFL.IDX PT, R12, R0, RZ, 0x1c1f ;  /* 0x001c1fff000c7589 */ /* 0x00006800000e0000 */
[----:B------:R0:W2:Y:S01]  /*fdc0*/  SHFL.IDX PT, R24, R14, RZ, 0x1c1f ;  /* 0x001c1fff0e187589 */ /* 0x0000a200000e0000 */
[----:B------:R-:W-:Y:S05]  /*fdd0*/  @P2 BRA `(.L_x_1067) ;  /* 0x0000000000c42947 */ /* 0x000fea0003800000 */
[----:B------:R-:W-:Y:S02]  /*fde0*/  ULDC UR4, c[0x0][0xac8] ;  /* 0x0002b20000047ab9 */ /* 0x000fe40000000800 */
[----:B------:R-:W-:Y:S02]  /*fdf0*/  ISETP.GE.AND P1, PT, R17, UR4, PT ;  /* 0x0000000411007c0c */ /* 0x000fe4000bf26270 */
[----:B------:R-:W-:Y:S02]  /*fe00*/  ISETP.GE.AND P2, PT, R85, UR4, PT ;  /* 0x0000000455007c0c */ /* 0x000fe4000bf46270 */
[----:B------:R-:W-:Y:S02]  /*fe10*/  ISETP.GE.AND P5, PT, R83, UR4, PT ;  /* 0x0000000453007c0c */ /* 0x000fe4000bfa6270 */
[----:B------:R-:W-:-:S07]  /*fe20*/  ISETP.GE.AND P4, PT, R81, UR4, PT ;  /* 0x0000000451007c0c */ /* 0x000fce000bf86270 */
[-C--:B-1----:R-:W-:Y:S02]  /*fe30*/  @!P1 LEA R2, P3, R17, R12.reuse, 0x2 ;  /* 0x0000000c11029211 */ /* 0x082fe400078610ff */
[----:B------:R-:W-:Y:S02]  /*fe40*/  @!P2 LEA R4, P6, R85, R12, 0x2 ;  /* 0x0000000c5504a211 */ /* 0x000fe400078c10ff */
[-C--:B--2---:R-:W-:Y:S02]  /*fe50*/  @!P1 LEA.HI.X R3, R17, R24.reuse, R87, 0x2, P3 ;  /* 0x0000001811039211 */ /* 0x084fe400018f1457 */
[----:B------:R-:W-:Y:S02]  /*fe60*/  @!P2 LEA.HI.X R5, R85, R24, R86, 0x2, P6 ;  /* 0x000000185505a211 */ /* 0x000fe400030f1456 */
[----:B------:R-:W-:Y:S01]  /*fe70*/  @!P5 LEA R6, P3, R83, R12, 0x2 ;  /* 0x0000000c5306d211 */ /* 0x000fe200078610ff */
[----:B------:R1:W-:Y:S01]  /*fe80*/  @!P1 ST.E.64 desc[UR56][R2.64], R72 ;  /* 0x0000004802009985 */ /* 0x0003e2000c101b38 */
[----:B------:R-:W-:-:S02]  /*fe90*/  ISETP.GE.AND P1, PT, R79, UR4, PT ;  /* 0x000000044f007c0c */ /* 0x000fc4000bf26270 */
[----:B------:R-:W-:Y:S01]  /*fea0*/  @!P5 LEA.HI.X R7, R83, R24, R84, 0x2, P3 ;  /* 0x000000185307d211 */ /* 0x000fe200018f1454 */
[----:B------:R2:W-:Y:S01]  /*feb0*/  @!P2 ST.E.64 desc[UR56][R4.64], R70 ;  /* 0x000000460400a985 */ /* 0x0005e2000c101b38 */
[----:B------:R-:W-:Y:S02]  /*fec0*/  ISETP.GE.AND P2, PT, R77, UR4, PT ;  /* 0x000000044d007c0c */ /* 0x000fe4000bf46270 */
[----:B------:R-:W-:Y:S01]  /*fed0*/  @!P4 LEA R8, P6, R81, R12, 0x2 ;  /* 0x0000000c5108c211 */ /* 0x000fe200078c10ff */
[----:B------:R3:W-:Y:S01]  /*fee0*/  @!P5 ST.E.64 desc[UR56][R6.64], R64 ;  /* 0x000000400600d985 */ /* 0x0007e2000c101b38 */
[----:B------:R-:W-:Y:S02]  /*fef0*/  ISETP.GE.AND P3, PT, R157, UR4, PT ;  /* 0x000000049d007c0c */ /* 0x000fe4000bf66270 */
[----:B------:R-:W-:-:S03]  /*ff00*/  @!P4 LEA.HI.X R9, R81, R24, R82, 0x2, P6 ;  /* 0x000000185109c211 */ /* 0x000fc600030f1452 */
[C---:B------:R-:W-:Y:S02]  /*ff10*/  @!P1 LEA R10, P5, R79.reuse, R12, 0x2 ;  /* 0x0000000c4f0a9211 */ /* 0x040fe400078a10ff */
[----:B------:R4:W-:Y:S01]  /*ff20*/  @!P4 ST.E.64 desc[UR56][R8.64], R62 ;  /* 0x0000003e0800c985 */ /* 0x0009e2000c101b38 */
[----:B------:R-:W-:Y:S02]  /*ff30*/  ISETP.GE.AND P4, PT, R156, UR4, PT ;  /* 0x000000049c007c0c */ /* 0x000fe4000bf86270 */
[----:B------:R-:W-:Y:S02]  /*ff40*/  @!P1 LEA.HI.X R11, R79, R24, R80, 0x2, P5 ;  /* 0x000000184f0b9211 */ /* 0x000fe400028f1450 */
[-C--:B-1----:R-:W-:Y:S02]  /*ff50*/  @!P2 LEA R2, P6, R77, R12.reuse, 0x2 ;  /* 0x0000000c4d02a211 */ /* 0x082fe400078c10ff */
[----:B--2---:R-:W-:Y:S01]  /*ff60*/  @!P3 LEA R4, P5, R157, R12, 0x2 ;  /* 0x0000000c9d04b211 */ /* 0x004fe200078a10ff */
[----:B------:R1:W-:Y:S01]  /*ff70*/  @!P1 ST.E.64 desc[UR56][R10.64], R56 ;  /* 0x000000380a009985 */ /* 0x0003e2000c101b38 */
[----:B------:R-:W-:-:S02]  /*ff80*/  ISETP.GE.AND P1, PT, R155, UR4, PT ;  /* 0x000000049b007c0c */ /* 0x000fc4000bf26270 */
[-C--:B------:R-:W-:Y:S02]  /*ff90*/  @!P2 LEA.HI.X R3, R77, R24.reuse, R78, 0x2, P6 ;  /* 0x000000184d03a211 */ /* 0x080fe400030f144e */
[----:B------:R-:W-:Y:S02]  /*ffa0*/  @!P3 LEA.HI.X R5, R157, R24, R76, 0x2, P5 ;  /* 0x000000189d05b211 */ /* 0x000fe400028f144c */
[----:B------:R-:W-:Y:S01]  /*ffb0*/  ISETP.GE.AND P5, PT, R154, UR4, PT ;  /* 0x000000049a007c0c */ /* 0x000fe2000bfa6270 */
[----:B------:R2:W-:Y:S01]  /*ffc0*/  @!P2 ST.E.64 desc[UR56][R2.64], R54 ;  /* 0x000000360200a985 */ /* 0x0005e2000c101b38 */
[----:B---3--:R-:W-:Y:S02]  /*ffd0*/  @!P4 LEA R6, P2, R156, R12, 0x2 ;  /* 0x0000000c9c06c211 */ /* 0x008fe400078410ff */
[----:B------:R-:W-:Y:S01]  /*ffe0*/  ISETP.GE.AND P6, PT, R153, UR4, PT ;  /* 0x0000000499007c0c */ /* 0x000fe2000bfc6270 */
[----:B------:R3:W-:Y:S01]  /*fff0*/  @!P3 ST.E.64 desc[UR56][R4.64], R48 ;  /* 0x000000300400b985 */ /* 0x0007e2000c101b38 */
[----:B------:R-:W-:-:S02]  /*10000*/  ISETP.GE.AND P3, PT, R152, UR4, PT ;  /* 0x0000000498007c0c */ /* 0x000fc4000bf66270 */
[----:B------:R-:W-:Y:S02]  /*10010*/  @!P4 LEA.HI.X R7, R156, R24, R75, 0x2, P2 ;  /* 0x000000189c07c211 */ /* 0x000fe400010f144b */
[----:B----4-:R-:W-:-:S03]  /*10020*/  @!P1 LEA R8, P2, R155, R12, 0x2 ;  /* 0x0000000c9b089211 */ /* 0x010fc600078410ff */
[----:B------:R3:W-:Y:S01]  /*10030*/  @!P4 ST.E.64 desc[UR56][R6.64], R46 ;  /* 0x0000002e0600c985 */ /* 0x0007e2000c101b38 */
[----:B------:R-:W-:Y:S02]  /*10040*/  @!P1 LEA.HI.X R9, R155, R24, R27, 0x2, P2 ;  /* 0x000000189b099211 */ /* 0x000fe400010f141b */
[----:B-1----:R-:W-:-:S03]  /*10050*/  @!P5 LEA R10, P2, R154, R12, 0x2 ;  /* 0x0000000c9a0ad211 */ /* 0x002fc600078410ff */
        /* <DEDUP_REMOVED lines=9> */
.L_x_1067:
[----:B------:R-:W-:Y:S05]  /*100f0*/  BSYNC B1 ;  /* 0x0000000000017941 */ /* 0x000fea0003800000 */
.L_x_1066:
[----:B0-----:R-:W0:Y:S04]  /*10100*/  SHFL.IDX PT, R14, R14, 0x1, 0x1c1f ;  /* 0x003c1f000e0e7f89 */ /* 0x001e2800000e0000 */
[----:B------:R-:W4:Y:S01]  /*10110*/  SHFL.IDX PT, R0, R0, 0x1, 0x1c1f ;  /* 0x003c1f0000007f89 */ /* 0x000f2200000e0000 */
[----:B------:R-:W-:Y:S05]  /*10120*/  @P0 BRA `(.L_x_1065) ;  /* 0x0000000c009c0947 */ /* 0x000fea0003800000 */
[----:B------:R-:W-:Y:S02]  /*10130*/  ULDC UR4, c[0x0][0xac8] ;  /* 0x0002b20000047ab9 */ /* 0x000fe40000000800 */
[----:B------:R-:W-:Y:S02]  /*10140*/  ISETP.GE.AND P6, PT, R17, UR4, PT ;  /* 0x0000000411007c0c */ /* 0x000fe4000bfc6270 */
[----:B------:R-:W-:Y:S02]  /*10150*/  ISETP.GE.AND P0, PT, R85, UR4, PT ;  /* 0x0000000455007c0c */ /* 0x000fe4000bf06270 */
[----:B------:R-:W-:Y:S02]  /*10160*/  ISETP.GE.AND P2, PT, R83, UR4, PT ;  /* 0x0000000453007c0c */ /* 0x000fe4000bf46270 */
[----:B------:R-:W-:Y:S02]  /*10170*/  ISETP.GE.AND P4, PT, R81, UR4, PT ;  /* 0x0000000451007c0c */ /* 0x000fe4000bf86270 */
[----:B------:R-:W-:-:S05]  /*10180*/  ISETP.GE.AND P3, PT, R79, UR4, PT ;  /* 0x000000044f007c0c */ /* 0x000fca000bf66270 */
[-C--:B---34-:R-:W-:Y:S02]  /*10190*/  @!P6 LEA R2, P1, R17, R0.reuse, 0x2 ;  /* 0x000000001102e211 */ /* 0x098fe400078210ff */
[----:B------:R-:W-:Y:S02]  /*101a0*/  @!P0 LEA R4, P5, R85, R0, 0x2 ;  /* 0x0000000055048211 */ /* 0x000fe400078a10ff */
[-C--:B0-----:R-:W-:Y:S02]  /*101b0*/  @!P6 LEA.HI.X R3, R17, R14.reuse, R87, 0x2, P1 ;  /* 0x0000000e1103e211 */ /* 0x081fe400008f1457 */
[----:B------:R-:W-:Y:S02]  /*101c0*/  @!P0 LEA.HI.X R5, R85, R14, R86, 0x2, P5 ;  /* 0x0000000e55058211 */ /* 0x000fe400028f1456 */
[-C--:B------:R-:W-:Y:S01]  /*101d0*/  @!P2 LEA R6, P1, R83, R0.reuse, 0x2 ;  /* 0x000000005306a211 */ /* 0x080fe200078210ff */
[----:B------:R0:W-:Y:S01]  /*101e0*/  @!P6 ST.E.64 desc[UR56][R2.64], R68 ;  /* 0x000000440200e985 */ /* 0x0001e2000c101b38 */
[----:B------:R-:W-:-:S02]  /*101f0*/  @!P4 LEA R8, P5, R81, R0, 0x2 ;  /* 0x000000005108c211 */ /* 0x000fc400078a10ff */
[-C--:B------:R-:W-:Y:S01]  /*10200*/  @!P2 LEA.HI.X R7, R83, R14.reuse, R84, 0x2, P1 ;  /* 0x0000000e5307a211 */ /* 0x080fe200008f1454 */
[----:B------:R3:W-:Y:S01]  /*10210*/  @!P0 ST.E.64 desc[UR56][R4.64], R66 ;  /* 0x0000004204008985 */ /* 0x0007e2000c101b38 */
[----:B------:R-:W-:Y:S02]  /*10220*/  ISETP.GE.AND P0, PT, R77, UR4, PT ;  /* 0x000000044d007c0c */ /* 0x000fe4000bf06270 */
[----:B------:R-:W-:Y:S01]  /*10230*/  @!P4 LEA.HI.X R9, R81, R14, R82, 0x2, P5 ;  /* 0x0000000e5109c211 */ /* 0x000fe200028f1452 */
[----:B------:R-:W-:Y:S01]  /*10240*/  @!P2 ST.E.64 desc[UR56][R6.64], R60 ;  /* 0x0000003c0600a985 */ /* 0x000fe2000c101b38 */
[----:B------:R-:W-:Y:S02]  /*10250*/  ISETP.GE.AND P1, PT, R157, UR4, PT ;  /* 0x000000049d007c0c */ /* 0x000fe4000bf26270 */
[----:B------:R-:W-:Y:S01]  /*10260*/  @!P3 LEA R10, P6, R79, R0, 0x2 ;  /* 0x000000004f0ab211 */ /* 0x000fe200078c10ff */
[----:B------:R4:W-:Y:S01]  /*10270*/  @!P4 ST.E.64 desc[UR56][R8.64], R58 ;  /* 0x0000003a0800c985 */ /* 0x0009e2000c101b38 */
[----:B------:R-:W-:-:S02]  /*10280*/  ISETP.GE.AND P2, PT, R156, UR4, PT ;  /* 0x000000049c007c0c */ /* 0x000fc4000bf46270 */
[----:B------:R-:W-:Y:S02]  /*10290*/  @!P3 LEA.HI.X R11, R79, R14, R80, 0x2, P6 ;  /* 0x0000000e4f0bb211 */ /* 0x000fe400030f1450 */
[----:B------:R-:W-:Y:S02]  /*102a0*/  ISETP.GE.AND P5, PT, R155, UR4, PT ;  /* 0x000000049b007c0c */ /* 0x000fe4000bfa6270 */
[----:B0-----:R-:W-:Y:S01]  /*102b0*/  @!P0 LEA R2, P4, R77, R0, 0x2 ;  /* 0x000000004d028211 */ /* 0x001fe200078810ff */
[----:B------:R0:W-:Y:S01]  /*102c0*/  @!P3 ST.E.64 desc[UR56][R10.64], R52 ;  /* 0x000000340a00b985 */ /* 0x0001e2000c101b38 */
[----:B------:R-:W-:Y:S02]  /*102d0*/  ISETP.GE.AND P3, PT, R153, UR4, PT ;  /* 0x0000000499007c0c */ /* 0x000fe4000bf66270 */
[----:B------:R-:W-:Y:S02]  /*102e0*/  @!P0 LEA.HI.X R3, R77, R14, R78, 0x2, P4 ;  /* 0x0000000e4d038211 */ /* 0x000fe400020f144e */
[----:B------:R-:W-:-:S02]  /*102f0*/  ISETP.GE.AND P4, PT, R154, UR4, PT ;  /* 0x000000049a007c0c */ /* 0x000fc4000bf86270 */
[-C--:B---3--:R-:W-:Y:S01]  /*10300*/  @!P1 LEA R4, P6, R157, R0.reuse, 0x2 ;  /* 0x000000009d049211 */ /* 0x088fe200078c10ff */
[----:B------:R3:W-:Y:S02]  /*10310*/  @!P0 ST.E.64 desc[UR56][R2.64], R50 ;  /* 0x0000003202008985 */ /* 0x0007e4000c101b38 */
[----:B----4-:R-:W-:Y:S02]  /*10320*/  @!P5 LEA R8, P0, R155, R0, 0x2 ;  /* 0x000000009b08d211 */ /* 0x010fe400078010ff */
[----:B------:R-:W-:Y:S02]  /*10330*/  @!P1 LEA.HI.X R5, R157, R14, R76, 0x2, P6 ;  /* 0x0000000e9d059211 */ /* 0x000fe400030f144c */
[C---:B------:R-:W-:Y:S02]  /*10340*/  @!P2 LEA R6, P6, R156.reuse, R0, 0x2 ;  /* 0x000000009c06a211 */ /* 0x040fe400078c10ff */
[-C--:B------:R-:W-:Y:S01]  /*10350*/  @!P5 LEA.HI.X R9, R155, R14.reuse, R27, 0x2, P0 ;  /* 0x0000000e9b09d211 */ /* 0x080fe200000f141b */
[----:B------:R3:W-:Y:S01]  /*10360*/  @!P1 ST.E.64 desc[UR56][R4.64], R44 ;  /* 0x0000002c04009985 */ /* 0x0007e2000c101b38 */
[----:B------:R-:W-:-:S02]  /*10370*/  @!P2 LEA.HI.X R7, R156, R14, R75, 0x2, P6 ;  /* 0x0000000e9c07a211 */ /* 0x000fc400030f144b */
[CC--:B0-----:R-:W-:Y:S02]  /*10380*/  @!P4 LEA R10, P1, R154.reuse, R0.reuse, 0x2 ;  /* 0x000000009a0ac211 */ /* 0x0c1fe400078210ff */
[C---:B-1----:R-:W-:Y:S01]  /*10390*/  @!P3 LEA R12, P6, R153.reuse, R0, 0x2 ;  /* 0x00000000990cb211 */ /* 0x042fe200078c10ff */
[----:B------:R3:W-:Y:S01]  /*103a0*/  @!P2 ST.E.64 desc[UR56][R6.64], R42 ;  /* 0x0000002a0600a985 */ /* 0x0007e2000c101b38 */
[-C--:B------:R-:W-:Y:S02]  /*103b0*/  @!P4 LEA.HI.X R11, R154, R14.reuse, R26, 0x2, P1 ;  /* 0x0000000e9a0bc211 */ /* 0x080fe400008f141a */
[----:B------:R-:W-:Y:S01]  /*103c0*/  @!P3 LEA.HI.X R13, R153, R14, R25, 0x2, P6 ;  /* 0x0000000e990db211 */ /* 0x000fe200030f1419 */
[----:B------:R3:W-:Y:S01]  /*103d0*/  @!P5 ST.E.64 desc[UR56][R8.64], R36 ;  /* 0x000000240800d985 */ /* 0x0007e2000c101b38 */
[----:B------:R-:W-:-:S03]  /*103e0*/  ISETP.GE.AND P0, PT, R152, UR4, PT ;  /* 0x0000000498007c0c */ /* 0x000fc6000bf06270 */
[----:B------:R3:W-:Y:S04]  /*103f0*/  @!P4 ST.E.64 desc[UR56][R10.64], R34 ;  /* 0x000000220a00c985 */ /* 0x0007e8000c101b38 */
[----:B------:R3:W-:Y:S06]  /*10400*/  @!P3 ST.E.64 desc[UR56][R12.64], R28 ;  /* 0x0000001c0c00b985 */ /* 0x0007ec000c101b38 */
[----:B------:R-:W-:Y:S05]  /*10410*/  @P0 BRA `(.L_x_1065) ;  /* 0x0000000800e00947 */ /* 0x000fea0003800000 */
[----:B---3--:R-:W-:-:S04]  /*10420*/  LEA R2, P0, R152, R0, 0x2 ;  /* 0x0000000098027211 */ /* 0x008fc800078010ff */
[----:B------:R-:W-:-:S05]  /*10430*/  LEA.HI.X R3, R152, R14, R15, 0x2, P0 ;  /* 0x0000000e98037211 */ /* 0x000fca00000f140f */
[----:B------:R0:W-:Y:S01]  /*10440*/  ST.E.64 desc[UR56][R2.64], R20 ;  /* 0x0000001402007985 */ /* 0x0001e2000c101b38 */
[----:B------:R-:W-:Y:S05]  /*10450*/  BRA `(.L_x_1065) ;  /* 0x0000000800d07947 */ /* 0x000fea0003800000 */
.L_x_1060:
        /* <DEDUP_REMOVED lines=9> */
[----:B------:R-:W-:Y:S01]  /*104f0*/  UISETP.NE.U32.AND UP1, UPT, UR8, URZ, UPT ;  /* 0x0000003f0800728c */ /* 0x000fe2000bf25070 */
[----:B------:R-:W-:Y:S02]  /*10500*/  ULDC UR4, c[0x0][0xa88] ;  /* 0x0002a20000047ab9 */ /* 0x000fe40000000800 */
[----:B------:R-:W2:Y:S01]  /*10510*/  @P1 LDG.E R6, desc[UR56][R2.64] ;  /* 0x0000003802061981 */ /* 0x000ea2000c1e1900 */
[----:B------:R-:W-:Y:S01]  /*10520*/  UISETP.NE.AND.EX UP1, UPT, UR9, URZ, UPT, UP1 ;  /* 0x0000003f0900728c */ /* 0x000fe2000bf25310 */
[----:B------:R-:W-:Y:S01]  /*10530*/  IMAD.U32 R0, RZ, RZ, UR4 ;  /* 0x00000004ff007e24 */ /* 0x000fe2000f8e00ff */
[----:B------:R-:W0:Y:S04]  /*10540*/  S2R R7, SR_TID.X ;  /* 0x0000000000077919 */ /* 0x000e280000002100 */
        /* <DEDUP_REMOVED lines=9> */
[----:B--2---:R-:W-:Y:S01]  /*105e0*/  @P1 R2UR UR4, R6 ;  /* 0x00000000060412ca */ /* 0x004fe200000e0000 */
[----:B-1----:R-:W-:-:S14]  /*105f0*/  @P2 BRA `(.L_x_1068) ;  /* 0x0000000000102947 */ /* 0x002fdc0003800000 */
[----:B------:R-:W-:Y:S05]  /*10600*/  @!P1 BRA `(.L_x_1068) ;  /* 0x00000000000c9947 */ /* 0x000fea0003800000 */
[----:B------:R-:W2:Y:S04]  /*10610*/  LDG.E R5, desc[UR56][R2.64] ;  /* 0x0000003802057981 */ /* 0x000ea8000c1e1900 */
[----:B-----5:R-:W2:Y:S02]  /*10620*/  LDG.E R0, desc[UR56][R2.64+0x4] ;  /* 0x0000043802007981 */ /* 0x020ea4000c1e1900 */
[----:B--2---:R-:W-:-:S07]  /*10630*/  IMAD.IADD R0, R0, 0x1, -R5 ;  /* 0x0000000100007824 */ /* 0x004fce00078e0a05 */
.L_x_1068:
[----:B------:R-:W-:Y:S01]  /*10640*/  USHF.R.S32.HI UR12, URZ, 0x1f, UR38 ;  /* 0x0000001f3f0c7899 */ /* 0x000fe20008011426 */
[----:B------:R-:W-:Y:S01]  /*10650*/  BSSY B1, `(.L_x_1069) ;  /* 0x0000039000017945 */ /* 0x000fe20003800000 */
[----:B------:R-:W-:Y:S02]  /*10660*/  USHF.R.S32.HI UR18, URZ, 0x1f, UR4 ;  /* 0x0000001f3f127899 */ /* 0x000fe40008011404 */
[----:B------:R-:W-:Y:S02]  /*10670*/  USEL UR7, UR38, URZ, !UP0 ;  /* 0x0000003f26077287 */ /* 0x000fe4000c000000 */
[----:B------:R-:W-:Y:S01]  /*10680*/  USEL UR12, UR12, URZ, !UP0 ;  /* 0x0000003f0c0c7287 */ /* 0x000fe2000c000000 */
[----:B------:R-:W-:Y:S11]  /*10690*/  @P0 BRA `(.L_x_1070) ;  /* 0x0000000000d00947 */ /* 0x000ff60003800000 */
[----:B------:R-:W0:Y:S01]  /*106a0*/  LDC R9, c[0x0][0xbe8] ;  /* 0x0002fa00ff097b82 */ /* 0x000e220000000800 */
[----:B------:R-:W-:-:S05]  /*106b0*/  IMAD.U32 R4, RZ, RZ, UR39 ;  /* 0x00000027ff047e24 */ /* 0x000fca000f8e00ff */
[----:B------:R-:W-:Y:S01]  /*106c0*/  IADD3 R4, R4, -0x80, R7 ;  /* 0xffffff8004047810 */ /* 0x000fe20007ffe007 */
[----:B0----5:R-:W-:-:S05]  /*106d0*/  IMAD R2, R0, R9, RZ ;  /* 0x0000000900027224 */ /* 0x021fca00078e02ff */
[----:B------:R-:W-:-:S13]  /*106e0*/  ISETP.GE.AND P0, PT, R4, R2, PT ;  /* 0x000000020400720c */ /* 0x000fda0003f06270 */
[----:B------:R-:W-:Y:S05]  /*106f0*/  @P0 BRA `(.L_x_1070) ;  /* 0x0000000000b80947 */ /* 0x000fea0003800000 */
[----:B------:R-:W-:Y:S01]  /*10700*/  ISETP.NE.AND P0, PT, R9, 0x1, PT ;  /* 0x000000010900780c */ /* 0x000fe20003f05270 */
[----:B------:R-:W-:Y:S01]  /*10710*/  UISETP.GT.AND UP2, UPT, UR43, 0x1, UPT ;  /* 0x000000012b00788c */ /* 0x000fe2000bf44270 */
[----:B------:R-:W-:Y:S01]  /*10720*/  IMAD.MOV.U32 R5, RZ, RZ, R4 ;  /* 0x000000ffff057224 */ /* 0x000fe200078e0004 */
[----:B------:R-:W-:Y:S02]  /*10730*/  UMOV UR8, 0x9b8 ;  /* 0x000009b800087882 */ /* 0x000fe40000000000 */
[----:B------:R-:W-:Y:S02]  /*10740*/  USEL UR19, UR8, 0x978, UP2 ;  /* 0x0000097808137887 */ /* 0x000fe40009000000 */
[----:B------:R-:W-:-:S06]  /*10750*/  USEL UR21, UR42, URZ, UP2 ;  /* 0x0000003f2a157287 */ /* 0x000fcc0009000000 */
[----:B------:R-:W0:Y:S04]  /*10760*/  @P0 LDC R3, c[0x0][0xbec] ;  /* 0x0002fb00ff030b82 */ /* 0x000e280000000800 */
[----:B------:R-:W-:Y:S01]  /*10770*/  ULDC.64 UR8, c[0x0][UR19+0x218] ;  /* 0x0000860013087abb */ /* 0x000fe20008000a00 */
[----:B------:R-:W-:Y:S01]  /*10780*/  ULDC.64 UR14, c[0x0][UR19+0x220] ;  /* 0x00008800130e7abb */ /* 0x000fe20008000a00 */
[----:B------:R-:W-:Y:S01]  /*10790*/  ULDC.64 UR16, c[0x0][UR19+0x228] ;  /* 0x00008a0013107abb */ /* 0x000fe20008000a00 */
[----:B------:R-:W-:Y:S01]  /*107a0*/  UIMAD.WIDE.U32 UR10, UR8, UR37, URZ ;  /* 0x00000025080a72a5 */ /* 0x000fe2000f8e003f */
[----:B------:R-:W1:Y:S01]  /*107b0*/  @P0 LDC R7, c[0x0][0xbf0] ;  /* 0x0002fc00ff070b82 */ /* 0x000e620000000800 */
[----:B------:R-:W-:Y:S02]  /*107c0*/  UIMAD UR20, UR9, UR37, URZ ;  /* 0x00000025091472a4 */ /* 0x000fe4000f8e023f */
        /* <DEDUP_REMOVED lines=10> */
[----:B------:R-:W-:Y:S02]  /*10870*/  IMAD.U32 R3, RZ, RZ, UR23 ;  /* 0x00000017ff037e24 */ /* 0x000fe4000f8e00ff */
[----:B------:R-:W-:Y:S01]  /*10880*/  IMAD.U32 R6, RZ, RZ, UR8 ;  /* 0x00000008ff067e24 */ /* 0x000fe2000f8e00ff */
[----:B------:R-:W-:Y:S01]  /*10890*/  ULDC.64 UR8, c[0x0][UR19+0x210] ;  /* 0x0000840013087abb */ /* 0x000fe20008000a00 */
[----:B-1----:R-:W-:Y:S01]  /*108a0*/  @P0 SHF.R.U32.HI R5, RZ, R7, R2 ;  /* 0x00000007ff050219 */ /* 0x002fe20000011602 */
[----:B------:R-:W-:-:S04]  /*108b0*/  IMAD.U32 R2, RZ, RZ, UR22 ;  /* 0x00000016ff027e24 */ /* 0x000fc8000f8e00ff */
[--C-:B------:R-:W-:Y:S01]  /*108c0*/  IMAD.MOV R7, RZ, RZ, -R5.reuse ;  /* 0x000000ffff077224 */ /* 0x100fe200078e0a05 */
[----:B------:R-:W-:Y:S01]  /*108d0*/  IADD3 R2, P0, P1, R5, UR10, R2 ;  /* 0x0000000a05027c10 */ /* 0x000fe2000f91e002 */
[----:B------:R-:W-:Y:S01]  /*108e0*/  UIADD3.X UR10, UR13, UR11, UR18, UP0, UP1 ;  /* 0x0000000b0d0a7290 */ /* 0x000fe200087e2412 */
[----:B------:R-:W-:Y:S01]  /*108f0*/  SHF.R.S32.HI R5, RZ, 0x1f, R5 ;  /* 0x0000001fff057819 */ /* 0x000fe20000011405 */
[----:B------:R-:W-:-:S04]  /*10900*/  IMAD R7, R9, R7, R4 ;  /* 0x0000000709077224 */ /* 0x000fc800078e0204 */
[----:B------:R-:W-:Y:S01]  /*10910*/  IADD3.X R3, R5, UR10, R6, P0, P1 ;  /* 0x0000000a05037c10 */ /* 0x000fe200087e2406 */
[C---:B------:R-:W-:Y:S01]  /*10920*/  IMAD R9, R7.reuse, UR9, RZ ;  /* 0x0000000907097c24 */ /* 0x040fe2000f8e02ff */
[----:B------:R-:W-:Y:S01]  /*10930*/  SHF.R.S32.HI R4, RZ, 0x1f, R7 ;  /* 0x0000001fff047819 */ /* 0x000fe20000011407 */
[----:B------:R-:W-:Y:S01]  /*10940*/  ULDC.64 UR10, c[0x0][0xba8] ;  /* 0x0002ea00000a7ab9 */ /* 0x000fe20000000a00 */
[----:B------:R-:W-:Y:S01]  /*10950*/  @!UP2 ULDC UR10, c[0x0][0xb50] ;  /* 0x0002d400000aaab9 */ /* 0x000fe20000000800 */
[----:B------:R-:W-:Y:S01]  /*10960*/  IMAD.WIDE.U32 R2, R7, UR8, R2 ;  /* 0x0000000807027c25 */ /* 0x000fe2000f8e0002 */
[----:B------:R-:W-:-:S03]  /*10970*/  @!UP2 ULDC UR11, c[0x0][0xb54] ;  /* 0x0002d500000baab9 */ /* 0x000fc60000000800 */
[----:B------:R-:W-:Y:S01]  /*10980*/  IMAD R9, R4, UR8, R9 ;  /* 0x0000000804097c24 */ /* 0x000fe2000f8e0209 */
[----:B------:R-:W-:-:S03]  /*10990*/  LEA R4, P0, R2, UR10, 0x2 ;  /* 0x0000000a02047c11 */ /* 0x000fc6000f8010ff */
[----:B------:R-:W-:-:S05]  /*109a0*/  IMAD.IADD R3, R3, 0x1, R9 ;  /* 0x0000000103037824 */ /* 0x000fca00078e0209 */
[----:B------:R-:W-:Y:S01]  /*109b0*/  LEA.HI.X R5, R2, UR11, R3, 0x2, P0 ;  /* 0x0000000b02057c11 */ /* 0x000fe200080f1403 */
[----:B------:R-:W-:-:S05]  /*109c0*/  IMAD.MOV.U32 R3, RZ, RZ, -0x800000 ;  /* 0xff800000ff037424 */ /* 0x000fca00078e00ff */
[----:B------:R0:W-:Y:S02]  /*109d0*/  STG.E desc[UR56][R4.64], R3 ;  /* 0x0000000304007986 */ /* 0x0001e4000c101938 */
.L_x_1070:
[----:B------:R-:W-:Y:S05]  /*109e0*/  BSYNC B1 ;  /* 0x0000000000017941 */ /* 0x000fea0003800000 */
.L_x_1069:
[----:B------:R-:W-:-:S06]  /*109f0*/  UISETP.GT.AND UP0, UPT, UR43, 0x1, UPT ;  /* 0x000000012b00788c */ /* 0x000fcc000bf04270 */
[----:B------:R-:W-:-:S13]  /*10a00*/  PLOP3.LUT P0, PT, PT, PT, UP0, 0x80, 0x0 ;  /* 0x000000000000781c */ /* 0x000fda0003f0f008 */
[----:B------:R-:W-:Y:S05]  /*10a10*/  @P0 BRA `(.L_x_1065) ;  /* 0x0000000400600947 */ /* 0x000fea0003800000 */
[----:B------:R-:W1:Y:S01]  /*10a20*/  LDC R11, c[0x0][0xbe8] ;  /* 0x0002fa00ff0b7b82 */ /* 0x000e620000000800 */
[--C-:B------:R-:W-:Y:S01]  /*10a30*/  SHF.R.S32.HI R2, RZ, 0x1f, R8.reuse ;  /* 0x0000001fff027819 */ /* 0x100fe20000011408 */
        /* <DEDUP_REMOVED lines=8> */
[----:B------:R-:W-:Y:S01]  /*10ac0*/  BSSY B1, `(.L_x_1071) ;  /* 0x000003c000017945 */ /* 0x000fe20003800000 */
[----:B------:R-:W-:Y:S01]  /*10ad0*/  SHF.R.S32.HI R6, RZ, 0x2, R6 ;  /* 0x00000002ff067819 */ /* 0x000fe20000011406 */
[----:B------:R-:W-:Y:S01]  /*10ae0*/  UIADD3 UR9, UR9, UR10, URZ ;  /* 0x0000000a09097290 */ /* 0x000fe2000fffe03f */
[----:B------:R-:W-:Y:S01]  /*10af0*/  SHF.R.S32.HI R10, RZ, 0x1f, R23 ;  /* 0x0000001fff0a7819 */ /* 0x000fe20000011417 */
[----:B------:R-:W-:Y:S01]  /*10b00*/  IMAD.IADD R2, R8, 0x1, -R2 ;  /* 0x0000000108027824 */ /* 0x000fe200078e0a02 */
[----:B------:R-:W-:Y:S01]  /*10b10*/  ULDC.64 UR10, c[0x0][0xae8] ;  /* 0x0002ba00000a7ab9 */ /* 0x000fe20000000a00 */
[----:B------:R-:W-:Y:S01]  /*10b20*/  SHF.R.S32.HI R14, RZ, 0x1f, R22 ;  /* 0x0000001fff0e7819 */ /* 0x000fe20000011416 */
[----:B------:R-:W-:Y:S01]  /*10b30*/  UIMAD.WIDE.U32 UR8, UR37, UR10, UR8 ;  /* 0x0000000a250872a5 */ /* 0x000fe2000f8e0008 */
[----:B------:R-:W-:-:S03]  /*10b40*/  IMAD R2, R2, 0x60, R6 ;  /* 0x0000006002027824 */ /* 0x000fc600078e0206 */
[----:B------:R-:W-:Y:S01]  /*10b50*/  UIMAD UR9, UR37, UR11, UR9 ;  /* 0x0000000b250972a4 */ /* 0x000fe2000f8e0209 */
[----:B0-----:R-:W-:Y:S01]  /*10b60*/  VIADD R4, R2, UR39 ;  /* 0x0000002702047c36 */ /* 0x001fe20008000000 */
[----:B-1----:R-:W-:Y:S01]  /*10b70*/  ISETP.NE.AND P0, PT, R11, 0x1, PT ;  /* 0x000000010b00780c */ /* 0x002fe20003f05270 */
[----:B------:R-:W-:Y:S02]  /*10b80*/  ULDC.64 UR10, c[0x0][0xaf0] ;  /* 0x0002bc00000a7ab9 */ /* 0x000fe40000000a00 */
[----:B------:R-:W-:Y:S01]  /*10b90*/  IMAD.MOV.U32 R5, RZ, RZ, R4 ;  /* 0x000000ffff057224 */ /* 0x000fe200078e0004 */
[----:B------:R-:W-:Y:S02]  /*10ba0*/  UIMAD UR12, UR12, UR10, URZ ;  /* 0x0000000a0c0c72a4 */ /* 0x000fe4000f8e023f */
[----:B------:R-:W-:Y:S02]  /*10bb0*/  UIMAD.WIDE.U32 UR8, UR7, UR10, UR8 ;  /* 0x0000000a070872a5 */ /* 0x000fe4000f8e0008 */
[----:B------:R-:W-:-:S03]  /*10bc0*/  UIMAD UR4, UR7, UR11, UR12 ;  /* 0x0000000b070472a4 */ /* 0x000fc6000f8e020c */
[----:B------:R-:W-:Y:S01]  /*10bd0*/  ULDC.64 UR10, c[0x0][0xae0] ;  /* 0x0002b800000a7ab9 */ /* 0x000fe20000000a00 */
[----:B------:R-:W-:Y:S01]  /*10be0*/  UIADD3 UR4, UR9, UR4, URZ ;  /* 0x0000000409047290 */ /* 0x000fe2000fffe03f */
        /* <DEDUP_REMOVED lines=18> */
[----:B------:R-:W-:Y:S02]  /*10d10*/  VIADD R0, R6, UR39 ;  /* 0x0000002706007c36 */ /* 0x000fe40008000000 */
        /* <DEDUP_REMOVED lines=19> */
[----:B------:R3:W-:Y:S04]  /*10e50*/  @!P2 ST.E.128 desc[UR56][R6.64], RZ ;  /* 0x000000ff0600a985 */ /* 0x0007e8000c101d38 */
[----:B------:R3:W-:Y:S04]  /*10e60*/  @!P3 ST.E.128 desc[UR56][R8.64], RZ ;  /* 0x000000ff0800b985 */ /* 0x0007e8000c101d38 */
[----:B------:R3:W-:Y:S02]  /*10e70*/  @!P4 ST.E.128 desc[UR56][R12.64], RZ ;  /* 0x000000ff0c00c985 */ /* 0x0007e4000c101d38 */
.L_x_1072:
[----:B------:R-:W-:Y:S05]  /*10e80*/  BSYNC B1 ;  /* 0x0000000000017941 */ /* 0x000fea0003800000 */
.L_x_1071:
        /* <DEDUP_REMOVED lines=9> */
[CC--:B-1-3--:R-:W-:Y:S02]  /*10f20*/  @!P3 LEA R6, P0, R22.reuse, R2.reuse, 0x1 ;  /* 0x000000021606b211 */ /* 0x0cafe400078008ff */
[----:B------:R-:W-:Y:S02]  /*10f30*/  @!P4 LEA R8, P1, R23, R2, 0x1 ;  /* 0x000000021708c211 */ /* 0x000fe400078208ff */
[----:B0---4-:R-:W-:Y:S01]  /*10f40*/  @!P2 IMAD.WIDE R4, R19, 0x2, R2 ;  /* 0x000000021304a825 */ /* 0x011fe200078e0202 */
[-C--:B------:R-:W-:Y:S02]  /*10f50*/  @!P3 LEA.HI.X R7, R22, R3.reuse, R14, 0x1, P0 ;  /* 0x000000031607b211 */ /* 0x080fe400000f0c0e */
[----:B------:R-:W-:Y:S02]  /*10f60*/  @!P4 LEA.HI.X R9, R23, R3, R10, 0x1, P1 ;  /* 0x000000031709c211 */ /* 0x000fe400008f0c0a */
[----:B------:R2:W-:Y:S04]  /*10f70*/  @!P2 ST.E.128 desc[UR56][R4.64], RZ ;  /* 0x000000ff0400a985 */ /* 0x0005e8000c101d38 */
[----:B------:R2:W-:Y:S04]  /*10f80*/  @!P3 ST.E.128 desc[UR56][R6.64], RZ ;  /* 0x000000ff0600b985 */ /* 0x0005e8000c101d38 */
[----:B------:R2:W-:Y:S02]  /*10f90*/  @!P4 ST.E.128 desc[UR56][R8.64], RZ ;  /* 0x000000ff0800c985 */ /* 0x0005e4000c101d38 */
.L_x_1065:
[----:B------:R-:W-:Y:S05]  /*10fa0*/  BSYNC B0 ;  /* 0x0000000000007941 */ /* 0x000fea0003800000 */
.L_x_1059:
[----:B------:R-:W-:Y:S02]  /*10fb0*/  ULDC UR4, c[0x0][0xc3c] ;  /* 0x00030f0000047ab9 */ /* 0x000fe40000000800 */
[----:B------:R-:W-:-:S06]  /*10fc0*/  UISETP.GE.AND UP0, UPT, UR52, UR4, UPT ;  /* 0x000000043400728c */ /* 0x000fcc000bf06270 */
[----:B------:R-:W-:-:S13]  /*10fd0*/  PLOP3.LUT P0, PT, PT, PT, UP0, 0x80, 0x0 ;  /* 0x000000000000781c */ /* 0x000fda0003f0f008 */
[----:B------:R-:W-:Y:S05]  /*10fe0*/  @!P0 BRA `(.L_x_1073) ;  /* 0xfffffefc00ac8947 */ /* 0x000fea000383ffff */
[----:B------:R-:W-:Y:S05]  /*10ff0*/  EXIT ;  /* 0x000000000000794d */ /* 0x000fea0003800000 */
.L_x_968:
        /* <DEDUP_REMOVED lines=10> */
[----:B------:R-:W0:Y:S04]  /*110a0*/  @P0 LDS.128 R8, [R3+0x19cd0] ;  /* 0x019cd00003080984 */ /* 0x000e280000000c00 */
[----:B0-----:R0:W-:Y:S01]  /*110b0*/  @P0 STL.64 [R1], R8 ;  /* 0x0000000801000387 */ /* 0x0011e20000100a00 */
[----:B------:R-:W-:-:S03]  /*110c0*/  IMAD.MOV.U32 R0, RZ, RZ, R11 ;  /* 0x000000ffff007224 */ /* 0x000fc600078e000b */
[----:B------:R0:W-:Y:S02]  /*110d0*/  @P0 STL [R1+0x8], R10 ;  /* 0x0000080a01000387 */ /* 0x0001e40000100800 */
[----:B------:R-:W-:Y:S01]  /*110e0*/  @P0 R2UR UR41, R0 ;  /* 0x00000000002902ca */ /* 0x000fe200000e0000 */
[----:B------:R-:W-:Y:S06]  /*110f0*/  @P0 BAR.ARV 0x4, 0x200 ;  /* 0x0108000000000b1d */ /* 0x000fec0000002000 */
[----:B------:R-:W-:Y:S08]  /*11100*/  @P0 BRA `(.L_x_1074) ;  /* 0x0000000c00d80947 */ /* 0x000ff00003800000 */
[----:B------:R-:W1:Y:S01]  /*11110*/  S2R R4, SR_TID.X ;  /* 0x0000000000047919 */ /* 0x000e620000002100 */
[----:B------:R-:W-:Y:S01]  /*11120*/  ULDC UR4, c[0x0][0xc3c] ;  /* 0x00030f0000047ab9 */ /* 0x000fe20000000800 */
[----:B------:R-:W-:Y:S02]  /*11130*/  IMAD.MOV.U32 R7, RZ, RZ, RZ ;  /* 0x000000ffff077224 */ /* 0x000fe400078e00ff */
[----:B0-----:R-:W-:Y:S01]  /*11140*/  IMAD.MOV.U32 R8, RZ, RZ, RZ ;  /* 0x000000ffff087224 */ /* 0x001fe200078e00ff */
[----:B-1----:R-:W-:-:S04]  /*11150*/  LOP3.LUT R0, R4, 0x1f, RZ, 0xc0, !PT ;  /* 0x0000001f04007812 */ /* 0x002fc800078ec0ff */
[----:B------:R-:W-:-:S04]  /*11160*/  ISETP.NE.AND P0, PT, R0, 0x1f, PT ;  /* 0x0000001f0000780c */ /* 0x000fc80003f05270 */
[----:B------:R-:W-:-:S13]  /*11170*/  ISETP.GE.OR P1, PT, R0, UR4, !P0 ;  /* 0x0000000400007c0c */ /* 0x000fda000c726670 */
[----:B------:R-:W0:Y:S08]  /*11180*/  @!P1 LDC.64 R4, c[0x0][0xc80] ;  /* 0x00032000ff049b82 */ /* 0x000e300000000a00 */
[----:B------:R-:W1:Y:S01]  /*11190*/  @!P1 LDC.64 R2, c[0x0][0xc78] ;  /* 0x00031e00ff029b82 */ /* 0x000e620000000a00 */
[----:B0-----:R-:W-:-:S05]  /*111a0*/  @!P1 IMAD.WIDE.U32 R4, R0, 0x4, R4 ;  /* 0x0000000400049825 */ /* 0x001fca00078e0004 */
[----:B------:R-:W2:Y:S01]  /*111b0*/  @!P1 LDG.E R7, desc[UR56][R4.64] ;  /* 0x0000003804079981 */ /* 0x000ea2000c1e1900 */
[----:B-1----:R-:W-:-:S05]  /*111c0*/  @!P1 IMAD.WIDE.U32 R2, R0, 0x4, R2 ;  /* 0x0000000400029825 */ /* 0x002fca00078e0002 */
        /* <DEDUP_REMOVED lines=21> */
[----:B------:R-:W1:Y:S01]  /*11320*/  S2R R9, SR_CTAID.X ;  /* 0x0000000000097919 */ /* 0x000e620000002500 */
[----:B0-----:R-:W-:-:S05]  /*11330*/  SEL R4, R4, RZ, P5 ;  /* 0x000000ff04047207 */ /* 0x001fca0002800000 */
[----:B------:R-:W-:Y:S02]  /*11340*/  IMAD.IADD R11, R3, 0x1, R4 ;  /* 0x00000001030b7824 */ /* 0x000fe400078e0204 */
[----:B------:R-:W0:Y:S03]  /*11350*/  LDC R4, c[0x0][0xc38] ;  /* 0x00030e00ff047b82 */ /* 0x000e260000000800 */
[----:B------:R-:W0:Y:S02]  /*11360*/  SHFL.IDX PT, R5, R11, 0x1f, 0x1f ;  /* 0x03e01f000b057f89 */ /* 0x000e2400000e0000 */
[----:B0-----:R-:W-:-:S05]  /*11370*/  IMAD R10, R5, R4, RZ ;  /* 0x00000004050a7224 */ /* 0x001fca00078e02ff */
[----:B-1----:R-:W-:Y:S01]  /*11380*/  ISETP.GT.AND P6, PT, R10, R9, PT ;  /* 0x000000090a00720c */ /* 0x002fe20003fc4270 */
[----:B------:R-:W-:-:S12]  /*11390*/  IMAD.MOV.U32 R5, RZ, RZ, R10 ;  /* 0x000000ffff057224 */ /* 0x000fd800078e000a */
[----:B------:R-:W-:Y:S05]  /*113a0*/  @P6 BRA `(.L_x_1075) ;  /* 0x00000000009c6947 */ /* 0x000fea0003800000 */
[----:B------:R-:W-:Y:S01]  /*113b0*/  IMAD.MOV.U32 R10, RZ, RZ, R5 ;  /* 0x000000ffff0a7224 */ /* 0x000fe200078e0005 */
[----:B------:R-:W-:Y:S01]  /*113c0*/  UMOV UR4, URZ ;  /* 0x0000003f00047c82 */ /* 0x000fe20008000000 */
[----:B------:R-:W-:-:S05]  /*113d0*/  ULDC UR5, c[0x0][0xc3c] ;  /* 0x00030f0000057ab9 */ /* 0x000fca0000000800 */
.L_x_1077:
[----:B------:R-:W-:-:S04]  /*113e0*/  UIADD3 UR4, UR4, 0x1f, URZ ;  /* 0x0000001f04047890 */ /* 0x000fc8000fffe03f */
[----:B------:R-:W-:-:S06]  /*113f0*/  UISETP.GE.AND UP0, UPT, UR4, UR5, UPT ;  /* 0x000000050400728c */ /* 0x000fcc000bf06270 */
[----:B------:R-:W-:-:S13]  /*11400*/  PLOP3.LUT P6, PT, PT, PT, UP0, 0x40, 0x0 ;  /* 0x000000000000781c */ /* 0x000fda0003fce808 */
[----:B------:R-:W-:Y:S05]  /*11410*/  @!P6 BRA `(.L_x_1076) ;  /* 0x0000000800d8e947 */ /* 0x000fea0003800000 */
[----:B------:R-:W-:Y:S02]  /*11420*/  VIADD R11, R0, UR4 ;  /* 0x00000004000b7c36 */ /* 0x000fe40008000000 */
[----:B------:R-:W-:Y:S02]  /*11430*/  IMAD.MOV.U32 R7, RZ, RZ, RZ ;  /* 0x000000ffff077224 */ /* 0x000fe400078e00ff */
[----:B------:R-:W-:Y:S01]  /*11440*/  IMAD.MOV.U32 R8, RZ, RZ, RZ ;  /* 0x000000ffff087224 */ /* 0x000fe200078e00ff */
[----:B------:R-:W-:-:S13]  /*11450*/  ISETP.GE.OR P6, PT, R11, UR5, !P0 ;  /* 0x000000050b007c0c */ /* 0x000fda000c7c6670 */
[----:B------:R-:W0:Y:S08]  /*11460*/  @!P6 LDC.64 R4, c[0x0][0xc80] ;  /* 0x00032000ff04eb82 */ /* 0x000e300000000a00 */
[----:B------:R-:W1:Y:S01]  /*11470*/  @!P6 LDC.64 R2, c[0x0][0xc78] ;  /* 0x00031e00ff02eb82 */ /* 0x000e620000000a00 */
[----:B0-----:R-:W-:-:S05]  /*11480*/  @!P6 IMAD.WIDE R4, R11, 0x4, R4 ;  /* 0x000000040b04e825 */ /* 0x001fca00078e0204 */
[----:B------:R0:W2:Y:S01]  /*11490*/  @!P6 LDG.E R7, desc[UR56][R4.64] ;  /* 0x000000380407e981 */ /* 0x0000a2000c1e1900 */
[----:B-1----:R-:W-:-:S05]  /*114a0*/  @!P6 IMAD.WIDE R2, R11, 0x4, R2 ;  /* 0x000000040b02e825 */ /* 0x002fca00078e0202 */
[----:B------:R-:W2:Y:S01]  /*114b0*/  @!P6 LDG.E R8, desc[UR56][R2.64] ;  /* 0x000000380208e981 */ /* 0x000ea2000c1e1900 */
[----:B0-----:R-:W0:Y:S01]  /*114c0*/  LDC R4, c[0x0][0xc38] ;  /* 0x00030e00ff047b82 */ /* 0x001e220000000800 */
[----:B--2---:R-:W-:-:S05]  /*114d0*/  IMAD R14, R7, R8, RZ ;  /* 0x00000008070e7224 */ /* 0x004fca00078e02ff */
        /* <DEDUP_REMOVED lines=20> */
.L_x_1075:
[----:B------:R-:W-:Y:S02]  /*11620*/  IMAD.IADD R10, R10, 0x1, -R5 ;  /* 0x000000010a0a7824 */ /* 0x000fe400078e0a05 */
[----:B------:R-:W-:Y:S02]  /*11630*/  IMAD.MOV.U32 R3, RZ, RZ, RZ ;  /* 0x000000ffff037224 */ /* 0x000fe400078e00ff */
[----:B------:R-:W-:-:S05]  /*11640*/  IMAD R2, R11, R4, R10 ;  /* 0x000000040b027224 */ /* 0x000fca00078e020a */
[----:B------:R-:W-:-:S13]  /*11650*/  ISETP.GT.AND P0, PT, R2, R9, PT ;  /* 0x000000090200720c */ /* 0x000fda0003f04270 */
[----:B------:R-:W-:Y:S02]  /*11660*/  VOTEU.ANY UR6, UPT, !P0 ;  /* 0x0000000000067886 */ /* 0x000fe400040e0100 */
[----:B------:R-:W-:Y:S02]  /*11670*/  UPOPC UR5, UR6 ;  /* 0x00000006000572bf */ /* 0x000fe40008000000 */
[----:B------:R-:W-:Y:S02]  /*11680*/  ISETP.NE.AND P0, PT, RZ, UR6, PT ;  /* 0x00000006ff007c0c */ /* 0x000fe4000bf05270 */
[----:B------:R-:W-:Y:S02]  /*11690*/  UIADD3 UR41, UR5, UR4, URZ ;  /* 0x0000000405297290 */ /* 0x000fe4000fffe03f */
[----:B------:R-:W-:Y:S02]  /*116a0*/  IMAD.U32 R5, RZ, RZ, UR5 ;  /* 0x00000005ff057e24 */ /* 0x000fe4000f8e00ff */
[----:B------:R-:W-:-:S04]  /*116b0*/  IMAD.U32 R2, RZ, RZ, UR5 ;  /* 0x00000005ff027e24 */ /* 0x000fc8000f8e00ff */
[----:B------:R-:W0:Y:S04]  /*116c0*/  SHFL.IDX PT, R5, R8, R5, 0x1f ;  /* 0x00001f0508057589 */ /* 0x000e2800000e0000 */
[----:B------:R1:W2:Y:S01]  /*116d0*/  SHFL.IDX PT, R7, R7, R2, 0x1f ;  /* 0x00001f0207077589 */ /* 0x0002a200000e0000 */
[----:B0-----:R-:W-:Y:S01]  /*116e0*/  ISETP.NE.AND P1, PT, R5, 0x1, PT ;  /* 0x000000010500780c */ /* 0x001fe20003f25270 */
[----:B-1----:R-:W-:-:S12]  /*116f0*/  @!P0 BRA `(.L_x_1078) ;  /* 0x00000000000c8947 */ /* 0x002fd80003800000 */
[----:B------:R-:W-:-:S06]  /*11700*/  UIADD3 UR4, UR5, -0x1, URZ ;  /* 0xffffffff05047890 */ /* 0x000fcc000fffe03f */
[----:B------:R-:W-:-:S05]  /*11710*/  IMAD.U32 R2, RZ, RZ, UR4 ;  /* 0x00000004ff027e24 */ /* 0x000fca000f8e00ff */
[----:B------:R0:W1:Y:S02]  /*11720*/  SHFL.IDX PT, R3, R11, R2, 0x1f ;  /* 0x00001f020b037589 */ /* 0x00006400000e0000 */
.L_x_1078:
[----:B01----:R-:W-:-:S04]  /*11730*/  IMAD R2, R3, R4, R10 ;  /* 0x0000000403027224 */ /* 0x003fc800078e020a */
[----:B------:R-:W-:Y:S01]  /*11740*/  IMAD.IADD R8, R9, 0x1, -R2 ;  /* 0x0000000109087824 */ /* 0x000fe200078e0a02 */
[----:B------:R0:W-:Y:S01]  /*11750*/  STL [R1], R2 ;  /* 0x0000000201007387 */ /* 0x0001e20000100800 */
[----:B------:R-:W-:Y:S05]  /*11760*/  @!P1 BRA `(.L_x_1079) ;  /* 0x0000000000f09947 */ /* 0x000fea0003800000 */
[----:B--2---:R-:W-:Y:S02]  /*11770*/  IABS R9, R7 ;  /* 0x0000000700097213 */ /* 0x004fe40000000000 */
[----:B------:R-:W-:Y:S02]  /*11780*/  IABS R12, R5 ;  /* 0x00000005000c7213 */ /* 0x000fe40000000000 */
[----:B------:R-:W1:Y:S08]  /*11790*/  I2F.RP R10, R9 ;  /* 0x00000009000a7306 */ /* 0x000e700000209400 */
[----:B-1----:R-:W0:Y:S02]  /*117a0*/  MUFU.RCP R10, R10 ;  /* 0x0000000a000a7308 */ /* 0x002e240000001000 */
[----:B0-----:R-:W-:Y:S01]  /*117b0*/  VIADD R2, R10, 0xffffffe ;  /* 0x0ffffffe0a027836 */ /* 0x001fe20000000000 */
[----:B------:R-:W-:-:S05]  /*117c0*/  IABS R10, R8 ;  /* 0x00000008000a7213 */ /* 0x000fca0000000000 */
[----:B------:R0:W1:Y:S02]  /*117d0*/  F2I.FTZ.U32.TRUNC.NTZ R3, R2 ;  /* 0x0000000200037305 */ /* 0x000064000021f000 */
[----:B0-----:R-:W-:Y:S02]  /*117e0*/  IMAD.MOV.U32 R2, RZ, RZ, RZ ;  /* 0x000000ffff027224 */ /* 0x001fe400078e00ff */
[----:B-1----:R-:W-:-:S04]  /*117f0*/  IMAD.MOV R4, RZ, RZ, -R3 ;  /* 0x000000ffff047224 */ /* 0x002fc800078e0a03 */
[----:B------:R-:W-:Y:S02]  /*11800*/  IMAD R11, R4, R9, RZ ;  /* 0x00000009040b7224 */ /* 0x000fe400078e02ff */
[----:B------:R-:W-:Y:S01]  /*11810*/  IMAD.MOV.U32 R4, RZ, RZ, R12 ;  /* 0x000000ffff047224 */ /* 0x000fe200078e000c */
[----:B------:R-:W-:Y:S01]  /*11820*/  IABS R12, R7 ;  /* 0x00000007000c7213 */ /* 0x000fe20000000000 */
[----:B------:R-:W-:Y:S02]  /*11830*/  IMAD.HI.U32 R3, R3, R11, R2 ;  /* 0x0000000b03037227 */ /* 0x000fe400078e0002 */
[----:B------:R-:W0:Y:S02]  /*11840*/  I2F.RP R11, R4 ;  /* 0x00000004000b7306 */ /* 0x000e240000209400 */
[----:B------:R-:W-:Y:S02]  /*11850*/  IMAD.MOV R13, RZ, RZ, -R12 ;  /* 0x000000ffff0d7224 */ /* 0x000fe400078e0a0c */
[----:B------:R-:W-:-:S04]  /*11860*/  IMAD.HI.U32 R2, R3, R10, RZ ;  /* 0x0000000a03027227 */ /* 0x000fc800078e00ff */
[----:B------:R-:W-:-:S05]  /*11870*/  IMAD R10, R2, R13, R10 ;  /* 0x0000000d020a7224 */ /* 0x000fca00078e020a */
[----:B------:R-:W-:Y:S01]  /*11880*/  ISETP.GT.U32.AND P1, PT, R9, R10, PT ;  /* 0x0000000a0900720c */ /* 0x000fe20003f24070 */
[----:B0-----:R-:W0:-:S12]  /*11890*/  MUFU.RCP R11, R11 ;  /* 0x0000000b000b7308 */ /* 0x001e180000001000 */
[----:B------:R-:W-:Y:S02]  /*118a0*/  @!P1 IMAD.IADD R10, R10, 0x1, -R9 ;  /* 0x000000010a0a9824 */ /* 0x000fe400078e0a09 */
[----:B------:R-:W-:Y:S01]  /*118b0*/  @!P1 VIADD R2, R2, 0x1 ;  /* 0x0000000102029836 */ /* 0x000fe20000000000 */
[----:B------:R-:W-:Y:S02]  /*118c0*/  ISETP.NE.AND P1, PT, R7, RZ, PT ;  /* 0x000000ff0700720c */ /* 0x000fe40003f25270 */
[----:B------:R-:W-:Y:S01]  /*118d0*/  ISETP.GE.U32.AND P0, PT, R10, R9, PT ;  /* 0x000000090a00720c */ /* 0x000fe20003f06070 */
[----:B0-----:R-:W-:Y:S01]  /*118e0*/  VIADD R3, R11, 0xffffffe ;  /* 0x0ffffffe0b037836 */ /* 0x001fe20000000000 */
[----:B------:R-:W-:-:S04]  /*118f0*/  LOP3.LUT R9, R8, R7, RZ, 0x3c, !PT ;  /* 0x0000000708097212 */ /* 0x000fc800078e3cff */
[----:B------:R-:W-:Y:S01]  /*11900*/  ISETP.GE.AND P2, PT, R9, RZ, PT ;  /* 0x000000ff0900720c */ /* 0x000fe20003f46270 */
[----:B------:R-:W0:Y:S06]  /*11910*/  F2I.FTZ.U32.TRUNC.NTZ R3, R3 ;  /* 0x0000000300037305 */ /* 0x000e2c000021f000 */
[----:B------:R-:W-:-:S04]  /*11920*/  @P0 VIADD R2, R2, 0x1 ;  /* 0x0000000102020836 */ /* 0x000fc80000000000 */
[----:B------:R-:W-:Y:S01]  /*11930*/  IMAD.MOV.U32 R10, RZ, RZ, R2 ;  /* 0x000000ffff0a7224 */ /* 0x000fe200078e0002 */
[----:B------:R-:W-:-:S03]  /*11940*/  IABS R2, R5 ;  /* 0x0000000500027213 */ /* 0x000fc60000000000 */
[----:B------:R-:W-:Y:S01]  /*11950*/  @!P2 IMAD.MOV R10, RZ, RZ, -R10 ;  /* 0x000000ffff0aa224 */ /* 0x000fe200078e0a0a */
[----:B------:R-:W-:Y:S01]  /*11960*/  @!P1 LOP3.LUT R10, RZ, R7, RZ, 0x33, !PT ;  /* 0x00000007ff0a9212 */ /* 0x000fe200078e33ff */
[----:B0-----:R-:W-:Y:S02]  /*11970*/  IMAD.MOV R9, RZ, RZ, -R3 ;  /* 0x000000ffff097224 */ /* 0x001fe400078e0a03 */
[----:B------:R-:W-:Y:S01]  /*11980*/  IMAD.MOV R12, RZ, RZ, -R2 ;  /* 0x000000ffff0c7224 */ /* 0x000fe200078e0a02 */
[----:B------:R-:W-:Y:S01]  /*11990*/  IABS R11, R10 ;  /* 0x0000000a000b7213 */ /* 0x000fe20000000000 */
[----:B------:R-:W-:Y:S02]  /*119a0*/  IMAD R9, R9, R4, RZ ;  /* 0x0000000409097224 */ /* 0x000fe400078e02ff */
[----:B------:R-:W-:-:S04]  /*119b0*/  IMAD.MOV.U32 R2, RZ, RZ, RZ ;  /* 0x000000ffff027224 */ /* 0x000fc800078e00ff */
[----:B------:R-:W-:-:S04]  /*119c0*/  IMAD.HI.U32 R2, R3, R9, R2 ;  /* 0x0000000903027227 */ /* 0x000fc800078e0002 */
[----:B------:R-:W-:Y:S02]  /*119d0*/  IMAD.MOV.U32 R3, RZ, RZ, R11 ;  /* 0x000000ffff037224 */ /* 0x000fe400078e000b */
[----:B------:R-:W-:Y:S02]  /*119e0*/  IMAD.MOV.U32 R9, RZ, RZ, R12 ;  /* 0x000000ffff097224 */ /* 0x000fe400078e000c */
[----:B------:R-:W-:-:S04]  /*119f0*/  IMAD.HI.U32 R2, R2, R3, RZ ;  /* 0x0000000302027227 */ /* 0x000fc800078e00ff */
[----:B------:R-:W-:Y:S02]  /*11a00*/  IMAD R3, R2, R9, R3 ;  /* 0x0000000902037224 */ /* 0x000fe400078e0203 */
[----:B------:R-:W-:-:S03]  /*11a10*/  IMAD.MOV R9, RZ, RZ, -R10 ;  /* 0x000000ffff097224 */ /* 0x000fc600078e0a0a */
        /* <DEDUP_REMOVED lines=10> */
[----:B------:R-:W-:-:S04]  /*11ac0*/  IMAD.MOV R4, RZ, RZ, -R2 ;  /* 0x000000ffff047224 */ /* 0x000fc800078e0a02 */
[C---:B------:R-:W-:Y:S02]  /*11ad0*/  IMAD R3, R5.reuse, R4, R10 ;  /* 0x0000000405037224 */ /* 0x040fe400078e020a */
[----:B------:R-:W-:Y:S02]  /*11ae0*/  IMAD R4, R5, 0x1000000, R2 ;  /* 0x0100000005047824 */ /* 0x000fe400078e0202 */
[----:B------:R-:W-:Y:S02]  /*11af0*/  IMAD R2, R7, R9, R8 ;  /* 0x0000000907027224 */ /* 0x000fe400078e0208 */
[----:B------:R-:W-:-:S05]  /*11b00*/  IMAD R3, R3, 0x10000, R4 ;  /* 0x0001000003037824 */ /* 0x000fca00078e0204 */
[----:B------:R0:W-:Y:S01]  /*11b10*/  STL [R1+0x8], R3 ;  /* 0x0000080301007387 */ /* 0x0001e20000100800 */
[----:B------:R-:W-:Y:S05]  /*11b20*/  BRA `(.L_x_1080) ;  /* 0x0000000400047947 */ /* 0x000fea0003800000 */
.L_x_1079:
[----:B------:R-:W-:Y:S02]  /*11b30*/  ULDC.64 UR4, c[0x0][0xc90] ;  /* 0x0003240000047ab9 */ /* 0x000fe40000000a00 */
[----:B------:R-:W-:-:S06]  /*11b40*/  UIMAD.WIDE UR4, UR41, 0x4, UR4 ;  /* 0x00000004290478a5 */ /* 0x000fcc000f8e0204 */
[----:B0-----:R-:W-:Y:S02]  /*11b50*/  IMAD.U32 R2, RZ, RZ, UR4 ;  /* 0x00000004ff027e24 */ /* 0x001fe4000f8e00ff */
[----:B------:R-:W-:-:S05]  /*11b60*/  IMAD.U32 R3, RZ, RZ, UR5 ;  /* 0x00000005ff037e24 */ /* 0x000fca000f8e00ff */
[----:B------:R0:W2:Y:S01]  /*11b70*/  LDG.E R10, desc[UR56][R2.64] ;  /* 0x00000038020a7981 */ /* 0x0000a2000c1e1900 */
[----:B------:R-:W-:Y:S01]  /*11b80*/  IABS R14, R8 ;  /* 0x00000008000e7213 */ /* 0x000fe20000000000 */
[----:B0-----:R-:W-:Y:S02]  /*11b90*/  IMAD.MOV.U32 R2, RZ, RZ, RZ ;  /* 0x000000ffff027224 */ /* 0x001fe400078e00ff */
[----:B--2---:R-:W-:-:S05]  /*11ba0*/  IMAD R5, R7, R10, RZ ;  /* 0x0000000a07057224 */ /* 0x004fca00078e02ff */
[-C--:B------:R-:W-:Y:S02]  /*11bb0*/  IABS R12, R5.reuse ;  /* 0x00000005000c7213 */ /* 0x080fe40000000000 */
[----:B------:R-:W-:Y:S02]  /*11bc0*/  IABS R15, R5 ;  /* 0x00000005000f7213 */ /* 0x000fe40000000000 */
[----:B------:R-:W0:Y:S08]  /*11bd0*/  I2F.RP R9, R12 ;  /* 0x0000000c00097306 */ /* 0x000e300000209400 */
[----:B0-----:R-:W0:Y:S02]  /*11be0*/  MUFU.RCP R9, R9 ;  /* 0x0000000900097308 */ /* 0x001e240000001000 */
[----:B0-----:R-:W-:-:S06]  /*11bf0*/  VIADD R11, R9, 0xffffffe ;  /* 0x0ffffffe090b7836 */ /* 0x001fcc0000000000 */
[----:B------:R-:W0:Y:S02]  /*11c00*/  F2I.FTZ.U32.TRUNC.NTZ R3, R11 ;  /* 0x0000000b00037305 */ /* 0x000e24000021f000 */
[----:B0-----:R-:W-:-:S04]  /*11c10*/  IMAD.MOV R13, RZ, RZ, -R3 ;  /* 0x000000ffff0d7224 */ /* 0x001fc800078e0a03 */
[----:B------:R-:W-:-:S04]  /*11c20*/  IMAD R13, R13, R12, RZ ;  /* 0x0000000c0d0d7224 */ /* 0x000fc800078e02ff */
[----:B------:R-:W-:-:S04]  /*11c30*/  IMAD.HI.U32 R2, R3, R13, R2 ;  /* 0x0000000d03027227 */ /* 0x000fc800078e0002 */
[----:B------:R-:W-:Y:S02]  /*11c40*/  IMAD.MOV.U32 R13, RZ, RZ, R14 ;  /* 0x000000ffff0d7224 */ /* 0x000fe400078e000e */
        /* <DEDUP_REMOVED lines=13> */
[----:B------:R-:W-:Y:S02]  /*11d20*/  IMAD R9, R10, R2, RZ ;  /* 0x000000020a097224 */ /* 0x000fe400078e02ff */
[----:B------:R-:W-:Y:S02]  /*11d30*/  IMAD.MOV R2, RZ, RZ, -R2 ;  /* 0x000000ffff027224 */ /* 0x000fe400078e0a02 */
[----:B------:R-:W-:Y:S02]  /*11d40*/  IMAD.MOV R3, RZ, RZ, -R9 ;  /* 0x000000ffff037224 */ /* 0x000fe400078e0a09 */
[----:B------:R-:W-:Y:S02]  /*11d50*/  IMAD R8, R5, R2, R8 ;  /* 0x0000000205087224 */ /* 0x000fe400078e0208 */
[----:B------:R-:W-:Y:S01]  /*11d60*/  IMAD.MOV.U32 R2, RZ, RZ, RZ ;  /* 0x000000ffff027224 */ /* 0x000fe200078e00ff */
[----:B------:R-:W-:Y:S02]  /*11d70*/  VIADDMNMX R4, R3, R4, R10, PT ;  /* 0x0000000403047246 */ /* 0x000fe4000380010a */
[----:B------:R-:W-:-:S02]  /*11d80*/  IABS R13, R8 ;  /* 0x00000008000d7213 */ /* 0x000fc40000000000 */
[----:B------:R-:W-:Y:S02]  /*11d90*/  IABS R10, R4 ;  /* 0x00000004000a7213 */ /* 0x000fe40000000000 */
[----:B------:R-:W-:Y:S02]  /*11da0*/  IADD3 R9, R9, 0x1000000, R8 ;  /* 0x0100000009097810 */ /* 0x000fe40007ffe008 */
[----:B------:R-:W0:Y:S08]  /*11db0*/  I2F.RP R11, R10 ;  /* 0x0000000a000b7306 */ /* 0x000e300000209400 */
[----:B0-----:R-:W0:Y:S02]  /*11dc0*/  MUFU.RCP R11, R11 ;  /* 0x0000000b000b7308 */ /* 0x001e240000001000 */
[----:B0-----:R-:W-:-:S06]  /*11dd0*/  VIADD R3, R11, 0xffffffe ;  /* 0x0ffffffe0b037836 */ /* 0x001fcc0000000000 */
[----:B------:R-:W0:Y:S02]  /*11de0*/  F2I.FTZ.U32.TRUNC.NTZ R3, R3 ;  /* 0x0000000300037305 */ /* 0x000e24000021f000 */
[----:B0-----:R-:W-:-:S04]  /*11df0*/  IMAD.MOV R12, RZ, RZ, -R3 ;  /* 0x000000ffff0c7224 */ /* 0x001fc800078e0a03 */
[----:B------:R-:W-:Y:S01]  /*11e00*/  IMAD.MOV.U32 R5, RZ, RZ, R12 ;  /* 0x000000ffff057224 */ /* 0x000fe200078e000c */
[----:B------:R-:W-:-:S03]  /*11e10*/  IABS R12, R4 ;  /* 0x00000004000c7213 */ /* 0x000fc60000000000 */
[----:B------:R-:W-:-:S04]  /*11e20*/  IMAD R5, R5, R10, RZ ;  /* 0x0000000a05057224 */ /* 0x000fc800078e02ff */
[----:B------:R-:W-:-:S04]  /*11e30*/  IMAD.HI.U32 R2, R3, R5, R2 ;  /* 0x0000000503027227 */ /* 0x000fc800078e0002 */
        /* <DEDUP_REMOVED lines=9> */
[----:B------:R-:W-:Y:S01]  /*11ed0*/  ISETP.GE.AND P2, PT, R3, RZ, PT ;  /* 0x000000ff0300720c */ /* 0x000fe20003f46270 */
[----:B------:R-:W-:-:S06]  /*11ee0*/  IMAD.MOV R3, RZ, RZ, -R4 ;  /* 0x000000ffff037224 */ /* 0x000fcc00078e0a04 */
[----:B------:R-:W-:-:S06]  /*11ef0*/  @P0 VIADD R2, R2, 0x1 ;  /* 0x0000000102020836 */ /* 0x000fcc0000000000 */
[----:B------:R-:W-:Y:S01]  /*11f00*/  @!P2 IMAD.MOV R2, RZ, RZ, -R2 ;  /* 0x000000ffff02a224 */ /* 0x000fe200078e0a02 */
[----:B------:R-:W-:-:S05]  /*11f10*/  @!P1 LOP3.LUT R2, RZ, R4, RZ, 0x33, !PT ;  /* 0x00000004ff029212 */ /* 0x000fca00078e33ff */
[----:B------:R-:W-:-:S05]  /*11f20*/  IMAD R3, R2, R3, R9 ;  /* 0x0000000302037224 */ /* 0x000fca00078e0209 */
[----:B------:R1:W-:Y:S02]  /*11f30*/  STL [R1+0x8], R3 ;  /* 0x0000080301007387 */ /* 0x0003e40000100800 */
.L_x_1080:
[----:B------:R-:W-:-:S05]  /*11f40*/  LOP3.LUT R2, RZ, R2, RZ, 0x33, !PT ;  /* 0x00000002ff027212 */ /* 0x000fca00078e33ff */
[----:B------:R-:W-:-:S05]  /*11f50*/  IMAD.IADD R2, R7, 0x1, R2 ;  /* 0x0000000107027824 */ /* 0x000fca00078e0202 */
[----:B------:R2:W-:Y:S01]  /*11f60*/  STL [R1+0x4], R2 ;  /* 0x0000040201007387 */ /* 0x0005e20000100800 */
[----:B------:R-:W-:Y:S05]  /*11f70*/  BRA `(.L_x_1081) ;  /* 0x0000000000107947 */ /* 0x000fea0003800000 */
.L_x_1076:
[----:B------:R0:W-:Y:S01]  /*11f80*/  STL [R1], R9 ;  /* 0x0000000901007387 */ /* 0x0001e20000100800 */
[----:B------:R-:W-:-:S03]  /*11f90*/  ULDC UR41, c[0x0][0xc3c] ;  /* 0x00030f0000297ab9 */ /* 0x000fc60000000800 */
[----:B------:R0:W-:Y:S04]  /*11fa0*/  STL [R1+0x4], RZ ;  /* 0x000004ff01007387 */ /* 0x0001e80000100800 */
[----:B------:R0:W-:Y:S02]  /*11fb0*/  STL [R1+0x8], RZ ;  /* 0x000008ff01007387 */ /* 0x0001e40000100800 */
.L_x_1081:
[----:B------:R-:W3:Y:S04]  /*11fc0*/  LDL R8, [R1] ;  /* 0x0000000001087983 */ /* 0x000ee80000100800 */
[----:B0-----:R-:W3:Y:S04]  /*11fd0*/  LDL R9, [R1+0x4] ;  /* 0x0000040001097983 */ /* 0x001ee80000100800 */
[----:B------:R-:W3:Y:S01]  /*11fe0*/  LDL R10, [R1+0x8] ;  /* 0x00000800010a7983 */ /* 0x000ee20000100800 */
[----:B------:R-:W-:Y:S01]  /*11ff0*/  ISETP.NE.AND P0, PT, R0, RZ, PT ;  /* 0x000000ff0000720c */ /* 0x000fe20003f05270 */
[----:B--2---:R-:W-:-:S12]  /*12000*/  IMAD.U32 R2, RZ, RZ, UR41 ;  /* 0x00000029ff027e24 */ /* 0x004fd8000f8e00ff */
[----:B-1----:R-:W0:Y:S01]  /*12010*/  @!P0 S2R R3, SR_CgaCtaId ;  /* 0x0000000000038919 */ /* 0x002e220000008800 */
[----:B------:R-:W-:Y:S01]  /*12020*/  @!P0 MOV R0, 0x400 ;  /* 0x0000040000008802 */ /* 0x000fe20000000f00 */
[----:B------:R-:W-:-:S03]  /*12030*/  @!P0 IMAD.MOV.U32 R11, RZ, RZ, R2 ;  /* 0x000000ffff0b8224 */ /* 0x000fc600078e0002 */
[----:B0-----:R-:W-:-:S05]  /*12040*/  @!P0 LEA R0, R3, R0, 0x18 ;  /* 0x0000000003008211 */ /* 0x001fca00078ec0ff */
[----:B---3--:R1:W-:Y:S01]  /*12050*/  @!P0 STS.128 [R0+0x19cd0], R8 ;  /* 0x019cd00800008388 */ /* 0x0083e20000000c00 */
[----:B------:R-:W-:Y:S06]  /*12060*/  BAR.ARV 0x5, 0x200 ;  /* 0x0148000000007b1d */ /* 0x000fec0000002000 */
.L_x_1074:
[----:B------:R-:W-:Y:S01]  /*12070*/  ULDC UR4, c[0x0][0xc3c] ;  /* 0x00030f0000047ab9 */ /* 0x000fe20000000800 */
[----:B------:R2:W-:Y:S01]  /*12080*/  STL [R1+0x1c], RZ ;  /* 0x00001cff01007387 */ /* 0x0005e20000100800 */
[----:B------:R-:W-:Y:S01]  /*12090*/  UISETP.GE.AND UP0, UPT, UR41, UR4, UPT ;  /* 0x000000042900728c */ /* 0x000fe2000bf06270 */
[----:B------:R-:W-:Y:S02]  /*120a0*/  IMAD.MOV.U32 R23, RZ, RZ, 0x1 ;  /* 0x00000001ff177424 */ /* 0x000fe400078e00ff */
[----:B------:R-:W-:-:S03]  /*120b0*/  IMAD.MOV.U32 R22, RZ, RZ, RZ ;  /* 0x000000ffff167224 */ /* 0x000fc600078e00ff */
[----:B------:R-:W-:-:S13]  /*120c0*/  PLOP3.LUT P0, PT, PT, PT, UP0, 0x80, 0x0 ;  /* 0x000000000000781c */ /* 0x000fda0003f0f008 */
[----:B--2---:R-:W-:Y:S05]  /*120d0*/  @P0 BRA `(.L_x_1082) ;  /* 0x0000005400700947 */ /* 0x004fea0003800000 */
[----:B01----:R-:W0:Y:S01]  /*120e0*/  S2R R8, SR_TID.X ;  /* 0x0000000000087919 */ /* 0x003e220000002100 */
        /* <DEDUP_REMOVED lines=8> */
[----:B-1----:R-:W-:-:S05]  /*12170*/  IMAD.U32 R28, RZ, RZ, UR4 ;  /* 0x00000004ff1c7e24 */ /* 0x002fca000f8e00ff */
[----:B------:R-:W-:Y:S01]  /*12180*/  LEA R17, R28, R17, 0x18 ;  /* 0x000000111c117211 */ /* 0x000fe200078ec0ff */
[C---:B0-----:R-:W-:Y:S01]  /*12190*/  IMAD.SHL.U32 R0, R8.reuse, 0x20, RZ ;  /* 0x0000002008007824 */ /* 0x041fe200078e00ff */
[----:B------:R-:W-:Y:S01]  /*121a0*/  SHF.R.U32.HI R3, RZ, 0x1, R8 ;  /* 0x00000001ff037819 */ /* 0x000fe20000011608 */
[C---:B------:R-:W-:Y:S01]  /*121b0*/  IMAD.SHL.U32 R4, R8.reuse, 0x80, RZ ;  /* 0x0000008008047824 */ /* 0x040fe200078e00ff */
[C---:B------:R-:W-:Y:S01]  /*121c0*/  LOP3.LUT P0, RZ, R8.reuse, 0x4, RZ, 0xc0, !PT ;  /* 0x0000000408ff7812 */ /* 0x040fe2000780c0ff */
[----:B------:R-:W-:Y:S01]  /*121d0*/  IMAD.SHL.U32 R9, R8, 0x4, RZ ;  /* 0x0000000408097824 */ /* 0x000fe200078e00ff */
[----:B------:R-:W-:Y:S02]  /*121e0*/  LOP3.LUT R2, R0, 0x80, RZ, 0xc0, !PT ;  /* 0x0000008000027812 */ /* 0x000fe400078ec0ff */
[----:B------:R-:W-:Y:S02]  /*121f0*/  LOP3.LUT R5, R4, 0x400, RZ, 0xc0, !PT ;  /* 0x0000040004057812 */ /* 0x000fe400078ec0ff */
[----:B------:R-:W-:-:S02]  /*12200*/  LOP3.LUT R2, R2, 0x10, R3, 0xf8, !PT ;  /* 0x0000001002027812 */ /* 0x000fc400078ef803 */
[----:B------:R-:W-:Y:S02]  /*12210*/  LOP3.LUT R3, R3, 0x20, RZ, 0xc0, !PT ;  /* 0x0000002003037812 */ /* 0x000fe400078ec0ff */
[----:B------:R-:W-:Y:S02]  /*12220*/  LOP3.LUT R0, R0, 0x360, RZ, 0xc0, !PT ;  /* 0x0000036000007812 */ /* 0x000fe400078ec0ff */
[----:B------:R-:W-:Y:S01]  /*12230*/  LOP3.LUT R7, R3, 0x10, R8, 0xf8, !PT ;  /* 0x0000001003077812 */ /* 0x000fe200078ef808 */
[----:B------:R-:W-:Y:S01]  /*12240*/  IMAD.SHL.U32 R3, R8, 0x10, RZ ;  /* 0x0000001008037824 */ /* 0x000fe200078e00ff */
[----:B------:R-:W-:Y:S02]  /*12250*/  LOP3.LUT R6, R5, 0x800, R6, 0xf8, !PT ;  /* 0x0000080005067812 */ /* 0x000fe400078ef806 */
[----:B------:R-:W-:Y:S02]  /*12260*/  LOP3.LUT R4, R7, 0x380, R4, 0xf8, !PT ;  /* 0x0000038007047812 */ /* 0x000fe400078ef804 */
[----:B------:R-:W-:Y:S01]  /*12270*/  LOP3.LUT R5, R2, 0x10, R9, 0x78, !PT ;  /* 0x0000001002057812 */ /* 0x000fe200078e7809 */
[----:B------:R-:W-:Y:S01]  /*12280*/  IMAD.SHL.U32 R9, R8, 0x2, RZ ;  /* 0x0000000208097824 */ /* 0x000fe200078e00ff */
[----:B------:R-:W-:-:S02]  /*12290*/  LOP3.LUT R0, R0, 0x400, R3, 0xf8, !PT ;  /* 0x0000040000007812 */ /* 0x000fc400078ef803 */
[----:B------:R-:W-:Y:S02]  /*122a0*/  LOP3.LUT R7, R4, 0x70, R3, 0x78, !PT ;  /* 0x0000007004077812 */ /* 0x000fe400078e7803 */
[----:B------:R-:W-:Y:S02]  /*122b0*/  LOP3.LUT R4, R0, R5, RZ, 0xfc, !PT ;  /* 0x0000000500047212 */ /* 0x000fe400078efcff */
[----:B------:R-:W-:Y:S02]  /*122c0*/  LOP3.LUT R0, R6, R7, RZ, 0xfc, !PT ;  /* 0x0000000706007212 */ /* 0x000fe400078efcff */
[C---:B------:R-:W-:Y:S01]  /*122d0*/  LOP3.LUT R2, R3.reuse, 0x90, RZ, 0xc0, !PT ;  /* 0x0000009003027812 */ /* 0x040fe200078ec0ff */
[----:B------:R0:W-:Y:S01]  /*122e0*/  STL [R1+0x14], R4 ;  /* 0x0000140401007387 */ /* 0x0001e20000100800 */
[----:B------:R-:W-:Y:S02]  /*122f0*/  LOP3.LUT R26, R3, 0x10, RZ, 0xc0, !PT ;  /* 0x00000010031a7812 */ /* 0x000fe400078ec0ff */
[----:B------:R-:W-:Y:S01]  /*12300*/  LOP3.LUT R2, R2, 0x10, R9, 0x78, !PT ;  /* 0x0000001002027812 */ /* 0x000fe200078e7809 */
[----:B------:R1:W-:Y:S03]  /*12310*/  STL [R1+0xc], R0 ;  /* 0x00000c0001007387 */ /* 0x0003e60000100800 */
[----:B------:R-:W-:-:S02]  /*12320*/  LOP3.LUT R29, R2, 0x760, R3, 0xf8, !PT ;  /* 0x00000760021d7812 */ /* 0x000fc400078ef803 */
[----:B------:R-:W-:Y:S01]  /*12330*/  LOP3.LUT R3, R26, 0x20, RZ, 0xfc, !PT ;  /* 0x000000201a037812 */ /* 0x000fe200078efcff */
[----:B0-----:R-:W-:Y:S02]  /*12340*/  IMAD.MOV.U32 R4, RZ, RZ, 0x40 ;  /* 0x00000040ff047424 */ /* 0x001fe400078e00ff */
[C---:B-1----:R-:W-:Y:S01]  /*12350*/  IMAD.SHL.U32 R0, R8.reuse, 0x40, RZ ;  /* 0x0000004008007824 */ /* 0x042fe200078e00ff */
[----:B------:R-:W-:Y:S02]  /*12360*/  LOP3.LUT R8, R8, 0x7f, RZ, 0xc0, !PT ;  /* 0x0000007f08087812 */ /* 0x000fe400078ec0ff */
[----:B------:R-:W-:Y:S02]  /*12370*/  SEL R2, R4, 0xffffffc0, !P0 ;  /* 0xffffffc004027807 */ /* 0x000fe40004000000 */
[----:B------:R-:W-:Y:S02]  /*12380*/  LOP3.LUT R5, R0, 0x40, RZ, 0xc0, !PT ;  /* 0x0000004000057812 */ /* 0x000fe400078ec0ff */
[----:B------:R-:W-:Y:S01]  /*12390*/  SHF.R.U32.HI R0, RZ, 0x1, R8 ;  /* 0x00000001ff007819 */ /* 0x000fe20000011608 */
[----:B------:R0:W-:Y:S03]  /*123a0*/  STL [R1+0x10], R2 ;  /* 0x0000100201007387 */ /* 0x0001e60000100800 */
[----:B------:R-:W-:Y:S01]  /*123b0*/  LOP3.LUT R0, R0, R5, RZ, 0xfc, !PT ;  /* 0x0000000500007212 */ /* 0x000fe200078efcff */
[----:B------:R-:W-:Y:S01]  /*123c0*/  IMAD.IADD R0, R17, 0x1, R29 ;  /* 0x0000000111007824 */ /* 0x000fe200078e021d */
[----:B------:R1:W-:Y:S04]  /*123d0*/  STL [R1+0x1c], RZ ;  /* 0x00001cff01007387 */ /* 0x0003e80000100800 */
[----:B------:R1:W-:Y:S01]  /*123e0*/  STL [R1+0x18], R0 ;  /* 0x0000180001007387 */ /* 0x0003e20000100800 */
[----:B0-----:R-:W-:-:S07]  /*123f0*/  LOP3.LUT R2, R26, 0x40, RZ, 0xfc, !PT ;  /* 0x000000401a027812 */ /* 0x001fce00078efcff */
.L_x_1164:
[----:B------:R-:W-:Y:S01]  /*12400*/  ULDC.64 UR4, c[0x0][0xa28] ;  /* 0x00028a0000047ab9 */ /* 0x000fe20000000a00 */
[----:B------:R-:W-:Y:S01]  /*12410*/  ULDC.64 UR6, c[0x0][0xa18] ;  /* 0x0002860000067ab9 */ /* 0x000fe20000000a00 */
[----:B------:R-:W-:Y:S02]  /*12420*/  UISETP.NE.U32.AND UP0, UPT, UR4, URZ, UPT ;  /* 0x0000003f0400728c */ /* 0x000fe4000bf05070 */
[----:B------:R-:W-:Y:S02]  /*12430*/  UISETP.NE.U32.AND UP2, UPT, UR6, URZ, UPT ;  /* 0x0000003f0600728c */ /* 0x000fe4000bf45070 */
[----:B------:R-:W-:Y:S02]  /*12440*/  UISETP.NE.AND.EX UP0, UPT, UR5, URZ, UPT, UP0 ;  /* 0x0000003f0500728c */ /* 0x000fe4000bf05300 */
[----:B------:R-:W-:Y:S01]  /*12450*/  UISETP.NE.AND.EX UP2, UPT, UR7, URZ, UPT, UP2 ;  /* 0x0000003f0700728c */ /* 0x000fe2000bf45320 */
[----:B------:R-:W-:Y:S02]  /*12460*/  ULDC.64 UR4, c[0x0][0xa00] ;  /* 0x0002800000047ab9 */ /* 0x000fe40000000a00 */
[----:B------:R-:W-:Y:S01]  /*12470*/  ULDC.64 UR6, c[0x0][0xa00] ;  /* 0x0002800000067ab9 */ /* 0x000fe20000000a00 */
[----:B------:R-:W-:Y:S01]  /*12480*/  UISETP.NE.U32.AND UP1, UPT, UR4, URZ, UPT ;  /* 0x0000003f0400728c */ /* 0x000fe2000bf25070 */
[----:B------:R-:W-:Y:S01]  /*12490*/  PLOP3.LUT P0, PT, PT, PT, UP0, 0x80, 0x0 ;  /* 0x000000000000781c */ /* 0x000fe20003f0f008 */
[----:B------:R-:W-:-:S02]  /*124a0*/  UIMAD.WIDE UR6, UR41, 0x4, UR6 ;  /* 0x00000004290678a5 */ /* 0x000fc4000f8e0206 */
[----:B------:R-:W-:Y:S01]  /*124b0*/  UISETP.NE.AND.EX UP3, UPT, UR5, URZ, UPT, UP1 ;  /* 0x0000003f0500728c */ /* 0x000fe2000bf65310 */
[----:B------:R-:W-:Y:S02]  /*124c0*/  UMOV UR37, URZ ;  /* 0x0000003f00257c82 */ /* 0x000fe40008000000 */
[----:B------:R-:W-:Y:S01]  /*124d0*/  @UP0 ULDC.64 UR4, c[0x0][0xa28] ;  /* 0x00028a0000040ab9 */ /* 0x000fe20000000a00 */
[----:B------:R-:W-:Y:S01]  /*124e0*/  ULDC.64 UR8, c[0x0][0xa20] ;  /* 0x0002880000087ab9 */ /* 0x000fe20000000a00 */
[----:B------:R-:W-:Y:S01]  /*124f0*/  @UP0 UIMAD.WIDE UR4, UR41, 0x4, UR4 ;  /* 0x00000004290408a5 */ /* 0x000fe2000f8e0204 */
[----:B------:R-:W-:Y:S01]  /*12500*/  PLOP3.LUT P1, PT, PT, PT, UP3, 0x80, 0x0 ;  /* 0x000000000000781c */ /* 0x000fe20003f2f038 */
[----:B------:R-:W-:Y:S01]  /*12510*/  ULDC UR38, c[0x0][0x2f0] ;  /* 0x0000bc0000267ab9 */ /* 0x000fe20000000800 */
[----:B------:R-:W-:Y:S01]  /*12520*/  PLOP3.LUT P2, PT, PT, PT, UP3, 0x80, 0x0 ;  /* 0x000000000000781c */ /* 0x000fe20003f4f038 */
[----:B------:R-:W-:Y:S01]  /*12530*/  UMOV UR40, URZ ;  /* 0x0000003f00287c82 */ /* 0x000fe20008000000 */
[----:B------:R-:W-:Y:S01]  /*12540*/  UP2UR UR48, UPR, URZ, 0x8 ;  /* 0x000000083f307883 */ /* 0x000fe20008000000 */
[----:B------:R-:W-:-:S02]  /*12550*/  IMAD.U32 R2, RZ, RZ, UR4 ;  /* 0x00000004ff027e24 */ /* 0x000fc4000f8e00ff */
[----:B-1----:R-:W-:Y:S01]  /*12560*/  IMAD.U32 R3, RZ, RZ, UR5 ;  /* 0x00000005ff037e24 */ /* 0x002fe2000f8e00ff */
[----:B------:R-:W-:-:S04]  /*12570*/  @UP2 ULDC.64 UR4, c[0x0][0xa18] ;  /* 0x0002860000042ab9 */ /* 0x000fc80000000a00 */
[----:B012---:R0:W2:Y:S01]  /*12580*/  @P0 LDG.E R0, desc[UR56][R2.64] ;  /* 0x0000003802000981 */ /* 0x0070a2000c1e1900 */
[----:B------:R-:W-:Y:S01]  /*12590*/  @UP2 UIMAD.WIDE UR4, UR41, 0x4, UR4 ;  /* 0x00000004290428a5 */ /* 0x000fe2000f8e0204 */
[----:B0-----:R-:W-:Y:S02]  /*125a0*/  IMAD.U32 R2, RZ, RZ, UR6 ;  /* 0x00000006ff027e24 */ /* 0x001fe4000f8e00ff */
[----:B------:R-:W-:-:S05]  /*125b0*/  IMAD.U32 R3, RZ, RZ, UR7 ;  /* 0x00000007ff037e24 */ /* 0x000fca000f8e00ff */
[----:B------:R0:W3:Y:S01]  /*125c0*/  @P1 LDG.E R4, desc[UR56][R2.64] ;  /* 0x0000003802041981 */ /* 0x0000e2000c1e1900 */
[----:B------:R-:W-:Y:S01]  /*125d0*/  PLOP3.LUT P1, PT, PT, PT, UP2, 0x80, 0x0 ;  /* 0x000000000000781c */ /* 0x000fe20003f2f028 */
[----:B0-----:R-:W-:Y:S02]  /*125e0*/  IMAD.U32 R2, RZ, RZ, UR4 ;  /* 0x00000004ff027e24 */ /* 0x001fe4000f8e00ff */
[----:B------:R-:W-:Y:S01]  /*125f0*/  IMAD.U32 R3, RZ, RZ, UR5 ;  /* 0x00000005ff037e24 */ /* 0x000fe2000f8e00ff */
[----:B------:R-:W-:-:S09]  /*12600*/  ULDC.64 UR4, c[0x0][0x418] ;  /* 0x0001060000047ab9 */ /* 0x000fd20000000a00 */
[----:B------:R-:W4:Y:S01]  /*12610*/  @P1 LDG.E R5, desc[UR56][R2.64] ;  /* 0x0000003802051981 */ /* 0x000f22000c1e1900 */
[----:B------:R-:W-:-:S03]  /*12620*/  UISETP.NE.U32.AND UP0, UPT, UR4, URZ, UPT ;  /* 0x0000003f0400728c */ /* 0x000fc6000bf05070 */
[----:B------:R-:W-:Y:S01]  /*12630*/  ULDC UR4, c[0x0][0x424] ;  /* 0x0001090000047ab9 */ /* 0x000fe20000000800 */
[----:B------:R-:W-:-:S04]  /*12640*/  UISETP.NE.AND.EX UP0, UPT, UR5, URZ, UPT, UP0 ;  /* 0x0000003f0500728c */ /* 0x000fc8000bf05300 */
[----:B------:R-:W-:-:S04]  /*12650*/  USEL UR4, UR4, 0x1, UP0 ;  /* 0x0000000104047887 */ /* 0x000fc80008000000 */
[----:B------:R-:W-:Y:S01]  /*12660*/  UIMAD UR38, UR4, UR38, URZ ;  /* 0x00000026042672a4 */ /* 0x000fe2000f8e023f */
[----:B--2---:R-:W-:Y:S02]  /*12670*/  @P0 R2UR UR37, R0 ;  /* 0x00000000002502ca */ /* 0x004fe400000e0000 */
[----:B------:R-:W-:-:S04]  /*12680*/  ISETP.NE.U32.AND P0, PT, RZ, UR8, PT ;  /* 0x00000008ff007c0c */ /* 0x000fc8000bf05070 */
[----:B------:R-:W-:Y:S02]  /*12690*/  ISETP.NE.AND.EX P0, PT, RZ, UR9, PT, P0 ;  /* 0x00000009ff007c0c */ /* 0x000fe4000bf05300 */
[----:B---3--:R-:W-:Y:S02]  /*126a0*/  @P2 R2UR UR40, R4 ;  /* 0x00000000042822ca */ /* 0x008fe400000e0000 */
[----:B----4-:R-:W-:Y:S01]  /*126b0*/  @P1 R2UR UR42, R5 ;  /* 0x00000000052a12ca */ /* 0x010fe200000e0000 */
[----:B------:R-:W-:-:S14]  /*126c0*/  @P1 BRA `(.L_x_1083) ;  /* 0x00000000002c1947 */ /* 0x000fdc0003800000 */
[----:B------:R-:W-:Y:S01]  /*126d0*/  UISETP.NE.AND UP0, UPT, UR48, URZ, UPT ;  /* 0x0000003f3000728c */ /* 0x000fe2000bf05270 */
[----:B------:R-:W-:-:S05]  /*126e0*/  ULDC UR42, c[0x0][0x288] ;  /* 0x0000a200002a7ab9 */ /* 0x000fca0000000800 */
[----:B------:R-:W-:-:S13]  /*126f0*/  PLOP3.LUT P1, PT, PT, PT, UP0, 0x40, 0x0 ;  /* 0x000000000000781c */ /* 0x000fda0003f2e808 */
[----:B------:R-:W-:Y:S05]  /*12700*/  @P1 BRA `(.L_x_1083) ;  /* 0x00000000001c1947 */ /* 0x000fea0003800000 */
[----:B------:R-:W-:Y:S02]  /*12710*/  IMAD.U32 R2, RZ, RZ, UR6 ;  /* 0x00000006ff027e24 */ /* 0x000fe4000f8e00ff */
[----:B------:R-:W-:-:S05]  /*12720*/  IMAD.U32 R3, RZ, RZ, UR7 ;  /* 0x00000007ff037e24 */ /* 0x000fca000f8e00ff */
[----:B------:R-:W2:Y:S04]  /*12730*/  LDG.E R0, desc[UR56][R2.64] ;  /* 0x0000003802007981 */ /* 0x000ea8000c1e1900 */
[----:B------:R-:W3:Y:S01]  /*12740*/  LDG.E R4, desc[UR56][R2.64+0x4] ;  /* 0x0000043802047981 */ /* 0x000ee2000c1e1900 */
[----:B--2---:R-:W-:Y:S02]  /*12750*/  R2UR UR4, R0 ;  /* 0x00000000000472ca */ /* 0x004fe400000e0000 */
[----:B---3--:R-:W-:-:S13]  /*12760*/  R2UR UR42, R4 ;  /* 0x00000000042a72ca */ /* 0x008fda00000e0000 */
[----:B------:R-:W-:-:S12]  /*12770*/  UIADD3 UR42, -UR4, UR42, URZ ;  /* 0x0000002a042a7290 */ /* 0x000fd8000fffe13f */
.L_x_1083:
        /* <DEDUP_REMOVED lines=8> */
.L_x_1084:
        /* <DEDUP_REMOVED lines=13> */
.L_x_1085:
[----:B------:R-:W2:Y:S01]  /*128d0*/  LDL.LU R0, [R1+0x4] ;  /* 0x0000040001007983 */ /* 0x000ea20000300800 */
[----:B------:R-:W-:Y:S01]  /*128e0*/  ULDC UR4, c[0x0][0x448] ;  /* 0x0001120000047ab9 */ /* 0x000fe20000000800 */
[----:B------:R-:W-:Y:S02]  /*128f0*/  UIADD3 UR38, -UR37, UR38, URZ ;  /* 0x0000002625267290 */ /* 0x000fe4000fffe13f */
[----:B------:R-:W-:Y:S02]  /*12900*/  UISETP.NE.AND UP0, UPT, UR4, 0x1, UPT ;  /* 0x000000010400788c */ /* 0x000fe4000bf05270 */
[----:B------:R-:W-:Y:S02]  /*12910*/  UIADD3 UR6, UR38, 0x1, -UR42 ;  /* 0x0000000126067890 */ /* 0x000fe4000fffe82a */
[----:B------:R-:W-:Y:S02]  /*12920*/  UP2UR UR49, UPR, URZ, 0x1 ;  /* 0x000000013f317883 */ /* 0x000fe40008000000 */
[----:B------:R-:W-:-:S02]  /*12930*/  PLOP3.LUT P0, PT, PT, PT, UP0, 0x80, 0x0 ;  /* 0x000000000000781c */ /* 0x000fc40003f0f008 */
[----:B------:R-:W-:-:S03]  /*12940*/  PLOP3.LUT P1, PT, PT, PT, UP0, 0x80, 0x0 ;  /* 0x000000000000781c */ /* 0x000fc60003f2f008 */
[----:B------:R-:W-:Y:S01]  /*12950*/  @UP0 ULDC UR4, c[0x0][0x44c] ;  /* 0x0001130000040ab9 */ /* 0x000fe20000000800 */
[----:B--2---:R-:W-:-:S04]  /*12960*/  IMAD R18, R0, 0xc0, RZ ;  /* 0x000000c000127824 */ /* 0x004fc800078e02ff */
[----:B------:R-:W-:-:S04]  /*12970*/  VIADD R0, R18, 0xbf ;  /* 0x000000bf12007836 */ /* 0x000fc80000000000 */
[----:B------:R-:W-:Y:S01]  /*12980*/  @P0 IMAD.HI.U32 R2, R0, UR4, RZ ;  /* 0x0000000400020c27 */ /* 0x000fe2000f8e00ff */
[----:B------:R-:W-:-:S04]  /*12990*/  @UP0 ULDC UR4, c[0x0][0x450] ;  /* 0x0001140000040ab9 */ /* 0x000fc80000000800 */
[----:B------:R-:W-:Y:S01]  /*129a0*/  @P1 SHF.R.U32.HI R0, RZ, UR4, R2 ;  /* 0x00000004ff001c19 */ /* 0x000fe20008011602 */
[----:B------:R-:W-:Y:S02]  /*129b0*/  ULDC.64 UR4, c[0x0][0x9e0] ;  /* 0x0002780000047ab9 */ /* 0x000fe40000000a00 */
[----:B------:R-:W-:Y:S01]  /*129c0*/  UISETP.GE.AND UP0, UPT, UR5, 0x1, UPT ;  /* 0x000000010500788c */ /* 0x000fe2000bf06270 */
[----:B------:R-:W-:-:S05]  /*129d0*/  R2UR UR7, R0 ;  /* 0x00000000000772ca */ /* 0x000fca00000e0000 */
[----:B------:R-:W-:-:S08]  /*129e0*/  PLOP3.LUT P1, PT, PT, PT, UP0, 0x80, 0x0 ;  /* 0x000000000000781c */ /* 0x000fd00003f2f008 */
[----:B------:R-:W-:-:S04]  /*129f0*/  UIADD3 UR6, UR6, UR7, URZ ;  /* 0x0000000706067290 */ /* 0x000fc8000fffe03f */
[----:B------:R-:W-:-:S06]  /*12a00*/  UIADD3 UR4, UR6, UR4, URZ ;  /* 0x0000000406047290 */ /* 0x000fcc000fffe03f */
[----:B------:R-:W-:Y:S01]  /*12a10*/  IMAD.U32 R0, RZ, RZ, UR4 ;  /* 0x00000004ff007e24 */ /* 0x000fe2000f8e00ff */
[----:B------:R-:W-:Y:S06]  /*12a20*/  @!P1 BRA `(.L_x_1086) ;  /* 0x0000000000409947 */ /* 0x000fec0003800000 */
        /* <DEDUP_REMOVED lines=10> */
.L_x_1087:
[----:B------:R-:W-:-:S11]  /*12ad0*/  UISETP.NE.AND UP0, UPT, UR5, 0x1, UPT ;  /* 0x000000010500788c */ /* 0x000fd6000bf05270 */
[----:B------:R-:W-:Y:S02]  /*12ae0*/  @UP0 ULDC.64 UR8, c[0x0][0x9e8] ;  /* 0x00027a0000080ab9 */ /* 0x000fe40000000a00 */
[----:B------:R-:W-:-:S04]  /*12af0*/  UIMAD.WIDE.U32 UR6, UR4, UR8, URZ ;  /* 0x00000008040672a5 */ /* 0x000fc8000f8e003f */
[----:B------:R-:W-:-:S12]  /*12b00*/  @UP0 USHF.R.U32.HI UR4, URZ, UR9, UR7 ;  /* 0x000000093f040299 */ /* 0x000fd80008011607 */
.L_x_1088:
[----:B------:R-:W-:-:S06]  /*12b10*/  UIMAD UR4, UR4, UR5, UR5 ;  /* 0x00000005040472a4 */ /* 0x000fcc000f8e0205 */
[----:B------:R-:W-:-:S07]  /*12b20*/  VIMNMX R0, R0, UR4, PT ;  /* 0x0000000400007c48 */ /* 0x000fce000bfe0100 */
.L_x_1086:
[----:B------:R-:W-:Y:S01]  /*12b30*/  UISETP.NE.AND UP0, UPT, UR49, URZ, UPT ;  /* 0x0000003f3100728c */ /* 0x000fe2000bf05270 */
[----:B------:R-:W-:Y:S01]  /*12b40*/  R2UR UR9, R18 ;  /* 0x00000000120972ca */ /* 0x000fe200000e0000 */
[----:B------:R-:W-:Y:S01]  /*12b50*/  UIADD3 UR4, UR38, 0x7f, URZ ;  /* 0x0000007f26047890 */ /* 0x000fe2000fffe03f */
[----:B------:R-:W-:-:S03]  /*12b60*/  VIADD R0, R0, 0x7f ;  /* 0x0000007f00007836 */ /* 0x000fc60000000000 */
[----:B------:R-:W-:Y:S02]  /*12b70*/  USHF.R.S32.HI UR8, URZ, 0x1f, UR4 ;  /* 0x0000001f3f087899 */ /* 0x000fe40008011404 */
[----:B------:R-:W-:Y:S02]  /*12b80*/  SHF.R.S32.HI R3, RZ, 0x1f, R0 ;  /* 0x0000001fff037819 */ /* 0x000fe40000011400 */
[----:B------:R-:W-:Y:S01]  /*12b90*/  ULEA.HI UR8, UR8, UR4, URZ, 0x7 ;  /* 0x0000000408087291 */ /* 0x000fe2000f8f383f */
[----:B------:R-:W-:Y:S01]  /*12ba0*/  @UP0 ULDC UR6, c[0x0][0x44c] ;  /* 0x0001130000060ab9 */ /* 0x000fe20000000800 */
[----:B------:R-:W-:Y:S02]  /*12bb0*/  @UP0 ULDC UR10, c[0x0][0x450] ;  /* 0x00011400000a0ab9 */ /* 0x000fe40000000800 */
[----:B------:R-:W-:Y:S01]  /*12bc0*/  UIMAD.WIDE.U32 UR6, UR9, UR6, URZ ;  /* 0x00000006090672a5 */ /* 0x000fe2000f8e003f */
[----:B------:R-:W-:Y:S01]  /*12bd0*/  LEA.HI R3, R3, R0, RZ, 0x7 ;  /* 0x0000000003037211 */ /* 0x000fe200078f38ff */
[----:B------:R-:W-:-:S02]  /*12be0*/  USHF.R.S32.HI UR8, URZ, 0x7, UR8 ;  /* 0x000000073f087899 */ /* 0x000fc40008011408 */
[----:B------:R-:W-:Y:S01]  /*12bf0*/  @UP0 USHF.R.U32.HI UR9, URZ, UR10, UR7 ;  /* 0x0000000a3f090299 */ /* 0x000fe20008011607 */
[----:B------:R-:W-:Y:S01]  /*12c00*/  SHF.R.S32.HI R3, RZ, 0x7, R3 ;  /* 0x00000007ff037819 */ /* 0x000fe20000011403 */
[----:B------:R-:W-:Y:S02]  /*12c10*/  ULDC UR4, c[0x0][0x9dc] ;  /* 0x0002770000047ab9 */ /* 0x000fe40000000800 */
[----:B------:R-:W-:Y:S01]  /*12c20*/  UIADD3 UR9, UR9, UR38, -UR42 ;  /* 0x0000002609097290 */ /* 0x000fe2000fffe82a */
[----:B------:R-:W-:-:S03]  /*12c30*/  VIMNMX R25, R3, UR8, PT ;  /* 0x0000000803197c48 */ /* 0x000fc6000bfe0100 */
        /* <DEDUP_REMOVED lines=12> */
.L_x_1090:
[----:B------:R-:W-:-:S11]  /*12d00*/  UISETP.NE.AND UP0, UPT, UR5, 0x1, UPT ;  /* 0x000000010500788c */ /* 0x000fd6000bf05270 */
[----:B------:R-:W-:Y:S02]  /*12d10*/  @UP0 ULDC.64 UR10, c[0x0][0x9e8] ;  /* 0x00027a00000a0ab9 */ /* 0x000fe40000000a00 */
[----:B------:R-:W-:-:S04]  /*12d20*/  UIMAD.WIDE.U32 UR6, UR9, UR10, URZ ;  /* 0x0000000a090672a5 */ /* 0x000fc8000f8e003f */
[----:B------:R-:W-:-:S12]  /*12d30*/  @UP0 USHF.R.U32.HI UR9, URZ, UR11, UR7 ;  /* 0x0000000b3f090299 */ /* 0x000fd80008011607 */
.L_x_1091:
[----:B------:R-:W-:-:S04]  /*12d40*/  UIMAD UR5, UR9, UR5, URZ ;  /* 0x00000005090572a4 */ /* 0x000fc8000f8e023f */
[----:B------:R-:W-:-:S04]  /*12d50*/  UISETP.LT.AND UP0, UPT, UR4, UR5, UPT ;  /* 0x000000050400728c */ /* 0x000fc8000bf01270 */
[----:B------:R-:W-:-:S12]  /*12d60*/  USEL UR4, UR4, UR5, !UP0 ;  /* 0x0000000504047287 */ /* 0x000fd8000c000000 */
.L_x_1089:
[----:B------:R-:W2:Y:S01]  /*12d70*/  LDL R19, [R1+0x8] ;  /* 0x0000080001137983 */ /* 0x000ea20000100800 */
[----:B------:R-:W-:-:S04]  /*12d80*/  USHF.R.S32.HI UR5, URZ, 0x1f, UR4 ;  /* 0x0000001f3f057899 */ /* 0x000fc80008011404 */
[----:B------:R-:W-:-:S04]  /*12d90*/  ULEA.HI UR5, UR5, UR4, URZ, 0x7 ;  /* 0x0000000405057291 */ /* 0x000fc8000f8f383f */
[----:B------:R-:W-:-:S04]  /*12da0*/  USHF.R.S32.HI UR6, URZ, 0x7, UR5 ;  /* 0x000000073f067899 */ /* 0x000fc80008011405 */
[----:B------:R-:W-:-:S04]  /*12db0*/  UISETP.LT.AND UP0, UPT, URZ, UR6, UPT ;  /* 0x000000063f00728c */ /* 0x000fc8000bf01270 */
[----:B------:R-:W-:-:S06]  /*12dc0*/  USEL UR11, URZ, UR6, !UP0 ;  /* 0x000000063f0b7287 */ /* 0x000fcc000c000000 */
[----:B------:R-:W-:Y:S02]  /*12dd0*/  ISETP.GT.AND P0, PT, R25, UR11, PT ;  /* 0x0000000b19007c0c */ /* 0x000fe4000bf04270 */
[----:B--2---:R-:W-:-:S13]  /*12de0*/  R2UR UR7, R19 ;  /* 0x00000000130772ca */ /* 0x004fda00000e0000 */
[----:B------:R-:W-:Y:S02]  /*12df0*/  ULOP3.LUT UR5, UR7, 0xff000000, URZ, 0xc0, !UPT ;  /* 0xff00000007057892 */ /* 0x000fe4000f8ec03f */
[----:B------:R-:W-:Y:S02]  /*12e00*/  ULOP3.LUT UR4, UR7, 0xff0000, URZ, 0xc0, !UPT ;  /* 0x00ff000007047892 */ /* 0x000fe4000f8ec03f */
[----:B------:R-:W-:-:S04]  /*12e10*/  USHF.R.U32.HI UR5, URZ, 0x8, UR5 ;  /* 0x000000083f057899 */ /* 0x000fc80008011605 */
[----:B------:R-:W-:-:S03]  /*12e20*/  ULEA.HI UR5, UR4, UR5, URZ, 0x10 ;  /* 0x0000000504057291 */ /* 0x000fc6000f8f803f */
[----:B------:R-:W-:Y:S01]  /*12e30*/  UMOV UR4, URZ ;  /* 0x0000003f00047c82 */ /* 0x000fe20008000000 */
[----:B------:R-:W-:Y:S01]  /*12e40*/  ULOP3.LUT UR43, UR5, 0xff, URZ, 0xc0, !UPT ;  /* 0x000000ff052b7892 */ /* 0x000fe2000f8ec03f */
[----:B------:R-:W-:Y:S11]  /*12e50*/  @!P0 BRA `(.L_x_1092) ;  /* 0x0000000000908947 */ /* 0x000ff60003800000 */
[----:B------:R-:W-:Y:S01]  /*12e60*/  USHF.R.U32.HI UR6, URZ, 0x10, UR5 ;  /* 0x000000103f067899 */ /* 0x000fe20008011605 */
[----:B------:R-:W-:-:S03]  /*12e70*/  UMOV UR4, URZ ;  /* 0x0000003f00047c82 */ /* 0x000fc60008000000 */
[----:B------:R-:W-:-:S11]  /*12e80*/  UISETP.NE.AND UP0, UPT, UR6, URZ, UPT ;  /* 0x0000003f0600728c */ /* 0x000fd6000bf05270 */
[----:B------:R-:W-:Y:S02]  /*12e90*/  @!UP0 ULDC UR6, c[0x0][0x9f0] ;  /* 0x00027c0000068ab9 */ /* 0x000fe40000000800 */
[----:B------:R-:W-:-:S04]  /*12ea0*/  IABS R0, UR6 ;  /* 0x0000000600007c13 */ /* 0x000fc80008000000 */
[----:B------:R-:W-:Y:S01]  /*12eb0*/  R2UR UR12, R0 ;  /* 0x00000000000c72ca */ /* 0x000fe200000e0000 */
[----:B------:R-:W-:-:S05]  /*12ec0*/  IMAD.U32 R0, RZ, RZ, UR6 ;  /* 0x00000006ff007e24 */ /* 0x000fca000f8e00ff */
[----:B------:R-:W-:-:S04]  /*12ed0*/  IADD3 R0, R0, -0x1, R25 ;  /* 0xffffffff00007810 */ /* 0x000fc80007ffe019 */
[----:B------:R-:W-:Y:S02]  /*12ee0*/  R2UR UR7, R0 ;  /* 0x00000000000772ca */ /* 0x000fe400000e0000 */
[----:B------:R-:W-:Y:S01]  /*12ef0*/  IABS R0, UR6 ;  /* 0x0000000600007c13 */ /* 0x000fe20008000000 */
[----:B------:R-:W0:Y:S10]  /*12f00*/  I2F.RP R2, UR12 ;  /* 0x0000000c00027d06 */ /* 0x000e340008209400 */
[----:B------:R-:W-:Y:S01]  /*12f10*/  UIADD3 UR7, -UR11, UR7, URZ ;  /* 0x000000070b077290 */ /* 0x000fe2000fffe13f */
[----:B0-----:R-:W0:Y:S02]  /*12f20*/  MUFU.RCP R2, R2 ;  /* 0x0000000200027308 */ /* 0x001e240000001000 */
[----:B0-----:R-:W-:-:S02]  /*12f30*/  VIADD R3, R2, 0xffffffe ;  /* 0x0ffffffe02037836 */ /* 0x001fc40000000000 */
[----:B------:R-:W-:Y:S01]  /*12f40*/  IMAD.MOV R2, RZ, RZ, -R0 ;  /* 0x000000ffff027224 */ /* 0x000fe200078e0a00 */
[----:B------:R-:W-:Y:S01]  /*12f50*/  IABS R0, UR7 ;  /* 0x0000000700007c13 */ /* 0x000fe20008000000 */
[----:B------:R-:W-:Y:S02]  /*12f60*/  ULOP3.LUT UR7, UR7, UR6, URZ, 0x3c, !UPT ;  /* 0x0000000607077292 */ /* 0x000fe4000f8e3c3f */
[----:B------:R-:W0:Y:S01]  /*12f70*/  F2I.FTZ.U32.TRUNC.NTZ R3, R3 ;  /* 0x0000000300037305 */ /* 0x000e22000021f000 */
[----:B------:R-:W-:Y:S02]  /*12f80*/  R2UR UR9, R0 ;  /* 0x00000000000972ca */ /* 0x000fe400000e0000 */
[----:B------:R-:W-:Y:S02]  /*12f90*/  R2UR UR10, R2 ;  /* 0x00000000020a72ca */ /* 0x000fe400000e0000 */
[----:B0-----:R-:W-:-:S13]  /*12fa0*/  R2UR UR5, R3 ;  /* 0x00000000030572ca */ /* 0x001fda00000e0000 */
[----:B------:R-:W-:-:S04]  /*12fb0*/  UIADD3 UR8, URZ, -UR5, URZ ;  /* 0x800000053f087290 */ /* 0x000fc8000fffe03f */
[----:B------:R-:W-:-:S04]  /*12fc0*/  UIMAD UR8, UR8, UR12, URZ ;  /* 0x0000000c080872a4 */ /* 0x000fc8000f8e023f */
[----:B------:R-:W-:-:S04]  /*12fd0*/  UIMAD.WIDE.U32 UR4, UR5, UR8, UR4 ;  /* 0x00000008050472a5 */ /* 0x000fc8000f8e0004 */
[----:B------:R-:W-:-:S04]  /*12fe0*/  UIMAD.WIDE.U32 UR4, UR5, UR9, URZ ;  /* 0x00000009050472a5 */ /* 0x000fc8000f8e003f */
        /* <DEDUP_REMOVED lines=11> */
.L_x_1092:
[----:B------:R-:W-:Y:S01]  /*130a0*/  UIMAD UR43, UR43, UR4, UR11 ;  /* 0x000000042b2b72a4 */ /* 0x000fe2000f8e020b */
[----:B------:R-:W-:Y:S05]  /*130b0*/  BSSY B7, `(.L_x_1093) ;  /* 0x0000352000077945 */ /* 0x000fea0003800000 */
[----:B------:R-:W-:-:S05]  /*130c0*/  IMAD.U32 R0, RZ, RZ, UR43 ;  /* 0x0000002bff007e24 */ /* 0x000fca000f8e00ff */
[----:B------:R-:W-:-:S04]  /*130d0*/  VIADDMNMX R25, R0, UR4, R25, PT ;  /* 0x0000000400197c46 */ /* 0x000fc8000b800119 */
[----:B------:R-:W-:-:S13]  /*130e0*/  ISETP.GT.AND P0, PT, R25, UR43, PT ;  /* 0x0000002b19007c0c */ /* 0x000fda000bf04270 */
[----:B------:R-:W-:Y:S05]  /*130f0*/  @P0 BRA `(.L_x_1094) ;  /* 0x0000000000480947 */ /* 0x000fea0003800000 */
        /* <DEDUP_REMOVED lines=15> */
[----:B0-----:R-:W-:-:S05]  /*131f0*/  IADD3 R0, R0, UR47, R7 ;  /* 0x0000002f00007c10 */ /* 0x001fca000fffe007 */
[----:B------:R0:W-:Y:S01]  /*13200*/  STL [R1], R0 ;  /* 0x0000000001007387 */ /* 0x0001e20000100800 */
[----:B------:R-:W-:Y:S05]  /*13210*/  BRA `(.L_x_1095) ;  /* 0x0000003000ec7947 */ /* 0x000fea0003800000 */
.L_x_1094:
        /* <DEDUP_REMOVED lines=20> */
.L_x_1097:
[----:B------:R-:W-:Y:S05]  /*13360*/  BSYNC B6 ;  /* 0x0000000000067941 */ /* 0x000fea0003800000 */
.L_x_1096:
        /* <DEDUP_REMOVED lines=22> */
.L_x_1099:
[----:B------:R-:W-:Y:S05]  /*134d0*/  BSYNC B6 ;  /* 0x0000000000067941 */ /* 0x000fea0003800000 */
.L_x_1098:
        /* <DEDUP_REMOVED lines=20> */
.L_x_1101:
[----:B------:R-:W-:Y:S05]  /*13620*/  BSYNC B6 ;  /* 0x0000000000067941 */ /* 0x000fea0003800000 */
.L_x_1100:
        /* <DEDUP_REMOVED lines=19> */
.L_x_1103:
[----:B------:R-:W-:Y:S05]  /*13760*/  BSYNC B6 ;  /* 0x0000000000067941 */ /* 0x000fea0003800000 */
.L_x_1102:
[----:B------:R-:W-:Y:S01]  /*13770*/  ULDC.64 UR4, c[0x0][0x9f8] ;  /* 0x00027e0000047ab9 */ /* 0x000fe20000000a00 */
[----:B------:R-:W-:Y:S01]  /*13780*/  IMAD.U32 R24, RZ, RZ, UR41 ;  /* 0x00000029ff187e24 */ /* 0x000fe2000f8e00ff */
[----:B------:R-:W-:Y:S01]  /*13790*/  UISETP.NE.U32.AND UP0, UPT, UR4, URZ, UPT ;  /* 0x0000003f0400728c */ /* 0x000fe2000bf05070 */
[----:B------:R-:W0:Y:S01]  /*137a0*/  S2R R21, SR_TID.X ;  /* 0x0000000000157919 */ /* 0x000e220000002100 */
[----:B------:R-:W1:Y:S02]  /*137b0*/  LDC R8, c[0x0][0x430] ;  /* 0x00010c00ff087b82 */ /* 0x000e640000000800 */
[----:B------:R-:W-:Y:S01]  /*137c0*/  UISETP.NE.AND.EX UP0, UPT, UR5, URZ, UPT, UP0 ;  /* 0x0000003f0500728c */ /* 0x000fe2000bf05300 */
[----:B------:R-:W2:Y:S05]  /*137d0*/  S2R R20, SR_TID.X ;  /* 0x0000000000147919 */ /* 0x000eaa0000002100 */
[----:B------:R-:W-:Y:S01]  /*137e0*/  PLOP3.LUT P0, PT, PT, PT, UP0, 0x80, 0x0 ;  /* 0x000000000000781c */ /* 0x000fe20003f0f008 */
[----:B------:R-:W3:Y:S04]  /*137f0*/  LDC R9, c[0x0][0x2f4] ;  /* 0x0000bd00ff097b82 */ /* 0x000ee80000000800 */
[----:B------:R-:W-:-:S02]  /*13800*/  @UP0 ULDC.64 UR4, c[0x0][0x9f8] ;  /* 0x00027e0000040ab9 */ /* 0x000fc40000000a00 */
[----:B------:R-:W-:-:S06]  /*13810*/  @UP0 UIMAD.WIDE UR4, UR41, 0x4, UR4 ;  /* 0x00000004290408a5 */ /* 0x000fcc000f8e0204 */
[----:B------:R-:W-:Y:S02]  /*13820*/  IMAD.U32 R2, RZ, RZ, UR4 ;  /* 0x00000004ff027e24 */ /* 0x000fe4000f8e00ff */
[----:B------:R-:W-:-:S05]  /*13830*/  IMAD.U32 R3, RZ, RZ, UR5 ;  /* 0x00000005ff037e24 */ /* 0x000fca000f8e00ff */
[----:B------:R4:W4:Y:S01]  /*13840*/  @P0 LDG.E R24, desc[UR56][R2.64] ;  /* 0x0000003802180981 */ /* 0x000922000c1e1900 */
[----:B-1----:R-:W-:Y:S01]  /*13850*/  ISETP.NE.AND P1, PT, R8, 0x1, PT ;  /* 0x000000010800780c */ /* 0x002fe20003f25270 */
[----:B0-----:R-:W-:Y:S01]  /*13860*/  IMAD.SHL.U32 R21, R21, 0x40, RZ ;  /* 0x0000004015157824 */ /* 0x001fe200078e00ff */
[----:B------:R-:W-:Y:S02]  /*13870*/  LEA R7, R25, 0xffffff80, 0x7 ;  /* 0xffffff8019077811 */ /* 0x000fe400078e38ff */
[----:B------:R-:W-:Y:S02]  /*13880*/  LOP3.LUT R16, R16, 0xffffffef, RZ, 0xc0, !PT ;  /* 0xffffffef10107812 */ /* 0x000fe400078ec0ff */
[----:B--2---:R-:W-:Y:S02]  /*13890*/  LOP3.LUT R20, R20, 0x7f, RZ, 0xc0, !PT ;  /* 0x0000007f14147812 */ /* 0x004fe400078ec0ff */
[----:B------:R-:W-:Y:S02]  /*138a0*/  LOP3.LUT R21, R21, 0x40, RZ, 0xc0, !PT ;  /* 0x0000004015157812 */ /* 0x000fe400078ec0ff */
[----:B------:R-:W-:-:S03]  /*138b0*/  SHF.R.U32.HI R20, RZ, 0x1, R20 ;  /* 0x00000001ff147819 */ /* 0x000fc60000011614 */
[----:B------:R-:W0:Y:S01]  /*138c0*/  @P1 LDC R6, c[0x0][0x434] ;  /* 0x00010d00ff061b82 */ /* 0x000e220000000800 */
[----:B---3--:R-:W-:Y:S02]  /*138d0*/  ISETP.GE.AND P3, PT, R26, R9, PT ;  /* 0x000000091a00720c */ /* 0x008fe40003f66270 */
[----:B------:R-:W-:Y:S02]  /*138e0*/  LOP3.LUT R5, R7, R20, R21, 0xfe, !PT ;  /* 0x0000001407057212 */ /* 0x000fe400078efe15 */
[----:B------:R-:W-:Y:S02]  /*138f0*/  @P1 LOP3.LUT R16, R16, 0x10, RZ, 0xfc, !PT ;  /* 0x0000001010101812 */ /* 0x000fe400078efcff */
[C---:B------:R-:W-:Y:S01]  /*13900*/  ISETP.GE.AND P0, PT, R5.reuse, UR38, PT ;  /* 0x0000002605007c0c */ /* 0x040fe2000bf06270 */
[----:B------:R-:W1:Y:S01]  /*13910*/  @P1 LDC R0, c[0x0][0x438] ;  /* 0x00010e00ff001b82 */ /* 0x000e620000000800 */
[----:B------:R-:W-:-:S04]  /*13920*/  VIADD R5, R5, UR37 ;  /* 0x0000002505057c36 */ /* 0x000fc80008000000 */
[----:B------:R-:W-:-:S07]  /*13930*/  IMAD.MOV.U32 R4, RZ, RZ, R5 ;  /* 0x000000ffff047224 */ /* 0x000fce00078e0005 */
[----:B----4-:R-:W2:Y:S01]  /*13940*/  @!P0 LDC.64 R2, c[0x0][0x428] ;  /* 0x00010a00ff028b82 */ /* 0x010ea20000000a00 */
[----:B0-----:R-:W-:-:S05]  /*13950*/  @P1 IMAD.HI.U32 R6, R5, R6, RZ ;  /* 0x0000000605061227 */ /* 0x001fca00078e00ff */
[----:B-1----:R-:W-:-:S05]  /*13960*/  @P1 SHF.R.U32.HI R4, RZ, R0, R6 ;  /* 0x00000000ff041219 */ /* 0x002fca0000011606 */
[----:B------:R-:W-:-:S04]  /*13970*/  IMAD.MOV R0, RZ, RZ, -R4 ;  /* 0x000000ffff007224 */ /* 0x000fc800078e0a04 */
[----:B------:R-:W-:Y:S01]  /*13980*/  IMAD R0, R8, R0, R5 ;  /* 0x0000000008007224 */ /* 0x000fe200078e0205 */
[----:B------:R-:W-:Y:S02]  /*13990*/  @!P0 SHF.R.S32.HI R5, RZ, 0x1f, R4 ;  /* 0x0000001fff058819 */ /* 0x000fe40000011404 */
[----:B------:R-:W-:Y:S02]  /*139a0*/  LOP3.LUT R10, R26, 0x20, RZ, 0xfc, !PT ;  /* 0x000000201a0a7812 */ /* 0x000fe400078efcff */
[----:B------:R-:W-:Y:S01]  /*139b0*/  LOP3.LUT R16, R16, 0xfffffff7, RZ, 0xc0, !PT ;  /* 0xfffffff710107812 */ /* 0x000fe200078ec0ff */
[----:B------:R-:W-:-:S03]  /*139c0*/  IMAD.U32 R11, RZ, RZ, UR44 ;  /* 0x0000002cff0b7e24 */ /* 0x000fc6000f8e00ff */
[----:B------:R-:W-:Y:S02]  /*139d0*/  @P3 LOP3.LUT R16, R16, 0x8, RZ, 0xfc, !PT ;  /* 0x0000000810103812 */ /* 0x000fe400078efcff */
[----:B------:R-:W-:Y:S02]  /*139e0*/  ISETP.NE.AND P2, PT, R11, 0x3, PT ;  /* 0x000000030b00780c */ /* 0x000fe40003f45270 */
[----:B------:R-:W-:Y:S02]  /*139f0*/  LOP3.LUT R16, R16, 0xfffffffe, RZ, 0xc0, !PT ;  /* 0xfffffffe10107812 */ /* 0x000fe400078ec0ff */
[----:B------:R-:W-:Y:S02]  /*13a00*/  LOP3.LUT R8, R26, 0x40, RZ, 0xfc, !PT ;  /* 0x000000401a087812 */ /* 0x000fe400078efcff */
[----:B------:R-:W-:Y:S01]  /*13a10*/  LOP3.LUT R16, R16, 0xfffffffb, RZ, 0xc0, !PT ;  /* 0xfffffffb10107812 */ /* 0x000fe200078ec0ff */
[----:B------:R-:W-:Y:S01]  /*13a20*/  UMOV UR4, 0xffffffff ;  /* 0xffffffff00047882 */ /* 0x000fe20000000000 */
[----:B------:R-:W-:Y:S01]  /*13a30*/  SHF.R.S32.HI R27, RZ, 0x1f, R24 ;  /* 0x0000001fff1b7819 */ /* 0x000fe20000011418 */
[----:B--2---:R-:W-:-:S04]  /*13a40*/  @!P0 IMAD.WIDE.U32 R4, R24, R2, R4 ;  /* 0x0000000218048225 */ /* 0x004fc800078e0004 */
[----:B------:R-:W-:-:S04]  /*13a50*/  @!P0 IMAD R6, R27, R2, RZ ;  /* 0x000000021b068224 */ /* 0x000fc800078e02ff */
[----:B------:R-:W-:Y:S02]  /*13a60*/  @!P0 IMAD R6, R24, R3, R6 ;  /* 0x0000000318068224 */ /* 0x000fe400078e0206 */
[----:B------:R-:W0:Y:S02]  /*13a70*/  @!P0 LDC.64 R2, c[0x0][0x418] ;  /* 0x00010600ff028b82 */ /* 0x000e240000000a00 */
[----:B------:R-:W-:Y:S01]  /*13a80*/  @!P0 IMAD.IADD R6, R5, 0x1, R6 ;  /* 0x0000000105068824 */ /* 0x000fe200078e0206 */
        /* <DEDUP_REMOVED lines=11> */
.L_x_1184:
[----:B------:R-:W-:Y:S01]  /*13b40*/  LOP3.LUT R19, R19, 0xffff, RZ, 0xc0, !PT ;  /* 0x0000ffff13137812 */ /* 0x000fe200078ec0ff */
[----:B------:R-:W-:Y:S06]  /*13b50*/  @!P2 BRA `(.L_x_1105) ;  /* 0x000000000004a947 */ /* 0x000fec0003800000 */
[----:B------:R-:W-:Y:S01]  /*13b60*/  BPT.TRAP 0x1 ;  /* 0x000000040000795c */ /* 0x000fe20000300000 */
.L_x_1105:
[----:B------:R-:W-:Y:S01]  /*13b70*/  IMAD R5, R22, 0x8, R17 ;  /* 0x0000000816057824 */ /* 0x000fe200078e0211 */
[----:B------:R-:W-:Y:S01]  /*13b80*/  SHF.L.U32 R21, R23, 0x1f, RZ ;  /* 0x0000001f17157819 */ /* 0x000fe200000006ff */
[----:B------:R-:W-:Y:S01]  /*13b90*/  BSSY B0, `(.L_x_1106) ;  /* 0x0000004000007945 */ /* 0x000fe20003800000 */
[----:B------:R-:W-:Y:S02]  /*13ba0*/  SHF.R.S32.HI R10, RZ, 0x1f, R0 ;  /* 0x0000001fff0a7819 */ /* 0x000fe40000011400 */
[----:B------:R-:W0:Y:S02]  /*13bb0*/  SYNCS.PHASECHK.TRANS64.TRYWAIT P0, [R5+URZ+0x19c80], R21 ;  /* 0x019c8015050075a7 */ /* 0x000e24000800017f */
[----:B0-----:R-:W-:Y:S05]  /*13bc0*/  @!P0 BRA `(.L_x_1107) ;  /* 0x0000004000bc8947 */ /* 0x001fea0003800000 */
.L_x_1185:
[----:B------:R-:W-:Y:S05]  /*13bd0*/  BSYNC B0 ;  /* 0x0000000000007941 */ /* 0x000fea0003800000 */
.L_x_1106:
[----:B------:R-:W1:Y:S01]  /*13be0*/  S2R R8, SR_TID.X ;  /* 0x0000000000087919 */ /* 0x000e620000002100 */
        /* <DEDUP_REMOVED lines=13> */
[----:B------:R-:W-:Y:S02]  /*13cc0*/  IMAD R4, R22, 0x3000, R29 ;  /* 0x0000300016047824 */ /* 0x000fe400078e021d */
[C---:B------:R-:W-:Y:S01]  /*13cd0*/  IMAD.WIDE.U32 R2, R19.reuse, UR4, R2 ;  /* 0x0000000413027c25 */ /* 0x040fe2000f8e0002 */
[----:B------:R-:W-:Y:S01]  /*13ce0*/  UMOV UR4, 0xffffffff ;  /* 0xffffffff00047882 */ /* 0x000fe20000000000 */
[----:B-1----:R-:W-:Y:S02]  /*13cf0*/  LOP3.LUT R8, R8, 0x7f, RZ, 0xc0, !PT ;  /* 0x0000007f08087812 */ /* 0x002fe400078ec0ff */
[----:B------:R-:W-:Y:S02]  /*13d00*/  IMAD R9, R19, UR5, R3 ;  /* 0x0000000513097c24 */ /* 0x000fe4000f8e0203 */
[----:B------:R-:W-:-:S02]  /*13d10*/  SHF.R.U32.HI R11, RZ, 0x1, R8 ;  /* 0x00000001ff0b7819 */ /* 0x000fc40000011608 */
[----:B------:R-:W-:Y:S02]  /*13d20*/  IADD3 R8, P0, R2, UR6, RZ ;  /* 0x0000000602087c10 */ /* 0x000fe4000ff1e0ff */
[----:B------:R-:W-:Y:S02]  /*13d30*/  IADD3 R7, -R11, UR38, -R7 ;  /* 0x000000260b077c10 */ /* 0x000fe4000fffe907 */
[----:B------:R-:W-:Y:S02]  /*13d40*/  IADD3.X R9, R9, UR7, RZ, P0, !PT ;  /* 0x0000000709097c10 */ /* 0x000fe400087fe4ff */
[----:B------:R-:W-:Y:S01]  /*13d50*/  ISETP.GE.AND P0, PT, R7, 0x1, PT ;  /* 0x000000010700780c */ /* 0x000fe20003f06270 */
[----:B------:R-:W-:-:S12]  /*13d60*/  BRA.DIV UR4, `(.L_x_1108) ;  /* 0x0000004204687947 */ /* 0x000fd8000b800000 */
        /* <DEDUP_REMOVED lines=20> */
.L_x_1191:
        /* <DEDUP_REMOVED lines=13> */
.L_x_1109:
        /* <DEDUP_REMOVED lines=11> */
.L_x_1110:
[----:B------:R2:W-:Y:S01]  /*14030*/  SYNCS.ARRIVE.TRANS64.A1T0 RZ, [R5+URZ+0x19c70], RZ ;  /* 0x019c70ff05ff79a7 */ /* 0x0005e2000810003f */
[----:B------:R-:W-:Y:S05]  /*14040*/  @!P3 BRA `(.L_x_1111) ;  /* 0x000000000004b947 */ /* 0x000fea0003800000 */
[----:B------:R-:W-:Y:S01]  /*14050*/  BPT.TRAP 0x1 ;  /* 0x000000040000795c */ /* 0x000fe20000300000 */
.L_x_1111:
[----:B------:R-:W3:Y:S01]  /*14060*/  SYNCS.PHASECHK.TRANS64.TRYWAIT P1, [R5+URZ+0x19c40], R21 ;  /* 0x019c4015050075a7 */ /* 0x000ee2000802017f */
[----:B------:R-:W-:Y:S04]  /*14070*/  BSSY B0, `(.L_x_1112) ;  /* 0x0000002000007945 */ /* 0x000fe80003800000 */
[----:B---3--:R-:W-:Y:S05]  /*14080*/  @!P1 BRA `(.L_x_1113) ;  /* 0x0000004000789947 */ /* 0x008fea0003800000 */
.L_x_1192:
[----:B------:R-:W-:Y:S05]  /*14090*/  BSYNC B0 ;  /* 0x0000000000007941 */ /* 0x000fea0003800000 */
.L_x_1112:
[----:B------:R-:W-:Y:S01]  /*140a0*/  ULDC.64 UR4, c[0x0][0x300] ;  /* 0x0000c00000047ab9 */ /* 0x000fe20000000a00 */
[----:B-1----:R-:W1:Y:S01]  /*140b0*/  LDC R8, c[0x0][0x2f4] ;  /* 0x0000bd00ff087b82 */ /* 0x002e620000000800 */
        /* <DEDUP_REMOVED lines=13> */
[----:B------:R-:W-:Y:S01]  /*14190*/  IMAD.WIDE.U32 R2, R19, UR4, R2 ;  /* 0x0000000413027c25 */ /* 0x000fe2000f8e0002 */
        /* <DEDUP_REMOVED lines=20> */
.L_x_1198:
        /* <DEDUP_REMOVED lines=12> */
.L_x_1115:
        /* <DEDUP_REMOVED lines=11> */
.L_x_1116:
[----:B------:R1:W-:Y:S02]  /*14450*/  SYNCS.ARRIVE.TRANS64.A1T0 RZ, [R5+URZ+0x19c30], RZ ;  /* 0x019c30ff05ff79a7 */ /* 0x0003e4000810003f */
[----:B------:R-:W-:Y:S05]  /*14460*/  WARPSYNC.ALL ;  /* 0x0000000000007948 */ /* 0x000fea0003800000 */
[----:B------:R-:W-:Y:S01]  /*14470*/  VIADD R0, R17, 0xf000 ;  /* 0x0000f00011007836 */ /* 0x000fe20000000000 */
[----:B------:R-:W-:Y:S01]  /*14480*/  USHF.R.S32.HI UR4, URZ, 0x1f, UR40 ;  /* 0x0000001f3f047899 */ /* 0x000fe20008011428 */
[----:B------:R-:W-:Y:S03]  /*14490*/  BAR.SYNC.DEFER_BLOCKING 0x8, 0x200 ;  /* 0x0208000000007b1d */ /* 0x000fe60000010000 */
[----:B------:R-:W-:-:S03]  /*144a0*/  LOP3.LUT P0, RZ, R0, 0x9f, RZ, 0xc0, !PT ;  /* 0x0000009f00ff7812 */ /* 0x000fc6000780c0ff */
[----:B------:R-:W-:Y:S01]  /*144b0*/  ULDC.64 UR6, c[0x0][0x298] ;  /* 0x0000a60000067ab9 */ /* 0x000fe20000000a00 */
[----:B------:R-:W-:Y:S01]  /*144c0*/  BSSY B6, `(.L_x_1117) ;  /* 0x0000016000067945 */ /* 0x000fe20003800000 */
        /* <DEDUP_REMOVED lines=21> */
.L_x_1118:
[----:B------:R-:W-:Y:S05]  /*14620*/  BSYNC B6 ;  /* 0x0000000000067941 */ /* 0x000fea0003800000 */
.L_x_1117:
[----:B------:R4:W5:Y:S01]  /*14630*/  LDL R10, [R1+0x18] ;  /* 0x00001800010a7983 */ /* 0x0009620000100800 */
[----:B------:R-:W-:Y:S01]  /*14640*/  UISETP.NE.AND UP0, UPT, UR49, URZ, UPT ;  /* 0x0000003f3100728c */ /* 0x000fe2000bf05270 */
[C---:B------:R-:W-:Y:S01]  /*14650*/  R2UR UR8, R19.reuse ;  /* 0x00000000130872ca */ /* 0x040fe200000e0000 */
[----:B------:R-:W-:Y:S01]  /*14660*/  UMOV UR4, UR38 ;  /* 0x0000002600047c82 */ /* 0x000fe20008000000 */
[----:B---3--:R-:W3:Y:S01]  /*14670*/  S2R R21, SR_TID.X ;  /* 0x0000000000157919 */ /* 0x008ee20000002100 */
[----:B------:R-:W-:Y:S01]  /*14680*/  R2UR UR9, R19 ;  /* 0x00000000130972ca */ /* 0x000fe200000e0000 */
[----:B------:R-:W-:Y:S01]  /*14690*/  UMOV UR5, UR45 ;  /* 0x0000002d00057c82 */ /* 0x000fe20008000000 */
[----:B------:R-:W-:Y:S01]  /*146a0*/  PLOP3.LUT P0, PT, PT, PT, UP0, 0x80, 0x0 ;  /* 0x000000000000781c */ /* 0x000fe20003f0f008 */
[----:B------:R-:W0:Y:S01]  /*146b0*/  S2R R20, SR_TID.X ;  /* 0x0000000000147919 */ /* 0x000e220000002100 */
[----:B------:R-:W-:Y:S01]  /*146c0*/  ULDC.64 UR6, c[0x0][0x2d8] ;  /* 0x0000b60000067ab9 */ /* 0x000fe20000000a00 */
[----:B------:R-:W-:Y:S01]  /*146d0*/  UISETP.NE.AND UP1, UPT, UR48, URZ, UPT ;  /* 0x0000003f3000728c */ /* 0x000fe2000bf25270 */
[----:B------:R-:W4:Y:S01]  /*146e0*/  LDC R9, c[0x0][0x448] ;  /* 0x00011200ff097b82 */ /* 0x000f220000000800 */
[----:B------:R-:W-:-:S03]  /*146f0*/  @UP0 ULDC UR10, c[0x0][0x44c] ;  /* 0x00011300000a0ab9 */ /* 0x000fc60000000800 */
[----:B------:R-:W-:Y:S02]  /*14700*/  UIMAD.WIDE.U32 UR4, UR8, UR6, UR4 ;  /* 0x00000006080472a5 */ /* 0x000fe4000f8e0004 */
[----:B------:R-:W-:Y:S02]  /*14710*/  USHF.R.S32.HI UR6, URZ, 0x1f, UR41 ;  /* 0x0000001f3f067899 */ /* 0x000fe40008011429 */
[----:B------:R-:W-:Y:S02]  /*14720*/  UIMAD UR5, UR9, UR7, UR5 ;  /* 0x00000007090572a4 */ /* 0x000fe4000f8e0205 */
[----:B------:R-:W-:Y:S02]  /*14730*/  USEL UR6, UR6, URZ, !UP1 ;  /* 0x0000003f06067287 */ /* 0x000fe4000c800000 */
[----:B------:R-:W-:Y:S01]  /*14740*/  USEL UR7, UR41, URZ, !UP1 ;  /* 0x0000003f29077287 */ /* 0x000fe2000c800000 */
[----:B------:R-:W-:Y:S01]  /*14750*/  ULDC.64 UR8, c[0x0][0x2e0] ;  /* 0x0000b80000087ab9 */ /* 0x000fe20000000a00 */
[----:B---3--:R-:W-:Y:S01]  /*14760*/  IMAD.SHL.U32 R21, R21, 0x40, RZ ;  /* 0x0000004015157824 */ /* 0x008fe200078e00ff */
[----:B0-----:R-:W-:-:S04]  /*14770*/  LOP3.LUT R20, R20, 0x7f, RZ, 0xc0, !PT ;  /* 0x0000007f14147812 */ /* 0x001fc800078ec0ff */
[----:B------:R-:W-:Y:S02]  /*14780*/  LOP3.LUT R21, R21, 0x40, RZ, 0xc0, !PT ;  /* 0x0000004015157812 */ /* 0x000fe400078ec0ff */
[----:B------:R-:W-:-:S04]  /*14790*/  SHF.R.U32.HI R20, RZ, 0x1, R20 ;  /* 0x00000001ff147819 */ /* 0x000fc80000011614 */
[----:B------:R-:W-:-:S05]  /*147a0*/  LOP3.LUT R20, R20, R21, RZ, 0xfc, !PT ;  /* 0x0000001514147212 */ /* 0x000fca00078efcff */
[----:B------:R-:W-:-:S04]  /*147b0*/  IMAD.IADD R6, R20, 0x1, R18 ;  /* 0x0000000114067824 */ /* 0x000fc800078e0212 */
[----:B------:R-:W-:Y:S01]  /*147c0*/  @P0 IMAD.HI.U32 R0, R6, UR10, RZ ;  /* 0x0000000a06000c27 */ /* 0x000fe2000f8e00ff */
[----:B------:R-:W-:Y:S01]  /*147d0*/  PLOP3.LUT P0, PT, PT, PT, UP0, 0x80, 0x0 ;  /* 0x000000000000781c */ /* 0x000fe20003f0f008 */
[----:B------:R-:W-:Y:S02]  /*147e0*/  UIMAD UR6, UR6, UR8, URZ ;  /* 0x00000008060672a4 */ /* 0x000fe4000f8e023f */
[----:B------:R-:W-:Y:S02]  /*147f0*/  UIMAD.WIDE.U32 UR4, UR7, UR8, UR4 ;  /* 0x00000008070472a5 */ /* 0x000fe4000f8e0004 */
[----:B------:R-:W-:Y:S01]  /*14800*/  UIMAD UR6, UR7, UR9, UR6 ;  /* 0x00000009070672a4 */ /* 0x000fe2000f8e0206 */
[----:B------:R-:W-:Y:S01]  /*14810*/  IMAD.MOV.U32 R7, RZ, RZ, R6 ;  /* 0x000000ffff077224 */ /* 0x000fe200078e0006 */
[----:B------:R-:W-:Y:S01]  /*14820*/  @UP0 ULDC UR10, c[0x0][0x44c] ;  /* 0x00011300000a0ab9 */ /* 0x000fe20000000800 */
[----:B------:R-:W-:Y:S01]  /*14830*/  @UP0 ULDC UR7, c[0x0][0x450] ;  /* 0x0001140000070ab9 */ /* 0x000fe20000000800 */
[----:B------:R-:W-:Y:S01]  /*14840*/  IMAD.U32 R4, RZ, RZ, UR4 ;  /* 0x00000004ff047e24 */ /* 0x000fe2000f8e00ff */
[----:B------:R-:W-:-:S03]  /*14850*/  ULDC.64 UR8, c[0x0][0x280] ;  /* 0x0000a00000087ab9 */ /* 0x000fc60000000a00 */
[----:B------:R-:W-:Y:S01]  /*14860*/  @P0 SHF.R.U32.HI R7, RZ, UR7, R0 ;  /* 0x00000007ff070c19 */ /* 0x000fe20008011600 */
[----:B------:R-:W-:Y:S02]  /*14870*/  UIADD3 UR6, UR5, UR6, URZ ;  /* 0x0000000605067290 */ /* 0x000fe4000fffe03f */
[----:B-12---:R-:W-:Y:S01]  /*14880*/  IMAD.U32 R5, RZ, RZ, UR5 ;  /* 0x00000005ff057e24 */ /* 0x006fe2000f8e00ff */
[----:B------:R-:W-:Y:S01]  /*14890*/  SHF.R.S32.HI R0, RZ, 0x1f, R7 ;  /* 0x0000001fff007819 */ /* 0x000fe20000011407 */
[----:B------:R-:W-:-:S04]  /*148a0*/  ULDC.64 UR4, c[0x0][0x2d0] ;  /* 0x0000b40000047ab9 */ /* 0x000fc80000000a00 */
[----:B------:R-:W-:-:S04]  /*148b0*/  IMAD R0, R0, UR4, RZ ;  /* 0x0000000400007c24 */ /* 0x000fc8000f8e02ff */
[----:B------:R-:W-:Y:S02]  /*148c0*/  IMAD R8, R7, UR5, R0 ;  /* 0x0000000507087c24 */ /* 0x000fe4000f8e0200 */
[----:B------:R-:W-:Y:S02]  /*148d0*/  IMAD.MOV R0, RZ, RZ, -R7 ;  /* 0x000000ffff007224 */ /* 0x000fe400078e0a07 */
[----:B------:R-:W-:Y:S01]  /*148e0*/  IMAD.U32 R3, RZ, RZ, UR6 ;  /* 0x00000006ff037e24 */ /* 0x000fe2000f8e00ff */
[----:B------:R-:W-:Y:S01]  /*148f0*/  ULDC.64 UR6, c[0x0][0x2c8] ;  /* 0x0000b20000067ab9 */ /* 0x000fe20000000a00 */
[----:B------:R-:W-:Y:S02]  /*14900*/  IMAD.MOV.U32 R2, RZ, RZ, R4 ;  /* 0x000000ffff027224 */ /* 0x000fe400078e0004 */
[----:B----4-:R-:W-:Y:S02]  /*14910*/  IMAD R0, R9, R0, R6 ;  /* 0x0000000009007224 */ /* 0x010fe400078e0206 */
[----:B------:R-:W-:-:S03]  /*14920*/  IMAD.WIDE.U32 R4, R7, UR4, R2 ;  /* 0x0000000407047c25 */ /* 0x000fc6000f8e0002 */
[----:B------:R-:W-:Y:S01]  /*14930*/  SHF.R.S32.HI R7, RZ, 0x1f, R0 ;  /* 0x0000001fff077819 */ /* 0x000fe20000011400 */
[----:B------:R-:W-:-:S04]  /*14940*/  IMAD.IADD R5, R5, 0x1, R8 ;  /* 0x0000000105057824 */ /* 0x000fc800078e0208 */
[----:B------:R-:W-:Y:S02]  /*14950*/  IMAD R7, R7, UR6, RZ ;  /* 0x0000000607077c24 */ /* 0x000fe4000f8e02ff */
[----:B------:R-:W-:-:S04]  /*14960*/  IMAD.WIDE.U32 R4, R0, UR6, R4 ;  /* 0x0000000600047c25 */ /* 0x000fc8000f8e0004 */
[----:B------:R-:W-:Y:S01]  /*14970*/  IMAD R7, R0, UR7, R7 ;  /* 0x0000000700077c24 */ /* 0x000fe2000f8e0207 */
[----:B------:R-:W-:-:S04]  /*14980*/  IADD3 R0, P0, R4, UR8, RZ ;  /* 0x0000000804007c10 */ /* 0x000fc8000ff1e0ff */
[----:B------:R-:W-:Y:S02]  /*14990*/  IADD3.X R4, R5, UR9, R7, P0, !PT ;  /* 0x0000000905047c10 */ /* 0x000fe400087fe407 */
[----:B------:R-:W-:Y:S01]  /*149a0*/  PLOP3.LUT P0, PT, PT, PT, UP0, 0x80, 0x0 ;  /* 0x000000000000781c */ /* 0x000fe20003f0f008 */
[----:B------:R-:W-:-:S12]  /*149b0*/  VIADD R5, R6, 0x80 ;  /* 0x0000008006057836 */ /* 0x000fd80000000000 */
[----:B------:R-:W-:Y:S01]  /*149c0*/  @P0 IMAD.HI.U32 R7, R5, UR10, RZ ;  /* 0x0000000a05070c27 */ /* 0x000fe2000f8e00ff */
[----:B------:R-:W-:Y:S01]  /*149d0*/  PLOP3.LUT P0, PT, PT, PT, UP0, 0x80, 0x0 ;  /* 0x000000000000781c */ /* 0x000fe20003f0f008 */
[----:B------:R-:W-:Y:S02]  /*149e0*/  @UP0 ULDC UR10, c[0x0][0x450] ;  /* 0x00011400000a0ab9 */ /* 0x000fe40000000800 */
[----:B------:R-:W-:Y:S01]  /*149f0*/  IMAD.MOV.U32 R6, RZ, RZ, R5 ;  /* 0x000000ffff067224 */ /* 0x000fe200078e0005 */
[----:B------:R-:W0:Y:S09]  /*14a00*/  S2R R20, SR_TID.X ;  /* 0x0000000000147919 */ /* 0x000e320000002100 */
[----:B------:R-:W-:-:S05]  /*14a10*/  @P0 SHF.R.U32.HI R6, RZ, UR10, R7 ;  /* 0x0000000aff060c19 */ /* 0x000fca0008011607 */
        /* <DEDUP_REMOVED lines=16> */
[----:B0-----:R-:W-:Y:S02]  /*14b20*/  LOP3.LUT R20, R20, 0x7f, RZ, 0xc0, !PT ;  /* 0x0000007f14147812 */ /* 0x001fe400078ec0ff */
[----:B------:R-:W-:Y:S02]  /*14b30*/  IADD3.X R6, R3, UR9, R6, P0, !PT ;  /* 0x0000000903067c10 */ /* 0x000fe400087fe406 */
[----:B------:R-:W-:Y:S02]  /*14b40*/  ISETP.GE.AND P3, PT, R26, UR4, PT ;  /* 0x000000041a007c0c */ /* 0x000fe4000bf66270 */
[----:B------:R-:W-:Y:S02]  /*14b50*/  ISETP.GE.AND P2, PT, R12, UR4, PT ;  /* 0x000000040c007c0c */ /* 0x000fe4000bf46270 */
[----:B------:R-:W-:-:S02]  /*14b60*/  ISETP.GE.AND P0, PT, R11, UR4, PT ;  /* 0x000000040b007c0c */ /* 0x000fc4000bf06270 */
[----:B------:R-:W-:Y:S01]  /*14b70*/  SHF.R.U32.HI R20, RZ, 0x1, R20 ;  /* 0x00000001ff147819 */ /* 0x000fe20000011614 */
[----:B------:R-:W-:Y:S10]  /*14b80*/  BRA.DIV UR5, `(.L_x_1119) ;  /* 0x0000003a05707947 */ /* 0x000ff4000b800000 */
[----:B------:R-:W0:Y:S01]  /*14b90*/  SHFL.IDX PT, R3, R0, RZ, 0x1e1f ;  /* 0x001e1fff00037589 */ /* 0x000e2200000e0000 */
[----:B------:R-:W-:Y:S02]  /*14ba0*/  IMAD R5, R9, UR42, RZ ;  /* 0x0000002a09057c24 */ /* 0x000fe4000f8e02ff */
[----:B------:R-:W-:Y:S01]  /*14bb0*/  IMAD.IADD R18, R20, 0x1, R18 ;  /* 0x0000000114127824 */ /* 0x000fe200078e0212 */
        /* <DEDUP_REMOVED lines=17> */
[----:B------:R-:W-:Y:S02]  /*14cd0*/  @!P1 IMAD.MOV.U32 R3, RZ, RZ, R2 ;  /* 0x000000ffff039224 */ /* 0x000fe400078e0002 */
[----:B------:R-:W-:-:S05]  /*14ce0*/  @!P1 IMAD.MOV.U32 R2, RZ, RZ, R0 ;  /* 0x000000ffff029224 */ /* 0x000fca00078e0000 */
[----:B------:R-:W-:Y:S04]  /*14cf0*/  @!P1 LDGSTS.E.BYPASS.LTC128B.128 [R10+0xf800], desc[UR56][R2.64], !P3 ;  /* 0x0f800000020a9fae */ /* 0x000fe8000d901d78 */
[----:B------:R-:W-:Y:S04]  /*14d00*/  @!P1 LDGSTS.E.BYPASS.LTC128B.128 [R10+0x11000], desc[UR56][R2.64+0x20], !P2 ;  /* 0x11000020020a9fae */ /* 0x000fe8000d101d78 */
[----:B------:R0:W-:Y:S04]  /*14d10*/  @!P1 LDGSTS.E.BYPASS.LTC128B.128 [R10+0x12800], desc[UR56][R2.64+0x40], !P0 ;  /* 0x12800040020a9fae */ /* 0x0001e8000c101d78 */
[----:B0---4-:R0:W1:Y:S02]  /*14d20*/  SHFL.IDX PT, R2, R7, RZ, 0x1e1f ;  /* 0x001e1fff07027589 */ /* 0x01106400000e0000 */
.L_x_1205:
        /* <DEDUP_REMOVED lines=12> */
.L_x_1121:
[----:B------:R-:W-:Y:S05]  /*14df0*/  BSYNC B0 ;  /* 0x0000000000007941 */ /* 0x000fea0003800000 */
.L_x_1120:
[----:B------:R-:W-:Y:S01]  /*14e00*/  NOP ;  /* 0x0000000000007918 */ /* 0x000fe20000000000 */
[----:B------:R-:W-:-:S13]  /*14e10*/  PLOP3.LUT P0, PT, PT, PT, PT, 0x80, 0x0 ;  /* 0x000000000000781c */ /* 0x000fda0003f0f070 */
.L_x_1122:
        /* <DEDUP_REMOVED lines=16> */
[----:B------:R-:W-:Y:S01]  /*14f20*/  VIADD R20, R25, 0xfffffffe ;  /* 0xfffffffe19147836 */ /* 0x000fe20000000000 */
[----:B------:R-:W2:Y:S02]  /*14f30*/  SYNCS.PHASECHK.TRANS64.TRYWAIT P0, [R17+URZ+0x19c20], R0 ;  /* 0x019c2000110075a7 */ /* 0x000ea4000800017f */
[----:B-12---:R-:W-:Y:S05]  /*14f40*/  @!P0 BRA `(.L_x_1124) ;  /* 0x0000003800788947 */ /* 0x006fea0003800000 */
.L_x_1206:
[----:B------:R-:W-:Y:S05]  /*14f50*/  BSYNC B0 ;  /* 0x0000000000007941 */ /* 0x000fea0003800000 */
.L_x_1123:
[----:B------:R-:W-:-:S13]  /*14f60*/  ISETP.GE.AND P0, PT, R20, UR43, PT ;  /* 0x0000002b14007c0c */ /* 0x000fda000bf06270 */
[----:B------:R-:W-:Y:S05]  /*14f70*/  @!P0 BRA `(.L_x_1125) ;  /* 0x0000000c00f08947 */ /* 0x000fea0003800000 */
[----:B-1----:R-:W-:Y:S02]  /*14f80*/  IMAD.MOV.U32 R0, RZ, RZ, R22 ;  /* 0x000000ffff007224 */ /* 0x002fe400078e0016 */
[----:B------:R-:W-:-:S07]  /*14f90*/  IMAD.MOV.U32 R5, RZ, RZ, R23 ;  /* 0x000000ffff057224 */ /* 0x000fce00078e0017 */
.L_x_1145:
[----:B-1----:R-:W1:Y:S01]  /*14fa0*/  LDC R4, c[0x0][0x430] ;  /* 0x00010c00ff047b82 */ /* 0x002e620000000800 */
[----:B--2---:R-:W2:Y:S01]  /*14fb0*/  S2R R2, SR_TID.X ;  /* 0x0000000000027919 */ /* 0x004ea20000002100 */
[----:B------:R-:W-:Y:S05]  /*14fc0*/  YIELD ;  /* 0x0000000000007946 */ /* 0x000fea0003800000 */
[----:B------:R-:W-:Y:S01]  /*14fd0*/  ULDC UR4, c[0x0][0x430] ;  /* 0x00010c0000047ab9 */ /* 0x000fe20000000800 */
[----:B-1----:R-:W-:Y:S02]  /*14fe0*/  ISETP.NE.AND P0, PT, R4, 0x1, PT ;  /* 0x000000010400780c */ /* 0x002fe40003f05270 */
[C---:B--23--:R-:W-:Y:S01]  /*14ff0*/  LOP3.LUT R3, R2.reuse, 0x7f, RZ, 0xc0, !PT ;  /* 0x0000007f02037812 */ /* 0x04cfe200078ec0ff */
[----:B------:R-:W-:-:S10]  /*15000*/  IMAD.SHL.U32 R2, R2, 0x40, RZ ;  /* 0x0000004002027824 */ /* 0x000fd400078e00ff */
[----:B------:R-:W1:Y:S01]  /*15010*/  @P0 LDC R6, c[0x0][0x434] ;  /* 0x00010d00ff060b82 */ /* 0x000e620000000800 */
[----:B------:R-:W-:Y:S02]  /*15020*/  SHF.R.U32.HI R4, RZ, 0x1, R3 ;  /* 0x00000001ff047819 */ /* 0x000fe40000011603 */
[----:B------:R-:W-:-:S03]  /*15030*/  LOP3.LUT R2, R2, 0x40, RZ, 0xc0, !PT ;  /* 0x0000004002027812 */ /* 0x000fc600078ec0ff */
[----:B------:R-:W-:Y:S02]  /*15040*/  IMAD R4, R20, 0x80, R4 ;  /* 0x0000008014047824 */ /* 0x000fe400078e0204 */
[----:B------:R-:W2:Y:S03]  /*15050*/  @P0 LDC R3, c[0x0][0x438] ;  /* 0x00010e00ff030b82 */ /* 0x000ea60000000800 */
[----:B------:R-:W-:-:S05]  /*15060*/  IADD3 R4, R2, UR37, R4 ;  /* 0x0000002502047c10 */ /* 0x000fca000fffe004 */
[----:B------:R-:W-:Y:S02]  /*15070*/  IMAD.MOV.U32 R2, RZ, RZ, R4 ;  /* 0x000000ffff027224 */ /* 0x000fe400078e0004 */
[----:B-1----:R-:W-:-:S05]  /*15080*/  @P0 IMAD.HI.U32 R6, R4, R6, RZ ;  /* 0x0000000604060227 */ /* 0x002fca00078e00ff */
[----:B--2---:R-:W-:-:S04]  /*15090*/  @P0 SHF.R.U32.HI R2, RZ, R3, R6 ;  /* 0x00000003ff020219 */ /* 0x004fc80000011606 */
[--C-:B------:R-:W-:Y:S01]  /*150a0*/  SHF.R.S32.HI R3, RZ, 0x1f, R2.reuse ;  /* 0x0000001fff037819 */ /* 0x100fe20000011402 */
[----:B------:R-:W-:-:S04]  /*150b0*/  IMAD.MOV R8, RZ, RZ, -R2 ;  /* 0x000000ffff087224 */ /* 0x000fc800078e0a02 */
[----:B------:R-:W-:Y:S01]  /*150c0*/  IMAD R8, R8, UR4, R4 ;  /* 0x0000000408087c24 */ /* 0x000fe2000f8e0204 */
[----:B------:R-:W-:Y:S02]  /*150d0*/  ULDC.64 UR4, c[0x0][0x428] ;  /* 0x00010a0000047ab9 */ /* 0x000fe40000000a00 */
[----:B------:R-:W-:Y:S02]  /*150e0*/  IMAD R4, R27, UR4, RZ ;  /* 0x000000041b047c24 */ /* 0x000fe4000f8e02ff */
[----:B------:R-:W-:-:S04]  /*150f0*/  IMAD.WIDE.U32 R2, R24, UR4, R2 ;  /* 0x0000000418027c25 */ /* 0x000fc8000f8e0002 */
[----:B------:R-:W-:Y:S01]  /*15100*/  IMAD R4, R24, UR5, R4 ;  /* 0x0000000518047c24 */ /* 0x000fe2000f8e0204 */
[----:B------:R-:W-:Y:S02]  /*15110*/  ULDC.64 UR4, c[0x0][0x418] ;  /* 0x0001060000047ab9 */ /* 0x000fe40000000a00 */
[----:B------:R-:W-:Y:S01]  /*15120*/  LEA R6, P0, R2, UR4, 0x2 ;  /* 0x0000000402067c11 */ /* 0x000fe2000f8010ff */
[----:B------:R-:W-:-:S05]  /*15130*/  IMAD.IADD R4, R4, 0x1, R3 ;  /* 0x0000000104047824 */ /* 0x000fca00078e0203 */
[----:B0-----:R-:W-:-:S06]  /*15140*/  LEA.HI.X R7, R2, UR5, R4, 0x2, P0 ;  /* 0x0000000502077c11 */ /* 0x001fcc00080f1404 */
[----:B------:R-:W2:Y:S01]  /*15150*/  LDG.E R7, desc[UR56][R6.64] ;  /* 0x0000003806077981 */ /* 0x000ea2000c1e1900 */
[----:B------:R-:W-:Y:S02]  /*15160*/  IMAD.U32 R9, RZ, RZ, UR44 ;  /* 0x0000002cff097e24 */ /* 0x000fe4000f8e00ff */
[----:B------:R-:W-:Y:S02]  /*15170*/  VIADD R22, R0, 0x1 ;  /* 0x0000000100167836 */ /* 0x000fe40000000000 */
[----:B------:R-:W-:Y:S01]  /*15180*/  IMAD.MOV.U32 R2, RZ, RZ, R20 ;  /* 0x000000ffff027224 */ /* 0x000fe200078e0014 */
[----:B------:R-:W-:Y:S01]  /*15190*/  ISETP.NE.AND P2, PT, R9, 0x3, PT ;  /* 0x000000030900780c */ /* 0x000fe20003f45270 */
[----:B------:R-:W-:Y:S01]  /*151a0*/  VIADD R20, R20, 0xffffffff ;  /* 0xffffffff14147836 */ /* 0x000fe20000000000 */
[----:B------:R-:W-:Y:S02]  /*151b0*/  ISETP.NE.AND P0, PT, R22, 0x2, PT ;  /* 0x000000021600780c */ /* 0x000fe40003f05270 */
[----:B------:R-:W-:-:S02]  /*151c0*/  ISETP.GT.AND P1, PT, R2, UR43, PT ;  /* 0x0000002b02007c0c */ /* 0x000fc4000bf24270 */
[----:B------:R-:W-:Y:S02]  /*151d0*/  SEL R23, RZ, 0x1, P0 ;  /* 0x00000001ff177807 */ /* 0x000fe40000000000 */
[----:B------:R-:W-:Y:S02]  /*151e0*/  SEL R22, R22, RZ, P0 ;  /* 0x000000ff16167207 */ /* 0x000fe40000000000 */
[----:B------:R-:W-:Y:S02]  /*151f0*/  LOP3.LUT R23, R5, R23, RZ, 0x3c, !PT ;  /* 0x0000001705177212 */ /* 0x000fe400078e3cff */
[----:B--2---:R-:W-:Y:S01]  /*15200*/  SHF.R.S32.HI R18, RZ, 0x1f, R7 ;  /* 0x0000001fff127819 */ /* 0x004fe20000011407 */
[----:B------:R-:W-:Y:S06]  /*15210*/  @!P2 BRA `(.L_x_1126) ;  /* 0x000000000004a947 */ /* 0x000fec0003800000 */
[----:B------:R-:W-:Y:S01]  /*15220*/  BPT.TRAP 0x1 ;  /* 0x000000040000795c */ /* 0x000fe20000300000 */
.L_x_1126:
[----:B------:R-:W-:Y:S01]  /*15230*/  IMAD R4, R22, 0x8, R17 ;  /* 0x0000000816047824 */ /* 0x000fe200078e0211 */
[----:B------:R-:W-:Y:S01]  /*15240*/  SHF.L.U32 R10, R23, 0x1f, RZ ;  /* 0x0000001f170a7819 */ /* 0x000fe200000006ff */
[----:B------:R-:W-:Y:S01]  /*15250*/  BSSY B0, `(.L_x_1127) ;  /* 0x0000004000007945 */ /* 0x000fe20003800000 */
[----:B------:R-:W-:Y:S02]  /*15260*/  SHF.R.S32.HI R9, RZ, 0x1f, R8 ;  /* 0x0000001fff097819 */ /* 0x000fe40000011408 */
[----:B------:R-:W0:Y:S02]  /*15270*/  SYNCS.PHASECHK.TRANS64.TRYWAIT P0, [R4+URZ+0x19c80], R10 ;  /* 0x019c800a040075a7 */ /* 0x000e24000800017f */
[----:B0-----:R-:W-:Y:S05]  /*15280*/  @!P0 BRA `(.L_x_1128) ;  /* 0x0000003400bc8947 */ /* 0x001fea0003800000 */
.L_x_1207:
[----:B------:R-:W-:Y:S05]  /*15290*/  BSYNC B0 ;  /* 0x0000000000007941 */ /* 0x000fea0003800000 */
.L_x_1127:
        /* <DEDUP_REMOVED lines=15> */
[-C--:B-1----:R-:W-:Y:S01]  /*15390*/  ISETP.GE.AND P2, PT, R13, R11.reuse, PT ;  /* 0x0000000b0d00720c */ /* 0x082fe20003f46270 */
[----:B------:R-:W-:Y:S01]  /*153a0*/  IMAD R6, R22, 0x3000, R29 ;  /* 0x0000300016067824 */ /* 0x000fe200078e021d */
[-C--:B------:R-:W-:Y:S01]  /*153b0*/  ISETP.GE.AND P3, PT, R12, R11.reuse, PT ;  /* 0x0000000b0c00720c */ /* 0x080fe20003f66270 */
[C---:B------:R-:W-:Y:S01]  /*153c0*/  IMAD.WIDE.U32 R2, R19.reuse, UR4, R2 ;  /* 0x0000000413027c25 */ /* 0x040fe2000f8e0002 */
[----:B------:R-:W-:Y:S01]  /*153d0*/  UMOV UR4, 0xffffffff ;  /* 0xffffffff00047882 */ /* 0x000fe20000000000 */
[----:B------:R-:W-:Y:S02]  /*153e0*/  ISETP.GE.AND P4, PT, R26, R11, PT ;  /* 0x0000000b1a00720c */ /* 0x000fe40003f86270 */
[----:B------:R-:W-:Y:S01]  /*153f0*/  IMAD R21, R19, UR5, R3 ;  /* 0x0000000513157c24 */ /* 0x000fe2000f8e0203 */
[----:B------:R-:W-:-:S04]  /*15400*/  IADD3 R25, P0, R2, UR6, RZ ;  /* 0x0000000602197c10 */ /* 0x000fc8000ff1e0ff */
[----:B------:R-:W-:Y:S01]  /*15410*/  IADD3.X R21, R21, UR7, RZ, P0, !PT ;  /* 0x0000000715157c10 */ /* 0x000fe200087fe4ff */
[----:B------:R-:W-:Y:S08]  /*15420*/  BRA.DIV UR4, `(.L_x_1129) ;  /* 0x0000003604687947 */ /* 0x000ff0000b800000 */
        /* <DEDUP_REMOVED lines=10> */
.L_x_1213:
        /* <DEDUP_REMOVED lines=10> */
.L_x_1130:
        /* <DEDUP_REMOVED lines=11> */
.L_x_1131:
[----:B------:R2:W-:Y:S01]  /*15620*/  SYNCS.ARRIVE.TRANS64.A1T0 RZ, [R4+URZ+0x19c70], RZ ;  /* 0x019c70ff04ff79a7 */ /* 0x0005e2000810003f */
[----:B------:R-:W-:Y:S05]  /*15630*/  @!P3 BRA `(.L_x_1132) ;  /* 0x000000000004b947 */ /* 0x000fea0003800000 */
[----:B------:R-:W-:Y:S01]  /*15640*/  BPT.TRAP 0x1 ;  /* 0x000000040000795c */ /* 0x000fe20000300000 */
.L_x_1132:
[----:B------:R-:W3:Y:S01]  /*15650*/  SYNCS.PHASECHK.TRANS64.TRYWAIT P0, [R4+URZ+0x19c40], R10 ;  /* 0x019c400a040075a7 */ /* 0x000ee2000800017f */
[----:B------:R-:W-:Y:S04]  /*15660*/  BSSY B0, `(.L_x_1133) ;  /* 0x0000002000007945 */ /* 0x000fe80003800000 */
[----:B---3--:R-:W-:Y:S05]  /*15670*/  @!P0 BRA `(.L_x_1134) ;  /* 0x0000003400708947 */ /* 0x008fea0003800000 */
.L_x_1214:
[----:B------:R-:W-:Y:S05]  /*15680*/  BSYNC B0 ;  /* 0x0000000000007941 */ /* 0x000fea0003800000 */
.L_x_1133:
        /* <DEDUP_REMOVED lines=33> */
.L_x_1220:
        /* <DEDUP_REMOVED lines=10> */
.L_x_1136:
        /* <DEDUP_REMOVED lines=11> */
.L_x_1137:
[----:B------:R-:W-:Y:S01]  /*159f0*/  IMAD.U32 R2, RZ, RZ, UR46 ;  /* 0x0000002eff027e24 */ /* 0x000fe2000f8e00ff */
[----:B------:R0:W-:Y:S04]  /*15a00*/  SYNCS.ARRIVE.TRANS64.A1T0 RZ, [R4+URZ+0x19c30], RZ ;  /* 0x019c30ff04ff79a7 */ /* 0x0001e8000810003f */
[----:B------:R-:W-:-:S13]  /*15a10*/  ISETP.NE.AND P0, PT, R2, 0x3, PT ;  /* 0x000000030200780c */ /* 0x000fda0003f05270 */
[----:B0-----:R-:W-:Y:S05]  /*15a20*/  @!P0 BRA `(.L_x_1138) ;  /* 0x0000000000048947 */ /* 0x001fea0003800000 */
[----:B------:R-:W-:Y:S01]  /*15a30*/  BPT.TRAP 0x1 ;  /* 0x000000040000795c */ /* 0x000fe20000300000 */
.L_x_1138:
[----:B------:R-:W-:Y:S01]  /*15a40*/  LOP3.LUT R3, R5, 0x1, RZ, 0x3c, !PT ;  /* 0x0000000105037812 */ /* 0x000fe200078e3cff */
[----:B------:R-:W-:Y:S01]  /*15a50*/  IMAD R2, R0, 0x8, R17 ;  /* 0x0000000800027824 */ /* 0x000fe200078e0211 */
[----:B------:R-:W-:Y:S02]  /*15a60*/  BSSY B0, `(.L_x_1139) ;  /* 0x0000004000007945 */ /* 0x000fe40003800000 */
[----:B------:R-:W-:-:S04]  /*15a70*/  SHF.L.U32 R3, R3, 0x1f, RZ ;  /* 0x0000001f03037819 */ /* 0x000fc800000006ff */
[----:B------:R-:W0:Y:S02]  /*15a80*/  SYNCS.PHASECHK.TRANS64.TRYWAIT P2, [R2+URZ+0x19c70], R3 ;  /* 0x019c7003020075a7 */ /* 0x000e24000804017f */
[----:B0-----:R-:W-:Y:S05]  /*15a90*/  @!P2 BRA `(.L_x_1140) ;  /* 0x000000340014a947 */ /* 0x001fea0003800000 */
.L_x_1221:
[----:B------:R-:W-:Y:S05]  /*15aa0*/  BSYNC B0 ;  /* 0x0000000000007941 */ /* 0x000fea0003800000 */
.L_x_1139:
[----:B--23--:R-:W-:-:S05]  /*15ab0*/  IMAD.U32 R4, RZ, RZ, UR44 ;  /* 0x0000002cff047e24 */ /* 0x00cfca000f8e00ff */
[----:B------:R-:W-:-:S13]  /*15ac0*/  ISETP.NE.AND P2, PT, R4, 0x3, PT ;  /* 0x000000030400780c */ /* 0x000fda0003f45270 */
[----:B------:R-:W-:Y:S05]  /*15ad0*/  @!P2 BRA `(.L_x_1141) ;  /* 0x000000000004a947 */ /* 0x000fea0003800000 */
[----:B------:R-:W-:Y:S01]  /*15ae0*/  BPT.TRAP 0x1 ;  /* 0x000000040000795c */ /* 0x000fe20000300000 */
.L_x_1141:
[----:B------:R-:W-:Y:S01]  /*15af0*/  SHF.L.U32 R4, R5, 0x1f, RZ ;  /* 0x0000001f05047819 */ /* 0x000fe200000006ff */
[----:B------:R-:W-:-:S03]  /*15b00*/  IMAD R3, R0, 0x3000, RZ ;  /* 0x0000300000037824 */ /* 0x000fc600078e02ff */
[----:B------:R-:W0:Y:S02]  /*15b10*/  SYNCS.PHASECHK.TRANS64.TRYWAIT P2, [R2+URZ+0x19c60], R4 ;  /* 0x019c6004020075a7 */ /* 0x000e24000804017f */
[----:B0-----:R-:W-:Y:S05]  /*15b20*/  @!P2 BRA `(.L_x_1142) ;  /* 0x000000340004a947 */ /* 0x001fea0003800000 */
.L_x_1222:
        /* <DEDUP_REMOVED lines=55> */
.L_x_1143:
[----:B--2---:R2:W-:Y:S01]  /*15ea0*/  SYNCS.ARRIVE.TRANS64.A1T0 RZ, [R2+URZ+0x19c50], RZ ;  /* 0x019c50ff02ff79a7 */ /* 0x0045e2000810003f */
[----:B------:R-:W-:Y:S06]  /*15eb0*/  BAR.SYNC.DEFER_BLOCKING 0x2, 0x80 ;  /* 0x0082000000007b1d */ /* 0x000fec0000010000 */
[----:B------:R-:W-:Y:S05]  /*15ec0*/  @!P0 BRA `(.L_x_1144) ;  /* 0x0000000000048947 */ /* 0x000fea0003800000 */
[----:B------:R-:W-:Y:S01]  /*15ed0*/  BPT.TRAP 0x1 ;  /* 0x000000040000795c */ /* 0x000fe20000300000 */
.L_x_1144:
[----:B0-----:R-:W-:Y:S02]  /*15ee0*/  VIADD R3, R2, 0x19c80 ;  /* 0x00019c8002037836 */ /* 0x001fe40000000000 */
[----:B------:R-:W-:Y:S02]  /*15ef0*/  IMAD.MOV.U32 R0, RZ, RZ, R22 ;  /* 0x000000ffff007224 */ /* 0x000fe400078e0016 */
[----:B------:R-:W-:Y:S01]  /*15f00*/  IMAD.MOV.U32 R5, RZ, RZ, R23 ;  /* 0x000000ffff057224 */ /* 0x000fe200078e0017 */
[----:B------:R-:W-:-:S04]  /*15f10*/  PRMT R3, R28, 0x654, R3 ;  /* 0x000006541c037816 */ /* 0x000fc80000000003 */
[----:B------:R3:W-:Y:S01]  /*15f20*/  SYNCS.ARRIVE.TRANS64.RED.A1T0 RZ, [R3+URZ], RZ ;  /* 0x000000ff03ff79a7 */ /* 0x0007e2000810043f */
[----:B------:R-:W-:Y:S05]  /*15f30*/  @P1 BRA `(.L_x_1145) ;  /* 0xfffffff000181947 */ /* 0x000fea000383ffff */
.L_x_1125:
        /* <DEDUP_REMOVED lines=9> */
[----:B---3--:R-:W2:Y:S01]  /*15fd0*/  LDC.64 R2, c[0x0][0xc60] ;  /* 0x00031800ff027b82 */ /* 0x008ea20000000a00 */
[----:B------:R-:W1:Y:S02]  /*15fe0*/  FLO.U32 R0, UR4 ;  /* 0x0000000400007d00 */ /* 0x000e6400080e0000 */
[----:B-1----:R-:W-:-:S06]  /*15ff0*/  ISETP.EQ.U32.AND P1, PT, R0, R5, PT ;  /* 0x000000050000720c */ /* 0x002fcc0003f22070 */
[----:B------:R-:W2:Y:S07]  /*16000*/  POPC R5, UR4 ;  /* 0x0000000400057d09 */ /* 0x000eae0008000000 */
[----:B--2---:R-:W2:Y:S01]  /*16010*/  @P1 ATOMG.E.ADD.STRONG.GPU PT, R3, desc[UR56][R2.64], R5 ;  /* 0x00000005020319a8 */ /* 0x004ea200081ee1f8 */
[----:B------:R-:W1:Y:S02]  /*16020*/  S2R R4, SR_LTMASK ;  /* 0x0000000000047919 */ /* 0x000e640000003900 */
[----:B-1----:R-:W-:-:S04]  /*16030*/  LOP3.LUT R4, R4, UR4, RZ, 0xc0, !PT ;  /* 0x0000000404047c12 */ /* 0x002fc8000f8ec0ff */
[----:B0-----:R-:W0:Y:S01]  /*16040*/  POPC R7, R4 ;  /* 0x0000000400077309 */ /* 0x001e220000000000 */
[----:B--2---:R-:W0:Y:S02]  /*16050*/  SHFL.IDX PT, R0, R3, R0, 0x1f ;  /* 0x00001f0003007589 */ /* 0x004e2400000e0000 */
[----:B0-----:R-:W-:-:S05]  /*16060*/  IADD3 R0, R0, UR47, R7 ;  /* 0x0000002f00007c10 */ /* 0x001fca000fffe007 */
[----:B------:R1:W-:Y:S02]  /*16070*/  STL [R1], R0 ;  /* 0x0000000001007387 */ /* 0x0003e40000100800 */
.L_x_1147:
[----:B------:R-:W-:Y:S05]  /*16080*/  BSYNC B0 ;  /* 0x0000000000007941 */ /* 0x000fea0003800000 */
.L_x_1146:
[----:B------:R-:W-:Y:S05]  /*16090*/  @!P0 BRA `(.L_x_1148) ;  /* 0x0000000000048947 */ /* 0x000fea0003800000 */
[----:B------:R-:W-:Y:S01]  /*160a0*/  BPT.TRAP 0x1 ;  /* 0x000000040000795c */ /* 0x000fe20000300000 */
.L_x_1148:
[----:B-1----:R-:W-:Y:S01]  /*160b0*/  LOP3.LUT R0, R23, 0x1, RZ, 0x3c, !PT ;  /* 0x0000000117007812 */ /* 0x002fe200078e3cff */
[----:B---3--:R-:W-:Y:S01]  /*160c0*/  IMAD R3, R22, 0x8, R17 ;  /* 0x0000000816037824 */ /* 0x008fe200078e0211 */
[----:B------:R-:W-:Y:S02]  /*160d0*/  BSSY B0, `(.L_x_1149) ;  /* 0x0000004000007945 */ /* 0x000fe40003800000 */
[----:B------:R-:W-:-:S04]  /*160e0*/  SHF.L.U32 R0, R0, 0x1f, RZ ;  /* 0x0000001f00007819 */ /* 0x000fc800000006ff */
[----:B------:R-:W1:Y:S02]  /*160f0*/  SYNCS.PHASECHK.TRANS64.TRYWAIT P1, [R3+URZ+0x19c70], R0 ;  /* 0x019c7000030075a7 */ /* 0x000e64000802017f */
[----:B-1----:R-:W-:Y:S05]  /*16100*/  @!P1 BRA `(.L_x_1150) ;  /* 0x0000002c00a09947 */ /* 0x002fea0003800000 */
.L_x_1223:
[----:B------:R-:W-:Y:S05]  /*16110*/  BSYNC B0 ;  /* 0x0000000000007941 */ /* 0x000fea0003800000 */
.L_x_1149:
[----:B------:R-:W-:-:S05]  /*16120*/  IMAD.U32 R2, RZ, RZ, UR44 ;  /* 0x0000002cff027e24 */ /* 0x000fca000f8e00ff */
[----:B------:R-:W-:-:S13]  /*16130*/  ISETP.NE.AND P1, PT, R2, 0x3, PT ;  /* 0x000000030200780c */ /* 0x000fda0003f25270 */
[----:B------:R-:W-:Y:S05]  /*16140*/  @!P1 BRA `(.L_x_1151) ;  /* 0x0000000000049947 */ /* 0x000fea0003800000 */
[----:B------:R-:W-:Y:S01]  /*16150*/  BPT.TRAP 0x1 ;  /* 0x000000040000795c */ /* 0x000fe20000300000 */
.L_x_1151:
[----:B-1----:R-:W-:-:S04]  /*16160*/  SHF.L.U32 R0, R23, 0x1f, RZ ;  /* 0x0000001f17007819 */ /* 0x002fc800000006ff */
[----:B------:R-:W1:Y:S02]  /*16170*/  SYNCS.PHASECHK.TRANS64.TRYWAIT P1, [R3+URZ+0x19c60], R0 ;  /* 0x019c6000030075a7 */ /* 0x000e64000802017f */
[----:B-1----:R-:W-:Y:S05]  /*16180*/  @!P1 BRA `(.L_x_1152) ;  /* 0x0000002c00949947 */ /* 0x002fea0003800000 */
.L_x_1224:
[----:B------:R-:W1:Y:S04]  /*16190*/  LDL R4, [R1+0x14] ;  /* 0x0000140001047983 */ /* 0x000e680000100800 */
[----:B------:R-:W2:Y:S04]  /*161a0*/  LDL R10, [R1+0xc] ;  /* 0x00000c00010a7983 */ /* 0x000ea80000100800 */
[----:B------:R-:W3:Y:S01]  /*161b0*/  LDL R12, [R1+0x10] ;  /* 0x00001000010c7983 */ /* 0x000ee20000100800 */
[----:B------:R-:W-:Y:S01]  /*161c0*/  IMAD R2, R22, 0x3000, RZ ;  /* 0x0000300016027824 */ /* 0x000fe200078e02ff */
[----:B------:R-:W-:Y:S05]  /*161d0*/  WARPSYNC.ALL ;  /* 0x0000000000007948 */ /* 0x000fea0003800000 */
[----:B-1----:R-:W-:-:S02]  /*161e0*/  LOP3.LUT R0, R2, R4, RZ, 0xfc, !PT ;  /* 0x0000000402007212 */ /* 0x002fc400078efcff */
[----:B--2---:R-:W-:-:S03]  /*161f0*/  LOP3.LUT R2, R2, R10, RZ, 0xfc, !PT ;  /* 0x0000000a02027212 */ /* 0x004fc600078efcff */
[C---:B------:R-:W-:Y:S02]  /*16200*/  IMAD.IADD R0, R17.reuse, 0x1, R0 ;  /* 0x0000000111007824 */ /* 0x040fe400078e0200 */
[----:B------:R-:W-:-:S03]  /*16210*/  IMAD.IADD R2, R17, 0x1, R2 ;  /* 0x0000000111027824 */ /* 0x000fc600078e0202 */
[----:B0-----:R-:W0:Y:S02]  /*16220*/  LDSM.16.MT88.4 R4, [R0+0x9000] ;  /* 0x009000000004783b */ /* 0x001e240000004200 */
        /* <DEDUP_REMOVED lines=46> */
.L_x_1153:
[----:B-1----:R1:W-:Y:S01]  /*16510*/  SYNCS.ARRIVE.TRANS64.A1T0 RZ, [R3+URZ+0x19c50], RZ ;  /* 0x019c50ff03ff79a7 */ /* 0x0023e2000810003f */
[----:B------:R-:W-:Y:S06]  /*16520*/  BAR.SYNC.DEFER_BLOCKING 0x2, 0x80 ;  /* 0x0082000000007b1d */ /* 0x000fec0000010000 */
[----:B------:R-:W-:Y:S05]  /*16530*/  @!P0 BRA `(.L_x_1154) ;  /* 0x0000000000048947 */ /* 0x000fea0003800000 */
[----:B------:R-:W-:Y:S01]  /*16540*/  BPT.TRAP 0x1 ;  /* 0x000000040000795c */ /* 0x000fe20000300000 */
.L_x_1154:
[----:B-1----:R-:W-:Y:S02]  /*16550*/  VIADD R3, R3, 0x19c80 ;  /* 0x00019c8003037836 */ /* 0x002fe40000000000 */
[----:B------:R-:W-:-:S03]  /*16560*/  VIADD R22, R22, 0x1 ;  /* 0x0000000116167836 */ /* 0x000fc60000000000 */
[----:B------:R-:W-:Y:S02]  /*16570*/  PRMT R3, R28, 0x654, R3 ;  /* 0x000006541c037816 */ /* 0x000fe40000000003 */
[C---:B------:R-:W-:Y:S02]  /*16580*/  ISETP.NE.AND P0, PT, R22.reuse, 0x2, PT ;  /* 0x000000021600780c */ /* 0x040fe40003f05270 */
[----:B------:R1:W-:Y:S02]  /*16590*/  SYNCS.ARRIVE.TRANS64.RED.A1T0 RZ, [R3+URZ], RZ ;  /* 0x000000ff03ff79a7 */ /* 0x0003e4000810043f */
[----:B------:R-:W-:Y:S02]  /*165a0*/  SEL R0, RZ, 0x1, P0 ;  /* 0x00000001ff007807 */ /* 0x000fe40000000000 */
[----:B------:R-:W-:Y:S02]  /*165b0*/  SEL R22, R22, RZ, P0 ;  /* 0x000000ff16167207 */ /* 0x000fe40000000000 */
[----:B------:R-:W-:-:S07]  /*165c0*/  LOP3.LUT R23, R23, R0, RZ, 0x3c, !PT ;  /* 0x0000000017177212 */ /* 0x000fce00078e3cff */
.L_x_1095:
[----:B------:R-:W-:Y:S05]  /*165d0*/  BSYNC B7 ;  /* 0x0000000000077941 */ /* 0x000fea0003800000 */
.L_x_1093:
[----:B------:R-:W-:-:S13]  /*165e0*/  LOP3.LUT P0, RZ, R16, 0x20, RZ, 0xc0, !PT ;  /* 0x0000002010ff7812 */ /* 0x000fda000780c0ff */
[----:B------:R-:W-:Y:S05]  /*165f0*/  @!P0 BRA `(.L_x_1155) ;  /* 0x0000000000308947 */ /* 0x000fea0003800000 */
[----:B------:R-:W2:Y:S08]  /*16600*/  S2UR UR4, SR_CgaCtaId ;  /* 0x00000000000479c3 */ /* 0x000eb00000008800 */
[----:B------:R-:W-:Y:S01]  /*16610*/  BAR.SYNC.DEFER_BLOCKING 0x5, 0x200 ;  /* 0x0148000000007b1d */ /* 0x000fe20000010000 */
[----:B------:R-:W-:Y:S01]  /*16620*/  MOV R17, 0x400 ;  /* 0x0000040000117802 */ /* 0x000fe20000000f00 */
[----:B--2---:R-:W-:-:S05]  /*16630*/  IMAD.U32 R28, RZ, RZ, UR4 ;  /* 0x00000004ff1c7e24 */ /* 0x004fca000f8e00ff */
[----:B------:R-:W-:-:S05]  /*16640*/  LEA R17, R28, R17, 0x18 ;  /* 0x000000111c117211 */ /* 0x000fca00078ec0ff */
[----:B------:R-:W2:Y:S04]  /*16650*/  LDS.128 R4, [R17+0x19cd0] ;  /* 0x019cd00011047984 */ /* 0x000ea80000000c00 */
[----:B--2---:R2:W-:Y:S01]  /*16660*/  STL.64 [R1], R4 ;  /* 0x0000000401007387 */ /* 0x0045e20000100a00 */
[----:B0-----:R-:W-:-:S03]  /*16670*/  IMAD.MOV.U32 R0, RZ, RZ, R7 ;  /* 0x000000ffff007224 */ /* 0x001fc600078e0007 */
[----:B------:R2:W-:Y:S02]  /*16680*/  STL [R1+0x8], R6 ;  /* 0x0000080601007387 */ /* 0x0005e40000100800 */
[----:B------:R-:W-:Y:S01]  /*16690*/  R2UR UR41, R0 ;  /* 0x00000000002972ca */ /* 0x000fe200000e0000 */
[----:B------:R-:W-:Y:S06]  /*166a0*/  BAR.ARV 0x4, 0x200 ;  /* 0x0108000000007b1d */ /* 0x000fec0000002000 */
[----:B------:R-:W-:Y:S08]  /*166b0*/  BRA `(.L_x_1156) ;  /* 0x0000000c00e87947 */ /* 0x000ff00003800000 */
.L_x_1155:
[----:B0-----:R-:W2:Y:S01]  /*166c0*/  LDL.LU R0, [R1] ;  /* 0x0000000001007983 */ /* 0x001ea20000300800 */
[----:B------:R-:W-:Y:S01]  /*166d0*/  ULDC UR4, c[0x0][0xc3c] ;  /* 0x00030f0000047ab9 */ /* 0x000fe20000000800 */
[----:B------:R-:W0:Y:S02]  /*166e0*/  S2R R2, SR_TID.X ;  /* 0x0000000000027919 */ /* 0x000e240000002100 */
[----:B0-----:R-:W-:-:S04]  /*166f0*/  LOP3.LUT R10, R2, 0x1f, RZ, 0xc0, !PT ;  /* 0x0000001f020a7812 */ /* 0x001fc800078ec0ff */
[C---:B------:R-:W-:Y:S01]  /*16700*/  ISETP.NE.AND P0, PT, R10.reuse, 0x1f, PT ;  /* 0x0000001f0a00780c */ /* 0x040fe20003f05270 */
[----:B------:R-:W-:-:S05]  /*16710*/  VIADD R7, R10, UR41 ;  /* 0x000000290a077c36 */ /* 0x000fca0008000000 */
[----:B------:R-:W-:Y:S01]  /*16720*/  ISETP.GE.OR P1, PT, R7, UR4, !P0 ;  /* 0x0000000407007c0c */ /* 0x000fe2000c726670 */
[----:B------:R-:W-:Y:S02]  /*16730*/  IMAD.MOV.U32 R8, RZ, RZ, RZ ;  /* 0x000000ffff087224 */ /* 0x000fe400078e00ff */
[----:B--2---:R-:W-:-:S10]  /*16740*/  IMAD.MOV.U32 R9, RZ, RZ, R0 ;  /* 0x000000ffff097224 */ /* 0x004fd400078e0000 */
[----:B-1----:R-:W0:Y:S01]  /*16750*/  @!P1 LDC.64 R2, c[0x0][0xc80] ;  /* 0x00032000ff029b82 */ /* 0x002e220000000a00 */
[----:B------:R-:W-:Y:S01]  /*16760*/  IMAD.MOV.U32 R0, RZ, RZ, RZ ;  /* 0x000000ffff007224 */ /* 0x000fe200078e00ff */
[----:B------:R-:W-:Y:S01]  /*16770*/  ISETP.GE.U32.AND P2, PT, R10, 0x2, PT ;  /* 0x000000020a00780c */ /* 0x000fe20003f46070 */
[----:B------:R-:W-:-:S05]  /*16780*/  ULDC UR4, c[0x0][0xc3c] ;  /* 0x00030f0000047ab9 */ /* 0x000fca0000000800 */
[----:B------:R-:W1:Y:S01]  /*16790*/  @!P1 LDC.64 R4, c[0x0][0xc78] ;  /* 0x00031e00ff049b82 */ /* 0x000e620000000a00 */
[----:B0-----:R-:W-:-:S05]  /*167a0*/  @!P1 IMAD.WIDE R2, R7, 0x4, R2 ;  /* 0x0000000407029825 */ /* 0x001fca00078e0202 */
[----:B------:R1:W2:Y:S02]  /*167b0*/  @!P1 LDG.E R0, desc[UR56][R2.64] ;  /* 0x0000003802009981 */ /* 0x0002a4000c1e1900 */
[----:B-1----:R-:W-:-:S05]  /*167c0*/  @!P1 IMAD.WIDE R2, R7, 0x4, R4 ;  /* 0x0000000407029825 */ /* 0x002fca00078e0204 */
[----:B------:R-:W2:Y:S01]  /*167d0*/  @!P1 LDG.E R8, desc[UR56][R2.64] ;  /* 0x0000003802089981 */ /* 0x000ea2000c1e1900 */
[C---:B------:R-:W-:Y:S02]  /*167e0*/  ISETP.NE.AND P1, PT, R10.reuse, RZ, PT ;  /* 0x000000ff0a00720c */ /* 0x040fe40003f25270 */
[C---:B------:R-:W-:Y:S02]  /*167f0*/  ISETP.GE.U32.AND P3, PT, R10.reuse, 0x4, PT ;  /* 0x000000040a00780c */ /* 0x040fe40003f66070 */
[C---:B------:R-:W-:Y:S02]  /*16800*/  ISETP.GE.U32.AND P4, PT, R10.reuse, 0x8, PT ;  /* 0x000000080a00780c */ /* 0x040fe40003f86070 */
[----:B------:R-:W-:Y:S02]  /*16810*/  ISETP.GE.U32.AND P5, PT, R10, 0x10, PT ;  /* 0x000000100a00780c */ /* 0x000fe40003fa6070 */
[----:B------:R-:W-:Y:S01]  /*16820*/  SHFL.IDX PT, R10, R9, 0x1, 0x1f ;  /* 0x00201f00090a7f89 */ /* 0x000fe200000e0000 */
[----:B--2---:R-:W-:-:S05]  /*16830*/  IMAD R4, R8, R0, RZ ;  /* 0x0000000008047224 */ /* 0x004fca00078e02ff */
[----:B------:R-:W0:Y:S02]  /*16840*/  SHFL.UP PT, R5, R4, 0x1, RZ ;  /* 0x0420000004057989 */ /* 0x000e2400000e00ff */
[----:B0-----:R-:W-:-:S05]  /*16850*/  SEL R5, R5, RZ, P1 ;  /* 0x000000ff05057207 */ /* 0x001fca0000800000 */
[----:B------:R-:W-:Y:S02]  /*16860*/  IMAD.IADD R5, R4, 0x1, R5 ;  /* 0x0000000104057824 */ /* 0x000fe400078e0205 */
[----:B------:R-:W-:Y:S04]  /*16870*/  SHFL.IDX PT, R4, R9, RZ, 0x1f ;  /* 0x00001fff09047589 */ /* 0x000fe800000e0000 */
[----:B------:R-:W0:Y:S02]  /*16880*/  SHFL.UP PT, R6, R5, 0x2, RZ ;  /* 0x0440000005067989 */ /* 0x000e2400000e00ff */
[----:B0-----:R-:W-:-:S05]  /*16890*/  SEL R6, R6, RZ, P2 ;  /* 0x000000ff06067207 */ /* 0x001fca0001000000 */
[----:B------:R-:W-:-:S05]  /*168a0*/  IMAD.IADD R6, R5, 0x1, R6 ;  /* 0x0000000105067824 */ /* 0x000fca00078e0206 */
[----:B------:R-:W0:Y:S02]  /*168b0*/  SHFL.UP PT, R7, R6, 0x4, RZ ;  /* 0x0480000006077989 */ /* 0x000e2400000e00ff */
[----:B0-----:R-:W-:-:S05]  /*168c0*/  SEL R7, R7, RZ, P3 ;  /* 0x000000ff07077207 */ /* 0x001fca0001800000 */
[----:B------:R-:W-:Y:S02]  /*168d0*/  IMAD.IADD R3, R6, 0x1, R7 ;  /* 0x0000000106037824 */ /* 0x000fe400078e0207 */
[----:B------:R-:W0:Y:S03]  /*168e0*/  LDC R7, c[0x0][0xc38] ;  /* 0x00030e00ff077b82 */ /* 0x000e260000000800 */
[----:B------:R-:W1:Y:S02]  /*168f0*/  SHFL.UP PT, R2, R3, 0x8, RZ ;  /* 0x0500000003027989 */ /* 0x000e6400000e00ff */
[----:B-1----:R-:W-:-:S05]  /*16900*/  SEL R2, R2, RZ, P4 ;  /* 0x000000ff02027207 */ /* 0x002fca0002000000 */
[----:B------:R-:W-:-:S05]  /*16910*/  IMAD.IADD R5, R3, 0x1, R2 ;  /* 0x0000000103057824 */ /* 0x000fca00078e0202 */
[----:B------:R-:W1:Y:S02]  /*16920*/  SHFL.UP PT, R2, R5, 0x10, RZ ;  /* 0x0600000005027989 */ /* 0x000e6400000e00ff */
[----:B-1----:R-:W-:-:S05]  /*16930*/  SEL R2, R2, RZ, P5 ;  /* 0x000000ff02027207 */ /* 0x002fca0002800000 */
[----:B------:R-:W-:Y:S02]  /*16940*/  IMAD.IADD R2, R5, 0x1, R2 ;  /* 0x0000000105027824 */ /* 0x000fe400078e0202 */
[----:B------:R-:W-:-:S03]  /*16950*/  IMAD.MOV.U32 R5, RZ, RZ, RZ ;  /* 0x000000ffff057224 */ /* 0x000fc600078e00ff */
[----:B------:R-:W0:Y:S02]  /*16960*/  SHFL.IDX PT, R6, R2, 0x1f, 0x1f ;  /* 0x03e01f0002067f89 */ /* 0x000e2400000e0000 */
[----:B0-----:R-:W-:-:S04]  /*16970*/  IMAD R3, R6, R7, RZ ;  /* 0x0000000706037224 */ /* 0x001fc800078e02ff */
[----:B------:R-:W-:-:S05]  /*16980*/  IMAD.IADD R6, R10, 0x1, R3 ;  /* 0x000000010a067824 */ /* 0x000fca00078e0203 */
[----:B------:R-:W-:-:S13]  /*16990*/  ISETP.GT.AND P6, PT, R6, R4, PT ;  /* 0x000000040600720c */ /* 0x000fda0003fc4270 */
[----:B------:R-:W-:Y:S05]  /*169a0*/  @P6 BRA `(.L_x_1157) ;  /* 0x0000000000986947 */ /* 0x000fea0003800000 */
.L_x_1159:
        /* <DEDUP_REMOVED lines=11> */
[----:B------:R0:W2:Y:S01]  /*16a60*/  @!P6 LDG.E R0, desc[UR56][R2.64] ;  /* 0x000000380200e981 */ /* 0x0000a2000c1e1900 */
[----:B------:R-:W-:Y:S01]  /*16a70*/  IMAD.MOV.U32 R8, RZ, RZ, RZ ;  /* 0x000000ffff087224 */ /* 0x000fe200078e00ff */
[----:B0-----:R-:W0:Y:S02]  /*16a80*/  @!P6 LDC.64 R2, c[0x0][0xc78] ;  /* 0x00031e00ff02eb82 */ /* 0x001e240000000a00 */
[----:B0-----:R-:W-:-:S05]  /*16a90*/  @!P6 IMAD.WIDE R2, R7, 0x4, R2 ;  /* 0x000000040702e825 */ /* 0x001fca00078e0202 */
[----:B------:R-:W2:Y:S02]  /*16aa0*/  @!P6 LDG.E R8, desc[UR56][R2.64] ;  /* 0x000000380208e981 */ /* 0x000ea4000c1e1900 */
[----:B--2---:R-:W-:-:S05]  /*16ab0*/  IMAD R12, R8, R0, RZ ;  /* 0x00000000080c7224 */ /* 0x004fca00078e02ff */
        /* <DEDUP_REMOVED lines=21> */
.L_x_1157:
        /* <DEDUP_REMOVED lines=12> */
[----:B------:R-:W-:-:S06]  /*16cd0*/  IMAD.U32 R5, RZ, RZ, UR5 ;  /* 0x00000005ff057e24 */ /* 0x000fcc000f8e00ff */
[----:B------:R3:W4:Y:S02]  /*16ce0*/  SHFL.IDX PT, R5, R2, R5, 0x1f ;  /* 0x00001f0502057589 */ /* 0x00072400000e0000 */
.L_x_1160:
[----:B0---4-:R-:W-:Y:S01]  /*16cf0*/  IMAD R3, R5, R7, R6 ;  /* 0x0000000705037224 */ /* 0x011fe200078e0206 */
[----:B--2---:R-:W-:Y:S01]  /*16d00*/  ISETP.NE.AND P0, PT, R8, 0x1, PT ;  /* 0x000000010800780c */ /* 0x004fe20003f05270 */
[----:B------:R-:W-:Y:S02]  /*16d10*/  UIADD3 UR41, UR4, UR41, URZ ;  /* 0x0000002904297290 */ /* 0x000fe4000fffe03f */
[----:B------:R-:W-:Y:S01]  /*16d20*/  IMAD.IADD R4, R4, 0x1, -R3 ;  /* 0x0000000104047824 */ /* 0x000fe200078e0a03 */
[----:B------:R0:W-:Y:S09]  /*16d30*/  STL [R1], R3 ;  /* 0x0000000301007387 */ /* 0x0001f20000100800 */
[----:B------:R-:W-:Y:S05]  /*16d40*/  @!P0 BRA `(.L_x_1161) ;  /* 0x0000000000e48947 */ /* 0x000fea0003800000 */
[----:B-1----:R-:W-:-:S04]  /*16d50*/  IABS R5, R0 ;  /* 0x0000000000057213 */ /* 0x002fc80000000000 */
[----:B------:R-:W1:Y:S08]  /*16d60*/  I2F.RP R6, R5 ;  /* 0x0000000500067306 */ /* 0x000e700000209400 */
[----:B-1----:R-:W1:Y:S02]  /*16d70*/  MUFU.RCP R6, R6 ;  /* 0x0000000600067308 */ /* 0x002e640000001000 */
[----:B-1----:R-:W-:-:S06]  /*16d80*/  VIADD R7, R6, 0xffffffe ;  /* 0x0ffffffe06077836 */ /* 0x002fcc0000000000 */
[----:B0-----:R-:W3:Y:S02]  /*16d90*/  F2I.FTZ.U32.TRUNC.NTZ R3, R7 ;  /* 0x0000000700037305 */ /* 0x001ee4000021f000 */
[----:B---3--:R-:W-:-:S04]  /*16da0*/  IMAD.MOV R2, RZ, RZ, -R3 ;  /* 0x000000ffff027224 */ /* 0x008fc800078e0a03 */
        /* <DEDUP_REMOVED lines=12> */
[----:B------:R-:W-:Y:S02]  /*16e70*/  ISETP.GE.U32.AND P0, PT, R2, R5, PT ;  /* 0x000000050200720c */ /* 0x000fe40003f06070 */
[----:B------:R-:W-:-:S04]  /*16e80*/  IABS R5, R8 ;  /* 0x0000000800057213 */ /* 0x000fc80000000000 */
        /* <DEDUP_REMOVED lines=9> */
[----:B------:R-:W-:-:S04]  /*16f20*/  LOP3.LUT R3, R4, R0, RZ, 0x3c, !PT ;  /* 0x0000000004037212 */ /* 0x000fc800078e3cff */
[----:B------:R-:W-:Y:S01]  /*16f30*/  ISETP.GE.AND P2, PT, R3, RZ, PT ;  /* 0x000000ff0300720c */ /* 0x000fe20003f46270 */
[----:B------:R-:W-:Y:S01]  /*16f40*/  IMAD.MOV.U32 R3, RZ, RZ, R6 ;  /* 0x000000ffff037224 */ /* 0x000fe200078e0006 */
[----:B------:R-:W-:-:S05]  /*16f50*/  IABS R6, R8 ;  /* 0x0000000800067213 */ /* 0x000fca0000000000 */
[----:B------:R-:W-:-:S06]  /*16f60*/  IMAD.MOV R6, RZ, RZ, -R6 ;  /* 0x000000ffff067224 */ /* 0x000fcc00078e0a06 */
[----:B------:R-:W-:Y:S01]  /*16f70*/  @!P2 IMAD.MOV R3, RZ, RZ, -R3 ;  /* 0x000000ffff03a224 */ /* 0x000fe200078e0a03 */
[----:B------:R-:W-:-:S04]  /*16f80*/  @!P1 LOP3.LUT R3, RZ, R0, RZ, 0x33, !PT ;  /* 0x00000000ff039212 */ /* 0x000fc800078e33ff */
[----:B------:R-:W-:-:S05]  /*16f90*/  IABS R7, R3 ;  /* 0x0000000300077213 */ /* 0x000fca0000000000 */
[----:B------:R-:W-:-:S04]  /*16fa0*/  IMAD.HI.U32 R2, R2, R7, RZ ;  /* 0x0000000702027227 */ /* 0x000fc800078e00ff */
[----:B------:R-:W-:-:S05]  /*16fb0*/  IMAD R6, R2, R6, R7 ;  /* 0x0000000602067224 */ /* 0x000fca00078e0207 */
[----:B------:R-:W-:-:S13]  /*16fc0*/  ISETP.GT.U32.AND P1, PT, R5, R6, PT ;  /* 0x000000060500720c */ /* 0x000fda0003f24070 */
[----:B------:R-:W-:Y:S02]  /*16fd0*/  @!P1 IMAD.IADD R6, R6, 0x1, -R5 ;  /* 0x0000000106069824 */ /* 0x000fe400078e0a05 */
[----:B------:R-:W-:Y:S01]  /*16fe0*/  @!P1 VIADD R2, R2, 0x1 ;  /* 0x0000000102029836 */ /* 0x000fe20000000000 */
[----:B------:R-:W-:Y:S02]  /*16ff0*/  ISETP.NE.AND P1, PT, R8, RZ, PT ;  /* 0x000000ff0800720c */ /* 0x000fe40003f25270 */
[----:B------:R-:W-:Y:S01]  /*17000*/  ISETP.GE.U32.AND P0, PT, R6, R5, PT ;  /* 0x000000050600720c */ /* 0x000fe20003f06070 */
[----:B------:R-:W-:-:S04]  /*17010*/  IMAD.MOV R5, RZ, RZ, -R3 ;  /* 0x000000ffff057224 */ /* 0x000fc800078e0a03 */
[----:B------:R-:W-:Y:S01]  /*17020*/  IMAD R4, R0, R5, R4 ;  /* 0x0000000500047224 */ /* 0x000fe200078e0204 */
[----:B------:R-:W-:-:S04]  /*17030*/  LOP3.LUT R5, R3, R8, RZ, 0x3c, !PT ;  /* 0x0000000803057212 */ /* 0x000fc800078e3cff */
[----:B------:R-:W-:-:S03]  /*17040*/  ISETP.GE.AND P2, PT, R5, RZ, PT ;  /* 0x000000ff0500720c */ /* 0x000fc60003f46270 */
[----:B------:R-:W-:-:S10]  /*17050*/  @P0 VIADD R2, R2, 0x1 ;  /* 0x0000000102020836 */ /* 0x000fd40000000000 */
[----:B------:R-:W-:Y:S01]  /*17060*/  @!P2 IMAD.MOV R2, RZ, RZ, -R2 ;  /* 0x000000ffff02a224 */ /* 0x000fe200078e0a02 */
[----:B------:R-:W-:-:S05]  /*17070*/  @!P1 LOP3.LUT R2, RZ, R8, RZ, 0x33, !PT ;  /* 0x00000008ff029212 */ /* 0x000fca00078e33ff */
[--C-:B------:R-:W-:Y:S02]  /*17080*/  IMAD.MOV R5, RZ, RZ, -R2.reuse ;  /* 0x000000ffff057224 */ /* 0x100fe400078e0a02 */
[C---:B------:R-:W-:Y:S02]  /*17090*/  IMAD R2, R8.reuse, 0x1000000, R2 ;  /* 0x0100000008027824 */ /* 0x040fe400078e0202 */
[----:B------:R-:W-:-:S04]  /*170a0*/  IMAD R3, R8, R5, R3 ;  /* 0x0000000508037224 */ /* 0x000fc800078e0203 */
[----:B------:R-:W-:-:S05]  /*170b0*/  IMAD R2, R3, 0x10000, R2 ;  /* 0x0001000003027824 */ /* 0x000fca00078e0202 */
[----:B------:R0:W-:Y:S01]  /*170c0*/  STL [R1+0x8], R2 ;  /* 0x0000080201007387 */ /* 0x0001e20000100800 */
[----:B------:R-:W-:Y:S05]  /*170d0*/  BRA `(.L_x_1162) ;  /* 0x0000000400007947 */ /* 0x000fea0003800000 */
.L_x_1161:
[----:B------:R-:W-:Y:S02]  /*170e0*/  ULDC.64 UR4, c[0x0][0xc90] ;  /* 0x0003240000047ab9 */ /* 0x000fe40000000a00 */
[----:B------:R-:W-:-:S06]  /*170f0*/  UIMAD.WIDE UR4, UR41, 0x4, UR4 ;  /* 0x00000004290478a5 */ /* 0x000fcc000f8e0204 */
[----:B---3--:R-:W-:Y:S02]  /*17100*/  IMAD.U32 R2, RZ, RZ, UR4 ;  /* 0x00000004ff027e24 */ /* 0x008fe4000f8e00ff */
[----:B0-----:R-:W-:-:S05]  /*17110*/  IMAD.U32 R3, RZ, RZ, UR5 ;  /* 0x00000005ff037e24 */ /* 0x001fca000f8e00ff */
[----:B------:R-:W1:Y:S02]  /*17120*/  LDG.E R6, desc[UR56][R2.64] ;  /* 0x0000003802067981 */ /* 0x000e64000c1e1900 */
[----:B-1----:R-:W-:-:S05]  /*17130*/  IMAD R5, R0, R6, RZ ;  /* 0x0000000600057224 */ /* 0x002fca00078e02ff */
[----:B------:R-:W-:-:S04]  /*17140*/  IABS R8, R5 ;  /* 0x0000000500087213 */ /* 0x000fc80000000000 */
        /* <DEDUP_REMOVED lines=26> */
[----:B------:R-:W-:-:S03]  /*172f0*/  IMAD R5, R5, R2, R4 ;  /* 0x0000000205057224 */ /* 0x000fc600078e0204 */
[----:B------:R-:W-:-:S04]  /*17300*/  VIADDMNMX R6, R3, R7, R6, PT ;  /* 0x0000000703067246 */ /* 0x000fc80003800106 */
        /* <DEDUP_REMOVED lines=19> */
[----:B------:R-:W-:Y:S02]  /*17440*/  LOP3.LUT R2, R5, R6, RZ, 0x3c, !PT ;  /* 0x0000000605027212 */ /* 0x000fe400078e3cff */
[----:B------:R-:W-:Y:S02]  /*17450*/  IADD3 R5, R8, 0x1000000, R5 ;  /* 0x0100000008057810 */ /* 0x000fe40007ffe005 */
[----:B------:R-:W-:-:S07]  /*17460*/  ISETP.GE.AND P2, PT, R2, RZ, PT ;  /* 0x000000ff0200720c */ /* 0x000fce0003f46270 */
[----:B------:R-:W-:-:S04]  /*17470*/  @P0 VIADD R9, R9, 0x1 ;  /* 0x0000000109090836 */ /* 0x000fc80000000000 */
[----:B------:R-:W-:-:S04]  /*17480*/  IMAD.MOV.U32 R4, RZ, RZ, R9 ;  /* 0x000000ffff047224 */ /* 0x000fc800078e0009 */
[----:B------:R-:W-:Y:S01]  /*17490*/  @!P2 IMAD.MOV R4, RZ, RZ, -R4 ;  /* 0x000000ffff04a224 */ /* 0x000fe200078e0a04 */
[----:B------:R-:W-:Y:S01]  /*174a0*/  @!P1 LOP3.LUT R4, RZ, R6, RZ, 0x33, !PT ;  /* 0x00000006ff049212 */ /* 0x000fe200078e33ff */
[----:B------:R-:W-:-:S04]  /*174b0*/  IMAD.MOV R6, RZ, RZ, -R6 ;  /* 0x000000ffff067224 */ /* 0x000fc800078e0a06 */
[----:B------:R-:W-:-:S05]  /*174c0*/  IMAD R2, R4, R6, R5 ;  /* 0x0000000604027224 */ /* 0x000fca00078e0205 */
[----:B------:R1:W-:Y:S02]  /*174d0*/  STL [R1+0x8], R2 ;  /* 0x0000080201007387 */ /* 0x0003e40000100800 */
.L_x_1162:
[----:B------:R-:W-:-:S05]  /*174e0*/  LOP3.LUT R3, RZ, R4, RZ, 0x33, !PT ;  /* 0x00000004ff037212 */ /* 0x000fca00078e33ff */
[----:B------:R-:W-:-:S05]  /*174f0*/  IMAD.IADD R0, R0, 0x1, R3 ;  /* 0x0000000100007824 */ /* 0x000fca00078e0203 */
[----:B------:R2:W-:Y:S01]  /*17500*/  STL [R1+0x4], R0 ;  /* 0x0000040001007387 */ /* 0x0005e20000100800 */
[----:B------:R-:W-:Y:S05]  /*17510*/  BRA `(.L_x_1163) ;  /* 0x0000000000107947 */ /* 0x000fea0003800000 */
.L_x_1158:
[----:B------:R0:W-:Y:S01]  /*17520*/  STL [R1], R4 ;  /* 0x0000000401007387 */ /* 0x0001e20000100800 */
[----:B------:R-:W-:-:S03]  /*17530*/  ULDC UR41, c[0x0][0xc3c] ;  /* 0x00030f0000297ab9 */ /* 0x000fc60000000800 */
[----:B------:R0:W-:Y:S04]  /*17540*/  STL [R1+0x4], RZ ;  /* 0x000004ff01007387 */ /* 0x0001e80000100800 */
[----:B------:R0:W-:Y:S02]  /*17550*/  STL [R1+0x8], RZ ;  /* 0x000008ff01007387 */ /* 0x0001e40000100800 */
.L_x_1163:
[----:B------:R-:W3:Y:S04]  /*17560*/  LDL R3, [R1+0x4] ;  /* 0x0000040001037983 */ /* 0x000ee80000100800 */
[----:B01----:R-:W4:Y:S04]  /*17570*/  LDL R2, [R1+0x8] ;  /* 0x0000080001027983 */ /* 0x003f280000100800 */
[----:B------:R-:W5:Y:S01]  /*17580*/  LDL R4, [R1] ;  /* 0x0000000001047983 */ /* 0x000f620000100800 */
[----:B--2---:R-:W0:Y:S02]  /*17590*/  S2R R0, SR_TID.X ;  /* 0x0000000000007919 */ /* 0x004e240000002100 */
[----:B0-----:R-:W-:Y:S01]  /*175a0*/  LOP3.LUT R0, R0, 0x1f, RZ, 0xc0, !PT ;  /* 0x0000001f00007812 */ /* 0x001fe200078ec0ff */
[----:B------:R-:W-:Y:S03]  /*175b0*/  BAR.SYNC.DEFER_BLOCKING 0x4, 0x200 ;  /* 0x0108000000007b1d */ /* 0x000fe60000010000 */
[----:B------:R-:W-:-:S13]  /*175c0*/  ISETP.NE.AND P0, PT, R0, RZ, PT ;  /* 0x000000ff0000720c */ /* 0x000fda0003f05270 */
[----:B------:R-:W0:Y:S01]  /*175d0*/  @!P0 S2R R28, SR_CgaCtaId ;  /* 0x00000000001c8919 */ /* 0x000e220000008800 */
[----:B------:R-:W-:-:S04]  /*175e0*/  IMAD.U32 R0, RZ, RZ, UR41 ;  /* 0x00000029ff007e24 */ /* 0x000fc8000f8e00ff */
[----:B------:R-:W-:Y:S02]  /*175f0*/  @!P0 IMAD.MOV.U32 R7, RZ, RZ, R0 ;  /* 0x000000ffff078224 */ /* 0x000fe400078e0000 */
[----:B---3--:R-:W-:Y:S01]  /*17600*/  IMAD.MOV.U32 R5, RZ, RZ, R3 ;  /* 0x000000ffff057224 */ /* 0x008fe200078e0003 */
[----:B------:R-:W-:Y:S01]  /*17610*/  @!P0 MOV R3, 0x400 ;  /* 0x0000040000038802 */ /* 0x000fe20000000f00 */
[----:B----4-:R-:W-:-:S03]  /*17620*/  IMAD.MOV.U32 R6, RZ, RZ, R2 ;  /* 0x000000ffff067224 */ /* 0x010fc600078e0002 */
[----:B0-----:R-:W-:-:S05]  /*17630*/  @!P0 LEA R17, R28, R3, 0x18 ;  /* 0x000000031c118211 */ /* 0x001fca00078ec0ff */
[----:B-----5:R0:W-:Y:S01]  /*17640*/  @!P0 STS.128 [R17+0x19cd0], R4 ;  /* 0x019cd00411008388 */ /* 0x0201e20000000c00 */
[----:B------:R-:W-:Y:S06]  /*17650*/  BAR.ARV 0x5, 0x200 ;  /* 0x0148000000007b1d */ /* 0x000fec0000002000 */
.L_x_1156:
[----:B------:R-:W-:Y:S02]  /*17660*/  ULDC UR4, c[0x0][0xc3c] ;  /* 0x00030f0000047ab9 */ /* 0x000fe40000000800 */
[----:B------:R-:W-:-:S06]  /*17670*/  UISETP.GE.AND UP0, UPT, UR41, UR4, UPT ;  /* 0x000000042900728c */ /* 0x000fcc000bf06270 */
[----:B------:R-:W-:-:S13]  /*17680*/  PLOP3.LUT P0, PT, PT, PT, UP0, 0x80, 0x0 ;  /* 0x000000000000781c */ /* 0x000fda0003f0f008 */
[----:B------:R-:W-:Y:S05]  /*17690*/  @!P0 BRA `(.L_x_1164) ;  /* 0xffffffac00588947 */ /* 0x000fea000383ffff */
.L_x_1082:
[----:B-1----:R-:W3:Y:S01]  /*176a0*/  LDL.LU R0, [R1+0x1c] ;  /* 0x00001c0001007983 */ /* 0x002ee20000300800 */
[----:B------:R-:W-:Y:S01]  /*176b0*/  BSSY B0, `(.L_x_1165) ;  /* 0x000000b000007945 */ /* 0x000fe20003800000 */
[----:B0-2---:R-:W0:Y:S01]  /*176c0*/  S2R R5, SR_CgaCtaId ;  /* 0x0000000000057919 */ /* 0x005e220000008800 */
[----:B---3--:R-:W-:-:S05]  /*176d0*/  VIADD R0, R0, 0x1 ;  /* 0x0000000100007836 */ /* 0x008fca0000000000 */
[----:B------:R-:W-:-:S04]  /*176e0*/  LEA.HI R2, R0, R0, RZ, 0x1 ;  /* 0x0000000000027211 */ /* 0x000fc800078f08ff */
[----:B------:R-:W-:Y:S02]  /*176f0*/  LOP3.LUT R3, R2, 0xfffffffe, RZ, 0xc0, !PT ;  /* 0xfffffffe02037812 */ /* 0x000fe400078ec0ff */
[----:B------:R-:W-:-:S03]  /*17700*/  MOV R2, 0x400 ;  /* 0x0000040000027802 */ /* 0x000fc60000000f00 */
[----:B------:R-:W-:Y:S01]  /*17710*/  IMAD.IADD R0, R0, 0x1, -R3 ;  /* 0x0000000100007824 */ /* 0x000fe200078e0a03 */
[----:B0-----:R-:W-:-:S04]  /*17720*/  LEA R5, R5, R2, 0x18 ;  /* 0x0000000205057211 */ /* 0x001fc800078ec0ff */
[----:B------:R-:W-:-:S04]  /*17730*/  SHF.L.U32 R0, R0, 0x1f, RZ ;  /* 0x0000001f00007819 */ /* 0x000fc800000006ff */
[----:B------:R-:W0:Y:S02]  /*17740*/  SYNCS.PHASECHK.TRANS64.TRYWAIT P0, [R5+URZ+0x19c20], R0 ;  /* 0x019c2000050075a7 */ /* 0x000e24000800017f */
[----:B0-----:R-:W-:Y:S05]  /*17750*/  @!P0 BRA `(.L_x_1166) ;  /* 0x0000001800348947 */ /* 0x001fea0003800000 */
.L_x_1225:
[----:B------:R-:W-:Y:S05]  /*17760*/  BSYNC B0 ;  /* 0x0000000000007941 */ /* 0x000fea0003800000 */
.L_x_1165:
[----:B------:R-:W-:-:S03]  /*17770*/  UMOV UR4, 0xffffffff ;  /* 0xffffffff00047882 */ /* 0x000fc60000000000 */
[----:B------:R-:W-:Y:S05]  /*17780*/  BRA.DIV UR4, `(.L_x_1167) ;  /* 0x0000001a043c7947 */ /* 0x000fea000b800000 */
[----:B0-----:R-:W0:Y:S02]  /*17790*/  S2R R0, SR_TID.X ;  /* 0x0000000000007919 */ /* 0x001e240000002100 */
[----:B0-----:R-:W-:-:S04]  /*177a0*/  SHF.R.U32.HI R0, RZ, 0x5, R0 ;  /* 0x00000005ff007819 */ /* 0x001fc80000011600 */
[----:B------:R-:W-:-:S05]  /*177b0*/  LOP3.LUT R0, R0, 0x3, RZ, 0xc0, !PT ;  /* 0x0000000300007812 */ /* 0x000fca00078ec0ff */
[----:B------:R0:W1:Y:S02]  /*177c0*/  SHFL.IDX PT, R14, R0, RZ, 0x1f ;  /* 0x00001fff000e7589 */ /* 0x00006400000e0000 */
.L_x_1228:
[----:B-1----:R-:W-:Y:S01]  /*177d0*/  ISETP.NE.AND P0, PT, R14, RZ, PT ;  /* 0x000000ff0e00720c */ /* 0x002fe20003f05270 */
[----:B------:R-:W-:-:S12]  /*177e0*/  BSSY B0, `(.L_x_1168) ;  /* 0x000002c000007945 */ /* 0x000fd80003800000 */
[----:B------:R-:W-:Y:S05]  /*177f0*/  @P0 BRA `(.L_x_1169) ;  /* 0x0000000000a80947 */ /* 0x000fea0003800000 */
[----:B------:R-:W-:-:S03]  /*17800*/  UMOV UR4, 0xffffffff ;  /* 0xffffffff00047882 */ /* 0x000fc60000000000 */
[----:B------:R-:W-:Y:S05]  /*17810*/  BRA.DIV UR4, `(.L_x_1170) ;  /* 0x0000001a044c7947 */ /* 0x000fea000b800000 */
[----:B------:R-:W-:-:S13]  /*17820*/  ELECT P6, URZ, PT ;  /* 0x00000000003f782f */ /* 0x000fda00038c0000 */
.L_x_1231:
[----:B------:R-:W-:Y:S05]  /*17830*/  @!P6 BRA `(.L_x_1169) ;  /* 0x000000000098e947 */ /* 0x000fea0003800000 */
[----:B------:R-:W-:-:S06]  /*17840*/  ULOP3.LUT UR4, UR36, 0x2, URZ, 0xfc, !UPT ;  /* 0x0000000224047892 */ /* 0x000fcc000f8efc3f */
[----:B0-----:R-:W-:-:S05]  /*17850*/  IMAD.U32 R0, RZ, RZ, UR4 ;  /* 0x00000004ff007e24 */ /* 0x001fca000f8e00ff */
[----:B------:R-:W-:-:S13]  /*17860*/  ISETP.NE.AND P0, PT, R0, 0x3, PT ;  /* 0x000000030000780c */ /* 0x000fda0003f05270 */
[----:B------:R-:W-:Y:S05]  /*17870*/  @!P0 BRA `(.L_x_1171) ;  /* 0x0000000000048947 */ /* 0x000fea0003800000 */
[----:B------:R-:W-:Y:S01]  /*17880*/  BPT.TRAP 0x1 ;  /* 0x000000040000795c */ /* 0x000fe20000300000 */
.L_x_1171:
[C---:B------:R-:W-:Y:S01]  /*17890*/  IMAD R3, R22.reuse, 0x8, R5 ;  /* 0x0000000816037824 */ /* 0x040fe200078e0205 */
[----:B------:R-:W-:Y:S01]  /*178a0*/  SHF.L.U32 R2, R23, 0x1f, RZ ;  /* 0x0000001f17027819 */ /* 0x000fe200000006ff */
[----:B------:R-:W-:-:S03]  /*178b0*/  VIADD R22, R22, 0x1 ;  /* 0x0000000116167836 */ /* 0x000fc60000000000 */
[----:B------:R-:W0:Y:S02]  /*178c0*/  SYNCS.PHASECHK.TRANS64.TRYWAIT P1, [R3+URZ+0x19c40], R2 ;  /* 0x019c4002030075a7 */ /* 0x000e24000802017f */
[----:B------:R-:W-:-:S04]  /*178d0*/  ISETP.NE.AND P2, PT, R22, 0x2, PT ;  /* 0x000000021600780c */ /* 0x000fc80003f45270 */
[----:B------:R-:W-:Y:S01]  /*178e0*/  SEL R0, RZ, 0x1, P2 ;  /* 0x00000001ff007807 */ /* 0x000fe20001000000 */
[----:B0-----:R-:W-:Y:S08]  /*178f0*/  @!P1 BRA `(.L_x_1172) ;  /* 0x0000001800349947 */ /* 0x001ff00003800000 */
.L_x_1232:
[----:B------:R-:W-:Y:S02]  /*17900*/  SEL R22, R22, RZ, P2 ;  /* 0x000000ff16167207 */ /* 0x000fe40001000000 */
[----:B------:R-:W-:Y:S01]  /*17910*/  LOP3.LUT R0, R23, R0, RZ, 0x3c, !PT ;  /* 0x0000000017007212 */ /* 0x000fe200078e3cff */
[----:B------:R-:W-:Y:S06]  /*17920*/  @!P0 BRA `(.L_x_1173) ;  /* 0x0000000000048947 */ /* 0x000fec0003800000 */
[----:B------:R-:W-:Y:S01]  /*17930*/  BPT.TRAP 0x1 ;  /* 0x000000040000795c */ /* 0x000fe20000300000 */
.L_x_1173:
[----:B------:R-:W-:Y:S01]  /*17940*/  IMAD R5, R22, 0x8, R5 ;  /* 0x0000000816057824 */ /* 0x000fe200078e0205 */
[----:B------:R-:W-:-:S04]  /*17950*/  SHF.L.U32 R0, R0, 0x1f, RZ ;  /* 0x0000001f00007819 */ /* 0x000fc800000006ff */
[----:B------:R-:W1:Y:S02]  /*17960*/  SYNCS.PHASECHK.TRANS64.TRYWAIT P1, [R5+URZ+0x19c40], R0 ;  /* 0x019c4000050075a7 */ /* 0x000e64000802017f */
[----:B-1----:R-:W-:Y:S05]  /*17970*/  @!P1 BRA `(.L_x_1174) ;  /* 0x0000001800289947 */ /* 0x002fea0003800000 */
.L_x_1233:
[----:B------:R-:W-:Y:S05]  /*17980*/  @!P0 BRA `(.L_x_1175) ;  /* 0x0000000000048947 */ /* 0x000fea0003800000 */
[----:B------:R-:W-:Y:S01]  /*17990*/  BPT.TRAP 0x1 ;  /* 0x000000040000795c */ /* 0x000fe20000300000 */
.L_x_1175:
[----:B------:R-:W2:Y:S02]  /*179a0*/  SYNCS.PHASECHK.TRANS64.TRYWAIT P1, [R3+URZ+0x19c60], R2 ;  /* 0x019c6002030075a7 */ /* 0x000ea4000802017f */
[----:B--2---:R-:W-:Y:S05]  /*179b0*/  @!P1 BRA `(.L_x_1176) ;  /* 0x00000018002c9947 */ /* 0x004fea0003800000 */
.L_x_1234:
[----:B------:R-:W-:Y:S05]  /*179c0*/  @!P0 BRA `(.L_x_1177) ;  /* 0x0000000000048947 */ /* 0x000fea0003800000 */
[----:B------:R-:W-:Y:S01]  /*179d0*/  BPT.TRAP 0x1 ;  /* 0x000000040000795c */ /* 0x000fe20000300000 */
.L_x_1177:
[----:B------:R-:W3:Y:S02]  /*179e0*/  SYNCS.PHASECHK.TRANS64.TRYWAIT P1, [R5+URZ+0x19c60], R0 ;  /* 0x019c6000050075a7 */ /* 0x000ee4000802017f */
[----:B---3--:R-:W-:Y:S05]  /*179f0*/  @!P1 BRA `(.L_x_1178) ;  /* 0x0000001800309947 */ /* 0x008fea0003800000 */
.L_x_1235:
[----:B------:R-:W-:Y:S05]  /*17a00*/  @!P0 BRA `(.L_x_1179) ;  /* 0x0000000000048947 */ /* 0x000fea0003800000 */
[----:B------:R-:W-:Y:S01]  /*17a10*/  BPT.TRAP 0x1 ;  /* 0x000000040000795c */ /* 0x000fe20000300000 */
.L_x_1179:
[----:B------:R-:W4:Y:S02]  /*17a20*/  SYNCS.PHASECHK.TRANS64.TRYWAIT P1, [R3+URZ+0x19c80], R2 ;  /* 0x019c8002030075a7 */ /* 0x000f24000802017f */
[----:B----4-:R-:W-:Y:S05]  /*17a30*/  @!P1 BRA `(.L_x_1180) ;  /* 0x0000001800349947 */ /* 0x010fea0003800000 */
.L_x_1236:
[----:B------:R-:W-:Y:S05]  /*17a40*/  @!P0 BRA `(.L_x_1181) ;  /* 0x0000000000048947 */ /* 0x000fea0003800000 */
[----:B------:R-:W-:Y:S01]  /*17a50*/  BPT.TRAP 0x1 ;  /* 0x000000040000795c */ /* 0x000fe20000300000 */
.L_x_1181:
[----:B------:R0:W0:Y:S02]  /*17a60*/  SYNCS.PHASECHK.TRANS64.TRYWAIT P0, [R5+URZ+0x19c80], R0 ;  /* 0x019c8000050075a7 */ /* 0x000024000800017f */
[----:B0-----:R-:W-:Y:S05]  /*17a70*/  @!P0 NANOSLEEP.SYNCS 0x989680 ;  /* 0x009896800000895d */ /* 0x001fea0003900000 */
[----:B------:R-:W0:Y:S02]  /*17a80*/  @!P0 SYNCS.PHASECHK.TRANS64 P0, [R5+URZ+0x19c80], R0 ;  /* 0x019c8000050085a7 */ /* 0x000e24000800007f */
[----:B0-----:R-:W-:Y:S05]  /*17a90*/  @!P0 BRA `(.L_x_1181) ;  /* 0xfffffffc00f08947 */ /* 0x001fea000383ffff */
.L_x_1169:
[----:B------:R-:W-:Y:S05]  /*17aa0*/  BSYNC B0 ;  /* 0x0000000000007941 */ /* 0x000fea0003800000 */
.L_x_1168:
[----:B------:R-:W-:Y:S05]  /*17ab0*/  EXIT ;  /* 0x000000000000794d */ /* 0x000fea0003800000 */
.L_x_982:
[----:B0-----:R-:W-:-:S04]  /*17ac0*/  IMAD.U32 R3, RZ, RZ, UR46 ;  /* 0x0000002eff037e24 */ /* 0x001fc8000f8e00ff */
[----:B------:R0:W1:Y:S03]  /*17ad0*/  SYNCS.PHASECHK.TRANS64.TRYWAIT P1, [R3+URZ+0x19c00], R0 ;  /* 0x019c0000030075a7 */ /* 0x000066000802017f */
[----:B-1----:R-:W-:Y:S05]  /*17ae0*/  @!P1 NANOSLEEP.SYNCS 0x989680 ;  /* 0x009896800000995d */ /* 0x002fea0003900000 */
[----:B------:R-:W1:Y:S02]  /*17af0*/  @!P1 SYNCS.PHASECHK.TRANS64 P1, [R3+URZ+0x19c00], R0 ;  /* 0x019c0000030095a7 */ /* 0x000e64000802007f */
[----:B-1----:R-:W-:Y:S05]  /*17b00*/  @!P1 BRA `(.L_x_982) ;  /* 0xfffffffc00ec9947 */ /* 0x002fea000383ffff */
[----:B------:R-:W-:Y:S05]  /*17b10*/  BRA `(.L_x_1182) ;  /* 0xfffffea400e87947 */ /* 0x000fea000383ffff */
.L_x_986:
[----:B-1----:R1:W2:Y:S02]  /*17b20*/  SYNCS.PHASECHK.TRANS64.TRYWAIT P1, [R3+URZ+0x19c30], R0 ;  /* 0x019c3000030075a7 */ /* 0x0022a4000802017f */
[----:B--2---:R-:W-:Y:S05]  /*17b30*/  @!P1 NANOSLEEP.SYNCS 0x989680 ;  /* 0x009896800000995d */ /* 0x004fea0003900000 */
[----:B------:R-:W2:Y:S02]  /*17b40*/  @!P1 SYNCS.PHASECHK.TRANS64 P1, [R3+URZ+0x19c30], R0 ;  /* 0x019c3000030095a7 */ /* 0x000ea4000802007f */
[----:B--2---:R-:W-:Y:S05]  /*17b50*/  @!P1 BRA `(.L_x_986) ;  /* 0xfffffffc00f09947 */ /* 0x004fea000383ffff */
[----:B------:R-:W-:Y:S05]  /*17b60*/  BRA `(.L_x_985) ;  /* 0xfffffea800047947 */ /* 0x000fea000383ffff */
.L_x_1003:
[----:B-1----:R-:W-:-:S04]  /*17b70*/  IMAD.U32 R5, RZ, RZ, UR19 ;  /* 0x00000013ff057e24 */ /* 0x002fc8000f8e00ff */
[----:B------:R1:W2:Y:S03]  /*17b80*/  SYNCS.PHASECHK.TRANS64.TRYWAIT P1, [R5+URZ+0x19c30], R0 ;  /* 0x019c3000050075a7 */ /* 0x0002a6000802017f */
[----:B--2---:R-:W-:Y:S05]  /*17b90*/  @!P1 NANOSLEEP.SYNCS 0x989680 ;  /* 0x009896800000995d */ /* 0x004fea0003900000 */
[----:B------:R-:W2:Y:S02]  /*17ba0*/  @!P1 SYNCS.PHASECHK.TRANS64 P1, [R5+URZ+0x19c30], R0 ;  /* 0x019c3000050095a7 */ /* 0x000ea4000802007f */
[----:B--2---:R-:W-:Y:S05]  /*17bb0*/  @!P1 BRA `(.L_x_1003) ;  /* 0xfffffffc00ec9947 */ /* 0x004fea000383ffff */
[----:B------:R-:W-:Y:S05]  /*17bc0*/  BRA `(.L_x_1002) ;  /* 0xfffffed800e07947 */ /* 0x000fea000383ffff */
.L_x_1007:
[----:B-1----:R-:W-:-:S04]  /*17bd0*/  IMAD.U32 R4, RZ, RZ, UR11 ;  /* 0x0000000bff047e24 */ /* 0x002fc8000f8e00ff */
[----:B------:R1:W2:Y:S03]  /*17be0*/  SYNCS.PHASECHK.TRANS64.TRYWAIT P1, [R4+URZ+0x19c50], R0 ;  /* 0x019c5000040075a7 */ /* 0x0002a6000802017f */
[----:B--2---:R-:W-:Y:S05]  /*17bf0*/  @!P1 NANOSLEEP.SYNCS 0x989680 ;  /* 0x009896800000995d */ /* 0x004fea0003900000 */
[----:B------:R-:W2:Y:S02]  /*17c00*/  @!P1 SYNCS.PHASECHK.TRANS64 P1, [R4+URZ+0x19c50], R0 ;  /* 0x019c5000040095a7 */ /* 0x000ea4000802007f */
[----:B--2---:R-:W-:Y:S05]  /*17c10*/  @!P1 BRA `(.L_x_1007) ;  /* 0xfffffffc00ec9947 */ /* 0x004fea000383ffff */
[----:B------:R-:W-:Y:S05]  /*17c20*/  BRA `(.L_x_1006) ;  /* 0xfffffedc00307947 */ /* 0x000fea000383ffff */
.L_x_1026:
[----:B-1----:R-:W-:-:S04]  /*17c30*/  IMAD.U32 R7, RZ, RZ, UR6 ;  /* 0x00000006ff077e24 */ /* 0x002fc8000f8e00ff */
[----:B------:R1:W2:Y:S03]  /*17c40*/  SYNCS.PHASECHK.TRANS64.TRYWAIT P1, [R7+URZ+0x19c30], R0 ;  /* 0x019c3000070075a7 */ /* 0x0002a6000802017f */
[----:B--2---:R-:W-:Y:S05]  /*17c50*/  @!P1 NANOSLEEP.SYNCS 0x989680 ;  /* 0x009896800000995d */ /* 0x004fea0003900000 */
[----:B------:R-:W2:Y:S02]  /*17c60*/  @!P1 SYNCS.PHASECHK.TRANS64 P1, [R7+URZ+0x19c30], R0 ;  /* 0x019c3000070095a7 */ /* 0x000ea4000802007f */
[----:B--2---:R-:W-:Y:S05]  /*17c70*/  @!P1 BRA `(.L_x_1026) ;  /* 0xfffffffc00ec9947 */ /* 0x004fea000383ffff */
[----:B------:R-:W-:Y:S05]  /*17c80*/  BRA `(.L_x_1025) ;  /* 0xffffff0c00087947 */ /* 0x000fea000383ffff */
.L_x_1030:
[----:B-1----:R-:W-:-:S04]  /*17c90*/  IMAD.U32 R4, RZ, RZ, UR11 ;  /* 0x0000000bff047e24 */ /* 0x002fc8000f8e00ff */
[----:B------:R1:W2:Y:S03]  /*17ca0*/  SYNCS.PHASECHK.TRANS64.TRYWAIT P1, [R4+URZ+0x19c50], R0 ;  /* 0x019c5000040075a7 */ /* 0x0002a6000802017f */
[----:B--2---:R-:W-:Y:S05]  /*17cb0*/  @!P1 NANOSLEEP.SYNCS 0x989680 ;  /* 0x009896800000995d */ /* 0x004fea0003900000 */
[----:B------:R-:W2:Y:S02]  /*17cc0*/  @!P1 SYNCS.PHASECHK.TRANS64 P1, [R4+URZ+0x19c50], R0 ;  /* 0x019c5000040095a7 */ /* 0x000ea4000802007f */
[----:B--2---:R-:W-:Y:S05]  /*17cd0*/  @!P1 BRA `(.L_x_1030) ;  /* 0xfffffffc00ec9947 */ /* 0x004fea000383ffff */
[----:B------:R-:W-:Y:S05]  /*17ce0*/  BRA `(.L_x_1029) ;  /* 0xffffff0c00587947 */ /* 0x000fea000383ffff */
.L_x_1038:
[----:B-1----:R-:W-:-:S04]  /*17cf0*/  IMAD.U32 R5, RZ, RZ, UR6 ;  /* 0x00000006ff057e24 */ /* 0x002fc8000f8e00ff */
[----:B------:R1:W2:Y:S03]  /*17d00*/  SYNCS.PHASECHK.TRANS64.TRYWAIT P1, [R5+URZ+0x19c30], R0 ;  /* 0x019c3000050075a7 */ /* 0x0002a6000802017f */
[----:B--2---:R-:W-:Y:S05]  /*17d10*/  @!P1 NANOSLEEP.SYNCS 0x989680 ;  /* 0x009896800000995d */ /* 0x004fea0003900000 */
[----:B------:R-:W2:Y:S02]  /*17d20*/  @!P1 SYNCS.PHASECHK.TRANS64 P1, [R5+URZ+0x19c30], R0 ;  /* 0x019c3000050095a7 */ /* 0x000ea4000802007f */
[----:B--2---:R-:W-:Y:S05]  /*17d30*/  @!P1 BRA `(.L_x_1038) ;  /* 0xfffffffc00ec9947 */ /* 0x004fea000383ffff */
[----:B------:R-:W-:Y:S05]  /*17d40*/  BRA `(.L_x_1037) ;  /* 0xffffff2400d87947 */ /* 0x000fea000383ffff */
.L_x_1042:
[----:B-1----:R-:W-:-:S04]  /*17d50*/  IMAD.U32 R4, RZ, RZ, UR11 ;  /* 0x0000000bff047e24 */ /* 0x002fc8000f8e00ff */
[----:B------:R1:W2:Y:S03]  /*17d60*/  SYNCS.PHASECHK.TRANS64.TRYWAIT P1, [R4+URZ+0x19c50], R0 ;  /* 0x019c5000040075a7 */ /* 0x0002a6000802017f */
[----:B--2---:R-:W-:Y:S05]  /*17d70*/  @!P1 NANOSLEEP.SYNCS 0x989680 ;  /* 0x009896800000995d */ /* 0x004fea0003900000 */
[----:B------:R-:W2:Y:S02]  /*17d80*/  @!P1 SYNCS.PHASECHK.TRANS64 P1, [R4+URZ+0x19c50], R0 ;  /* 0x019c5000040095a7 */ /* 0x000ea4000802007f */
[----:B--2---:R-:W-:Y:S05]  /*17d90*/  @!P1 BRA `(.L_x_1042) ;  /* 0xfffffffc00ec9947 */ /* 0x004fea000383ffff */
[----:B------:R-:W-:Y:S05]  /*17da0*/  BRA `(.L_x_1041) ;  /* 0xffffff2800287947 */ /* 0x000fea000383ffff */
.L_x_1057:
[----:B-1----:R-:W-:-:S04]  /*17db0*/  IMAD.U32 R6, RZ, RZ, UR14 ;  /* 0x0000000eff067e24 */ /* 0x002fc8000f8e00ff */
[----:B------:R1:W2:Y:S03]  /*17dc0*/  SYNCS.PHASECHK.TRANS64.TRYWAIT P1, [R6+URZ+0x19c50], R5 ;  /* 0x019c5005060075a7 */ /* 0x0002a6000802017f */
[----:B--2---:R-:W-:Y:S05]  /*17dd0*/  @!P1 NANOSLEEP.SYNCS 0x989680 ;  /* 0x009896800000995d */ /* 0x004fea0003900000 */
[----:B------:R-:W2:Y:S02]  /*17de0*/  @!P1 SYNCS.PHASECHK.TRANS64 P1, [R6+URZ+0x19c50], R5 ;  /* 0x019c5005060095a7 */ /* 0x000ea4000802007f */
[----:B--2---:R-:W-:Y:S05]  /*17df0*/  @!P1 BRA `(.L_x_1057) ;  /* 0xfffffffc00ec9947 */ /* 0x004fea000383ffff */
[----:B------:R-:W-:Y:S05]  /*17e00*/  BRA `(.L_x_1056) ;  /* 0xffffff5400447947 */ /* 0x000fea000383ffff */
.L_x_1104:
        /* <DEDUP_REMOVED lines=10> */
.L_x_1183:
[----:B------:R-:W-:Y:S05]  /*17eb0*/  BRA `(.L_x_1184) ;  /* 0xffffffbc00207947 */ /* 0x000fea000383ffff */
.L_x_1107:
[----:B0-----:R0:W1:Y:S02]  /*17ec0*/  SYNCS.PHASECHK.TRANS64.TRYWAIT P0, [R5+URZ+0x19c80], R21 ;  /* 0x019c8015050075a7 */ /* 0x001064000800017f */
[----:B-1----:R-:W-:Y:S05]  /*17ed0*/  @!P0 NANOSLEEP.SYNCS 0x989680 ;  /* 0x009896800000895d */ /* 0x002fea0003900000 */
[----:B------:R-:W1:Y:S02]  /*17ee0*/  @!P0 SYNCS.PHASECHK.TRANS64 P0, [R5+URZ+0x19c80], R21 ;  /* 0x019c8015050085a7 */ /* 0x000e64000800007f */
[----:B-1----:R-:W-:Y:S05]  /*17ef0*/  @!P0 BRA `(.L_x_1107) ;  /* 0xfffffffc00f08947 */ /* 0x002fea000383ffff */
[----:B------:R-:W-:Y:S05]  /*17f00*/  BRA `(.L_x_1185) ;  /* 0xffffffbc00307947 */ /* 0x000fea000383ffff */
.L_x_1108:
        /* <DEDUP_REMOVED lines=8> */
.L_x_1187:
[----:B------:R-:W-:Y:S05]  /*17f90*/  BSYNC B0 ;  /* 0x0000000000007941 */ /* 0x000fea0003800000 */
.L_x_1186:
        /* <DEDUP_REMOVED lines=9> */
.L_x_1188:
[----:B------:R-:W0:Y:S01]  /*18030*/  LDC R11, c[0x0][0x2f4] ;  /* 0x0000bd00ff0b7b82 */ /* 0x000e220000000800 */
[C---:B------:R-:W-:Y:S01]  /*18040*/  LOP3.LUT R12, R26.reuse, 0x20, RZ, 0xfc, !PT ;  /* 0x000000201a0c7812 */ /* 0x040fe200078efcff */
[----:B------:R-:W-:Y:S01]  /*18050*/  IMAD.MOV.U32 R13, RZ, RZ, R9 ;  /* 0x000000ffff0d7224 */ /* 0x000fe200078e0009 */
[----:B------:R-:W-:Y:S01]  /*18060*/  LOP3.LUT R15, R26, 0x40, RZ, 0xfc, !PT ;  /* 0x000000401a0f7812 */ /* 0x000fe200078efcff */
[----:B------:R-:W-:-:S05]  /*18070*/  IMAD.MOV.U32 R2, RZ, RZ, R14 ;  /* 0x000000ffff027224 */ /* 0x000fca00078e000e */
[----:B------:R-:W-:-:S05]  /*18080*/  IADD3 R2, P1, R26, R2, RZ ;  /* 0x000000021a027210 */ /* 0x000fca0007f3e0ff */
[----:B------:R-:W-:Y:S01]  /*18090*/  IMAD.X R3, RZ, RZ, R3, P1 ;  /* 0x000000ffff037224 */ /* 0x000fe200008e0603 */
        /* <DEDUP_REMOVED lines=17> */
.L_x_1189:
        /* <DEDUP_REMOVED lines=10> */
.L_x_1190:
[----:B------:R-:W-:Y:S01]  /*18250*/  IMAD.MOV.U32 R2, RZ, RZ, R14 ;  /* 0x000000ffff027224 */ /* 0x000fe200078e000e */
[----:B------:R-:W-:Y:S06]  /*18260*/  BRA `(.L_x_1191) ;  /* 0xffffffbc00107947 */ /* 0x000fec000383ffff */
.L_x_1113:
[----:B---3--:R3:W4:Y:S02]  /*18270*/  SYNCS.PHASECHK.TRANS64.TRYWAIT P1, [R5+URZ+0x19c40], R21 ;  /* 0x019c4015050075a7 */ /* 0x008724000802017f */
[----:B----4-:R-:W-:Y:S05]  /*18280*/  @!P1 NANOSLEEP.SYNCS 0x989680 ;  /* 0x009896800000995d */ /* 0x010fea0003900000 */
[----:B------:R-:W4:Y:S02]  /*18290*/  @!P1 SYNCS.PHASECHK.TRANS64 P1, [R5+URZ+0x19c40], R21 ;  /* 0x019c4015050095a7 */ /* 0x000f24000802007f */
[----:B----4-:R-:W-:Y:S05]  /*182a0*/  @!P1 BRA `(.L_x_1113) ;  /* 0xfffffffc00f09947 */ /* 0x010fea000383ffff */
[----:B------:R-:W-:Y:S05]  /*182b0*/  BRA `(.L_x_1192) ;  /* 0xffffffbc00747947 */ /* 0x000fea000383ffff */
.L_x_1114:
        /* <DEDUP_REMOVED lines=8> */
.L_x_1194:
[----:B------:R-:W-:Y:S05]  /*18340*/  BSYNC B0 ;  /* 0x0000000000007941 */ /* 0x000fea0003800000 */
.L_x_1193:
        /* <DEDUP_REMOVED lines=8> */
.L_x_1195:
[----:B------:R-:W-:Y:S02]  /*183d0*/  IMAD.MOV.U32 R13, RZ, RZ, R6 ;  /* 0x000000ffff0d7224 */ /* 0x000fe400078e0006 */
[----:B------:R-:W-:Y:S02]  /*183e0*/  IMAD.MOV.U32 R12, RZ, RZ, 0x1 ;  /* 0x00000001ff0c7424 */ /* 0x000fe400078e00ff */
[----:B------:R-:W-:-:S07]  /*183f0*/  IMAD.MOV.U32 R3, RZ, RZ, R14 ;  /* 0x000000ffff037224 */ /* 0x000fce00078e000e */
[----:B------:R-:W-:Y:S05]  /*18400*/  WARPSYNC.COLLECTIVE R15, `(.L_x_1196) ;  /* 0x000000000f087348 */ /* 0x000fea0003c00000 */
[----:B------:R0:W1:Y:S02]  /*18410*/  SHFL.IDX P6, R14, R13, R12, R11 ;  /* 0x0000000c0d0e7389 */ /* 0x00006400000c000b */
[----:B01----:R-:W-:Y:S01]  /*18420*/  ENDCOLLECTIVE ;  /* 0x000000000000791b */ /* 0x003fe20003800000 */
.L_x_1196:
        /* <DEDUP_REMOVED lines=10> */
.L_x_1197:
        /* <DEDUP_REMOVED lines=8> */
.L_x_1119:
[----:B------:R-:W-:Y:S02]  /*18550*/  IMAD.MOV.U32 R13, RZ, RZ, R4 ;  /* 0x000000ffff0d7224 */ /* 0x000fe400078e0004 */
[----:B------:R-:W-:Y:S02]  /*18560*/  IMAD.MOV.U32 R12, RZ, RZ, RZ ;  /* 0x000000ffff0c7224 */ /* 0x000fe400078e00ff */
[----:B------:R-:W-:Y:S02]  /*18570*/  IMAD.MOV.U32 R11, RZ, RZ, 0x1e1f ;  /* 0x00001e1fff0b7424 */ /* 0x000fe400078e00ff */
[----:B------:R-:W-:Y:S02]  /*18580*/  IMAD.MOV.U32 R15, RZ, RZ, -0x1 ;  /* 0xffffffffff0f7424 */ /* 0x000fe400078e00ff */
[----:B------:R-:W-:Y:S02]  /*18590*/  IMAD R5, R9, UR42, RZ ;  /* 0x0000002a09057c24 */ /* 0x000fe4000f8e02ff */
[----:B------:R-:W-:-:S07]  /*185a0*/  IMAD.IADD R18, R20, 0x1, R18 ;  /* 0x0000000114127824 */ /* 0x000fce00078e0212 */
[----:B-----5:R-:W-:Y:S05]  /*185b0*/  WARPSYNC.COLLECTIVE R15, `(.L_x_1199) ;  /* 0x000000000f087348 */ /* 0x020fea0003c00000 */
[----:B------:R0:W1:Y:S02]  /*185c0*/  SHFL.IDX P6, R14, R13, R12, R11 ;  /* 0x0000000c0d0e7389 */ /* 0x00006400000c000b */
[----:B01---5:R-:W-:Y:S01]  /*185d0*/  ENDCOLLECTIVE ;  /* 0x000000000000791b */ /* 0x023fe20003800000 */
.L_x_1199:
[----:B------:R-:W-:Y:S01]  /*185e0*/  ISETP.GE.AND P1, PT, R18, R5, PT ;  /* 0x000000051200720c */ /* 0x000fe20003f26270 */
[----:B------:R-:W-:Y:S02]  /*185f0*/  IMAD.MOV.U32 R13, RZ, RZ, R0 ;  /* 0x000000ffff0d7224 */ /* 0x000fe400078e0000 */
[----:B------:R-:W-:-:S10]  /*18600*/  IMAD.MOV.U32 R2, RZ, RZ, R14 ;  /* 0x000000ffff027224 */ /* 0x000fd400078e000e */
[----:B------:R-:W-:Y:S05]  /*18610*/  WARPSYNC.COLLECTIVE R15, `(.L_x_1200) ;  /* 0x000000000f087348 */ /* 0x000fea0003c00000 */
[----:B------:R0:W1:Y:S02]  /*18620*/  SHFL.IDX P6, R14, R13, R12, R11 ;  /* 0x0000000c0d0e7389 */ /* 0x00006400000c000b */
[----:B01----:R-:W-:Y:S01]  /*18630*/  ENDCOLLECTIVE ;  /* 0x000000000000791b */ /* 0x003fe20003800000 */
.L_x_1200:
[----:B------:R-:W-:Y:S02]  /*18640*/  IMAD.MOV.U32 R13, RZ, RZ, R4 ;  /* 0x000000ffff0d7224 */ /* 0x000fe400078e0004 */
[----:B------:R-:W-:Y:S02]  /*18650*/  IMAD.MOV.U32 R12, RZ, RZ, 0x1 ;  /* 0x00000001ff0c7424 */ /* 0x000fe400078e00ff */
[----:B------:R-:W-:-:S07]  /*18660*/  IMAD.MOV.U32 R3, RZ, RZ, R14 ;  /* 0x000000ffff037224 */ /* 0x000fce00078e000e */
[----:B------:R-:W-:Y:S05]  /*18670*/  WARPSYNC.COLLECTIVE R15, `(.L_x_1201) ;  /* 0x000000000f087348 */ /* 0x000fea0003c00000 */
[----:B------:R0:W1:Y:S02]  /*18680*/  SHFL.IDX P6, R14, R13, R12, R11 ;  /* 0x0000000c0d0e7389 */ /* 0x00006400000c000b */
[----:B01----:R-:W-:Y:S01]  /*18690*/  ENDCOLLECTIVE ;  /* 0x000000000000791b */ /* 0x003fe20003800000 */
.L_x_1201:
        /* <DEDUP_REMOVED lines=10> */
.L_x_1202:
        /* <DEDUP_REMOVED lines=12> */
.L_x_1203:
        /* <DEDUP_REMOVED lines=8> */
.L_x_1204:
[----:B------:R-:W-:-:S04]  /*18880*/  @!P1 IMAD.X R2, RZ, RZ, R4, P4 ;  /* 0x000000ffff029224 */ /* 0x000fc800020e0604 */
[----:B------:R-:W-:Y:S02]  /*18890*/  @!P1 IMAD.MOV.U32 R3, RZ, RZ, R2 ;  /* 0x000000ffff039224 */ /* 0x000fe400078e0002 */
        /* <DEDUP_REMOVED lines=9> */
.L_x_1124:
[----:B-1----:R1:W2:Y:S02]  /*18930*/  SYNCS.PHASECHK.TRANS64.TRYWAIT P0, [R17+URZ+0x19c20], R0 ;  /* 0x019c2000110075a7 */ /* 0x0022a4000800017f */
[----:B--2---:R-:W-:Y:S05]  /*18940*/  @!P0 NANOSLEEP.SYNCS 0x989680 ;  /* 0x009896800000895d */ /* 0x004fea0003900000 */
[----:B------:R-:W2:Y:S02]  /*18950*/  @!P0 SYNCS.PHASECHK.TRANS64 P0, [R17+URZ+0x19c20], R0 ;  /* 0x019c2000110085a7 */ /* 0x000ea4000800007f */
[----:B--2---:R-:W-:Y:S05]  /*18960*/  @!P0 BRA `(.L_x_1124) ;  /* 0xfffffffc00f08947 */ /* 0x004fea000383ffff */
[----:B------:R-:W-:Y:S05]  /*18970*/  BRA `(.L_x_1206) ;  /* 0xffffffc400747947 */ /* 0x000fea000383ffff */
.L_x_1128:
[----:B0-----:R0:W1:Y:S02]  /*18980*/  SYNCS.PHASECHK.TRANS64.TRYWAIT P0, [R4+URZ+0x19c80], R10 ;  /* 0x019c800a040075a7 */ /* 0x001064000800017f */
[----:B-1----:R-:W-:Y:S05]  /*18990*/  @!P0 NANOSLEEP.SYNCS 0x989680 ;  /* 0x009896800000895d */ /* 0x002fea0003900000 */
[----:B------:R-:W1:Y:S02]  /*189a0*/  @!P0 SYNCS.PHASECHK.TRANS64 P0, [R4+URZ+0x19c80], R10 ;  /* 0x019c800a040085a7 */ /* 0x000e64000800007f */
[----:B-1----:R-:W-:Y:S05]  /*189b0*/  @!P0 BRA `(.L_x_1128) ;  /* 0xfffffffc00f08947 */ /* 0x002fea000383ffff */
[----:B------:R-:W-:Y:S05]  /*189c0*/  BRA `(.L_x_1207) ;  /* 0xffffffc800307947 */ /* 0x000fea000383ffff */
.L_x_1129:
        /* <DEDUP_REMOVED lines=8> */
.L_x_1209:
[----:B------:R-:W-:Y:S05]  /*18a50*/  BSYNC B0 ;  /* 0x0000000000007941 */ /* 0x000fea0003800000 */
.L_x_1208:
        /* <DEDUP_REMOVED lines=9> */
.L_x_1210:
[----:B------:R-:W-:Y:S02]  /*18af0*/  IMAD.MOV.U32 R13, RZ, RZ, R21 ;  /* 0x000000ffff0d7224 */ /* 0x000fe400078e0015 */
[----:B------:R-:W-:Y:S02]  /*18b00*/  IMAD.MOV.U32 R12, RZ, RZ, 0x1 ;  /* 0x00000001ff0c7424 */ /* 0x000fe400078e00ff */
[----:B------:R-:W-:-:S07]  /*18b10*/  IMAD.MOV.U32 R2, RZ, RZ, R14 ;  /* 0x000000ffff027224 */ /* 0x000fce00078e000e */
[----:B------:R-:W-:Y:S05]  /*18b20*/  WARPSYNC.COLLECTIVE R15, `(.L_x_1211) ;  /* 0x000000000f087348 */ /* 0x000fea0003c00000 */
[----:B------:R0:W1:Y:S02]  /*18b30*/  SHFL.IDX P6, R14, R13, R12, R11 ;  /* 0x0000000c0d0e7389 */ /* 0x00006400000c000b */
[----:B01----:R-:W-:Y:S01]  /*18b40*/  ENDCOLLECTIVE ;  /* 0x000000000000791b */ /* 0x003fe20003800000 */
.L_x_1211:
        /* <DEDUP_REMOVED lines=13> */
.L_x_1212:
[----:B------:R-:W-:Y:S01]  /*18c20*/  IMAD.MOV.U32 R2, RZ, RZ, R14 ;  /* 0x000000ffff027224 */ /* 0x000fe200078e000e */
[----:B------:R-:W-:Y:S06]  /*18c30*/  BRA `(.L_x_1213) ;  /* 0xffffffc800247947 */ /* 0x000fec000383ffff */
.L_x_1134:
[----:B---3--:R3:W4:Y:S02]  /*18c40*/  SYNCS.PHASECHK.TRANS64.TRYWAIT P0, [R4+URZ+0x19c40], R10 ;  /* 0x019c400a040075a7 */ /* 0x008724000800017f */
[----:B----4-:R-:W-:Y:S05]  /*18c50*/  @!P0 NANOSLEEP.SYNCS 0x989680 ;  /* 0x009896800000895d */ /* 0x010fea0003900000 */
[----:B------:R-:W4:Y:S02]  /*18c60*/  @!P0 SYNCS.PHASECHK.TRANS64 P0, [R4+URZ+0x19c40], R10 ;  /* 0x019c400a040085a7 */ /* 0x000f24000800007f */
[----:B----4-:R-:W-:Y:S05]  /*18c70*/  @!P0 BRA `(.L_x_1134) ;  /* 0xfffffffc00f08947 */ /* 0x010fea000383ffff */
[----:B------:R-:W-:Y:S05]  /*18c80*/  BRA `(.L_x_1214) ;  /* 0xffffffc8007c7947 */ /* 0x000fea000383ffff */
.L_x_1135:
        /* <DEDUP_REMOVED lines=8> */
.L_x_1216:
[----:B------:R-:W-:Y:S05]  /*18d10*/  BSYNC B0 ;  /* 0x0000000000007941 */ /* 0x000fea0003800000 */
.L_x_1215:
        /* <DEDUP_REMOVED lines=8> */
.L_x_1217:
[----:B------:R-:W-:Y:S02]  /*18da0*/  IMAD.MOV.U32 R13, RZ, RZ, R8 ;  /* 0x000000ffff0d7224 */ /* 0x000fe400078e0008 */
[----:B------:R-:W-:Y:S02]  /*18db0*/  IMAD.MOV.U32 R12, RZ, RZ, 0x1 ;  /* 0x00000001ff0c7424 */ /* 0x000fe400078e00ff */
[----:B------:R-:W-:-:S07]  /*18dc0*/  IMAD.MOV.U32 R2, RZ, RZ, R14 ;  /* 0x000000ffff027224 */ /* 0x000fce00078e000e */
[----:B------:R-:W-:Y:S05]  /*18dd0*/  WARPSYNC.COLLECTIVE R15, `(.L_x_1218) ;  /* 0x000000000f087348 */ /* 0x000fea0003c00000 */
[----:B------:R0:W1:Y:S02]  /*18de0*/  SHFL.IDX P6, R14, R13, R12, R11 ;  /* 0x0000000c0d0e7389 */ /* 0x00006400000c000b */
[----:B01----:R-:W-:Y:S01]  /*18df0*/  ENDCOLLECTIVE ;  /* 0x000000000000791b */ /* 0x003fe20003800000 */
.L_x_1218:
        /* <DEDUP_REMOVED lines=13> */
.L_x_1219:
[----:B------:R-:W-:Y:S01]  /*18ed0*/  IMAD.MOV.U32 R2, RZ, RZ, R14 ;  /* 0x000000ffff027224 */ /* 0x000fe200078e000e */
[----:B------:R-:W-:Y:S06]  /*18ee0*/  BRA `(.L_x_1220) ;  /* 0xffffffc8006c7947 */ /* 0x000fec000383ffff */
.L_x_1140:
[----:B------:R0:W0:Y:S02]  /*18ef0*/  SYNCS.PHASECHK.TRANS64.TRYWAIT P2, [R2+URZ+0x19c70], R3 ;  /* 0x019c7003020075a7 */ /* 0x000024000804017f */
[----:B0-----:R-:W-:Y:S05]  /*18f00*/  @!P2 NANOSLEEP.SYNCS 0x989680 ;  /* 0x009896800000a95d */ /* 0x001fea0003900000 */
[----:B------:R-:W0:Y:S02]  /*18f10*/  @!P2 SYNCS.PHASECHK.TRANS64 P2, [R2+URZ+0x19c70], R3 ;  /* 0x019c70030200a5a7 */ /* 0x000e24000804007f */
[----:B0-----:R-:W-:Y:S05]  /*18f20*/  @!P2 BRA `(.L_x_1140) ;  /* 0xfffffffc00f0a947 */ /* 0x001fea000383ffff */
[----:B------:R-:W-:Y:S05]  /*18f30*/  BRA `(.L_x_1221) ;  /* 0xffffffc800d87947 */ /* 0x000fea000383ffff */
.L_x_1142:
[----:B0-----:R0:W2:Y:S02]  /*18f40*/  SYNCS.PHASECHK.TRANS64.TRYWAIT P2, [R2+URZ+0x19c60], R4 ;  /* 0x019c6004020075a7 */ /* 0x0010a4000804017f */
[----:B--2---:R-:W-:Y:S05]  /*18f50*/  @!P2 NANOSLEEP.SYNCS 0x989680 ;  /* 0x009896800000a95d */ /* 0x004fea0003900000 */
[----:B------:R-:W2:Y:S02]  /*18f60*/  @!P2 SYNCS.PHASECHK.TRANS64 P2, [R2+URZ+0x19c60], R4 ;  /* 0x019c60040200a5a7 */ /* 0x000ea4000804007f */
[----:B--2---:R-:W-:Y:S05]  /*18f70*/  @!P2 BRA `(.L_x_1142) ;  /* 0xfffffffc00f0a947 */ /* 0x004fea000383ffff */
[----:B------:R-:W-:Y:S05]  /*18f80*/  BRA `(.L_x_1222) ;  /* 0xffffffc800e87947 */ /* 0x000fea000383ffff */
.L_x_1150:
[----:B-1----:R1:W2:Y:S02]  /*18f90*/  SYNCS.PHASECHK.TRANS64.TRYWAIT P1, [R3+URZ+0x19c70], R0 ;  /* 0x019c7000030075a7 */ /* 0x0022a4000802017f */
[----:B--2---:R-:W-:Y:S05]  /*18fa0*/  @!P1 NANOSLEEP.SYNCS 0x989680 ;  /* 0x009896800000995d */ /* 0x004fea0003900000 */
[----:B------:R-:W2:Y:S02]  /*18fb0*/  @!P1 SYNCS.PHASECHK.TRANS64 P1, [R3+URZ+0x19c70], R0 ;  /* 0x019c7000030095a7 */ /* 0x000ea4000802007f */
[----:B--2---:R-:W-:Y:S05]  /*18fc0*/  @!P1 BRA `(.L_x_1150) ;  /* 0xfffffffc00f09947 */ /* 0x004fea000383ffff */
[----:B------:R-:W-:Y:S05]  /*18fd0*/  BRA `(.L_x_1223) ;  /* 0xffffffd0004c7947 */ /* 0x000fea000383ffff */
.L_x_1152:
[----:B-1----:R1:W2:Y:S02]  /*18fe0*/  SYNCS.PHASECHK.TRANS64.TRYWAIT P1, [R3+URZ+0x19c60], R0 ;  /* 0x019c6000030075a7 */ /* 0x0022a4000802017f */
[----:B--2---:R-:W-:Y:S05]  /*18ff0*/  @!P1 NANOSLEEP.SYNCS 0x989680 ;  /* 0x009896800000995d */ /* 0x004fea0003900000 */
[----:B------:R-:W2:Y:S02]  /*19000*/  @!P1 SYNCS.PHASECHK.TRANS64 P1, [R3+URZ+0x19c60], R0 ;  /* 0x019c6000030095a7 */ /* 0x000ea4000802007f */
[----:B--2---:R-:W-:Y:S05]  /*19010*/  @!P1 BRA `(.L_x_1152) ;  /* 0xfffffffc00f09947 */ /* 0x004fea000383ffff */
[----:B------:R-:W-:Y:S05]  /*19020*/  BRA `(.L_x_1224) ;  /* 0xffffffd000587947 */ /* 0x000fea000383ffff */
.L_x_1166:
[----:B0-----:R0:W1:Y:S02]  /*19030*/  SYNCS.PHASECHK.TRANS64.TRYWAIT P0, [R5+URZ+0x19c20], R0 ;  /* 0x019c2000050075a7 */ /* 0x001064000800017f */
[----:B-1----:R-:W-:Y:S05]  /*19040*/  @!P0 NANOSLEEP.SYNCS 0x989680 ;  /* 0x009896800000895d */ /* 0x002fea0003900000 */
[----:B------:R-:W1:Y:S02]  /*19050*/  @!P0 SYNCS.PHASECHK.TRANS64 P0, [R5+URZ+0x19c20], R0 ;  /* 0x019c2000050085a7 */ /* 0x000e64000800007f */
[----:B-1----:R-:W-:Y:S05]  /*19060*/  @!P0 BRA `(.L_x_1166) ;  /* 0xfffffffc00f08947 */ /* 0x002fea000383ffff */
[----:B------:R-:W-:Y:S05]  /*19070*/  BRA `(.L_x_1225) ;  /* 0xffffffe400b87947 */ /* 0x000fea000383ffff */
.L_x_1167:
        /* <DEDUP_REMOVED lines=11> */
.L_x_1227:
[----:B------:R-:W-:Y:S05]  /*19130*/  BSYNC B0 ;  /* 0x0000000000007941 */ /* 0x000fea0003800000 */
.L_x_1226:
[----:B------:R-:W-:Y:S05]  /*19140*/  BRA `(.L_x_1228) ;  /* 0xffffffe400a07947 */ /* 0x000fea000383ffff */
.L_x_1170:
[----:B------:R-:W-:Y:S01]  /*19150*/  BSSY B1, `(.L_x_1229) ;  /* 0x0000006000017945 */ /* 0x000fe20003800000 */
[----:B------:R-:W-:-:S07]  /*19160*/  IMAD.MOV.U32 R15, RZ, RZ, -0x1 ;  /* 0xffffffffff0f7424 */ /* 0x000fce00078e00ff */
[----:B0-----:R-:W-:Y:S05]  /*19170*/  WARPSYNC.COLLECTIVE R15, `(.L_x_1230) ;  /* 0x000000000f0c7348 */ /* 0x001fea0003c00000 */
[----:B------:R-:W-:Y:S02]  /*19180*/  ELECT P6, UR62, PT ;  /* 0x00000000003e782f */ /* 0x000fe400038c0000 */
[----:B------:R-:W-:Y:S01]  /*19190*/  MOV R14, UR62 ;  /* 0x0000003e000e7c02 */ /* 0x000fe20008000f00 */
[----:B0-----:R-:W-:Y:S10]  /*191a0*/  ENDCOLLECTIVE ;  /* 0x000000000000791b */ /* 0x001ff40003800000 */
.L_x_1230:
[----:B------:R-:W-:Y:S05]  /*191b0*/  BSYNC B1 ;  /* 0x0000000000017941 */ /* 0x000fea0003800000 */
.L_x_1229:
[----:B------:R-:W-:Y:S05]  /*191c0*/  BRA `(.L_x_1231) ;  /* 0xffffffe400987947 */ /* 0x000fea000383ffff */
.L_x_1172:
[----:B0-----:R0:W1:Y:S02]  /*191d0*/  SYNCS.PHASECHK.TRANS64.TRYWAIT P1, [R3+URZ+0x19c40], R2 ;  /* 0x019c4002030075a7 */ /* 0x001064000802017f */
[----:B-1----:R-:W-:Y:S05]  /*191e0*/  @!P1 NANOSLEEP.SYNCS 0x989680 ;  /* 0x009896800000995d */ /* 0x002fea0003900000 */
[----:B------:R-:W1:Y:S02]  /*191f0*/  @!P1 SYNCS.PHASECHK.TRANS64 P1, [R3+URZ+0x19c40], R2 ;  /* 0x019c4002030095a7 */ /* 0x000e64000802007f */
[----:B-1----:R-:W-:Y:S05]  /*19200*/  @!P1 BRA `(.L_x_1172) ;  /* 0xfffffffc00f09947 */ /* 0x002fea000383ffff */
[----:B------:R-:W-:Y:S05]  /*19210*/  BRA `(.L_x_1232) ;  /* 0xffffffe400b87947 */ /* 0x000fea000383ffff */
.L_x_1174:
[----:B-1----:R1:W2:Y:S02]  /*19220*/  SYNCS.PHASECHK.TRANS64.TRYWAIT P1, [R5+URZ+0x19c40], R0 ;  /* 0x019c4000050075a7 */ /* 0x0022a4000802017f */
[----:B--2---:R-:W-:Y:S05]  /*19230*/  @!P1 NANOSLEEP.SYNCS 0x989680 ;  /* 0x009896800000995d */ /* 0x004fea0003900000 */
[----:B------:R-:W2:Y:S02]  /*19240*/  @!P1 SYNCS.PHASECHK.TRANS64 P1, [R5+URZ+0x19c40], R0 ;  /* 0x019c4000050095a7 */ /* 0x000ea4000802007f */
[----:B--2---:R-:W-:Y:S05]  /*19250*/  @!P1 BRA `(.L_x_1174) ;  /* 0xfffffffc00f09947 */ /* 0x004fea000383ffff */
[----:B------:R-:W-:Y:S05]  /*19260*/  BRA `(.L_x_1233) ;  /* 0xffffffe400c47947 */ /* 0x000fea000383ffff */
.L_x_1176:
[----:B--2---:R2:W3:Y:S02]  /*19270*/  SYNCS.PHASECHK.TRANS64.TRYWAIT P1, [R3+URZ+0x19c60], R2 ;  /* 0x019c6002030075a7 */ /* 0x0044e4000802017f */
[----:B---3--:R-:W-:Y:S05]  /*19280*/  @!P1 NANOSLEEP.SYNCS 0x989680 ;  /* 0x009896800000995d */ /* 0x008fea0003900000 */
[----:B------:R-:W3:Y:S02]  /*19290*/  @!P1 SYNCS.PHASECHK.TRANS64 P1, [R3+URZ+0x19c60], R2 ;  /* 0x019c6002030095a7 */ /* 0x000ee4000802007f */
[----:B---3--:R-:W-:Y:S05]  /*192a0*/  @!P1 BRA `(.L_x_1176) ;  /* 0xfffffffc00f09947 */ /* 0x008fea000383ffff */
[----:B------:R-:W-:Y:S05]  /*192b0*/  BRA `(.L_x_1234) ;  /* 0xffffffe400c07947 */ /* 0x000fea000383ffff */
.L_x_1178:
[----:B---3--:R3:W4:Y:S02]  /*192c0*/  SYNCS.PHASECHK.TRANS64.TRYWAIT P1, [R5+URZ+0x19c60], R0 ;  /* 0x019c6000050075a7 */ /* 0x008724000802017f */
[----:B----4-:R-:W-:Y:S05]  /*192d0*/  @!P1 NANOSLEEP.SYNCS 0x989680 ;  /* 0x009896800000995d */ /* 0x010fea0003900000 */
[----:B------:R-:W4:Y:S02]  /*192e0*/  @!P1 SYNCS.PHASECHK.TRANS64 P1, [R5+URZ+0x19c60], R0 ;  /* 0x019c6000050095a7 */ /* 0x000f24000802007f */
[----:B----4-:R-:W-:Y:S05]  /*192f0*/  @!P1 BRA `(.L_x_1178) ;  /* 0xfffffffc00f09947 */ /* 0x010fea000383ffff */
[----:B------:R-:W-:Y:S05]  /*19300*/  BRA `(.L_x_1235) ;  /* 0xffffffe400bc7947 */ /* 0x000fea000383ffff */
.L_x_1180:
[----:B----4-:R4:W0:Y:S02]  /*19310*/  SYNCS.PHASECHK.TRANS64.TRYWAIT P1, [R3+URZ+0x19c80], R2 ;  /* 0x019c8002030075a7 */ /* 0x010824000802017f */
[----:B0-----:R-:W-:Y:S05]  /*19320*/  @!P1 NANOSLEEP.SYNCS 0x989680 ;  /* 0x009896800000995d */ /* 0x001fea0003900000 */
[----:B------:R-:W0:Y:S02]  /*19330*/  @!P1 SYNCS.PHASECHK.TRANS64 P1, [R3+URZ+0x19c80], R2 ;  /* 0x019c8002030095a7 */ /* 0x000e24000802007f */
[----:B0-----:R-:W-:Y:S05]  /*19340*/  @!P1 BRA `(.L_x_1180) ;  /* 0xfffffffc00f09947 */ /* 0x001fea000383ffff */
[----:B------:R-:W-:Y:S05]  /*19350*/  BRA `(.L_x_1236) ;  /* 0xffffffe400b87947 */ /* 0x000fea000383ffff */
.L_x_1237:
        /* <DEDUP_REMOVED lines=10> */
.L_x_2541:


//--------------------- .text._ZN7cutlass13device_kernelIN5flash11enable_sm90INS1_16FlashAttnFwdSm90INS1_25CollectiveMainloopFwdSm90ILi2EN4cute5tupleIJNS5_1CILi1EEES8_S8_EEENS6_IJNS7_ILi192EEENS7_ILi128EEENS7_ILi96EEEEEELi96ENS_12float_e4m3_tEfNS_4arch4Sm90ELb0ELb1ELb0ELb1ELb1ELb1ELb0ELb1ELb1ELb1ELb1ELb0EEENS1_21CollectiveEpilogueFwdINS6_IJSA_SC_SB_EEES9_NS_10bfloat16_tESG_Li384ELb1ELb1ELb1ELb1EEENS1_36VarlenDynamicPersistentTileSchedulerILi192ELi128ELi384ELi128ELb1ELb1ELb1ELb1ELb0ELb1EEEEEEEEEvNT_6ParamsE --------------------------
	.section	.text._ZN7cutlass13device_kernelIN5flash11enable_sm90INS1_16FlashAttnFwdSm90INS1_25CollectiveMainloopFwdSm90ILi2EN4cute5tupleIJNS5_1CILi1EEES8_S8_EEENS6_IJNS7_ILi192EEENS7_ILi128EEENS7_ILi96EEEEEELi96ENS_12float_e4m3_tEfNS_4arch4Sm90ELb0ELb1ELb0ELb1ELb1ELb1ELb0ELb1ELb1ELb1ELb1ELb0EEENS1_21CollectiveEpilogueFwdINS6_IJSA_SC_SB_EEES9_NS_10bfloat16_tESG_Li384ELb1ELb1ELb1ELb1EEENS1_36VarlenDynamicPersistentTileSchedulerILi192ELi128ELi384ELi128ELb1ELb1ELb1ELb1ELb0ELb1EEEEEEEEEvNT_6ParamsE,"ax",@progbits
	.align	128
.text._ZN7cutlass13device_kernelIN5flash11enable_sm90INS1_16FlashAttnFwdSm90INS1_25CollectiveMainloopFwdSm90ILi2EN4cute5tupleIJNS5_1CILi1EEES8_S8_EEENS6_IJNS7_ILi192EEENS7_ILi128EEENS7_ILi96EEEEEELi96ENS_12float_e4m3_tEfNS_4arch4Sm90ELb0ELb1ELb0ELb1ELb1ELb1ELb0ELb1ELb1ELb1ELb1ELb0EEENS1_21CollectiveEpilogueFwdINS6_IJSA_SC_SB_EEES9_NS_10bfloat16_tESG_Li384ELb1ELb1ELb1ELb1EEENS1_36VarlenDynamicPersistentTileSchedulerILi192ELi128ELi384ELi128ELb1ELb1ELb1ELb1ELb0ELb1EEEEEEEEEvNT_6ParamsE:
        .type           _ZN7cutlass13device_kernelIN5flash11enable_sm90INS1_16FlashAttnFwdSm90INS1_25CollectiveMainloopFwdSm90ILi2EN4cute5tupleIJNS5_1CILi1EEES8_S8_EEENS6_IJNS7_ILi192EEENS7_ILi128EEENS7_ILi96EEEEEELi96ENS_12float_e4m3_tEfNS_4arch4Sm90ELb0ELb1ELb0ELb1ELb1ELb1ELb0ELb1ELb1ELb1ELb1ELb0EEENS1_21CollectiveEpilogueFwdINS6_IJSA_SC_SB_EEES9_NS_10bfloat16_tESG_Li384ELb1ELb1ELb1ELb1EEENS1_36VarlenDynamicPersistentTileSchedulerILi192ELi128ELi384ELi128ELb1ELb1ELb1ELb1ELb0ELb1EEEEEEEEEvNT_6ParamsE,@function
        .size           _ZN7cutlass13device_kernelIN5flash11enable_sm90INS1_16FlashAttnFwdSm90INS1_25CollectiveMainloopFwdSm90ILi2EN4cute5tupleIJNS5_1CILi1EEES8_S8_EEENS6_IJNS7_ILi192EEENS7_ILi128EEENS7_ILi96EEEEEELi96ENS_12float_e4m3_tEfNS_4arch4Sm90ELb0ELb1ELb0ELb1ELb1ELb1ELb0ELb1ELb1ELb1ELb1ELb0EEENS1_21CollectiveEpilogueFwdINS6_IJSA_SC_SB_EEES9_NS_10bfloat16_tESG_Li384ELb1ELb1ELb1ELb1EEENS1_36VarlenDynamicPersistentTileSchedulerILi192ELi128ELi384ELi128ELb1ELb1ELb1ELb1ELb0ELb1EEEEEEEEEvNT_6ParamsE,(.L_x_2542 - _ZN7cutlass13device_kernelIN5flash11enable_sm90INS1_16FlashAttnFwdSm90INS1_25CollectiveMainloopFwdSm90ILi2EN4cute5tupleIJNS5_1CILi1EEES8_S8_EEENS6_IJNS7_ILi192EEENS7_ILi128EEENS7_ILi96EEEEEELi96ENS_12float_e4m3_tEfNS_4arch4Sm90ELb0ELb1ELb0ELb1ELb1ELb1ELb0ELb1ELb1ELb1ELb1ELb0EEENS1_21CollectiveEpilogueFwdINS6_IJSA_SC_SB_EEES9_NS_10bfloat16_tESG_Li384ELb1ELb1ELb1ELb1EEENS1_36VarlenDynamicPersistentTileSchedulerILi192ELi128ELi384ELi128ELb1ELb1ELb1ELb1ELb0ELb1EEEEEEEEEvNT_6ParamsE)
        .other          _ZN7cutlass13device_kernelIN5flash11enable_sm90INS1_16FlashAttnFwdSm90INS1_25CollectiveMainloopFwdSm90ILi2EN4cute5tupleIJNS5_1CILi1EEES8_S8_EEENS6_IJNS7_ILi192EEENS7_ILi128EEENS7_ILi96EEEEEELi96ENS_12float_e4m3_tEfNS_4arch4Sm90ELb0ELb1ELb0ELb1ELb1ELb1ELb0ELb1ELb1ELb1ELb1ELb0EEENS1_21CollectiveEpilogueFwdINS6_IJSA_SC_SB_EEES9_NS_10bfloat16_tESG_Li384ELb1ELb1ELb1ELb1EEENS1_36VarlenDynamicPersistentTileSchedulerILi192ELi128ELi384ELi128ELb1ELb1ELb1ELb1ELb0ELb1EEEEEEEEEvNT_6ParamsE,@"STO_CUDA_ENTRY STV_DEFAULT"
_ZN7cutlass13device_kernelIN5flash11enable_sm90INS1_16FlashAttnFwdSm90INS1_25CollectiveMainloopFwdSm90ILi2EN4cute5tupleIJNS5_1CILi1EEES8_S8_EEENS6_IJNS7_ILi192EEENS7_ILi128EEENS7_ILi96EEEEEELi96ENS_12float_e4m3_tEfNS_4arch4Sm90ELb0ELb1ELb0ELb1ELb1ELb1ELb0ELb1ELb1ELb1ELb1ELb0EEENS1_21CollectiveEpilogueFwdINS6_IJSA_SC_SB_EEES9_NS_10bfloat16_tESG_Li384ELb1ELb1ELb1ELb1EEENS1_36VarlenDynamicPersistentTileSchedulerILi192ELi128ELi384ELi128ELb1ELb1ELb1ELb1ELb0ELb1EEEEEEEEEvNT_6ParamsE:
[----:B------:R-:W0:Y:S02]  /*0000*/  LDC R1, c[0x0][0x28] ;  /* 0x00000a00ff017b82 */ /* 0x000e240000000800 */
[----:B0-----:R-:W-:Y:S01]  /*0010*/  VIADD R1, R1, 0xffffff70 ;  /* 0xffffff7001017836 */ /* 0x001fe20000000000 */
[----:B------:R-:W0:Y:S01]  /*0020*/  S2R R2, SR_TID.X ;  /* 0x0000000000027919 */ /* 0x000e220000002100 */
[----:B------:R-:W-:Y:S01]  /*0030*/  ELECT P0, URZ, PT ;  /* 0x00000000003f782f */ /* 0x000fe20003800000 */
[----:B------:R-:W-:Y:S01]  /*0040*/  BSSY B0, `(.L_x_1238) ;  /* 0x000000e000007945 */ /* 0x000fe20003800000 */
[--C-:B0-----:R-:W-:Y:S02]  /*0050*/  SHF.R.U32.HI R6, RZ, 0x5, R2.reuse ;  /* 0x00000005ff067819 */ /* 0x101fe40000011602 */
[----:B------:R-:W-:-:S03]  /*0060*/  SHF.R.U32.HI R2, RZ, 0x7, R2 ;  /* 0x00000007ff027819 */ /* 0x000fc60000011602 */
        /* <DEDUP_REMOVED lines=11> */
.L_x_1239:
[----:B------:R-:W-:Y:S05]  /*0120*/  BSYNC B0 ;  /* 0x0000000000007941 */ /* 0x000fea0003800000 */
.L_x_1238:
[----:B------:R-:W-:Y:S01]  /*0130*/  VOTEU.ANY UP0, P0 ;  /* 0x00000000003f7886 */ /* 0x000fe20000000100 */
[----:B------:R-:W0:Y:S01]  /*0140*/  SHFL.IDX PT, R2, R2, RZ, 0x1f ;  /* 0x00001fff02027589 */ /* 0x000e2200000e0000 */
[----:B------:R-:W-:Y:S01]  /*0150*/  UMOV UR4, 0x80 ;  /* 0x0000008000047882 */ /* 0x000fe20000000000 */
[----:B------:R-:W-:Y:S01]  /*0160*/  UMOV UR7, 0x180 ;  /* 0x0000018000077882 */ /* 0x000fe20000000000 */
[----:B------:R-:W-:Y:S01]  /*0170*/  VOTEU.ANY UP1, P0 ;  /* 0x00000000003f7886 */ /* 0x000fe20000020100 */
[----:B------:R-:W1:Y:S01]  /*0180*/  @UP0 S2UR UR8, SR_CgaCtaId ;  /* 0x00000000000809c3 */ /* 0x000e620000008800 */
[----:B------:R-:W2:Y:S01]  /*0190*/  SHFL.IDX PT, R0, R6, RZ, 0x1f ;  /* 0x00001fff06007589 */ /* 0x000ea200000e0000 */
[----:B------:R-:W-:Y:S01]  /*01a0*/  @UP0 UMOV UR6, 0x400 ;  /* 0x0000040000060882 */ /* 0x000fe20000000000 */
[----:B------:R-:W-:-:S04]  /*01b0*/  @UP0 UIADD3 UR4, -UR4, 0x100000, URZ ;  /* 0x0010000004040890 */ /* 0x000fc8000fffe13f */
[----:B------:R-:W-:Y:S02]  /*01c0*/  @UP0 USHF.L.U32 UR5, UR4, 0xb, URZ ;  /* 0x0000000b04050899 */ /* 0x000fe4000800063f */
[----:B------:R-:W-:Y:S01]  /*01d0*/  @UP0 USHF.L.U32 UR4, UR4, 0x1, URZ ;  /* 0x0000000104040899 */ /* 0x000fe2000800063f */
[----:B------:R-:W-:Y:S01]  /*01e0*/  VOTEU.ANY UP2, P0 ;  /* 0x00000000003f7886 */ /* 0x000fe20000040100 */
[----:B0-----:R-:W-:Y:S01]  /*01f0*/  R2UR UR9, R2 ;  /* 0x00000000020972ca */ /* 0x001fe200000e0000 */
[----:B-1----:R-:W-:Y:S01]  /*0200*/  @UP0 ULEA UR8, UR8, UR6, 0x18 ;  /* 0x0000000608080291 */ /* 0x002fe2000f8ec03f */
[----:B--2---:R-:W-:Y:S01]  /*0210*/  ISETP.NE.AND P1, PT, R0, RZ, PT ;  /* 0x000000ff0000720c */ /* 0x004fe20003f25270 */
[----:B------:R-:W-:-:S04]  /*0220*/  @UP0 UIADD3 UR6, -UR7, 0x100000, URZ ;  /* 0x0010000007060890 */ /* 0x000fc8000fffe13f */
[----:B------:R-:W-:Y:S02]  /*0230*/  @UP0 USHF.L.U32 UR7, UR6, 0xb, URZ ;  /* 0x0000000b06070899 */ /* 0x000fe4000800063f */
[----:B------:R-:W-:-:S04]  /*0240*/  @UP0 USHF.L.U32 UR6, UR6, 0x1, URZ ;  /* 0x0000000106060899 */ /* 0x000fc8000800063f */
[----:B------:R-:W-:Y:S01]  /*0250*/  UISETP.NE.AND UP0, UPT, UR9, URZ, UPT ;  /* 0x0000003f0900728c */ /* 0x000fe2000bf05270 */
[----:B------:R-:W0:Y:S02]  /*0260*/  FENCE.VIEW.ASYNC.S ;  /* 0x00000000000073c6 */ /* 0x000e240000000000 */
[----:B0-----:R0:W1:Y:S05]  /*0270*/  @UP1 SYNCS.EXCH.64 URZ, [UR8+0x19c00], UR4 ;  /* 0x019c0004083f15b2 */ /* 0x00106a0008000100 */
[----:B------:R0:W2:Y:S01]  /*0280*/  @UP2 SYNCS.EXCH.64 URZ, [UR8+0x19c20], UR6 ;  /* 0x019c2006083f25b2 */ /* 0x0000a20008000100 */
        /* <DEDUP_REMOVED lines=17> */
[----:B------:R3:W0:Y:S02]  /*03a0*/  SYNCS.EXCH.64 URZ, [UR8+0x19c48], UR6 ;  /* 0x019c4806083f75b2 */ /* 0x0006240008000100 */
[----:B---3--:R-:W-:Y:S01]  /*03b0*/  NOP ;  /* 0x0000000000007918 */ /* 0x008fe20000000000 */
.L_x_1240:
[----:B------:R-:W3:Y:S01]  /*03c0*/  SHFL.IDX PT, R0, R6, RZ, 0x1f ;  /* 0x00001fff06007589 */ /* 0x000ee200000e0000 */
[----:B------:R-:W-:Y:S01]  /*03d0*/  NOP ;  /* 0x0000000000007918 */ /* 0x000fe20000000000 */
[----:B---3--:R-:W-:-:S13]  /*03e0*/  ISETP.NE.AND P0, PT, R0, RZ, PT ;  /* 0x000000ff0000720c */ /* 0x008fda0003f05270 */
        /* <DEDUP_REMOVED lines=17> */
[----:B------:R3:W0:Y:S02]  /*0500*/  SYNCS.EXCH.64 URZ, [UR8+0x19c68], UR6 ;  /* 0x019c6806083f75b2 */ /* 0x0006240008000100 */
[----:B---3--:R-:W-:Y:S01]  /*0510*/  NOP ;  /* 0x0000000000007918 */ /* 0x008fe20000000000 */
.L_x_1241:
[----:B------:R-:W3:Y:S01]  /*0520*/  SHFL.IDX PT, R0, R6, RZ, 0x1f ;  /* 0x00001fff06007589 */ /* 0x000ee200000e0000 */
[----:B------:R-:W-:Y:S01]  /*0530*/  NOP ;  /* 0x0000000000007918 */ /* 0x000fe20000000000 */
[----:B---3--:R-:W-:-:S13]  /*0540*/  ISETP.NE.AND P0, PT, R0, RZ, PT ;  /* 0x000000ff0000720c */ /* 0x008fda0003f05270 */
        /* <DEDUP_REMOVED lines=13> */
[----:B------:R3:W0:Y:S02]  /*0620*/  SYNCS.EXCH.64 URZ, [UR6+0x19c88], UR4 ;  /* 0x019c8804063f75b2 */ /* 0x0006240008000100 */
[----:B---3--:R-:W-:Y:S01]  /*0630*/  NOP ;  /* 0x0000000000007918 */ /* 0x008fe20000000000 */
.L_x_1242:
        /* <DEDUP_REMOVED lines=22> */
.L_x_1243:
[----:B------:R-:W3:Y:S01]  /*07a0*/  SHFL.IDX PT, R2, R6, RZ, 0x1f ;  /* 0x00001fff06027589 */ /* 0x000ee200000e0000 */
[----:B------:R-:W-:Y:S01]  /*07b0*/  NOP ;  /* 0x0000000000007918 */ /* 0x000fe20000000000 */
[----:B------:R-:W0:Y:S01]  /*07c0*/  S2R R0, SR_CgaCtaId ;  /* 0x0000000000007919 */ /* 0x000e220000008800 */
[----:B---3--:R-:W-:-:S13]  /*07d0*/  ISETP.NE.AND P0, PT, R2, RZ, PT ;  /* 0x000000ff0200720c */ /* 0x008fda0003f05270 */
        /* <DEDUP_REMOVED lines=14> */
[----:B0-----:R0:W3:Y:S08]  /*08c0*/  SYNCS.EXCH.64 URZ, [UR8+0x19cb0], UR4 ;  /* 0x019cb004083f75b2 */ /* 0x0010f00008000100 */
[----:B------:R0:W0:Y:S01]  /*08d0*/  SYNCS.EXCH.64 URZ, [UR8+0x19cc0], UR6 ;  /* 0x019cc006083f75b2 */ /* 0x0000220008000100 */
[----:B------:R0:W0:Y:S01]  /*08e0*/  SYNCS.EXCH.64 URZ, [UR8+0x19cb8], UR4 ;  /* 0x019cb804083f75b2 */ /* 0x0000220008000100 */
[----:B------:R0:W0:Y:S01]  /*08f0*/  SYNCS.EXCH.64 URZ, [UR8+0x19cc8], UR6 ;  /* 0x019cc806083f75b2 */ /* 0x0000220008000100 */
[----:B------:R-:W-:Y:S01]  /*0900*/  NOP ;  /* 0x0000000000007918 */ /* 0x000fe20000000000 */
.L_x_1244:
[----:B------:R-:W-:Y:S01]  /*0910*/  PLOP3.LUT P0, PT, PT, PT, UP0, 0x80, 0x0 ;  /* 0x000000000000781c */ /* 0x000fe20003f0f008 */
[----:B------:R-:W-:Y:S01]  /*0920*/  UMOV UR37, 0x1 ;  /* 0x0000000100257882 */ /* 0x000fe20000000000 */
[----:B------:R-:W-:Y:S01]  /*0930*/  NOP ;  /* 0x0000000000007918 */ /* 0x000fe20000000000 */
[----:B------:R-:W-:Y:S01]  /*0940*/  USEL UR37, UR37, 0x2, !UP0 ;  /* 0x0000000225257887 */ /* 0x000fe2000c000000 */
[----:B------:R-:W-:Y:S01]  /*0950*/  BSSY B8, `(.L_x_1245) ;  /* 0x0002373000087945 */ /* 0x000fe20003800000 */
[----:B------:R-:W-:Y:S01]  /*0960*/  ULDC.64 UR42, c[0x0][0x208] ;  /* 0x00008200002a7ab9 */ /* 0x000fe20000000a00 */
[----:B01234-:R-:W-:Y:S07]  /*0970*/  BAR.SYNC.DEFER_BLOCKING 0x0 ;  /* 0x0000000000007b1d */ /* 0x01ffee0000010000 */
[----:B------:R-:W-:Y:S05]  /*0980*/  @!P0 BRA `(.L_x_1246) ;  /* 0x000001b0003c8947 */ /* 0x000fea0003800000 */
.L_x_1247:
[----:B------:R-:W-:-:S08]  /*0990*/  NOP ;  /* 0x0000000000007918 */ /* 0x000fd00000000000 */
[----:B------:R-:W0:Y:S02]  /*09a0*/  USETMAXREG.TRY_ALLOC.CTAPOOL UP0, 0xa0 ;  /* 0x000000a0000079c8 */ /* 0x000e240008000600 */
[----:B0-----:R-:W-:-:S13]  /*09b0*/  PLOP3.LUT P0, PT, PT, PT, UP0, 0x80, 0x0 ;  /* 0x000000000000781c */ /* 0x001fda0003f0f008 */
[----:B------:R-:W-:Y:S05]  /*09c0*/  @!P0 BRA `(.L_x_1247) ;  /* 0xfffffffc00f08947 */ /* 0x000fea000383ffff */
[----:B------:R-:W0:Y:S08]  /*09d0*/  S2UR UR4, SR_CgaCtaId ;  /* 0x00000000000479c3 */ /* 0x000e300000008800 */
[----:B------:R-:W-:Y:S06]  /*09e0*/  BAR.ARV 0x8, 0x200 ;  /* 0x0208000000007b1d */ /* 0x000fec0000002000 */
[----:B------:R-:W-:-:S02]  /*09f0*/  MOV R16, 0x400 ;  /* 0x0000040000107802 */ /* 0x000fc40000000f00 */
[----:B------:R-:W-:Y:S01]  /*0a00*/  BAR.SYNC.DEFER_BLOCKING 0x5, 0x200 ;  /* 0x0148000000007b1d */ /* 0x000fe20000010000 */
[----:B0-----:R-:W-:-:S05]  /*0a10*/  IMAD.U32 R0, RZ, RZ, UR4 ;  /* 0x00000004ff007e24 */ /* 0x001fca000f8e00ff */
[----:B------:R-:W-:Y:S01]  /*0a20*/  ULDC UR4, c[0x0][0xc3c] ;  /* 0x00030f0000047ab9 */ /* 0x000fe20000000800 */
[----:B------:R-:W-:Y:S01]  /*0a30*/  LEA R16, R0, R16, 0x18 ;  /* 0x0000001000107211 */ /* 0x000fe200078ec0ff */
[----:B------:R-:W-:Y:S04]  /*0a40*/  STL [R1+0x4], R0 ;  /* 0x0000040001007387 */ /* 0x000fe80000100800 */
[----:B------:R-:W0:Y:S01]  /*0a50*/  LDS.128 R8, [R16+0x19cd0] ;  /* 0x019cd00010087984 */ /* 0x000e220000000c00 */
[----:B------:R-:W-:Y:S06]  /*0a60*/  BAR.ARV 0x4, 0x200 ;  /* 0x0108000000007b1d */ /* 0x000fec0000002000 */
[----:B0-----:R-:W-:-:S13]  /*0a70*/  ISETP.GE.AND P0, PT, R11, UR4, PT ;  /* 0x000000040b007c0c */ /* 0x001fda000bf06270 */
[----:B------:R-:W-:Y:S05]  /*0a80*/  @P0 BRA `(.L_x_1248) ;  /* 0x00000234007c0947 */ /* 0x000fea0003800000 */
[----:B------:R-:W0:Y:S01]  /*0a90*/  S2R R0, SR_TID.X ;  /* 0x0000000000007919 */ /* 0x000e220000002100 */
[----:B------:R-:W-:Y:S01]  /*0aa0*/  IMAD.MOV.U32 R152, RZ, RZ, RZ ;  /* 0x000000ffff987224 */ /* 0x000fe200078e00ff */
[----:B------:R-:W-:Y:S01]  /*0ab0*/  ULOP3.LUT UR36, UR37, 0x1, URZ, 0xfc, !UPT ;  /* 0x0000000125247892 */ /* 0x000fe2000f8efc3f */
[----:B0-----:R-:W-:-:S05]  /*0ac0*/  VIADD R22, R0, 0xffffff80 ;  /* 0xffffff8000167836 */ /* 0x001fca0000000000 */
[----:B------:R-:W-:Y:S02]  /*0ad0*/  SHF.R.S32.HI R0, RZ, 0x1f, R22 ;  /* 0x0000001fff007819 */ /* 0x000fe40000011416 */
[-C--:B------:R-:W-:Y:S02]  /*0ae0*/  LEA.HI R3, R22, R22.reuse, RZ, 0x1 ;  /* 0x0000001616037211 */ /* 0x080fe400078f08ff */
[CC--:B------:R-:W-:Y:S02]  /*0af0*/  LEA.HI R2, R0.reuse, R22.reuse, RZ, 0x5 ;  /* 0x0000001600027211 */ /* 0x0c0fe400078f28ff */
[----:B------:R-:W-:Y:S02]  /*0b00*/  LEA.HI R6, R0, R22, RZ, 0x4 ;  /* 0x0000001600067211 */ /* 0x000fe400078f20ff */
[----:B------:R-:W-:Y:S01]  /*0b10*/  SHF.R.S32.HI R12, RZ, 0x1, R3 ;  /* 0x00000001ff0c7819 */ /* 0x000fe20000011403 */
[----:B------:R-:W-:Y:S01]  /*0b20*/  IMAD.SHL.U32 R4, R2, 0x10, RZ ;  /* 0x0000001002047824 */ /* 0x000fe200078e00ff */
[----:B------:R-:W-:-:S04]  /*0b30*/  LOP3.LUT R2, R6, 0x7fffff0, RZ, 0xc0, !PT ;  /* 0x07fffff006027812 */ /* 0x000fc800078ec0ff */
[----:B------:R-:W-:Y:S01]  /*0b40*/  LOP3.LUT R5, R4, 0xfffffe00, RZ, 0xc0, !PT ;  /* 0xfffffe0004057812 */ /* 0x000fe200078ec0ff */
[----:B------:R-:W-:Y:S01]  /*0b50*/  IMAD.IADD R4, R22, 0x1, -R2 ;  /* 0x0000000116047824 */ /* 0x000fe200078e0a02 */
[----:B------:R-:W-:-:S03]  /*0b60*/  LEA.HI R2, R0, R22, RZ, 0x7 ;  /* 0x0000001600027211 */ /* 0x000fc600078f38ff */
[----:B------:R-:W-:Y:S01]  /*0b70*/  IMAD R13, R4, 0x20, R5 ;  /* 0x00000020040d7824 */ /* 0x000fe200078e0205 */
[----:B------:R-:W-:Y:S02]  /*0b80*/  SHF.R.S32.HI R5, RZ, 0x1f, R3 ;  /* 0x0000001fff057819 */ /* 0x000fe40000011403 */
[----:B------:R-:W-:Y:S02]  /*0b90*/  LOP3.LUT R7, R2, 0xffffff80, RZ, 0xc0, !PT ;  /* 0xffffff8002077812 */ /* 0x000fe400078ec0ff */
[----:B------:R-:W-:Y:S02]  /*0ba0*/  LOP3.LUT R3, R3, 0xfffffffe, RZ, 0xc0, !PT ;  /* 0xfffffffe03037812 */ /* 0x000fe400078ec0ff */
[----:B------:R-:W-:Y:S01]  /*0bb0*/  LEA.HI R5, R5, R12, RZ, 0x2 ;  /* 0x0000000c05057211 */ /* 0x000fe200078f10ff */
[C---:B------:R-:W-:Y:S01]  /*0bc0*/  IMAD.IADD R21, R22.reuse, 0x1, -R7 ;  /* 0x0000000116157824 */ /* 0x040fe200078e0a07 */
[----:B------:R-:W-:Y:S01]  /*0bd0*/  SHF.R.S32.HI R7, RZ, 0x4, R6 ;  /* 0x00000004ff077819 */ /* 0x000fe20000011406 */
[----:B------:R-:W-:Y:S01]  /*0be0*/  IMAD.IADD R18, R22, 0x1, -R3 ;  /* 0x0000000116127824 */ /* 0x000fe200078e0a03 */
[----:B------:R-:W-:-:S02]  /*0bf0*/  LOP3.LUT R5, R5, 0x7fffffc, RZ, 0xc0, !PT ;  /* 0x07fffffc05057812 */ /* 0x000fc400078ec0ff */
[----:B------:R-:W-:Y:S01]  /*0c00*/  SHF.R.S32.HI R3, RZ, 0x1f, R21 ;  /* 0x0000001fff037819 */ /* 0x000fe20000011415 */
[----:B------:R-:W-:Y:S01]  /*0c10*/  IMAD.SHL.U32 R26, R18, 0x8, RZ ;  /* 0x00000008121a7824 */ /* 0x000fe200078e00ff */
[----:B------:R-:W-:Y:S01]  /*0c20*/  SHF.R.S32.HI R23, RZ, 0x7, R2 ;  /* 0x00000007ff177819 */ /* 0x000fe20000011402 */
[----:B------:R-:W-:Y:S01]  /*0c30*/  IMAD.IADD R5, R12, 0x1, -R5 ;  /* 0x000000010c057824 */ /* 0x000fe200078e0a05 */
[----:B------:R-:W-:Y:S01]  /*0c40*/  LEA.HI R8, R3, R21, RZ, 0x2 ;  /* 0x0000001503087211 */ /* 0x000fe200078f10ff */
[----:B------:R-:W-:Y:S01]  /*0c50*/  VIADD R2, R26, 0x20 ;  /* 0x000000201a027836 */ /* 0x000fe20000000000 */
[----:B------:R-:W-:Y:S01]  /*0c60*/  LEA.HI R4, R0, R22, RZ, 0x3 ;  /* 0x0000001600047211 */ /* 0x000fe200078f18ff */
[----:B------:R-:W-:Y:S01]  /*0c70*/  IMAD R17, R7, 0x8, R5 ;  /* 0x0000000807117824 */ /* 0x000fe200078e0205 */
[----:B------:R-:W-:Y:S01]  /*0c80*/  LEA.HI R6, R6, R7, RZ, 0x1 ;  /* 0x0000000706067211 */ /* 0x000fe200078f08ff */
[----:B------:R-:W-:Y:S01]  /*0c90*/  IMAD.IADD R5, R26, 0x1, R2 ;  /* 0x000000011a057824 */ /* 0x000fe200078e0202 */
[--C-:B------:R-:W-:Y:S01]  /*0ca0*/  SHF.R.S32.HI R12, RZ, 0x2, R8.reuse ;  /* 0x00000002ff0c7819 */ /* 0x100fe20000011408 */
[----:B------:R-:W-:Y:S01]  /*0cb0*/  STL [R1+0x10], R26 ;  /* 0x0000101a01007387 */ /* 0x000fe20000100800 */
[----:B------:R-:W-:Y:S01]  /*0cc0*/  SHF.R.S32.HI R15, RZ, 0x1f, R8 ;  /* 0x0000001fff0f7819 */ /* 0x000fe20000011408 */
[----:B------:R-:W-:Y:S01]  /*0cd0*/  IMAD.SHL.U32 R17, R17, 0x20, RZ ;  /* 0x0000002011117824 */ /* 0x000fe200078e00ff */
[----:B------:R-:W-:Y:S01]  /*0ce0*/  SHF.R.S32.HI R4, RZ, 0x3, R4 ;  /* 0x00000003ff047819 */ /* 0x000fe20000011404 */
[----:B------:R0:W-:Y:S01]  /*0cf0*/  STL [R1+0x38], R2 ;  /* 0x0000380201007387 */ /* 0x0001e20000100800 */
[----:B------:R-:W-:Y:S01]  /*0d00*/  LOP3.LUT R6, R6, 0x1ffffffe, RZ, 0xc0, !PT ;  /* 0x1ffffffe06067812 */ /* 0x000fe200078ec0ff */
[----:B------:R-:W-:Y:S01]  /*0d10*/  IMAD.SHL.U32 R18, R18, 0x10, RZ ;  /* 0x0000001012127824 */ /* 0x000fe200078e00ff */
[----:B------:R-:W-:Y:S01]  /*0d20*/  LEA.HI R15, R15, R12, RZ, 0x3 ;  /* 0x0000000c0f0f7211 */ /* 0x000fe200078f18ff */
[----:B------:R-:W-:Y:S01]  /*0d30*/  IMAD.SHL.U32 R4, R4, 0x80, RZ ;  /* 0x0000008004047824 */ /* 0x000fe200078e00ff */
[----:B------:R-:W-:Y:S01]  /*0d40*/  SHF.R.S32.HI R14, RZ, 0x1f, R5 ;  /* 0x0000001fff0e7819 */ /* 0x000fe20000011405 */
[----:B------:R-:W-:Y:S01]  /*0d50*/  IMAD.IADD R6, R7, 0x1, -R6 ;  /* 0x0000000107067824 */ /* 0x000fe200078e0a06 */
[----:B------:R-:W-:-:S02]  /*0d60*/  LOP3.LUT R15, R15, 0xfffffff8, RZ, 0xc0, !PT ;  /* 0xfffffff80f0f7812 */ /* 0x000fc400078ec0ff */
[----:B------:R-:W-:Y:S01]  /*0d70*/  LEA.HI R3, R3, R21, RZ, 0x5 ;  /* 0x0000001503037211 */ /* 0x000fe200078f28ff */
[----:B0-----:R-:W-:Y:S01]  /*0d80*/  IMAD.HI R2, R23, 0x55555556, RZ ;  /* 0x5555555617027827 */ /* 0x001fe200078e02ff */
[CC--:B------:R-:W-:Y:S02]  /*0d90*/  LEA.HI R7, R14.reuse, R5.reuse, RZ, 0x4 ;  /* 0x000000050e077211 */ /* 0x0c0fe400078f20ff */
[----:B------:R-:W-:Y:S01]  /*0da0*/  LEA.HI R5, R14, R5, RZ, 0x5 ;  /* 0x000000050e057211 */ /* 0x000fe200078f28ff */
[----:B------:R-:W-:Y:S01]  /*0db0*/  IMAD.IADD R12, R12, 0x1, -R15 ;  /* 0x000000010c0c7824 */ /* 0x000fe200078e0a0f */
[----:B------:R-:W-:Y:S01]  /*0dc0*/  LEA.HI R2, R2, R2, RZ, 0x1 ;  /* 0x0000000202027211 */ /* 0x000fe200078f08ff */
[----:B------:R-:W-:Y:S01]  /*0dd0*/  IMAD R6, R6, 0x8, R13 ;  /* 0x0000000806067824 */ /* 0x000fe200078e020d */
[----:B------:R-:W-:Y:S02]  /*0de0*/  LOP3.LUT R24, R4, 0x80, RZ, 0xc0, !PT ;  /* 0x0000008004187812 */ /* 0x000fe400078ec0ff */
[----:B------:R-:W-:Y:S01]  /*0df0*/  SHF.R.S32.HI R3, RZ, 0x5, R3 ;  /* 0x00000005ff037819 */ /* 0x000fe20000011403 */
[----:B------:R-:W-:Y:S01]  /*0e00*/  IMAD R2, R2, -0x3, R23 ;  /* 0xfffffffd02027824 */ /* 0x000fe200078e0217 */
[----:B------:R-:W-:Y:S01]  /*0e10*/  SHF.R.S32.HI R5, RZ, 0x5, R5 ;  /* 0x00000005ff057819 */ /* 0x000fe20000011405 */
[----:B------:R-:W-:Y:S01]  /*0e20*/  STL [R1+0x28], R24 ;  /* 0x0000281801007387 */ /* 0x000fe20000100800 */
[----:B------:R-:W-:Y:S01]  /*0e30*/  SHF.R.U32.HI R20, RZ, 0x3, R24 ;  /* 0x00000003ff147819 */ /* 0x000fe20000011618 */
[----:B------:R-:W-:Y:S01]  /*0e40*/  IMAD R3, R3, 0x10, R12 ;  /* 0x0000001003037824 */ /* 0x000fe200078e020c */
[----:B------:R-:W-:Y:S01]  /*0e50*/  LOP3.LUT R4, R24, 0x10, R7, 0xf8, !PT ;  /* 0x0000001018047812 */ /* 0x000fe200078ef807 */
[----:B------:R-:W-:Y:S01]  /*0e60*/  IMAD R5, R5, 0x1800, R17 ;  /* 0x0000180005057824 */ /* 0x000fe200078e0211 */
[----:B------:R-:W-:Y:S01]  /*0e70*/  LEA.HI R0, R0, R22, RZ, 0x2 ;  /* 0x0000001600007211 */ /* 0x000fe200078f10ff */
[----:B------:R-:W-:Y:S01]  /*0e80*/  IMAD R3, R2, 0x40, R3 ;  /* 0x0000004002037824 */ /* 0x000fe200078e0203 */
[----:B------:R-:W-:Y:S01]  /*0e90*/  LOP3.LUT R4, R4, R20, RZ, 0x3c, !PT ;  /* 0x0000001404047212 */ /* 0x000fe200078e3cff */
[----:B------:R-:W-:Y:S01]  /*0ea0*/  STL [R1+0x3c], R17 ;  /* 0x00003c1101007387 */ /* 0x000fe20000100800 */
[----:B------:R-:W-:-:S02]  /*0eb0*/  LOP3.LUT R2, R0, 0xfffffffc, RZ, 0xc0, !PT ;  /* 0xfffffffc00027812 */ /* 0x000fc400078ec0ff */
[----:B------:R-:W-:Y:S01]  /*0ec0*/  IADD3 R4, R16, R5, R4 ;  /* 0x0000000510047210 */ /* 0x000fe20007ffe004 */
[----:B------:R-:W-:Y:S01]  /*0ed0*/  STL [R1+0x7c], R20 ;  /* 0x00007c1401007387 */ /* 0x000fe20000100800 */
[----:B------:R-:W-:Y:S01]  /*0ee0*/  VIADD R5, R18, 0x40 ;  /* 0x0000004012057836 */ /* 0x000fe20000000000 */
[----:B------:R-:W-:Y:S02]  /*0ef0*/  LOP3.LUT R8, R8, 0x7ffffffc, RZ, 0xc0, !PT ;  /* 0x7ffffffc08087812 */ /* 0x000fe400078ec0ff */
[----:B------:R0:W-:Y:S03]  /*0f00*/  STL [R1+0x84], R6 ;  /* 0x0000840601007387 */ /* 0x0001e60000100800 */
[----:B------:R-:W-:Y:S01]  /*0f10*/  IMAD.IADD R8, R21, 0x1, -R8 ;  /* 0x0000000115087824 */ /* 0x000fe200078e0a08 */
[----:B------:R1:W-:Y:S03]  /*0f20*/  STL [R1+0x78], R4 ;  /* 0x0000780401007387 */ /* 0x0003e60000100800 */
[----:B------:R-:W-:Y:S01]  /*0f30*/  IMAD.SHL.U32 R153, R8, 0x2, RZ ;  /* 0x0000000208997824 */ /* 0x000fe200078e00ff */
[----:B------:R2:W-:Y:S01]  /*0f40*/  STL [R1+0x54], R9 ;  /* 0x0000540901007387 */ /* 0x0005e20000100800 */
[----:B0-----:R-:W-:Y:S01]  /*0f50*/  IMAD.IADD R6, R22, 0x1, -R2 ;  /* 0x0000000116067824 */ /* 0x001fe200078e0a02 */
[----:B------:R-:W-:-:S02]  /*0f60*/  SHF.R.S32.HI R2, RZ, 0x2, R0 ;  /* 0x00000002ff027819 */ /* 0x000fc40000011400 */
[----:B------:R-:W-:Y:S01]  /*0f70*/  STL [R1+0x58], R10 ;  /* 0x0000580a01007387 */ /* 0x000fe20000100800 */
[----:B------:R-:W-:Y:S01]  /*0f80*/  VIADD R8, R153, 0x38 ;  /* 0x0000003899087836 */ /* 0x000fe20000000000 */
[----:B------:R-:W-:Y:S01]  /*0f90*/  CS2R R22, SRZ ;  /* 0x0000000000167805 */ /* 0x000fe2000001ff00 */
[C---:B-1----:R-:W-:Y:S01]  /*0fa0*/  IMAD.SHL.U32 R4, R6.reuse, 0x8, RZ ;  /* 0x0000000806047824 */ /* 0x042fe200078e00ff */
[----:B------:R-:W-:Y:S01]  /*0fb0*/  STL [R1+0x80], R3 ;  /* 0x0000800301007387 */ /* 0x000fe20000100800 */
[----:B------:R-:W-:Y:S01]  /*0fc0*/  LEA.HI R0, R6, R6, RZ, 0x1 ;  /* 0x0000000606007211 */ /* 0x000fe200078f08ff */
[----:B--2---:R-:W-:Y:S01]  /*0fd0*/  VIADD R9, R26, 0x10 ;  /* 0x000000101a097836 */ /* 0x004fe20000000000 */
[----:B------:R-:W-:Y:S01]  /*0fe0*/  SHF.R.S32.HI R8, RZ, 0x1f, R8 ;  /* 0x0000001fff087819 */ /* 0x000fe20000011408 */
[----:B------:R-:W-:Y:S01]  /*0ff0*/  STL [R1+0x5c], R11 ;  /* 0x00005c0b01007387 */ /* 0x000fe20000100800 */
[----:B------:R-:W-:Y:S02]  /*1000*/  LOP3.LUT R2, R0, 0x1ffffffe, RZ, 0xc0, !PT ;  /* 0x1ffffffe00027812 */ /* 0x000fe400078ec0ff */
[----:B------:R-:W-:Y:S01]  /*1010*/  LOP3.LUT R0, R24, 0x10, R18, 0xf8, !PT ;  /* 0x0000001018007812 */ /* 0x000fe200078ef812 */
[----:B------:R-:W-:Y:S02]  /*1020*/  STL [R1+0x68], RZ ;  /* 0x000068ff01007387 */ /* 0x000fe40000100800 */
[----:B------:R-:W-:Y:S01]  /*1030*/  IMAD.IADD R2, R6, 0x1, -R2 ;  /* 0x0000000106027824 */ /* 0x000fe200078e0a02 */
[----:B------:R-:W-:Y:S01]  /*1040*/  LOP3.LUT R0, R0, R20, RZ, 0x3c, !PT ;  /* 0x0000001400007212 */ /* 0x000fe200078e3cff */
[----:B------:R-:W-:Y:S04]  /*1050*/  STL [R1+0xc], RZ ;  /* 0x00000cff01007387 */ /* 0x000fe80000100800 */
[----:B------:R-:W-:Y:S04]  /*1060*/  STL [R1+0x4c], R4 ;  /* 0x00004c0401007387 */ /* 0x000fe80000100800 */
[----:B------:R0:W-:Y:S04]  /*1070*/  STL [R1+0x34], R9 ;  /* 0x0000340901007387 */ /* 0x0001e80000100800 */
[----:B------:R1:W-:Y:S01]  /*1080*/  STL [R1+0x8], R5 ;  /* 0x0000080501007387 */ /* 0x0003e20000100800 */
[----:B0-----:R-:W-:Y:S01]  /*1090*/  SHF.R.S32.HI R9, RZ, 0x1f, R5 ;  /* 0x0000001fff097819 */ /* 0x001fe20000011405 */
[----:B-1----:R-:W-:-:S04]  /*10a0*/  VIADD R5, R4, 0x20 ;  /* 0x0000002004057836 */ /* 0x002fc80000000000 */
[----:B------:R-:W-:Y:S01]  /*10b0*/  STL [R1+0x30], R9 ;  /* 0x0000300901007387 */ /* 0x000fe20000100800 */
[----:B------:R-:W-:-:S03]  /*10c0*/  VIADD R4, R4, 0x40 ;  /* 0x0000004004047836 */ /* 0x000fc60000000000 */
[----:B------:R0:W-:Y:S01]  /*10d0*/  STL [R1+0x6c], R5 ;  /* 0x00006c0501007387 */ /* 0x0001e20000100800 */
[----:B------:R-:W-:-:S03]  /*10e0*/  SHF.R.S32.HI R6, RZ, 0x1f, R5 ;  /* 0x0000001fff067819 */ /* 0x000fc60000011405 */
[----:B------:R1:W-:Y:S04]  /*10f0*/  STL [R1+0x74], R4 ;  /* 0x0000740401007387 */ /* 0x0003e80000100800 */
[----:B------:R2:W-:Y:S01]  /*1100*/  STL [R1+0x8c], R6 ;  /* 0x00008c0601007387 */ /* 0x0005e20000100800 */
[----:B0-----:R-:W-:Y:S01]  /*1110*/  SHF.R.S32.HI R5, RZ, 0x1f, R4 ;  /* 0x0000001fff057819 */ /* 0x001fe20000011404 */
[----:B-1----:R-:W-:Y:S01]  /*1120*/  IMAD.IADD R4, R17, 0x1, R0 ;  /* 0x0000000111047824 */ /* 0x002fe200078e0200 */
[----:B------:R-:W-:-:S03]  /*1130*/  SHF.R.S32.HI R0, RZ, 0x4, R7 ;  /* 0x00000004ff007819 */ /* 0x000fc60000011407 */
[----:B------:R0:W-:Y:S01]  /*1140*/  STL [R1+0x88], R5 ;  /* 0x0000880501007387 */ /* 0x0001e20000100800 */
[----:B--2---:R-:W-:-:S03]  /*1150*/  VIADD R6, R153, 0x40 ;  /* 0x0000004099067836 */ /* 0x004fc60000000000 */
[----:B------:R1:W-:Y:S02]  /*1160*/  STL [R1+0x48], R4 ;  /* 0x0000480401007387 */ /* 0x0003e40000100800 */
[----:B------:R-:W-:Y:S02]  /*1170*/  SHF.R.S32.HI R7, RZ, 0x1f, R6 ;  /* 0x0000001fff077819 */ /* 0x000fe40000011406 */
[----:B------:R2:W-:Y:S01]  /*1180*/  STL [R1+0x1c], R0 ;  /* 0x00001c0001007387 */ /* 0x0005e20000100800 */
[C---:B0-----:R-:W-:Y:S02]  /*1190*/  VIADD R5, R153.reuse, 0x48 ;  /* 0x0000004899057836 */ /* 0x041fe40000000000 */
[----:B-1----:R-:W-:-:S03]  /*11a0*/  VIADD R4, R153, 0x50 ;  /* 0x0000005099047836 */ /* 0x002fc60000000000 */
[----:B------:R-:W-:Y:S01]  /*11b0*/  SHF.R.S32.HI R6, RZ, 0x1f, R5 ;  /* 0x0000001fff067819 */ /* 0x000fe20000011405 */
[----:B--2---:R-:W-:Y:S01]  /*11c0*/  VIADD R0, R153, 0x58 ;  /* 0x0000005899007836 */ /* 0x004fe20000000000 */
[----:B------:R-:W-:-:S04]  /*11d0*/  SHF.R.S32.HI R5, RZ, 0x1f, R4 ;  /* 0x0000001fff057819 */ /* 0x000fc80000011404 */
[----:B------:R-:W-:Y:S01]  /*11e0*/  SHF.R.S32.HI R4, RZ, 0x1f, R0 ;  /* 0x0000001fff047819 */ /* 0x000fe20000011400 */
[----:B------:R-:W-:-:S05]  /*11f0*/  IMAD R0, R2, 0x8, R3 ;  /* 0x0000000802007824 */ /* 0x000fca00078e0203 */
[----:B------:R0:W-:Y:S02]  /*1200*/  STL [R1+0x40], R0 ;  /* 0x0000400001007387 */ /* 0x0001e40000100800 */
.L_x_1454:
[----:B------:R-:W0:Y:S01]  /*1210*/  LDL.LU R11, [R1+0x58] ;  /* 0x00005800010b7983 */ /* 0x000e220000300800 */
[----:B------:R-:W-:Y:S01]  /*1220*/  ULDC.64 UR4, c[0x0][0xa28] ;  /* 0x00028a0000047ab9 */ /* 0x000fe20000000a00 */
[----:B-12-4-:R-:W1:Y:S01]  /*1230*/  LDC.64 R4, c[0x0][0xa08] ;  /* 0x00028200ff047b82 */ /* 0x016e620000000a00 */
[----:B------:R-:W-:Y:S01]  /*1240*/  IMAD.MOV.U32 R64, RZ, RZ, RZ ;  /* 0x000000ffff407224 */ /* 0x000fe200078e00ff */
[----:B------:R-:W1:Y:S01]  /*1250*/  LDL R28, [R1+0x5c] ;  /* 0x00005c00011c7983 */ /* 0x000e620000100800 */
[----:B------:R-:W-:Y:S01]  /*1260*/  ISETP.NE.U32.AND P0, PT, RZ, UR4, PT ;  /* 0x00000004ff007c0c */ /* 0x000fe2000bf05070 */
[----:B-----5:R-:W-:Y:S01]  /*1270*/  IMAD.MOV.U32 R10, RZ, RZ, RZ ;  /* 0x000000ffff0a7224 */ /* 0x020fe200078e00ff */
[----:B------:R-:W-:Y:S02]  /*1280*/  ULDC.64 UR6, c[0x0][0xa20] ;  /* 0x0002880000067ab9 */ /* 0x000fe40000000a00 */
[----:B------:R-:W-:Y:S01]  /*1290*/  ISETP.NE.AND.EX P0, PT, RZ, UR5, PT, P0 ;  /* 0x00000005ff007c0c */ /* 0x000fe2000bf05300 */
[----:B------:R-:W-:-:S02]  /*12a0*/  ULDC.64 UR4, c[0x0][0xa18] ;  /* 0x0002860000047ab9 */ /* 0x000fc40000000a00 */
[----:B------:R-:W-:-:S04]  /*12b0*/  ISETP.NE.U32.AND P1, PT, RZ, UR4, PT ;  /* 0x00000004ff007c0c */ /* 0x000fc8000bf25070 */
[----:B------:R-:W-:Y:S01]  /*12c0*/  ISETP.NE.AND.EX P1, PT, RZ, UR5, PT, P1 ;  /* 0x00000005ff007c0c */ /* 0x000fe2000bf25310 */
[----:B------:R-:W-:Y:S02]  /*12d0*/  ULDC.64 UR4, c[0x0][0xa08] ;  /* 0x0002820000047ab9 */ /* 0x000fe40000000a00 */
[----:B------:R-:W-:-:S03]  /*12e0*/  ISETP.NE.U32.AND P3, PT, RZ, UR4, PT ;  /* 0x00000004ff007c0c */ /* 0x000fc6000bf65070 */
[----:B------:R-:W2:Y:S01]  /*12f0*/  @P0 LDC.64 R2, c[0x0][0xa28] ;  /* 0x00028a00ff020b82 */ /* 0x000ea20000000a00 */
[----:B------:R-:W-:-:S07]  /*1300*/  ISETP.NE.AND.EX P3, PT, RZ, UR5, PT, P3 ;  /* 0x00000005ff007c0c */ /* 0x000fce000bf65330 */
[----:B------:R-:W3:Y:S01]  /*1310*/  @P1 LDC.64 R6, c[0x0][0xa18] ;  /* 0x00028600ff061b82 */ /* 0x000ee20000000a00 */
[----:B------:R-:W-:Y:S02]  /*1320*/  ULDC UR4, c[0x0][0x288] ;  /* 0x0000a20000047ab9 */ /* 0x000fe40000000800 */
[----:B------:R-:W-:Y:S01]  /*1330*/  IMAD.U32 R155, RZ, RZ, UR4 ;  /* 0x00000004ff9b7e24 */ /* 0x000fe2000f8e00ff */
[----:B------:R-:W-:Y:S01]  /*1340*/  ULDC.64 UR4, c[0x0][0x418] ;  /* 0x0001060000047ab9 */ /* 0x000fe20000000a00 */
[----:B-1----:R-:W-:-:S04]  /*1350*/  IMAD.WIDE R8, R28, 0x4, R4 ;  /* 0x000000041c087825 */ /* 0x002fc800078e0204 */
[C---:B---3--:R-:W-:Y:S01]  /*1360*/  @P1 IMAD.WIDE R4, R28.reuse, 0x4, R6 ;  /* 0x000000041c041825 */ /* 0x048fe200078e0206 */
[----:B------:R-:W5:Y:S03]  /*1370*/  @P3 LDG.E R64, desc[UR42][R8.64] ;  /* 0x0000002a08403981 */ /* 0x000f66000c1e1900 */
[----:B--2---:R-:W-:Y:S01]  /*1380*/  @P0 IMAD.WIDE R2, R28, 0x4, R2 ;  /* 0x000000041c020825 */ /* 0x004fe200078e0202 */
[----:B------:R-:W5:Y:S04]  /*1390*/  @P1 LDG.E R155, desc[UR42][R4.64] ;  /* 0x0000002a049b1981 */ /* 0x000f68000c1e1900 */
[----:B------:R1:W-:Y:S01]  /*13a0*/  STL [R1+0x64], R28 ;  /* 0x0000641c01007387 */ /* 0x0003e20000100800 */
[----:B------:R-:W-:-:S03]  /*13b0*/  UISETP.NE.U32.AND UP0, UPT, UR4, URZ, UPT ;  /* 0x0000003f0400728c */ /* 0x000fc6000bf05070 */
[----:B------:R-:W-:Y:S01]  /*13c0*/  ULDC UR4, c[0x0][0x424] ;  /* 0x0001090000047ab9 */ /* 0x000fe20000000800 */
[----:B------:R-:W-:Y:S01]  /*13d0*/  UISETP.NE.AND.EX UP0, UPT, UR5, URZ, UPT, UP0 ;  /* 0x0000003f0500728c */ /* 0x000fe2000bf05300 */
[----:B------:R2:W5:Y:S01]  /*13e0*/  @P0 LDG.E R10, desc[UR42][R2.64] ;  /* 0x0000002a020a0981 */ /* 0x000562000c1e1900 */
[----:B------:R-:W-:Y:S01]  /*13f0*/  ISETP.NE.U32.AND P2, PT, RZ, UR6, PT ;  /* 0x00000006ff007c0c */ /* 0x000fe2000bf45070 */
[----:B------:R-:W-:Y:S01]  /*1400*/  ULDC UR5, c[0x0][0x2f0] ;  /* 0x0000bc0000057ab9 */ /* 0x000fe20000000800 */
[----:B------:R-:W-:Y:S01]  /*1410*/  USEL UR4, UR4, 0x1, UP0 ;  /* 0x0000000104047887 */ /* 0x000fe20008000000 */
[C---:B0-----:R-:W-:Y:S02]  /*1420*/  LOP3.LUT R0, R11.reuse, 0xff0000, RZ, 0xc0, !PT ;  /* 0x00ff00000b007812 */ /* 0x041fe400078ec0ff */
[----:B--2---:R-:W-:Y:S01]  /*1430*/  LOP3.LUT R2, R11, 0xff000000, RZ, 0xc0, !PT ;  /* 0xff0000000b027812 */ /* 0x004fe200078ec0ff */
[----:B------:R-:W-:Y:S01]  /*1440*/  UIMAD UR4, UR4, UR5, URZ ;  /* 0x00000005040472a4 */ /* 0x000fe2000f8e023f */
[----:B------:R-:W-:-:S02]  /*1450*/  ISETP.NE.AND.EX P2, PT, RZ, UR7, PT, P2 ;  /* 0x00000007ff007c0c */ /* 0x000fc4000bf45320 */
[----:B------:R-:W-:Y:S01]  /*1460*/  SHF.R.U32.HI R3, RZ, 0x8, R2 ;  /* 0x00000008ff037819 */ /* 0x000fe20000011602 */
[----:B------:R-:W-:Y:S01]  /*1470*/  ULDC UR5, c[0x0][0x348] ;  /* 0x0000d20000057ab9 */ /* 0x000fe20000000800 */
[----:B------:R-:W-:Y:S02]  /*1480*/  LOP3.LUT R154, R11, 0xffff, RZ, 0xc0, !PT ;  /* 0x0000ffff0b9a7812 */ /* 0x000fe400078ec0ff */
[----:B------:R-:W-:Y:S01]  /*1490*/  LEA.HI R12, R0, R3, RZ, 0x10 ;  /* 0x00000003000c7211 */ /* 0x000fe200078f80ff */
[----:B-1----:R-:W-:Y:S06]  /*14a0*/  @P1 BRA `(.L_x_1249) ;  /* 0x0000000000241947 */ /* 0x002fec0003800000 */
        /* <DEDUP_REMOVED lines=9> */
.L_x_1249:
[----:B------:R-:W-:Y:S02]  /*1540*/  IMAD.U32 R27, RZ, RZ, UR5 ;  /* 0x00000005ff1b7e24 */ /* 0x000fe4000f8e00ff */
[----:B------:R-:W-:Y:S01]  /*1550*/  IMAD.U32 R29, RZ, RZ, UR4 ;  /* 0x00000004ff1d7e24 */ /* 0x000fe2000f8e00ff */
[----:B------:R-:W-:Y:S06]  /*1560*/  @!P2 BRA `(.L_x_1250) ;  /* 0x000000000010a947 */ /* 0x000fec0003800000 */
[----:B------:R-:W0:Y:S02]  /*1570*/  LDC.64 R2, c[0x0][0xa20] ;  /* 0x00028800ff027b82 */ /* 0x000e240000000a00 */
[----:B0-----:R-:W-:-:S05]  /*1580*/  IMAD.WIDE R2, R28, 0x4, R2 ;  /* 0x000000041c027825 */ /* 0x001fca00078e0202 */
[----:B------:R0:W5:Y:S01]  /*1590*/  LDG.E R29, desc[UR42][R2.64] ;  /* 0x0000002a021d7981 */ /* 0x000162000c1e1900 */
[----:B------:R-:W-:Y:S05]  /*15a0*/  BRA `(.L_x_1251) ;  /* 0x0000000000107947 */ /* 0x000fea0003800000 */
.L_x_1250:
[----:B------:R-:W-:Y:S05]  /*15b0*/  @!P3 BRA `(.L_x_1251) ;  /* 0x00000000000cb947 */ /* 0x000fea0003800000 */
[----:B------:R-:W2:Y:S04]  /*15c0*/  LDG.E R0, desc[UR42][R8.64] ;  /* 0x0000002a08007981 */ /* 0x000ea8000c1e1900 */
[----:B------:R-:W2:Y:S02]  /*15d0*/  LDG.E R29, desc[UR42][R8.64+0x4] ;  /* 0x0000042a081d7981 */ /* 0x000ea4000c1e1900 */
[----:B--2---:R-:W-:-:S07]  /*15e0*/  IMAD.IADD R29, R29, 0x1, -R0 ;  /* 0x000000011d1d7824 */ /* 0x004fce00078e0a00 */
.L_x_1251:
[----:B------:R-:W-:Y:S01]  /*15f0*/  ULDC.64 UR4, c[0x0][0xa10] ;  /* 0x0002840000047ab9 */ /* 0x000fe20000000a00 */
[----:B------:R-:W2:Y:S01]  /*1600*/  LDL R13, [R1+0x54] ;  /* 0x00005400010d7983 */ /* 0x000ea20000100800 */
[----:B------:R-:W-:Y:S01]  /*1610*/  ISETP.NE.U32.AND P0, PT, RZ, UR4, PT ;  /* 0x00000004ff007c0c */ /* 0x000fe2000bf05070 */
[----:B0-----:R-:W0:Y:S03]  /*1620*/  LDC R2, c[0x0][0x448] ;  /* 0x00011200ff027b82 */ /* 0x001e260000000800 */
[----:B------:R-:W-:Y:S01]  /*1630*/  ISETP.NE.AND.EX P0, PT, RZ, UR5, PT, P0 ;  /* 0x00000005ff007c0c */ /* 0x000fe2000bf05300 */
[----:B------:R-:W-:Y:S02]  /*1640*/  ULDC.64 UR4, c[0x0][0xa30] ;  /* 0x00028c0000047ab9 */ /* 0x000fe40000000a00 */
[----:B------:R-:W-:-:S04]  /*1650*/  ISETP.NE.U32.AND P1, PT, RZ, UR4, PT ;  /* 0x00000004ff007c0c */ /* 0x000fc8000bf25070 */
[----:B------:R-:W-:-:S06]  /*1660*/  ISETP.NE.AND.EX P1, PT, RZ, UR5, PT, P1 ;  /* 0x00000005ff007c0c */ /* 0x000fcc000bf25310 */
[----:B------:R-:W1:Y:S08]  /*1670*/  @P0 LDC.64 R4, c[0x0][0xa10] ;  /* 0x00028400ff040b82 */ /* 0x000e700000000a00 */
[----:B------:R-:W3:Y:S01]  /*1680*/  @P1 LDC.64 R6, c[0x0][0xa30] ;  /* 0x00028c00ff061b82 */ /* 0x000ee20000000a00 */
[----:B-1----:R-:W-:-:S05]  /*1690*/  @P0 IMAD.WIDE R4, R28, 0x4, R4 ;  /* 0x000000041c040825 */ /* 0x002fca00078e0204 */
[----:B------:R-:W4:Y:S04]  /*16a0*/  @P0 LDG.E R0, desc[UR42][R4.64] ;  /* 0x0000002a04000981 */ /* 0x000f28000c1e1900 */
[----:B------:R-:W4:Y:S01]  /*16b0*/  @P0 LDG.E R9, desc[UR42][R4.64+0x4] ;  /* 0x0000042a04090981 */ /* 0x000f22000c1e1900 */
[----:B-----5:R-:W-:Y:S02]  /*16c0*/  IMAD.MOV.U32 R24, RZ, RZ, R29 ;  /* 0x000000ffff187224 */ /* 0x020fe400078e001d */
[----:B---3--:R-:W-:-:S05]  /*16d0*/  @P1 IMAD.WIDE R6, R28, 0x4, R6 ;  /* 0x000000041c061825 */ /* 0x008fca00078e0206 */
[----:B------:R1:W5:Y:S01]  /*16e0*/  @P1 LDG.E R24, desc[UR42][R6.64] ;  /* 0x0000002a06181981 */ /* 0x000362000c1e1900 */
[----:B0-----:R-:W-:Y:S01]  /*16f0*/  ISETP.NE.AND P1, PT, R2, 0x1, PT ;  /* 0x000000010200780c */ /* 0x001fe20003f25270 */
[----:B------:R-:W-:Y:S01]  /*1700*/  IMAD.IADD R10, R29, 0x1, -R10 ;  /* 0x000000011d0a7824 */ /* 0x000fe200078e0a0a */
[----:B------:R-:W0:Y:S11]  /*1710*/  LDC.64 R2, c[0x0][0x9e0] ;  /* 0x00027800ff027b82 */ /* 0x000e360000000a00 */
[----:B------:R-:W3:Y:S08]  /*1720*/  @P1 LDC R11, c[0x0][0x44c] ;  /* 0x00011300ff0b1b82 */ /* 0x000ef00000000800 */
[----:B------:R-:W1:Y:S01]  /*1730*/  @P1 LDC R8, c[0x0][0x450] ;  /* 0x00011400ff081b82 */ /* 0x000e620000000800 */
[----:B0-----:R-:W-:Y:S01]  /*1740*/  ISETP.GE.AND P2, PT, R3, 0x1, PT ;  /* 0x000000010300780c */ /* 0x001fe20003f46270 */
[----:B--2---:R-:W-:-:S05]  /*1750*/  IMAD R14, R13, 0xc0, RZ ;  /* 0x000000c00d0e7824 */ /* 0x004fca00078e02ff */
[----:B------:R0:W-:Y:S01]  /*1760*/  STL [R1+0x20], R14 ;  /* 0x0000200e01007387 */ /* 0x0001e20000100800 */
[----:B----4-:R-:W-:Y:S02]  /*1770*/  @P0 IMAD.IADD R27, R9, 0x1, -R0 ;  /* 0x00000001091b0824 */ /* 0x010fe400078e0a00 */
[----:B------:R-:W-:Y:S02]  /*1780*/  VIADD R0, R14, 0xbf ;  /* 0x000000bf0e007836 */ /* 0x000fe40000000000 */
[----:B------:R-:W-:Y:S02]  /*1790*/  IMAD.IADD R13, R10, 0x1, R27 ;  /* 0x000000010a0d7824 */ /* 0x000fe400078e021b */
[----:B---3--:R-:W-:-:S03]  /*17a0*/  @P1 IMAD.HI.U32 R5, R0, R11, RZ ;  /* 0x0000000b00051227 */ /* 0x008fc600078e00ff */
[----:B------:R0:W-:Y:S01]  /*17b0*/  STL [R1], R13 ;  /* 0x0000000d01007387 */ /* 0x0001e20000100800 */
[----:B------:R-:W-:Y:S01]  /*17c0*/  IMAD.MOV.U32 R4, RZ, RZ, R0 ;  /* 0x000000ffff047224 */ /* 0x000fe200078e0000 */
[----:B-1----:R-:W-:Y:S01]  /*17d0*/  @P1 SHF.R.U32.HI R4, RZ, R8, R5 ;  /* 0x00000008ff041219 */ /* 0x002fe20000011605 */
[C---:B------:R-:W-:Y:S01]  /*17e0*/  VIADD R0, R13.reuse, 0x7f ;  /* 0x0000007f0d007836 */ /* 0x040fe20000000000 */
[----:B------:R-:W-:-:S04]  /*17f0*/  IADD3 R7, R13, 0x1, -R155 ;  /* 0x000000010d077810 */ /* 0x000fc80007ffe89b */
[----:B------:R-:W-:Y:S01]  /*1800*/  SHF.R.S32.HI R5, RZ, 0x1f, R0 ;  /* 0x0000001fff057819 */ /* 0x000fe20000011400 */
[----:B------:R-:W-:-:S03]  /*1810*/  IMAD.IADD R9, R7, 0x1, R4 ;  /* 0x0000000107097824 */ /* 0x000fc600078e0204 */
[----:B------:R-:W-:Y:S01]  /*1820*/  LEA.HI R5, R5, R0, RZ, 0x7 ;  /* 0x0000000005057211 */ /* 0x000fe200078f38ff */
[----:B------:R-:W-:-:S03]  /*1830*/  IMAD.IADD R2, R9, 0x1, R2 ;  /* 0x0000000109027824 */ /* 0x000fc600078e0202 */
[----:B------:R-:W-:Y:S01]  /*1840*/  SHF.R.S32.HI R25, RZ, 0x7, R5 ;  /* 0x00000007ff197819 */ /* 0x000fe20000011405 */
[----:B0-----:R-:W-:Y:S06]  /*1850*/  @!P2 BRA `(.L_x_1252) ;  /* 0x000000000048a947 */ /* 0x001fec0003800000 */
[C---:B------:R-:W-:Y:S01]  /*1860*/  ISETP.GT.AND P0, PT, R9.reuse, RZ, PT ;  /* 0x000000ff0900720c */ /* 0x040fe20003f04270 */
[----:B------:R-:W-:Y:S01]  /*1870*/  BSSY B0, `(.L_x_1253) ;  /* 0x000000e000007945 */ /* 0x000fe20003800000 */
[----:B------:R-:W-:-:S11]  /*1880*/  VIADD R0, R9, 0xffffffff ;  /* 0xffffffff09007836 */ /* 0x000fd60000000000 */
[----:B------:R-:W-:Y:S05]  /*1890*/  @P0 BRA `(.L_x_1254) ;  /* 0x00000000001c0947 */ /* 0x000fea0003800000 */
[----:B------:R-:W-:Y:S01]  /*18a0*/  ISETP.NE.AND P0, PT, R3, 0x1, PT ;  /* 0x000000010300780c */ /* 0x000fe20003f05270 */
[----:B------:R-:W-:-:S12]  /*18b0*/  IMAD.MOV R5, RZ, RZ, -R9 ;  /* 0x000000ffff057224 */ /* 0x000fd800078e0a09 */
[----:B------:R-:W0:Y:S02]  /*18c0*/  @P0 LDC.64 R6, c[0x0][0x9e8] ;  /* 0x00027a00ff060b82 */ /* 0x000e240000000a00 */
[----:B0-----:R-:W-:-:S05]  /*18d0*/  @P0 IMAD.HI.U32 R0, R5, R6, RZ ;  /* 0x0000000605000227 */ /* 0x001fca00078e00ff */
[----:B------:R-:W-:-:S04]  /*18e0*/  @P0 SHF.R.U32.HI R5, RZ, R7, R0 ;  /* 0x00000007ff050219 */ /* 0x000fc80000011600 */
[----:B------:R-:W-:Y:S01]  /*18f0*/  LOP3.LUT R0, RZ, R5, RZ, 0x33, !PT ;  /* 0x00000005ff007212 */ /* 0x000fe200078e33ff */
[----:B------:R-:W-:Y:S06]  /*1900*/  BRA `(.L_x_1255) ;  /* 0x0000000000107947 */ /* 0x000fec0003800000 */
.L_x_1254:
[----:B------:R-:W-:-:S13]  /*1910*/  ISETP.NE.AND P0, PT, R3, 0x1, PT ;  /* 0x000000010300780c */ /* 0x000fda0003f05270 */
[----:B------:R-:W0:Y:S02]  /*1920*/  @P0 LDC.64 R4, c[0x0][0x9e8] ;  /* 0x00027a00ff040b82 */ /* 0x000e240000000a00 */
[----:B0-----:R-:W-:-:S05]  /*1930*/  @P0 IMAD.HI.U32 R4, R0, R4, RZ ;  /* 0x0000000400040227 */ /* 0x001fca00078e00ff */
[----:B------:R-:W-:-:S07]  /*1940*/  @P0 SHF.R.U32.HI R0, RZ, R5, R4 ;  /* 0x00000005ff000219 */ /* 0x000fce0000011604 */
.L_x_1255:
[----:B------:R-:W-:Y:S05]  /*1950*/  BSYNC B0 ;  /* 0x0000000000007941 */ /* 0x000fea0003800000 */
.L_x_1253:
[----:B------:R-:W-:-:S05]  /*1960*/  IMAD R5, R0, R3, R3 ;  /* 0x0000000300057224 */ /* 0x000fca00078e0203 */
[----:B------:R-:W-:-:S07]  /*1970*/  VIMNMX R2, R2, R5, PT ;  /* 0x0000000502027248 */ /* 0x000fce0003fe0100 */
.L_x_1252:
[----:B------:R-:W0:Y:S01]  /*1980*/  @P1 LDC R0, c[0x0][0x44c] ;  /* 0x00011300ff001b82 */ /* 0x000e220000000800 */
[----:B------:R-:W-:Y:S01]  /*1990*/  VIADD R2, R2, 0x7f ;  /* 0x0000007f02027836 */ /* 0x000fe20000000000 */
[----:B------:R-:W-:Y:S01]  /*19a0*/  ULDC UR4, c[0x0][0x9dc] ;  /* 0x0002770000047ab9 */ /* 0x000fe20000000800 */
[----:B------:R-:W-:Y:S02]  /*19b0*/  IMAD.MOV.U32 R7, RZ, RZ, R14 ;  /* 0x000000ffff077224 */ /* 0x000fe400078e000e */
[----:B------:R-:W-:Y:S01]  /*19c0*/  IMAD.IADD R88, R13, 0x1, -R155 ;  /* 0x000000010d587824 */ /* 0x000fe200078e0a9b */
[----:B------:R-:W-:Y:S02]  /*19d0*/  SHF.R.S32.HI R5, RZ, 0x1f, R2 ;  /* 0x0000001fff057819 */ /* 0x000fe40000011402 */
[----:B------:R-:W1:Y:S02]  /*19e0*/  @P1 LDC R9, c[0x0][0x450] ;  /* 0x00011400ff091b82 */ /* 0x000e640000000800 */
[----:B------:R-:W-:Y:S01]  /*19f0*/  LEA.HI R5, R5, R2, RZ, 0x7 ;  /* 0x0000000205057211 */ /* 0x000fe200078f38ff */
[----:B0-----:R-:W-:-:S05]  /*1a00*/  @P1 IMAD.HI.U32 R0, R14, R0, RZ ;  /* 0x000000000e001227 */ /* 0x001fca00078e00ff */
[----:B-1----:R-:W-:Y:S02]  /*1a10*/  @P1 SHF.R.U32.HI R7, RZ, R9, R0 ;  /* 0x00000009ff071219 */ /* 0x002fe40000011600 */
[----:B------:R-:W-:-:S03]  /*1a20*/  SHF.R.S32.HI R0, RZ, 0x7, R5 ;  /* 0x00000007ff007819 */ /* 0x000fc60000011405 */
[----:B------:R-:W-:Y:S01]  /*1a30*/  IMAD.IADD R2, R88, 0x1, R7 ;  /* 0x0000000158027824 */ /* 0x000fe200078e0207 */
[----:B------:R-:W-:-:S03]  /*1a40*/  VIMNMX R6, R25, R0, PT ;  /* 0x0000000019067248 */ /* 0x000fc60003fe0100 */
[----:B------:R-:W-:Y:S01]  /*1a50*/  VIADD R0, R2, -UR4 ;  /* 0x8000000402007c36 */ /* 0x000fe20008000000 */
[----:B------:R-:W-:Y:S06]  /*1a60*/  @!P2 BRA `(.L_x_1256) ;  /* 0x000000000044a947 */ /* 0x000fec0003800000 */
[----:B------:R-:W-:Y:S01]  /*1a70*/  ISETP.GT.AND P0, PT, R2, -0x1, PT ;  /* 0xffffffff0200780c */ /* 0x000fe20003f04270 */
[----:B------:R-:W-:-:S12]  /*1a80*/  BSSY B0, `(.L_x_1257) ;  /* 0x000000d000007945 */ /* 0x000fd80003800000 */
[----:B------:R-:W-:Y:S05]  /*1a90*/  @P0 BRA `(.L_x_1258) ;  /* 0x00000000001c0947 */ /* 0x000fea0003800000 */
[----:B------:R-:W-:Y:S02]  /*1aa0*/  ISETP.NE.AND P0, PT, R3, 0x1, PT ;  /* 0x000000010300780c */ /* 0x000fe40003f05270 */
[----:B------:R-:W-:-:S11]  /*1ab0*/  LOP3.LUT R5, RZ, R2, RZ, 0x33, !PT ;  /* 0x00000002ff057212 */ /* 0x000fd600078e33ff */
[----:B------:R-:W0:Y:S02]  /*1ac0*/  @P0 LDC.64 R8, c[0x0][0x9e8] ;  /* 0x00027a00ff080b82 */ /* 0x000e240000000a00 */
[----:B0-----:R-:W-:-:S05]  /*1ad0*/  @P0 IMAD.HI.U32 R2, R5, R8, RZ ;  /* 0x0000000805020227 */ /* 0x001fca00078e00ff */
[----:B------:R-:W-:-:S04]  /*1ae0*/  @P0 SHF.R.U32.HI R5, RZ, R9, R2 ;  /* 0x00000009ff050219 */ /* 0x000fc80000011602 */
[----:B------:R-:W-:Y:S01]  /*1af0*/  LOP3.LUT R2, RZ, R5, RZ, 0x33, !PT ;  /* 0x00000005ff027212 */ /* 0x000fe200078e33ff */
[----:B------:R-:W-:Y:S06]  /*1b00*/  BRA `(.L_x_1259) ;  /* 0x0000000000107947 */ /* 0x000fec0003800000 */
.L_x_1258:
[----:B------:R-:W-:-:S13]  /*1b10*/  ISETP.NE.AND P0, PT, R3, 0x1, PT ;  /* 0x000000010300780c */ /* 0x000fda0003f05270 */
[----:B------:R-:W0:Y:S02]  /*1b20*/  @P0 LDC.64 R4, c[0x0][0x9e8] ;  /* 0x00027a00ff040b82 */ /* 0x000e240000000a00 */
[----:B0-----:R-:W-:-:S05]  /*1b30*/  @P0 IMAD.HI.U32 R4, R2, R4, RZ ;  /* 0x0000000402040227 */ /* 0x001fca00078e00ff */
[----:B------:R-:W-:-:S07]  /*1b40*/  @P0 SHF.R.U32.HI R2, RZ, R5, R4 ;  /* 0x00000005ff020219 */ /* 0x000fce0000011604 */
.L_x_1259:
[----:B------:R-:W-:Y:S05]  /*1b50*/  BSYNC B0 ;  /* 0x0000000000007941 */ /* 0x000fea0003800000 */
.L_x_1257:
[----:B------:R-:W-:-:S05]  /*1b60*/  IMAD R3, R2, R3, RZ ;  /* 0x0000000302037224 */ /* 0x000fca00078e02ff */
[----:B------:R-:W-:-:S07]  /*1b70*/  VIMNMX R0, R0, R3, !PT ;  /* 0x0000000300007248 */ /* 0x000fce0007fe0100 */
.L_x_1256:
[----:B------:R-:W-:Y:S01]  /*1b80*/  SHF.R.S32.HI R3, RZ, 0x1f, R0 ;  /* 0x0000001fff037819 */ /* 0x000fe20000011400 */
[----:B------:R-:W-:Y:S01]  /*1b90*/  BSSY B0, `(.L_x_1260) ;  /* 0x000002a000007945 */ /* 0x000fe20003800000 */
[----:B------:R-:W-:Y:S02]  /*1ba0*/  LOP3.LUT R13, R12, 0xff, RZ, 0xc0, !PT ;  /* 0x000000ff0c0d7812 */ /* 0x000fe400078ec0ff */
[----:B------:R-:W-:Y:S01]  /*1bb0*/  LEA.HI R3, R3, R0, RZ, 0x7 ;  /* 0x0000000003037211 */ /* 0x000fe200078f38ff */
[----:B------:R-:W-:Y:S01]  /*1bc0*/  IMAD.MOV.U32 R0, RZ, RZ, RZ ;  /* 0x000000ffff007224 */ /* 0x000fe200078e00ff */
[----:B------:R-:W-:Y:S01]  /*1bd0*/  SHF.R.U32.HI R2, RZ, 0x10, R12 ;  /* 0x00000010ff027819 */ /* 0x000fe2000001160c */
[----:B------:R0:W-:Y:S01]  /*1be0*/  STL [R1+0x70], R13 ;  /* 0x0000700d01007387 */ /* 0x0001e20000100800 */
[----:B------:R-:W-:-:S03]  /*1bf0*/  SHF.R.S32.HI R3, RZ, 0x7, R3 ;  /* 0x00000007ff037819 */ /* 0x000fc60000011403 */
[----:B------:R0:W-:Y:S01]  /*1c00*/  STL [R1+0x60], R2 ;  /* 0x0000600201007387 */ /* 0x0001e20000100800 */
[----:B------:R-:W-:-:S04]  /*1c10*/  VIMNMX R9, RZ, R3, !PT ;  /* 0x00000003ff097248 */ /* 0x000fc80007fe0100 */
[----:B------:R-:W-:-:S13]  /*1c20*/  ISETP.GT.AND P0, PT, R6, R9, PT ;  /* 0x000000090600720c */ /* 0x000fda0003f04270 */
[----:B0-----:R-:W-:Y:S05]  /*1c30*/  @!P0 BRA `(.L_x_1261) ;  /* 0x00000000007c8947 */ /* 0x001fea0003800000 */
[----:B------:R-:W-:Y:S01]  /*1c40*/  ISETP.NE.AND P0, PT, R2, RZ, PT ;  /* 0x000000ff0200720c */ /* 0x000fe20003f05270 */
[----:B------:R-:W-:-:S03]  /*1c50*/  ULDC UR4, c[0x0][0x9f0] ;  /* 0x00027c0000047ab9 */ /* 0x000fc60000000800 */
[----:B------:R-:W-:-:S04]  /*1c60*/  SEL R11, R2, UR4, P0 ;  /* 0x00000004020b7c07 */ /* 0x000fc80008000000 */
[-C--:B------:R-:W-:Y:S02]  /*1c70*/  IABS R5, R11.reuse ;  /* 0x0000000b00057213 */ /* 0x080fe40000000000 */
[----:B------:R-:W-:Y:S02]  /*1c80*/  IADD3 R0, R11, -0x1, R6 ;  /* 0xffffffff0b007810 */ /* 0x000fe40007ffe006 */
[----:B------:R-:W0:Y:S01]  /*1c90*/  I2F.RP R4, R5 ;  /* 0x0000000500047306 */ /* 0x000e220000209400 */
[----:B------:R-:W-:Y:S02]  /*1ca0*/  IABS R12, R11 ;  /* 0x0000000b000c7213 */ /* 0x000fe40000000000 */
[----:B------:R-:W-:-:S05]  /*1cb0*/  IMAD.IADD R0, R0, 0x1, -R9 ;  /* 0x0000000100007824 */ /* 0x000fca00078e0a09 */
[----:B0-----:R-:W0:Y:S02]  /*1cc0*/  MUFU.RCP R4, R4 ;  /* 0x0000000400047308 */ /* 0x001e240000001000 */
[----:B0-----:R-:W-:Y:S02]  /*1cd0*/  VIADD R2, R4, 0xffffffe ;  /* 0x0ffffffe04027836 */ /* 0x001fe40000000000 */
[----:B------:R-:W-:-:S04]  /*1ce0*/  IMAD.MOV R4, RZ, RZ, -R12 ;  /* 0x000000ffff047224 */ /* 0x000fc800078e0a0c */
[----:B------:R0:W1:Y:S02]  /*1cf0*/  F2I.FTZ.U32.TRUNC.NTZ R3, R2 ;  /* 0x0000000200037305 */ /* 0x000064000021f000 */
[----:B0-----:R-:W-:Y:S02]  /*1d00*/  IMAD.MOV.U32 R2, RZ, RZ, RZ ;  /* 0x000000ffff027224 */ /* 0x001fe400078e00ff */
[----:B-1----:R-:W-:-:S04]  /*1d10*/  IMAD.MOV R8, RZ, RZ, -R3 ;  /* 0x000000ffff087224 */ /* 0x002fc800078e0a03 */
[----:B------:R-:W-:Y:S01]  /*1d20*/  IMAD R7, R8, R5, RZ ;  /* 0x0000000508077224 */ /* 0x000fe200078e02ff */
[----:B------:R-:W-:Y:S02]  /*1d30*/  IABS R8, R0 ;  /* 0x0000000000087213 */ /* 0x000fe40000000000 */
[----:B------:R-:W-:Y:S01]  /*1d40*/  LOP3.LUT R0, R0, R11, RZ, 0x3c, !PT ;  /* 0x0000000b00007212 */ /* 0x000fe200078e3cff */
[----:B------:R-:W-:-:S03]  /*1d50*/  IMAD.HI.U32 R3, R3, R7, R2 ;  /* 0x0000000703037227 */ /* 0x000fc600078e0002 */
[----:B------:R-:W-:Y:S01]  /*1d60*/  ISETP.GE.AND P2, PT, R0, RZ, PT ;  /* 0x000000ff0000720c */ /* 0x000fe20003f46270 */
[----:B------:R-:W-:-:S04]  /*1d70*/  IMAD.MOV.U32 R2, RZ, RZ, R8 ;  /* 0x000000ffff027224 */ /* 0x000fc800078e0008 */
        /* <DEDUP_REMOVED lines=11> */
.L_x_1261:
[----:B------:R-:W-:Y:S05]  /*1e30*/  BSYNC B0 ;  /* 0x0000000000007941 */ /* 0x000fea0003800000 */
.L_x_1260:
[----:B------:R-:W-:-:S05]  /*1e40*/  IMAD R3, R13, R0, R9 ;  /* 0x000000000d037224 */ /* 0x000fca00078e0209 */
        /* <DEDUP_REMOVED lines=11> */
[----:B------:R-:W-:Y:S02]  /*1f00*/  @P0 SHF.R.S32.HI R2, RZ, 0x7, R3 ;  /* 0x00000007ff020819 */ /* 0x000fe40000011403 */
[----:B------:R-:W-:Y:S02]  /*1f10*/  PLOP3.LUT P0, PT, PT, PT, PT, 0x80, 0x0 ;  /* 0x000000000000781c */ /* 0x000fe40003f0f070 */
        /* <DEDUP_REMOVED lines=21> */
[----:B-1---5:R-:W-:Y:S05]  /*2070*/  CALL.ABS.NOINC R14 ;  /* 0x000000000e007343 */ /* 0x022fea0003c00000 */
.L_x_1264:
[----:B------:R-:W-:Y:S05]  /*2080*/  BSYNC B6 ;  /* 0x0000000000067941 */ /* 0x000fea0003800000 */
.L_x_1263:
        /* <DEDUP_REMOVED lines=20> */
.L_x_1266:
[----:B------:R-:W-:Y:S05]  /*21d0*/  BSYNC B6 ;  /* 0x0000000000067941 */ /* 0x000fea0003800000 */
.L_x_1265:
[----:B------:R-:W2:Y:S01]  /*21e0*/  LDL.64 R32, [R1+0x10] ;  /* 0x0000100001207983 */ /* 0x000ea20000100a00 */
[----:B------:R-:W-:-:S03]  /*21f0*/  ULDC.64 UR4, c[0x0][0x9f8] ;  /* 0x00027e0000047ab9 */ /* 0x000fc60000000a00 */
[----:B------:R-:W2:Y:S01]  /*2200*/  LDL.64 R20, [R1+0x10] ;  /* 0x0000100001147983 */ /* 0x000ea20000100a00 */
[----:B------:R-:W-:Y:S01]  /*2210*/  ISETP.NE.U32.AND P0, PT, RZ, UR4, PT ;  /* 0x00000004ff007c0c */ /* 0x000fe2000bf05070 */
[----:B------:R-:W-:Y:S01]  /*2220*/  IMAD.MOV.U32 R66, RZ, RZ, R28 ;  /* 0x000000ffff427224 */ /* 0x000fe200078e001c */
[----:B------:R-:W0:Y:S01]  /*2230*/  LDC.64 R58, c[0x0][0x3f8] ;  /* 0x0000fe00ff3a7b82 */ /* 0x000e220000000a00 */
[----:B------:R-:W3:Y:S01]  /*2240*/  LDL R12, [R1+0x28] ;  /* 0x00002800010c7983 */ /* 0x000ee20000100800 */
[----:B------:R-:W-:Y:S01]  /*2250*/  ISETP.NE.AND.EX P0, PT, RZ, UR5, PT, P0 ;  /* 0x00000005ff007c0c */ /* 0x000fe2000bf05300 */
[----:B------:R-:W-:Y:S01]  /*2260*/  VIADD R65, R18, 0x20 ;  /* 0x0000002012417836 */ /* 0x000fe20000000000 */
[----:B------:R-:W-:Y:S01]  /*2270*/  ULDC UR4, c[0x0][0x2f4] ;  /* 0x0000bd0000047ab9 */ /* 0x000fe20000000800 */
[----:B------:R-:W4:Y:S03]  /*2280*/  LDL R8, [R1+0x7c] ;  /* 0x00007c0001087983 */ /* 0x000f260000100800 */
[----:B------:R-:W1:Y:S08]  /*2290*/  LDC R53, c[0x0][0x3f4] ;  /* 0x0000fd00ff357b82 */ /* 0x000e700000000800 */
[----:B------:R-:W0:Y:S08]  /*22a0*/  @P0 LDC.64 R4, c[0x0][0x9f8] ;  /* 0x00027e00ff040b82 */ /* 0x000e300000000a00 */
[----:B------:R-:W1:Y:S01]  /*22b0*/  LDC.64 R56, c[0x0][0x408] ;  /* 0x00010200ff387b82 */ /* 0x000e620000000a00 */
[----:B0-----:R-:W-:-:S05]  /*22c0*/  @P0 IMAD.WIDE R4, R28, 0x4, R4 ;  /* 0x000000041c040825 */ /* 0x001fca00078e0204 */
[----:B------:R0:W4:Y:S01]  /*22d0*/  @P0 LDG.E R66, desc[UR42][R4.64] ;  /* 0x0000002a04420981 */ /* 0x000122000c1e1900 */
[----:B------:R-:W-:Y:S01]  /*22e0*/  ISETP.GE.AND P1, PT, R65, UR4, PT ;  /* 0x0000000441007c0c */ /* 0x000fe2000bf26270 */
[----:B------:R-:W1:Y:S01]  /*22f0*/  S2R R28, SR_TID.X ;  /* 0x00000000001c7919 */ /* 0x000e620000002100 */
[----:B--2---:R-:W-:Y:S02]  /*2300*/  IMAD.MOV.U32 R20, RZ, RZ, R32 ;  /* 0x000000ffff147224 */ /* 0x004fe400078e0020 */
[----:B-1----:R-:W-:-:S03]  /*2310*/  VIADD R31, R28, 0xffffff80 ;  /* 0xffffff801c1f7836 */ /* 0x002fc60000000000 */
[----:B------:R-:W-:-:S05]  /*2320*/  SHF.R.S32.HI R21, RZ, 0x1f, R20 ;  /* 0x0000001fff157819 */ /* 0x000fca0000011414 */
[----:B------:R1:W-:Y:S04]  /*2330*/  STL [R1+0x14], R21 ;  /* 0x0000141501007387 */ /* 0x0003e80000100800 */
[----:B------:R-:W2:Y:S04]  /*2340*/  LDL R11, [R1+0x3c] ;  /* 0x00003c00010b7983 */ /* 0x000ea80000100800 */
[----:B------:R-:W2:Y:S01]  /*2350*/  LDL R10, [R1+0x8] ;  /* 0x00000800010a7983 */ /* 0x000ea20000100800 */
[----:B------:R-:W-:Y:S02]  /*2360*/  LEA.HI R28, R31, R31, RZ, 0x1 ;  /* 0x0000001f1f1c7211 */ /* 0x000fe400078f08ff */
[----:B------:R-:W-:-:S02]  /*2370*/  SEL R3, RZ, 0xffffffff, P1 ;  /* 0xffffffffff037807 */ /* 0x000fc40000800000 */
[----:B------:R-:W-:Y:S02]  /*2380*/  SHF.R.S32.HI R28, RZ, 0x1, R28 ;  /* 0x00000001ff1c7819 */ /* 0x000fe4000001141c */
[C---:B------:R-:W-:Y:S01]  /*2390*/  ISETP.GE.AND P0, PT, R18.reuse, UR4, PT ;  /* 0x0000000412007c0c */ /* 0x040fe2000bf06270 */
[----:B0-----:R-:W-:Y:S01]  /*23a0*/  IMAD.SHL.U32 R5, R3, 0x2, RZ ;  /* 0x0000000203057824 */ /* 0x001fe200078e00ff */
[----:B------:R-:W-:Y:S02]  /*23b0*/  SHF.R.S32.HI R3, RZ, 0x1f, R28 ;  /* 0x0000001fff037819 */ /* 0x000fe4000001141c */
[----:B------:R-:W-:Y:S02]  /*23c0*/  SEL R0, RZ, 0x1, P0 ;  /* 0x00000001ff007807 */ /* 0x000fe40000000000 */
[----:B------:R-:W-:Y:S01]  /*23d0*/  SHF.R.S32.HI R19, RZ, 0x1f, R18 ;  /* 0x0000001fff137819 */ /* 0x000fe20000011412 */
[----:B------:R-:W-:Y:S01]  /*23e0*/  IMAD R4, R3, R58, RZ ;  /* 0x0000003a03047224 */ /* 0x000fe200078e02ff */
[----:B------:R-:W-:-:S02]  /*23f0*/  ISETP.GE.AND P3, PT, R18, R53, PT ;  /* 0x000000351200720c */ /* 0x000fc40003f66270 */
[----:B------:R-:W-:Y:S01]  /*2400*/  ISETP.GE.AND P2, PT, R65, R53, PT ;  /* 0x000000354100720c */ /* 0x000fe20003f46270 */
[----:B------:R-:W0:Y:S01]  /*2410*/  S2R R30, SR_TID.X ;  /* 0x00000000001e7919 */ /* 0x000e220000002100 */
[----:B------:R-:W-:Y:S01]  /*2420*/  LOP3.LUT R0, R5, 0x2, R0, 0xe2, !PT ;  /* 0x0000000205007812 */ /* 0x000fe200078ee200 */
[----:B------:R-:W-:Y:S01]  /*2430*/  IMAD R6, R3, R56, RZ ;  /* 0x0000003803067224 */ /* 0x000fe200078e02ff */
[C---:B------:R-:W-:Y:S01]  /*2440*/  SEL R3, R53.reuse, RZ, P3 ;  /* 0x000000ff35037207 */ /* 0x040fe20001800000 */
[C---:B------:R-:W-:Y:S01]  /*2450*/  IMAD R5, R28.reuse, R59, R4 ;  /* 0x0000003b1c057224 */ /* 0x040fe200078e0204 */
[----:B------:R-:W-:Y:S01]  /*2460*/  SEL R4, R53, RZ, P2 ;  /* 0x000000ff35047207 */ /* 0x000fe20001000000 */
[----:B------:R-:W-:-:S04]  /*2470*/  IMAD.WIDE.U32 R44, R28, R58, R20 ;  /* 0x0000003a1c2c7225 */ /* 0x000fc800078e0014 */
        /* <DEDUP_REMOVED lines=11> */
[----:B------:R-:W-:Y:S01]  /*2530*/  LEA.HI R5, R6, R5, RZ, 0x5 ;  /* 0x0000000506057211 */ /* 0x000fe200078f28ff */
[----:B------:R-:W-:Y:S01]  /*2540*/  IMAD.WIDE.U32 R40, R28, R56, R20 ;  /* 0x000000381c287225 */ /* 0x000fe200078e0014 */
[----:B-----5:R-:W-:-:S03]  /*2550*/  SHF.R.S32.HI R7, RZ, 0x1f, R24 ;  /* 0x0000001fff077819 */ /* 0x020fc60000011418 */
[----:B------:R-:W-:Y:S01]  /*2560*/  IMAD.SHL.U32 R4, R3, 0x80, RZ ;  /* 0x0000008003047824 */ /* 0x000fe200078e00ff */
[C---:B---3--:R-:W-:Y:S01]  /*2570*/  LOP3.LUT R3, R12.reuse, 0x10, R63, 0xf8, !PT ;  /* 0x000000100c037812 */ /* 0x048fe200078ef83f */
[----:B------:R-:W-:Y:S01]  /*2580*/  IMAD.SHL.U32 R6, R5, 0x80, RZ ;  /* 0x0000008005067824 */ /* 0x000fe200078e00ff */
[----:B------:R-:W-:Y:S01]  /*2590*/  LOP3.LUT R5, R12, 0x10, R62, 0xf8, !PT ;  /* 0x000000100c057812 */ /* 0x000fe200078ef83e */
[----:B-1----:R-:W-:Y:S01]  /*25a0*/  IMAD.WIDE.U32 R20, R28, R56, R18 ;  /* 0x000000381c147225 */ /* 0x002fe200078e0012 */
[----:B------:R-:W-:Y:S02]  /*25b0*/  LEA.HI R12, R31, R31, RZ, 0x1 ;  /* 0x0000001f1f0c7211 */ /* 0x000fe400078f08ff */
[----:B------:R-:W-:Y:S02]  /*25c0*/  LOP3.LUT R4, R4, 0xfffff000, RZ, 0xc0, !PT ;  /* 0xfffff00004047812 */ /* 0x000fe400078ec0ff */
[----:B----4-:R-:W-:Y:S02]  /*25d0*/  LOP3.LUT R3, R3, R8, RZ, 0x3c, !PT ;  /* 0x0000000803037212 */ /* 0x010fe400078e3cff */
[----:B------:R-:W-:-:S02]  /*25e0*/  LOP3.LUT R6, R6, 0xfffff000, RZ, 0xc0, !PT ;  /* 0xfffff00006067812 */ /* 0x000fc400078ec0ff */
[----:B------:R-:W-:Y:S01]  /*25f0*/  LOP3.LUT R5, R5, R8, RZ, 0x3c, !PT ;  /* 0x0000000805057212 */ /* 0x000fe200078e3cff */
[----:B------:R-:W-:Y:S01]  /*2600*/  IMAD R8, R7, R58, RZ ;  /* 0x0000003a07087224 */ /* 0x000fe200078e02ff */
[----:B------:R-:W-:Y:S01]  /*2610*/  LOP3.LUT R12, R12, 0xfffffffe, RZ, 0xc0, !PT ;  /* 0xfffffffe0c0c7812 */ /* 0x000fe200078ec0ff */
[----:B------:R-:W-:Y:S02]  /*2620*/  IMAD.IADD R41, R41, 0x1, R9 ;  /* 0x0000000129297824 */ /* 0x000fe400078e0209 */
[----:B------:R-:W-:Y:S02]  /*2630*/  IMAD.IADD R21, R9, 0x1, R21 ;  /* 0x0000000109157824 */ /* 0x000fe400078e0215 */
[----:B------:R-:W-:Y:S02]  /*2640*/  IMAD R7, R7, R56, RZ ;  /* 0x0000003807077224 */ /* 0x000fe400078e02ff */
[----:B------:R-:W-:-:S04]  /*2650*/  IMAD.WIDE.U32 R44, R24, R58, R44 ;  /* 0x0000003a182c7225 */ /* 0x000fc800078e002c */
[----:B------:R-:W-:Y:S01]  /*2660*/  IMAD.WIDE.U32 R42, R24, R58, R42 ;  /* 0x0000003a182a7225 */ /* 0x000fe200078e002a */
[----:B------:R-:W-:-:S03]  /*2670*/  LOP3.LUT R52, R0, 0x1, RZ, 0xc0, !PT ;  /* 0x0000000100347812 */ /* 0x000fc600078ec0ff */
[C---:B------:R-:W-:Y:S02]  /*2680*/  IMAD R7, R24.reuse, R57, R7 ;  /* 0x0000003918077224 */ /* 0x040fe400078e0207 */
[----:B------:R-:W-:Y:S01]  /*2690*/  IMAD.WIDE.U32 R40, R24, R56, R40 ;  /* 0x0000003818287225 */ /* 0x000fe200078e0028 */
[----:B------:R-:W-:-:S03]  /*26a0*/  SHF.L.U64.HI R57, R56, 0x7, R57 ;  /* 0x0000000738397819 */ /* 0x000fc60000010239 */
[----:B------:R-:W-:Y:S02]  /*26b0*/  IMAD.IADD R12, R31, 0x1, -R12 ;  /* 0x000000011f0c7824 */ /* 0x000fe400078e0a0c */
[----:B------:R-:W-:Y:S01]  /*26c0*/  IMAD.WIDE.U32 R20, R24, R56, R20 ;  /* 0x0000003818147225 */ /* 0x000fe200078e0014 */
[----:B------:R-:W-:Y:S02]  /*26d0*/  LOP3.LUT R51, R0, 0x2, RZ, 0xc0, !PT ;  /* 0x0000000200337812 */ /* 0x000fe400078ec0ff */
[----:B------:R-:W-:Y:S01]  /*26e0*/  SHF.R.S32.HI R50, RZ, 0x1f, R66 ;  /* 0x0000001fff327819 */ /* 0x000fe20000011442 */
[----:B------:R-:W-:Y:S01]  /*26f0*/  IMAD.IADD R64, R64, 0x1, R29 ;  /* 0x0000000140407824 */ /* 0x000fe200078e021d */
[----:B------:R-:W-:Y:S01]  /*2700*/  LOP3.LUT R0, R62, 0xfffffff0, RZ, 0xc0, !PT ;  /* 0xfffffff03e007812 */ /* 0x000fe200078ec0ff */
[----:B------:R-:W-:Y:S02]  /*2710*/  IMAD.SHL.U32 R56, R56, 0x80, RZ ;  /* 0x0000008038387824 */ /* 0x000fe400078e00ff */
[----:B------:R-:W-:-:S02]  /*2720*/  IMAD R55, R12, 0xc0, R28 ;  /* 0x000000c00c377824 */ /* 0x000fc400078e021c */
[----:B------:R-:W-:Y:S02]  /*2730*/  IMAD.SHL.U32 R53, R53, 0x2, RZ ;  /* 0x0000000235357824 */ /* 0x000fe400078e00ff */
[----:B------:R-:W-:Y:S02]  /*2740*/  IMAD.IADD R47, R41, 0x1, R7 ;  /* 0x00000001292f7824 */ /* 0x000fe400078e0207 */
[----:B------:R-:W-:Y:S01]  /*2750*/  IMAD.IADD R46, R7, 0x1, R21 ;  /* 0x00000001072e7824 */ /* 0x000fe200078e0215 */
[--C-:B--2---:R-:W-:Y:S01]  /*2760*/  IADD3 R61, R3, R4, R11.reuse ;  /* 0x00000004033d7210 */ /* 0x104fe20007ffe00b */
[----:B------:R-:W-:Y:S01]  /*2770*/  IMAD R3, R24, R59, R8 ;  /* 0x0000003b18037224 */ /* 0x000fe200078e0208 */
[----:B------:R-:W-:Y:S02]  /*2780*/  IADD3 R60, R5, R6, R11 ;  /* 0x00000006053c7210 */ /* 0x000fe40007ffe00b */
[----:B0-----:R-:W-:Y:S01]  /*2790*/  SHF.R.U32.HI R11, RZ, 0x7, R30 ;  /* 0x00000007ff0b7819 */ /* 0x001fe2000001161e */
[----:B------:R-:W-:Y:S01]  /*27a0*/  IMAD.IADD R49, R45, 0x1, R3 ;  /* 0x000000012d317824 */ /* 0x000fe200078e0203 */
[----:B------:R-:W-:Y:S01]  /*27b0*/  SHF.L.U64.HI R59, R58, 0x7, R59 ;  /* 0x000000073a3b7819 */ /* 0x000fe2000001023b */
[----:B------:R-:W-:Y:S01]  /*27c0*/  IMAD.IADD R48, R3, 0x1, R43 ;  /* 0x0000000103307824 */ /* 0x000fe200078e022b */
[----:B------:R-:W-:Y:S01]  /*27d0*/  ISETP.GE.AND P1, PT, R10, UR4, PT ;  /* 0x000000040a007c0c */ /* 0x000fe2000bf26270 */
[----:B------:R-:W-:Y:S01]  /*27e0*/  IMAD.SHL.U32 R58, R58, 0x80, RZ ;  /* 0x000000803a3a7824 */ /* 0x000fe200078e00ff */
[----:B------:R-:W-:Y:S01]  /*27f0*/  LOP3.LUT R3, R63, 0xfffffff0, RZ, 0xc0, !PT ;  /* 0xfffffff03f037812 */ /* 0x000fe200078ec0ff */
[----:B------:R-:W-:-:S10]  /*2800*/  VIADD R54, R11, 0x8 ;  /* 0x000000080b367836 */ /* 0x000fd40000000000 */
.L_x_1309:
[----:B------:R-:W2:Y:S01]  /*2810*/  LDL R13, [R1+0x48] ;  /* 0x00004800010d7983 */ /* 0x000ea20000100800 */
[----:B0-----:R-:W0:Y:S01]  /*2820*/  LDC R76, c[0x0][0x430] ;  /* 0x00010c00ff4c7b82 */ /* 0x001e220000000800 */
[----:B------:R-:W-:Y:S02]  /*2830*/  VIADD R2, R2, 0xffffffff ;  /* 0xffffffff02027836 */ /* 0x000fe40000000000 */
[----:B------:R-:W-:Y:S02]  /*2840*/  IMAD.MOV.U32 R77, RZ, RZ, RZ ;  /* 0x000000ffff4d7224 */ /* 0x000fe400078e00ff */
[----:B------:R-:W-:-:S03]  /*2850*/  IMAD R4, R2, 0x80, R55 ;  /* 0x0000008002047824 */ /* 0x000fc600078e0237 */
        /* <DEDUP_REMOVED lines=8> */
[----:B----4-:R-:W4:Y:S08]  /*28e0*/  @P4 LDC R9, c[0x0][0x434] ;  /* 0x00010d00ff094b82 */ /* 0x010f300000000800 */
        /* <DEDUP_REMOVED lines=9> */
[----:B------:R-:W-:-:S05]  /*2980*/  @!P0 LEA.HI.X R5, R6, R5, R7, 0x2, P4 ;  /* 0x0000000506058211 */ /* 0x000fca00020f1407 */
[----:B------:R0:W5:Y:S01]  /*2990*/  @!P0 LDG.E R77, desc[UR42][R4.64] ;  /* 0x0000002a044d8981 */ /* 0x000162000c1e1900 */
[----:B------:R-:W-:Y:S01]  /*29a0*/  ISETP.GE.AND P0, PT, R79, 0x1, PT ;  /* 0x000000014f00780c */ /* 0x000fe20003f06270 */
[----:B------:R-:W-:Y:S01]  /*29b0*/  IMAD.MOV R9, RZ, RZ, -R8 ;  /* 0x000000ffff097224 */ /* 0x000fe200078e0a08 */
[----:B------:R-:W-:Y:S05]  /*29c0*/  YIELD ;  /* 0x0000000000007946 */ /* 0x000fea0003800000 */
[----:B------:R-:W-:Y:S01]  /*29d0*/  BSSY B0, `(.L_x_1267) ;  /* 0x000041e000007945 */ /* 0x000fe20003800000 */
        /* <DEDUP_REMOVED lines=37> */
[----:B------:R-:W0:Y:S01]  /*2c30*/  S2R R28, SR_TID.X ;  /* 0x00000000001c7919 */ /* 0x000e220000002100 */
[----:B------:R-:W-:Y:S01]  /*2c40*/  BSSY B1, `(.L_x_1270) ;  /* 0x0000024000017945 */ /* 0x000fe20003800000 */
[----:B------:R-:W-:Y:S02]  /*2c50*/  CS2R R8, SRZ ;  /* 0x0000000000087805 */ /* 0x000fe4000001ff00 */
[----:B------:R-:W-:Y:S02]  /*2c60*/  CS2R R30, SRZ ;  /* 0x00000000001e7805 */ /* 0x000fe4000001ff00 */
[----:B------:R-:W-:Y:S02]  /*2c70*/  CS2R R34, SRZ ;  /* 0x0000000000227805 */ /* 0x000fe4000001ff00 */
[----:B------:R-:W-:Y:S02]  /*2c80*/  CS2R R32, SRZ ;  /* 0x0000000000207805 */ /* 0x000fe4000001ff00 */
[----:B------:R-:W-:Y:S01]  /*2c90*/  CS2R R36, SRZ ;  /* 0x0000000000247805 */ /* 0x000fe2000001ff00 */
[----:B0-----:R-:W-:-:S05]  /*2ca0*/  VIADD R28, R28, 0xffffff80 ;  /* 0xffffff801c1c7836 */ /* 0x001fca0000000000 */
[----:B------:R-:W-:-:S04]  /*2cb0*/  LEA.HI R28, R28, R28, RZ, 0x1 ;  /* 0x0000001c1c1c7211 */ /* 0x000fc800078f08ff */
[----:B------:R-:W-:-:S04]  /*2cc0*/  SHF.R.S32.HI R28, RZ, 0x1, R28 ;  /* 0x00000001ff1c7819 */ /* 0x000fc8000001141c */
[----:B------:R-:W-:Y:S02]  /*2cd0*/  ISETP.GE.AND P5, PT, R28, R69, PT ;  /* 0x000000451c00720c */ /* 0x000fe40003fa6270 */
[----:B------:R-:W-:-:S11]  /*2ce0*/  CS2R R28, SRZ ;  /* 0x00000000001c7805 */ /* 0x000fd6000001ff00 */
[----:B------:R-:W-:Y:S05]  /*2cf0*/  @P5 BRA `(.L_x_1271) ;  /* 0x0000000000605947 */ /* 0x000fea0003800000 */
[----:B------:R-:W2:Y:S01]  /*2d00*/  LDL.64 R72, [R1+0x10] ;  /* 0x0000100001487983 */ /* 0x000ea20000100a00 */
[----:B------:R-:W-:Y:S01]  /*2d10*/  ULDC.64 UR4, c[0x0][0x3e8] ;  /* 0x0000fa0000047ab9 */ /* 0x000fe20000000a00 */
[----:B------:R-:W-:Y:S02]  /*2d20*/  ULDC.64 UR6, c[0x0][0x400] ;  /* 0x0001000000067ab9 */ /* 0x000fe40000000a00 */
[----:B------:R-:W3:Y:S04]  /*2d30*/  LDL R39, [R1+0x34] ;  /* 0x0000340001277983 */ /* 0x000ee80000100800 */
[----:B------:R-:W4:Y:S01]  /*2d40*/  LDL R38, [R1+0x38] ;  /* 0x0000380001267983 */ /* 0x000f220000100800 */
[----:B------:R-:W-:Y:S02]  /*2d50*/  IADD3 R10, P0, P6, R44, UR4, R10 ;  /* 0x000000042c0a7c10 */ /* 0x000fe4000fe1e00a */
[----:B------:R-:W-:-:S02]  /*2d60*/  CS2R R34, SRZ ;  /* 0x0000000000227805 */ /* 0x000fc4000001ff00 */
[----:B------:R-:W-:Y:S02]  /*2d70*/  CS2R R36, SRZ ;  /* 0x0000000000247805 */ /* 0x000fe4000001ff00 */
[----:B------:R-:W-:Y:S02]  /*2d80*/  IADD3.X R11, R49, UR5, R14, P0, P6 ;  /* 0x00000005310b7c10 */ /* 0x000fe400087ec40e */
[----:B------:R-:W-:-:S04]  /*2d90*/  IADD3 R12, P0, P6, R40, UR6, R12 ;  /* 0x00000006280c7c10 */ /* 0x000fc8000fe1e00c */
[----:B------:R-:W-:Y:S02]  /*2da0*/  IADD3.X R13, R47, UR7, R15, P0, P6 ;  /* 0x000000072f0d7c10 */ /* 0x000fe400087ec40f */
[----:B------:R-:W-:Y:S02]  /*2db0*/  CS2R R30, SRZ ;  /* 0x00000000001e7805 */ /* 0x000fe4000001ff00 */
[----:B------:R-:W-:Y:S02]  /*2dc0*/  CS2R R8, SRZ ;  /* 0x0000000000087805 */ /* 0x000fe4000001ff00 */
[----:B------:R-:W-:Y:S02]  /*2dd0*/  CS2R R32, SRZ ;  /* 0x0000000000207805 */ /* 0x000fe4000001ff00 */
[----:B------:R-:W-:Y:S02]  /*2de0*/  CS2R R28, SRZ ;  /* 0x00000000001c7805 */ /* 0x000fe4000001ff00 */
[----:B--2---:R-:W-:-:S02]  /*2df0*/  ISETP.GE.AND P6, PT, R72, R79, PT ;  /* 0x0000004f4800720c */ /* 0x004fc40003fc6270 */
[----:B---3--:R-:W-:-:S11]  /*2e00*/  ISETP.GE.AND P0, PT, R39, R79, PT ;  /* 0x0000004f2700720c */ /* 0x008fd60003f06270 */
[----:B------:R0:W5:Y:S04]  /*2e10*/  @!P6 LDG.E.64 R34, desc[UR42][R10.64] ;  /* 0x0000002a0a22e981 */ /* 0x000168000c1e1b00 */
[----:B------:R0:W5:Y:S01]  /*2e20*/  @!P6 LDG.E.64 R36, desc[UR42][R12.64] ;  /* 0x0000002a0c24e981 */ /* 0x000162000c1e1b00 */
[----:B----4-:R-:W-:-:S03]  /*2e30*/  ISETP.GE.AND P6, PT, R38, R79, PT ;  /* 0x0000004f2600720c */ /* 0x010fc60003fc6270 */
[----:B------:R0:W5:Y:S04]  /*2e40*/  @!P0 LDG.E.64 R30, desc[UR42][R10.64+0x10] ;  /* 0x0000102a0a1e8981 */ /* 0x000168000c1e1b00 */
[----:B------:R0:W5:Y:S06]  /*2e50*/  @!P0 LDG.E.64 R32, desc[UR42][R12.64+0x10] ;  /* 0x0000102a0c208981 */ /* 0x00016c000c1e1b00 */
[----:B------:R0:W5:Y:S04]  /*2e60*/  @!P6 LDG.E.64 R8, desc[UR42][R10.64+0x20] ;  /* 0x0000202a0a08e981 */ /* 0x000168000c1e1b00 */
[----:B------:R0:W5:Y:S02]  /*2e70*/  @!P6 LDG.E.64 R28, desc[UR42][R12.64+0x20] ;  /* 0x0000202a0c1ce981 */ /* 0x000164000c1e1b00 */
.L_x_1271:
[----:B------:R-:W-:Y:S05]  /*2e80*/  BSYNC B1 ;  /* 0x0000000000017941 */ /* 0x000fea0003800000 */
.L_x_1270:
[----:B------:R-:W-:Y:S01]  /*2e90*/  UISETP.NE.AND UP0, UPT, UR36, 0x3, UPT ;  /* 0x000000032400788c */ /* 0x000fe2000bf05270 */
[----:B-----5:R-:W-:Y:S02]  /*2ea0*/  IMAD.MOV.U32 R38, RZ, RZ, R8 ;  /* 0x000000ffff267224 */ /* 0x020fe400078e0008 */
[----:B------:R-:W-:Y:S02]  /*2eb0*/  IMAD.MOV.U32 R72, RZ, RZ, R30 ;  /* 0x000000ffff487224 */ /* 0x000fe400078e001e */
[----:B------:R-:W-:Y:S01]  /*2ec0*/  IMAD.MOV.U32 R81, RZ, RZ, R34 ;  /* 0x000000ffff517224 */ /* 0x000fe200078e0022 */
[----:B------:R-:W-:Y:S01]  /*2ed0*/  PLOP3.LUT P0, PT, PT, PT, UP0, 0x80, 0x0 ;  /* 0x000000000000781c */ /* 0x000fe20003f0f008 */
[----:B------:R-:W-:Y:S02]  /*2ee0*/  IMAD.MOV.U32 R71, RZ, RZ, R28 ;  /* 0x000000ffff477224 */ /* 0x000fe400078e001c */
[----:B------:R-:W-:Y:S02]  /*2ef0*/  IMAD.MOV.U32 R73, RZ, RZ, R32 ;  /* 0x000000ffff497224 */ /* 0x000fe400078e0020 */
[----:B------:R-:W-:-:S08]  /*2f00*/  IMAD.MOV.U32 R82, RZ, RZ, R36 ;  /* 0x000000ffff527224 */ /* 0x000fd000078e0024 */
[----:B------:R-:W-:Y:S05]  /*2f10*/  @!P0 BRA `(.L_x_1272) ;  /* 0x0000000000048947 */ /* 0x000fea0003800000 */
[----:B------:R-:W-:Y:S01]  /*2f20*/  BPT.TRAP 0x1 ;  /* 0x000000040000795c */ /* 0x000fe20000300000 */
.L_x_1272:
[----:B------:R-:W2:Y:S01]  /*2f30*/  LDL R4, [R1+0xc] ;  /* 0x00000c0001047983 */ /* 0x000ea20000100800 */
[----:B------:R-:W-:Y:S01]  /*2f40*/  IMAD R67, R23, 0x8, R16 ;  /* 0x0000000817437824 */ /* 0x000fe200078e0210 */
[----:B------:R-:W-:Y:S01]  /*2f50*/  BSSY B1, `(.L_x_1273) ;  /* 0x0000004000017945 */ /* 0x000fe20003800000 */
[----:B--2---:R-:W-:-:S04]  /*2f60*/  SHF.L.U32 R78, R4, 0x1f, RZ ;  /* 0x0000001f044e7819 */ /* 0x004fc800000006ff */
[----:B------:R-:W1:Y:S02]  /*2f70*/  SYNCS.PHASECHK.TRANS64.TRYWAIT P6, [R67+URZ+0x19c90], R78 ;  /* 0x019c904e430075a7 */ /* 0x000e6400080c017f */
[----:B-1----:R-:W-:Y:S05]  /*2f80*/  @!P6 BRA `(.L_x_1274) ;  /* 0x000002100044e947 */ /* 0x002fea0003800000 */
.L_x_1617:
[----:B------:R-:W-:Y:S05]  /*2f90*/  BSYNC B1 ;  /* 0x0000000000017941 */ /* 0x000fea0003800000 */
.L_x_1273:
[----:B------:R-:W-:-:S03]  /*2fa0*/  UMOV UR4, 0xffffffff ;  /* 0xffffffff00047882 */ /* 0x000fc60000000000 */
[----:B------:R-:W-:Y:S05]  /*2fb0*/  BRA.DIV UR4, `(.L_x_1275) ;  /* 0x00000212044c7947 */ /* 0x000fea000b800000 */
[----:B------:R2:W3:Y:S04]  /*2fc0*/  SHFL.IDX PT, R39, R80, RZ, 0x1e1f ;  /* 0x001e1fff50277589 */ /* 0x0004e800000e0000 */
[----:B------:R2:W4:Y:S02]  /*2fd0*/  SHFL.IDX PT, R14, R70, RZ, 0x1e1f ;  /* 0x001e1fff460e7589 */ /* 0x00052400000e0000 */
.L_x_1621:
[----:B------:R-:W-:Y:S05]  /*2fe0*/  @P5 BRA `(.L_x_1276) ;  /* 0x0000003800f05947 */ /* 0x000fea0003800000 */
[----:B------:R-:W-:Y:S01]  /*2ff0*/  ISETP.NE.AND P5, PT, R52, RZ, PT ;  /* 0x000000ff3400720c */ /* 0x000fe20003fa5270 */
[----:B------:R-:W-:-:S12]  /*3000*/  BSSY B1, `(.L_x_1277) ;  /* 0x0000072000017945 */ /* 0x000fd80003800000 */
[----:B------:R-:W-:Y:S05]  /*3010*/  @!P5 BRA `(.L_x_1278) ;  /* 0x0000000400c0d947 */ /* 0x000fea0003800000 */
[----:B0-----:R-:W5:Y:S01]  /*3020*/  LDL.64 R12, [R1+0x10] ;  /* 0x00001000010c7983 */ /* 0x001f620000100a00 */
        /* <DEDUP_REMOVED lines=33> */
[--C-:B------:R-:W-:Y:S01]  /*3240*/  HADD2.F32 R36, -RZ, R5.reuse.H1_H1 ;  /* 0x30000005ff247230 */ /* 0x100fe20000004100 */
[----:B------:R-:W-:Y:S01]  /*3250*/  F2FP.F16.E4M3.UNPACK_B R86, R13.H1 ;  /* 0x0000000dff56723e */ /* 0x000fe200030006ff */
        /* <DEDUP_REMOVED lines=14> */
[--C-:B------:R-:W-:Y:S02]  /*3340*/  HADD2.F32 R34, -RZ, R15.reuse.H0_H0 ;  /* 0x2000000fff227230 */ /* 0x100fe40000004100 */
[-C--:B------:R-:W-:Y:S01]  /*3350*/  FMUL.FTZ R85, R37, R70.reuse ;  /* 0x0000004625557220 */ /* 0x080fe20000410000 */
[----:B------:R-:W-:Y:S02]  /*3360*/  HADD2.F32 R35, -RZ, R15.H1_H1 ;  /* 0x3000000fff237230 */ /* 0x000fe40000004100 */
[----:B------:R-:W-:Y:S01]  /*3370*/  FMUL.FTZ R70, R36, R70 ;  /* 0x0000004624467220 */ /* 0x000fe20000410000 */
[----:B------:R-:W-:-:S02]  /*3380*/  HADD2.F32 R15, -RZ, R81.H1_H1 ;  /* 0x30000051ff0f7230 */ /* 0x000fc40000004100 */
[----:B------:R-:W-:Y:S02]  /*3390*/  HADD2.F32 R82, -RZ, R82.H0_H0 ;  /* 0x20000052ff527230 */ /* 0x000fe40000004100 */
[----:B------:R-:W-:Y:S02]  /*33a0*/  HADD2.F32 R81, -RZ, R81.H0_H0 ;  /* 0x20000051ff517230 */ /* 0x000fe40000004100 */
[-C--:B------:R-:W-:Y:S01]  /*33b0*/  FFMA.FTZ R36, R36, R15.reuse, -R85 ;  /* 0x0000000f24247223 */ /* 0x080fe20000010855 */
[----:B------:R-:W-:Y:S01]  /*33c0*/  FFMA.FTZ R85, R37, R15, R70 ;  /* 0x0000000f25557223 */ /* 0x000fe20000010046 */
[CC--:B------:R-:W-:Y:S01]  /*33d0*/  FMUL.FTZ R83, R35.reuse, R82.reuse ;  /* 0x0000005223537220 */ /* 0x0c0fe20000410000 */
[C---:B------:R-:W-:Y:S01]  /*33e0*/  FMUL.FTZ R82, R34.reuse, R82 ;  /* 0x0000005222527220 */ /* 0x040fe20000410000 */
[----:B------:R-:W-:Y:S01]  /*33f0*/  F2FP.F16.E4M3.UNPACK_B R37, R7.H1 ;  /* 0x00000007ff25723e */ /* 0x000fe200030006ff */
[--C-:B------:R-:W-:Y:S02]  /*3400*/  HADD2.F32 R84, -RZ, R86.reuse.H1_H1 ;  /* 0x30000056ff547230 */ /* 0x100fe40000004100 */
[-C--:B------:R-:W-:Y:S01]  /*3410*/  FFMA.FTZ R15, R34, R81.reuse, -R83 ;  /* 0x00000051220f7223 */ /* 0x080fe20000010853 */
[----:B------:R-:W-:Y:S01]  /*3420*/  FFMA.FTZ R34, R35, R81, R82 ;  /* 0x0000005123227223 */ /* 0x000fe20000010052 */
[----:B------:R-:W-:Y:S01]  /*3430*/  F2FP.SATFINITE.E4M3.F32.PACK_AB_MERGE_C R35, R87, R80, RZ ;  /* 0x000000505723723e */ /* 0x000fe200048070ff */
[--C-:B------:R-:W-:Y:S01]  /*3440*/  HADD2.F32 R82, -RZ, R37.reuse.H0_H0 ;  /* 0x20000025ff527230 */ /* 0x100fe20000004100 */
[----:B------:R-:W-:Y:S01]  /*3450*/  F2FP.F16.E4M3.UNPACK_B R80, R6.H1 ;  /* 0x00000006ff50723e */ /* 0x000fe200030006ff */
[----:B------:R-:W-:Y:S01]  /*3460*/  HADD2.F32 R83, -RZ, R37.H1_H1 ;  /* 0x30000025ff537230 */ /* 0x000fe20000004100 */
[----:B------:R-:W-:Y:S01]  /*3470*/  F2FP.F16.E4M3.UNPACK_B R37, R12.H1 ;  /* 0x0000000cff25723e */ /* 0x000fe200030006ff */
[----:B------:R-:W-:Y:S01]  /*3480*/  HADD2.F32 R86, -RZ, R86.H0_H0 ;  /* 0x20000056ff567230 */ /* 0x000fe20000004100 */
        /* <DEDUP_REMOVED lines=11> */
[-C--:B------:R-:W-:Y:S01]  /*3540*/  FMUL.FTZ R89, R81, R87.reuse ;  /* 0x0000005751597220 */ /* 0x080fe20000410000 */
[----:B------:R-:W-:Y:S01]  /*3550*/  F2FP.F16.E4M3.UNPACK_B R6, R6 ;  /* 0x00000006ff06723e */ /* 0x000fe200020006ff */
[C---:B------:R-:W-:Y:S01]  /*3560*/  FMUL.FTZ R90, R80.reuse, R87 ;  /* 0x00000057505a7220 */ /* 0x040fe20000410000 */
[----:B------:R-:W-:Y:S01]  /*3570*/  F2FP.F16.E4M3.UNPACK_B R82, R7 ;  /* 0x00000007ff52723e */ /* 0x000fe200020006ff */
[-C--:B------:R-:W-:Y:S01]  /*3580*/  FFMA.FTZ R89, R80, R84.reuse, -R89 ;  /* 0x0000005450597223 */ /* 0x080fe20000010859 */
[----:B------:R-:W-:Y:S01]  /*3590*/  FFMA.FTZ R7, R83, R85, R92 ;  /* 0x0000005553077223 */ /* 0x000fe2000001005c */
[----:B------:R-:W-:Y:S01]  /*35a0*/  FFMA.FTZ R90, R81, R84, R90 ;  /* 0x00000054515a7223 */ /* 0x000fe2000001005a */
[----:B------:R-:W-:Y:S01]  /*35b0*/  HADD2.F32 R80, -RZ, R6.H0_H0 ;  /* 0x20000006ff507230 */ /* 0x000fe20000004100 */
[----:B------:R-:W-:Y:S01]  /*35c0*/  F2FP.SATFINITE.E4M3.F32.PACK_AB_MERGE_C R5, R5, R4, R35 ;  /* 0x000000040505723e */ /* 0x000fe20004807023 */
[----:B------:R-:W-:Y:S01]  /*35d0*/  HADD2.F32 R81, -RZ, R82.H0_H0 ;  /* 0x20000052ff517230 */ /* 0x000fe20000004100 */
[----:B------:R-:W-:Y:S01]  /*35e0*/  F2FP.SATFINITE.E4M3.F32.PACK_AB_MERGE_C R7, R7, R12, RZ ;  /* 0x0000000c0707723e */ /* 0x000fe200048070ff */
[----:B------:R-:W-:Y:S01]  /*35f0*/  HADD2.F32 R6, -RZ, R6.H1_H1 ;  /* 0x30000006ff067230 */ /* 0x000fe20000004100 */
[----:B------:R-:W-:Y:S01]  /*3600*/  F2FP.SATFINITE.E4M3.F32.PACK_AB_MERGE_C R89, R90, R89, RZ ;  /* 0x000000595a59723e */ /* 0x000fe200048070ff */
[----:B------:R-:W-:-:S02]  /*3610*/  HADD2.F32 R83, -RZ, R70.H0_H0 ;  /* 0x20000046ff537230 */ /* 0x000fc40000004100 */
[-C--:B------:R-:W-:Y:S01]  /*3620*/  FMUL.FTZ R87, R81, R86.reuse ;  /* 0x0000005651577220 */ /* 0x080fe20000410000 */
[----:B------:R-:W-:Y:S01]  /*3630*/  HADD2.F32 R82, -RZ, R82.H1_H1 ;  /* 0x30000052ff527230 */ /* 0x000fe20000004100 */
[----:B------:R-:W-:Y:S01]  /*3640*/  F2FP.SATFINITE.E4M3.F32.PACK_AB_MERGE_C R4, R34, R15, R36 ;  /* 0x0000000f2204723e */ /* 0x000fe20004807024 */
[----:B------:R-:W-:Y:S02]  /*3650*/  HADD2.F32 R37, -RZ, R37.H0_H0 ;  /* 0x20000025ff257230 */ /* 0x000fe40000004100 */
[-C--:B------:R-:W-:Y:S01]  /*3660*/  FMUL.FTZ R85, R6, R83.reuse ;  /* 0x0000005306557220 */ /* 0x080fe20000410000 */
[----:B------:R-:W-:Y:S02]  /*3670*/  HADD2.F32 R13, -RZ, R13.H0_H0 ;  /* 0x2000000dff0d7230 */ /* 0x000fe40000004100 */
[----:B------:R-:W-:Y:S01]  /*3680*/  FMUL.FTZ R70, R82, R86 ;  /* 0x0000005652467220 */ /* 0x000fe20000410000 */
[----:B------:R-:W-:Y:S01]  /*3690*/  FMUL.FTZ R83, R80, R83 ;  /* 0x0000005350537220 */ /* 0x000fe20000410000 */
[----:B------:R-:W-:-:S02]  /*36a0*/  FFMA.FTZ R87, R82, R37, R87 ;  /* 0x0000002552577223 */ /* 0x000fc40000010057 */
[----:B------:R-:W-:Y:S01]  /*36b0*/  FFMA.FTZ R70, R81, R37, -R70 ;  /* 0x0000002551467223 */ /* 0x000fe20000010846 */
[-C--:B------:R-:W-:Y:S01]  /*36c0*/  FFMA.FTZ R85, R80, R13.reuse, -R85 ;  /* 0x0000000d50557223 */ /* 0x080fe20000010855 */
[----:B------:R-:W-:-:S03]  /*36d0*/  FFMA.FTZ R6, R6, R13, R83 ;  /* 0x0000000d06067223 */ /* 0x000fc60000010053 */
[----:B------:R-:W-:Y:S02]  /*36e0*/  F2FP.SATFINITE.E4M3.F32.PACK_AB_MERGE_C R7, R87, R70, R7 ;  /* 0x000000465707723e */ /* 0x000fe40004807007 */
[----:B------:R-:W-:-:S07]  /*36f0*/  F2FP.SATFINITE.E4M3.F32.PACK_AB_MERGE_C R6, R6, R85, R89 ;  /* 0x000000550606723e */ /* 0x000fce0004807059 */
.L_x_1280:
[----:B------:R-:W-:Y:S05]  /*3700*/  BSYNC B2 ;  /* 0x0000000000027941 */ /* 0x000fea0003800000 */
.L_x_1279:
[----:B------:R0:W-:Y:S02]  /*3710*/  ST.E.128 desc[UR42][R10.64], R4 ;  /* 0x000000040a007985 */ /* 0x0001e4000c101d2a */
.L_x_1278:
[----:B------:R-:W-:Y:S05]  /*3720*/  BSYNC B1 ;  /* 0x0000000000017941 */ /* 0x000fea0003800000 */
.L_x_1277:
[----:B------:R-:W-:Y:S01]  /*3730*/  ISETP.NE.AND P5, PT, R51, RZ, PT ;  /* 0x000000ff3300720c */ /* 0x000fe20003fa5270 */
[----:B------:R-:W-:-:S12]  /*3740*/  BSSY B1, `(.L_x_1281) ;  /* 0x0000074000017945 */ /* 0x000fd80003800000 */
[----:B------:R-:W-:Y:S05]  /*3750*/  @!P5 BRA `(.L_x_1282) ;  /* 0x0000000400c8d947 */ /* 0x000fea0003800000 */
[----:B0-----:R-:W5:Y:S04]  /*3760*/  LDL R5, [R1+0x34] ;  /* 0x0000340001057983 */ /* 0x001f680000100800 */
[----:B------:R-:W2:Y:S01]  /*3770*/  LDL R4, [R1+0x1c] ;  /* 0x00001c0001047983 */ /* 0x000ea20000100800 */
[----:B------:R-:W-:Y:S01]  /*3780*/  BSSY B2, `(.L_x_1283) ;  /* 0x000006e000027945 */ /* 0x000fe20003800000 */
[----:B-----5:R-:W-:Y:S01]  /*3790*/  ISETP.GE.AND P6, PT, R5, R79, PT ;  /* 0x0000004f0500720c */ /* 0x020fe20003fc6270 */
[----:B--2---:R-:W-:Y:S02]  /*37a0*/  IMAD.SHL.U32 R11, R4, 0x10, RZ ;  /* 0x00000010040b7824 */ /* 0x004fe400078e00ff */
[----:B------:R0:W2:Y:S03]  /*37b0*/  LDS.128 R4, [R68+0x14800] ;  /* 0x0148000044047984 */ /* 0x0000a60000000c00 */
[----:B----4-:R-:W-:-:S04]  /*37c0*/  IADD3 R10, P5, R14, R11, RZ ;  /* 0x0000000b0e0a7210 */ /* 0x010fc80007fbe0ff */
[----:B---3--:R-:W-:-:S03]  /*37d0*/  LEA.HI.X.SX32 R11, R11, R39, 0x1, P5 ;  /* 0x000000270b0b7211 */ /* 0x008fc600028f0eff */
[----:B0-----:R-:W-:Y:S06]  /*37e0*/  @P6 BRA `(.L_x_1284) ;  /* 0x00000004009c6947 */ /* 0x001fec0003800000 */
[--C-:B------:R-:W-:Y:S01]  /*37f0*/  SHF.R.U32.HI R13, RZ, 0x8, R31.reuse ;  /* 0x00000008ff0d7819 */ /* 0x100fe2000001161f */
[----:B--2---:R-:W-:Y:S01]  /*3800*/  IMAD.MOV.U32 R15, RZ, RZ, R4 ;  /* 0x000000ffff0f7224 */ /* 0x004fe200078e0004 */
[----:B------:R-:W-:Y:S02]  /*3810*/  LOP3.LUT R12, R31, 0xff0000ff, RZ, 0xc0, !PT ;  /* 0xff0000ff1f0c7812 */ /* 0x000fe400078ec0ff */
[----:B------:R-:W-:Y:S01]  /*3820*/  SHF.R.U32.HI R32, RZ, 0x10, R31 ;  /* 0x00000010ff207819 */ /* 0x000fe2000001161f */
[----:B------:R-:W-:Y:S01]  /*3830*/  IMAD.SHL.U32 R13, R13, 0x100, RZ ;  /* 0x000001000d0d7824 */ /* 0x000fe200078e00ff */
[--C-:B------:R-:W-:Y:S02]  /*3840*/  SHF.R.U32.HI R31, RZ, 0x8, R33.reuse ;  /* 0x00000008ff1f7819 */ /* 0x100fe40000011621 */
[----:B------:R-:W-:Y:S02]  /*3850*/  LOP3.LUT R30, R33, 0xff0000ff, RZ, 0xc0, !PT ;  /* 0xff0000ff211e7812 */ /* 0x000fe400078ec0ff */
[----:B------:R-:W-:Y:S01]  /*3860*/  SHF.R.U32.HI R33, RZ, 0x10, R33 ;  /* 0x00000010ff217819 */ /* 0x000fe20000011621 */
[----:B------:R-:W-:Y:S01]  /*3870*/  IMAD.SHL.U32 R31, R31, 0x100, RZ ;  /* 0x000001001f1f7824 */ /* 0x000fe200078e00ff */
[----:B------:R-:W-:Y:S01]  /*3880*/  LOP3.LUT R12, R12, 0xff00, R13, 0xf8, !PT ;  /* 0x0000ff000c0c7812 */ /* 0x000fe200078ef80d */
[----:B------:R-:W-:Y:S01]  /*3890*/  IMAD.U32 R13, R32, 0x10000, RZ ;  /* 0x00010000200d7824 */ /* 0x000fe200078e00ff */
[----:B------:R-:W-:Y:S01]  /*38a0*/  F2FP.F16.E4M3.UNPACK_B R4, R5 ;  /* 0x00000005ff04723e */ /* 0x000fe200020006ff */
[----:B------:R-:W-:Y:S01]  /*38b0*/  IMAD.U32 R33, R33, 0x10000, RZ ;  /* 0x0001000021217824 */ /* 0x000fe200078e00ff */
[----:B------:R-:W-:-:S02]  /*38c0*/  LOP3.LUT R30, R30, 0xff00, R31, 0xf8, !PT ;  /* 0x0000ff001e1e7812 */ /* 0x000fc400078ef81f */
[----:B------:R-:W-:Y:S02]  /*38d0*/  F2FP.F16.E4M3.UNPACK_B R31, R73.H1 ;  /* 0x00000049ff1f723e */ /* 0x000fe400030006ff */
        /* <DEDUP_REMOVED lines=27> */
[----:B------:R-:W-:Y:S02]  /*3a90*/  HADD2.F32 R33, -RZ, R30.H1_H1 ;  /* 0x3000001eff217230 */ /* 0x000fe40000004100 */
        /* <DEDUP_REMOVED lines=9> */
[----:B------:R-:W-:Y:S01]  /*3b30*/  F2FP.F16.E4M3.UNPACK_B R73, R13 ;  /* 0x0000000dff49723e */ /* 0x000fe200020006ff */
[-C--:B------:R-:W-:Y:S01]  /*3b40*/  FFMA.FTZ R32, R32, R15.reuse, -R37 ;  /* 0x0000000f20207223 */ /* 0x080fe20000010825 */
[----:B------:R-:W-:Y:S01]  /*3b50*/  FFMA.FTZ R33, R33, R15, R36 ;  /* 0x0000000f21217223 */ /* 0x000fe20000010024 */
[-C--:B------:R-:W-:Y:S01]  /*3b60*/  FFMA.FTZ R15, R30, R72.reuse, -R35 ;  /* 0x000000481e0f7223 */ /* 0x080fe20000010823 */
[----:B------:R-:W-:Y:S01]  /*3b70*/  FFMA.FTZ R30, R31, R72, R34 ;  /* 0x000000481f1e7223 */ /* 0x000fe20000010022 */
[-C--:B------:R-:W-:Y:S01]  /*3b80*/  F2FP.F16.E4M3.UNPACK_B R34, R7.reuse.H1 ;  /* 0x00000007ff22723e */ /* 0x080fe200030006ff */
[--C-:B------:R-:W-:Y:S01]  /*3b90*/  HADD2.F32 R82, -RZ, R73.reuse.H1_H1 ;  /* 0x30000049ff527230 */ /* 0x100fe20000004100 */
[----:B------:R-:W-:Y:S01]  /*3ba0*/  F2FP.SATFINITE.E4M3.F32.PACK_AB_MERGE_C R32, R33, R32, RZ ;  /* 0x000000202120723e */ /* 0x000fe200048070ff */
[----:B------:R-:W-:Y:S01]  /*3bb0*/  HADD2.F32 R73, -RZ, R73.H0_H0 ;  /* 0x20000049ff497230 */ /* 0x000fe20000004100 */
[----:B------:R-:W-:Y:S01]  /*3bc0*/  F2FP.F16.E4M3.UNPACK_B R33, R6.H1 ;  /* 0x00000006ff21723e */ /* 0x000fe200030006ff */
[--C-:B------:R-:W-:Y:S01]  /*3bd0*/  HADD2.F32 R35, -RZ, R34.reuse.H0_H0 ;  /* 0x20000022ff237230 */ /* 0x100fe20000004100 */
[----:B------:R-:W-:Y:S01]  /*3be0*/  F2FP.SATFINITE.E4M3.F32.PACK_AB_MERGE_C R31, R81, R70, RZ ;  /* 0x00000046511f723e */ /* 0x000fe200048070ff */
[----:B------:R-:W-:Y:S01]  /*3bf0*/  HADD2.F32 R34, -RZ, R34.H1_H1 ;  /* 0x30000022ff227230 */ /* 0x000fe20000004100 */
[-C--:B------:R-:W-:Y:S01]  /*3c00*/  F2FP.F16.E4M3.UNPACK_B R37, R12.reuse.H1 ;  /* 0x0000000cff25723e */ /* 0x080fe200030006ff */
[----:B------:R-:W-:Y:S01]  /*3c10*/  HADD2.F32 R70, -RZ, R80.H1_H1 ;  /* 0x30000050ff467230 */ /* 0x000fe20000004100 */
[----:B------:R-:W-:Y:S01]  /*3c20*/  F2FP.F16.E4M3.UNPACK_B R36, R12 ;  /* 0x0000000cff24723e */ /* 0x000fe200020006ff */
[--C-:B------:R-:W-:Y:S01]  /*3c30*/  HADD2.F32 R13, -RZ, R33.reuse.H1_H1 ;  /* 0x30000021ff0d7230 */ /* 0x100fe20000004100 */
[----:B------:R-:W-:Y:S01]  /*3c40*/  F2FP.F16.E4M3.UNPACK_B R7, R7 ;  /* 0x00000007ff07723e */ /* 0x000fe200020006ff */
[----:B------:R-:W-:-:S02]  /*3c50*/  HADD2.F32 R33, -RZ, R33.H0_H0 ;  /* 0x20000021ff217230 */ /* 0x000fc40000004100 */
[-C--:B------:R-:W-:Y:S01]  /*3c60*/  FMUL.FTZ R12, R34, R70.reuse ;  /* 0x00000046220c7220 */ /* 0x080fe20000410000 */
[----:B------:R-:W-:Y:S02]  /*3c70*/  HADD2.F32 R72, -RZ, R37.H1_H1 ;  /* 0x30000025ff487230 */ /* 0x000fe40000004100 */
[----:B------:R-:W-:Y:S01]  /*3c80*/  FMUL.FTZ R81, R35, R70 ;  /* 0x0000004623517220 */ /* 0x000fe20000410000 */
[----:B------:R-:W-:Y:S02]  /*3c90*/  HADD2.F32 R70, -RZ, R36.H1_H1 ;  /* 0x30000024ff467230 */ /* 0x000fe40000004100 */
[-C--:B------:R-:W-:Y:S01]  /*3ca0*/  FMUL.FTZ R84, R13, R82.reuse ;  /* 0x000000520d547220 */ /* 0x080fe20000410000 */
[----:B------:R-:W-:Y:S01]  /*3cb0*/  FMUL.FTZ R82, R33, R82 ;  /* 0x0000005221527220 */ /* 0x000fe20000410000 */
[----:B------:R-:W-:Y:S01]  /*3cc0*/  F2FP.F16.E4M3.UNPACK_B R6, R6 ;  /* 0x00000006ff06723e */ /* 0x000fe200020006ff */
[----:B------:R-:W-:Y:S01]  /*3cd0*/  FFMA.FTZ R12, R35, R72, -R12 ;  /* 0x00000048230c7223 */ /* 0x000fe2000001080c */
[-C--:B------:R-:W-:Y:S01]  /*3ce0*/  FFMA.FTZ R84, R33, R70.reuse, -R84 ;  /* 0x0000004621547223 */ /* 0x080fe20000010854 */
[----:B------:R-:W-:Y:S01]  /*3cf0*/  FFMA.FTZ R35, R13, R70, R82 ;  /* 0x000000460d237223 */ /* 0x000fe20000010052 */
[----:B------:R-:W-:-:S02]  /*3d00*/  HADD2.F32 R13, -RZ, R7.H0_H0 ;  /* 0x20000007ff0d7230 */ /* 0x000fc40000004100 */
[----:B------:R-:W-:Y:S01]  /*3d10*/  FFMA.FTZ R81, R34, R72, R81 ;  /* 0x0000004822517223 */ /* 0x000fe20000010051 */
[----:B------:R-:W-:Y:S01]  /*3d20*/  HADD2.F32 R33, -RZ, R7.H1_H1 ;  /* 0x30000007ff217230 */ /* 0x000fe20000004100 */
[----:B------:R-:W-:Y:S01]  /*3d30*/  F2FP.SATFINITE.E4M3.F32.PACK_AB_MERGE_C R5, R5, R4, R31 ;  /* 0x000000040505723e */ /* 0x000fe2000480701f */
[----:B------:R-:W-:Y:S01]  /*3d40*/  HADD2.F32 R7, -RZ, R6.H0_H0 ;  /* 0x20000006ff077230 */ /* 0x000fe20000004100 */
[----:B------:R-:W-:Y:S01]  /*3d50*/  F2FP.SATFINITE.E4M3.F32.PACK_AB_MERGE_C R35, R35, R84, RZ ;  /* 0x000000542323723e */ /* 0x000fe200048070ff */
[----:B------:R-:W-:Y:S01]  /*3d60*/  HADD2.F32 R80, -RZ, R80.H0_H0 ;  /* 0x20000050ff507230 */ /* 0x000fe20000004100 */
[----:B------:R-:W-:Y:S01]  /*3d70*/  F2FP.SATFINITE.E4M3.F32.PACK_AB_MERGE_C R12, R81, R12, RZ ;  /* 0x0000000c510c723e */ /* 0x000fe200048070ff */
[----:B------:R-:W-:Y:S01]  /*3d80*/  HADD2.F32 R6, -RZ, R6.H1_H1 ;  /* 0x30000006ff067230 */ /* 0x000fe20000004100 */
[----:B------:R-:W-:Y:S01]  /*3d90*/  F2FP.SATFINITE.E4M3.F32.PACK_AB_MERGE_C R4, R30, R15, R32 ;  /* 0x0000000f1e04723e */ /* 0x000fe20004807020 */
[----:B------:R-:W-:Y:S02]  /*3da0*/  HADD2.F32 R34, -RZ, R37.H0_H0 ;  /* 0x20000025ff227230 */ /* 0x000fe40000004100 */
[----:B------:R-:W-:Y:S01]  /*3db0*/  FMUL.FTZ R72, R33, R80 ;  /* 0x0000005021487220 */ /* 0x000fe20000410000 */
[----:B------:R-:W-:-:S02]  /*3dc0*/  HADD2.F32 R36, -RZ, R36.H0_H0 ;  /* 0x20000024ff247230 */ /* 0x000fc40000004100 */
[CC--:B------:R-:W-:Y:S01]  /*3dd0*/  FMUL.FTZ R70, R6.reuse, R73.reuse ;  /* 0x0000004906467220 */ /* 0x0c0fe20000410000 */
[----:B------:R-:W-:Y:S01]  /*3de0*/  FMUL.FTZ R80, R13, R80 ;  /* 0x000000500d507220 */ /* 0x000fe20000410000 */
[----:B------:R-:W-:Y:S01]  /*3df0*/  FMUL.FTZ R73, R7, R73 ;  /* 0x0000004907497220 */ /* 0x000fe20000410000 */
[----:B------:R-:W-:Y:S01]  /*3e00*/  FFMA.FTZ R72, R13, R34, -R72 ;  /* 0x000000220d487223 */ /* 0x000fe20000010848 */
[----:B------:R-:W-:Y:S01]  /*3e10*/  FFMA.FTZ R70, R7, R36, -R70 ;  /* 0x0000002407467223 */ /* 0x000fe20000010846 */
[----:B------:R-:W-:Y:S01]  /*3e20*/  FFMA.FTZ R33, R33, R34, R80 ;  /* 0x0000002221217223 */ /* 0x000fe20000010050 */
[----:B------:R-:W-:-:S04]  /*3e30*/  FFMA.FTZ R73, R6, R36, R73 ;  /* 0x0000002406497223 */ /* 0x000fc80000010049 */
[----:B------:R-:W-:Y:S02]  /*3e40*/  F2FP.SATFINITE.E4M3.F32.PACK_AB_MERGE_C R7, R33, R72, R12 ;  /* 0x000000482107723e */ /* 0x000fe4000480700c */
[----:B------:R-:W-:-:S07]  /*3e50*/  F2FP.SATFINITE.E4M3.F32.PACK_AB_MERGE_C R6, R73, R70, R35 ;  /* 0x000000464906723e */ /* 0x000fce0004807023 */
.L_x_1284:
[----:B------:R-:W-:Y:S05]  /*3e60*/  BSYNC B2 ;  /* 0x0000000000027941 */ /* 0x000fea0003800000 */
.L_x_1283:
[----:B--2---:R0:W-:Y:S02]  /*3e70*/  ST.E.128 desc[UR42][R10.64], R4 ;  /* 0x000000040a007985 */ /* 0x0041e4000c101d2a */
.L_x_1282:
[----:B------:R-:W-:Y:S05]  /*3e80*/  BSYNC B1 ;  /* 0x0000000000017941 */ /* 0x000fea0003800000 */
.L_x_1281:
[----:B------:R-:W-:Y:S05]  /*3e90*/  @P1 BRA `(.L_x_1276) ;  /* 0x0000002c00441947 */ /* 0x000fea0003800000 */
[----:B0-----:R-:W4:Y:S04]  /*3ea0*/  LDL R4, [R1+0x8] ;  /* 0x0000080001047983 */ /* 0x001f280000100800 */
[----:B------:R-:W5:Y:S04]  /*3eb0*/  LDL R13, [R1+0x38] ;  /* 0x00003800010d7983 */ /* 0x000f680000100800 */
[----:B------:R-:W3:Y:S01]  /*3ec0*/  LDL R12, [R1+0x30] ;  /* 0x00003000010c7983 */ /* 0x000ee20000100800 */
[----:B------:R-:W-:Y:S01]  /*3ed0*/  BSSY B1, `(.L_x_1285) ;  /* 0x000006d000017945 */ /* 0x000fe20003800000 */
[----:B----4-:R-:W-:-:S02]  /*3ee0*/  IADD3 R10, P5, R4, R14, RZ ;  /* 0x0000000e040a7210 */ /* 0x010fc40007fbe0ff */
[----:B------:R0:W4:Y:S01]  /*3ef0*/  LDS.128 R4, [R68+0x15800] ;  /* 0x0158000044047984 */ /* 0x0001220000000c00 */
[----:B-----5:R-:W-:Y:S02]  /*3f00*/  ISETP.GE.AND P6, PT, R13, R79, PT ;  /* 0x0000004f0d00720c */ /* 0x020fe40003fc6270 */
[----:B---3--:R-:W-:-:S11]  /*3f10*/  IMAD.X R11, R39, 0x1, R12, P5 ;  /* 0x00000001270b7824 */ /* 0x008fd600028e060c */
[----:B0-----:R-:W-:Y:S05]  /*3f20*/  @P6 BRA `(.L_x_1286) ;  /* 0x00000004009c6947 */ /* 0x001fea0003800000 */
[----:B------:R-:W-:Y:S01]  /*3f30*/  SHF.R.U32.HI R8, RZ, 0x8, R9 ;  /* 0x00000008ff087819 */ /* 0x000fe20000011609 */
[----:B----4-:R-:W-:Y:S01]  /*3f40*/  IMAD.MOV.U32 R12, RZ, RZ, R4 ;  /* 0x000000ffff0c7224 */ /* 0x010fe200078e0004 */
[----:B------:R-:W-:Y:S02]  /*3f50*/  SHF.R.U32.HI R13, RZ, 0x8, R29 ;  /* 0x00000008ff0d7819 */ /* 0x000fe4000001161d */
[----:B------:R-:W-:Y:S01]  /*3f60*/  SHF.R.U32.HI R30, RZ, 0x10, R9 ;  /* 0x00000010ff1e7819 */ /* 0x000fe20000011609 */
        /* <DEDUP_REMOVED lines=28> */
[-C--:B------:R-:W-:Y:S01]  /*4130*/  FMUL.FTZ R33, R15, R31.reuse ;  /* 0x0000001f0f217220 */ /* 0x080fe20000410000 */
[----:B------:R-:W-:Y:S01]  /*4140*/  FMUL.FTZ R32, R14, R31 ;  /* 0x0000001f0e207220 */ /* 0x000fe20000410000 */
[----:B------:R-:W-:Y:S01]  /*4150*/  F2FP.F16.E4M3.UNPACK_B R13, R12.H1 ;  /* 0x0000000cff0d723e */ /* 0x000fe200030006ff */
[----:B------:R-:W-:-:S02]  /*4160*/  HADD2.F32 R29, -RZ, R71.H1_H1 ;  /* 0x30000047ff1d7230 */ /* 0x000fc40000004100 */
[-C--:B------:R-:W-:Y:S01]  /*4170*/  FFMA.FTZ R33, R14, R28.reuse, -R33 ;  /* 0x0000001c0e217223 */ /* 0x080fe20000010821 */
[----:B------:R-:W-:Y:S01]  /*4180*/  FFMA.FTZ R34, R15, R28, R32 ;  /* 0x0000001c0f227223 */ /* 0x000fe20000010020 */
[----:B------:R-:W-:Y:S01]  /*4190*/  F2FP.F16.E4M3.UNPACK_B R12, R12 ;  /* 0x0000000cff0c723e */ /* 0x000fe200020006ff */
[--C-:B------:R-:W-:Y:S01]  /*41a0*/  HADD2.F32 R28, -RZ, R13.reuse.H1_H1 ;  /* 0x3000000dff1c7230 */ /* 0x100fe20000004100 */
[----:B------:R-:W-:Y:S01]  /*41b0*/  F2FP.F16.E4M3.UNPACK_B R38, R38 ;  /* 0x00000026ff26723e */ /* 0x000fe200020006ff */
[----:B------:R-:W-:Y:S01]  /*41c0*/  HADD2.F32 R15, -RZ, R13.H0_H0 ;  /* 0x2000000dff0f7230 */ /* 0x000fe20000004100 */
[----:B------:R-:W-:Y:S01]  /*41d0*/  F2FP.F16.E4M3.UNPACK_B R35, R9.H1 ;  /* 0x00000009ff23723e */ /* 0x000fe200030006ff */
[----:B------:R-:W-:Y:S02]  /*41e0*/  HADD2.F32 R71, -RZ, R71.H0_H0 ;  /* 0x20000047ff477230 */ /* 0x000fe40000004100 */
[----:B------:R-:W-:Y:S01]  /*41f0*/  FMUL.FTZ R32, R28, R29 ;  /* 0x0000001d1c207220 */ /* 0x000fe20000410000 */
[----:B------:R-:W-:-:S02]  /*4200*/  HADD2.F32 R13, -RZ, R12.H0_H0 ;  /* 0x2000000cff0d7230 */ /* 0x000fc40000004100 */
[----:B------:R-:W-:Y:S01]  /*4210*/  FMUL.FTZ R29, R15, R29 ;  /* 0x0000001d0f1d7220 */ /* 0x000fe20000410000 */
[----:B------:R-:W-:Y:S01]  /*4220*/  HADD2.F32 R14, -RZ, R12.H1_H1 ;  /* 0x3000000cff0e7230 */ /* 0x000fe20000004100 */
[----:B------:R-:W-:Y:S01]  /*4230*/  F2FP.F16.E4M3.UNPACK_B R31, R8 ;  /* 0x00000008ff1f723e */ /* 0x000fe200020006ff */
[--C-:B------:R-:W-:Y:S02]  /*4240*/  HADD2.F32 R12, -RZ, R38.reuse.H1_H1 ;  /* 0x30000026ff0c7230 */ /* 0x100fe40000004100 */
[----:B------:R-:W-:Y:S02]  /*4250*/  HADD2.F32 R38, -RZ, R38.H0_H0 ;  /* 0x20000026ff267230 */ /* 0x000fe40000004100 */
[-C--:B------:R-:W-:Y:S01]  /*4260*/  FMUL.FTZ R30, R14, R71.reuse ;  /* 0x000000470e1e7220 */ /* 0x080fe20000410000 */
[----:B------:R-:W-:Y:S01]  /*4270*/  FMUL.FTZ R71, R13, R71 ;  /* 0x000000470d477220 */ /* 0x000fe20000410000 */
[-C--:B------:R-:W-:Y:S01]  /*4280*/  FFMA.FTZ R15, R15, R12.reuse, -R32 ;  /* 0x0000000c0f0f7223 */ /* 0x080fe20000010820 */
[----:B------:R-:W-:Y:S01]  /*4290*/  FFMA.FTZ R28, R28, R12, R29 ;  /* 0x0000000c1c1c7223 */ /* 0x000fe2000001001d */
[-C--:B------:R-:W-:Y:S01]  /*42a0*/  FFMA.FTZ R12, R13, R38.reuse, -R30 ;  /* 0x000000260d0c7223 */ /* 0x080fe2000001081e */
[----:B------:R-:W-:Y:S01]  /*42b0*/  FFMA.FTZ R13, R14, R38, R71 ;  /* 0x000000260e0d7223 */ /* 0x000fe20000010047 */
[----:B------:R-:W-:Y:S01]  /*42c0*/  F2FP.F16.E4M3.UNPACK_B R29, R7.H1 ;  /* 0x00000007ff1d723e */ /* 0x000fe200030006ff */
[--C-:B------:R-:W-:Y:S01]  /*42d0*/  HADD2.F32 R37, -RZ, R35.reuse.H1_H1 ;  /* 0x30000023ff257230 */ /* 0x100fe20000004100 */
[----:B------:R-:W-:Y:S01]  /*42e0*/  F2FP.SATFINITE.E4M3.F32.PACK_AB_MERGE_C R14, R34, R33, RZ ;  /* 0x00000021220e723e */ /* 0x000fe200048070ff */
[----:B------:R-:W-:Y:S01]  /*42f0*/  HADD2.F32 R35, -RZ, R35.H0_H0 ;  /* 0x20000023ff237230 */ /* 0x000fe20000004100 */
[----:B------:R-:W-:Y:S01]  /*4300*/  F2FP.SATFINITE.E4M3.F32.PACK_AB_MERGE_C R15, R28, R15, RZ ;  /* 0x0000000f1c0f723e */ /* 0x000fe200048070ff */
[--C-:B------:R-:W-:Y:S01]  /*4310*/  HADD2.F32 R30, -RZ, R29.reuse.H0_H0 ;  /* 0x2000001dff1e7230 */ /* 0x100fe20000004100 */
[----:B------:R-:W-:Y:S01]  /*4320*/  F2FP.F16.E4M3.UNPACK_B R28, R6.H1 ;  /* 0x00000006ff1c723e */ /* 0x000fe200030006ff */
[----:B------:R-:W-:Y:S01]  /*4330*/  HADD2.F32 R29, -RZ, R29.H1_H1 ;  /* 0x3000001dff1d7230 */ /* 0x000fe20000004100 */
[----:B------:R-:W-:-:S02]  /*4340*/  F2FP.F16.E4M3.UNPACK_B R34, R9 ;  /* 0x00000009ff22723e */ /* 0x000fc400020006ff */
[----:B------:R-:W-:Y:S01]  /*4350*/  F2FP.F16.E4M3.UNPACK_B R32, R8.H1 ;  /* 0x00000008ff20723e */ /* 0x000fe200030006ff */
[----:B------:R-:W-:Y:S02]  /*4360*/  HADD2.F32 R9, -RZ, R28.H1_H1 ;  /* 0x3000001cff097230 */ /* 0x000fe40000004100 */
[-C--:B------:R-:W-:Y:S01]  /*4370*/  FMUL.FTZ R39, R29, R37.reuse ;  /* 0x000000251d277220 */ /* 0x080fe20000410000 */
[----:B------:R-:W-:Y:S02]  /*4380*/  HADD2.F32 R36, -RZ, R34.H1_H1 ;  /* 0x30000022ff247230 */ /* 0x000fe40000004100 */
[----:B------:R-:W-:Y:S01]  /*4390*/  FMUL.FTZ R38, R30, R37 ;  /* 0x000000251e267220 */ /* 0x000fe20000410000 */
[----:B------:R-:W-:Y:S01]  /*43a0*/  HADD2.F32 R28, -RZ, R28.H0_H0 ;  /* 0x2000001cff1c7230 */ /* 0x000fe20000004100 */
[----:B------:R-:W-:Y:S01]  /*43b0*/  F2FP.F16.E4M3.UNPACK_B R7, R7 ;  /* 0x00000007ff07723e */ /* 0x000fe200020006ff */
[----:B------:R-:W-:Y:S02]  /*43c0*/  HADD2.F32 R8, -RZ, R31.H1_H1 ;  /* 0x3000001fff087230 */ /* 0x000fe40000004100 */
[----:B------:R-:W-:Y:S01]  /*43d0*/  FMUL.FTZ R37, R9, R36 ;  /* 0x0000002409257220 */ /* 0x000fe20000410000 */
[----:B------:R-:W-:Y:S01]  /*43e0*/  F2FP.F16.E4M3.UNPACK_B R6, R6 ;  /* 0x00000006ff06723e */ /* 0x000fe200020006ff */
[----:B------:R-:W-:Y:S01]  /*43f0*/  FMUL.FTZ R36, R28, R36 ;  /* 0x000000241c247220 */ /* 0x000fe20000410000 */
[----:B------:R-:W-:-:S02]  /*4400*/  HADD2.F32 R33, -RZ, R32.H1_H1 ;  /* 0x30000020ff217230 */ /* 0x000fc40000004100 */
[-C--:B------:R-:W-:Y:S01]  /*4410*/  FFMA.FTZ R37, R28, R8.reuse, -R37 ;  /* 0x000000081c257223 */ /* 0x080fe20000010825 */
[----:B------:R-:W-:Y:S02]  /*4420*/  HADD2.F32 R34, -RZ, R34.H0_H0 ;  /* 0x20000022ff227230 */ /* 0x000fe40000004100 */
[----:B------:R-:W-:Y:S01]  /*4430*/  FFMA.FTZ R36, R9, R8, R36 ;  /* 0x0000000809247223 */ /* 0x000fe20000010024 */
[--C-:B------:R-:W-:Y:S02]  /*4440*/  HADD2.F32 R8, -RZ, R7.reuse.H0_H0 ;  /* 0x20000007ff087230 */ /* 0x100fe40000004100 */
[-C--:B------:R-:W-:Y:S01]  /*4450*/  FFMA.FTZ R39, R30, R33.reuse, -R39 ;  /* 0x000000211e277223 */ /* 0x080fe20000010827 */
[----:B------:R-:W-:Y:S02]  /*4460*/  HADD2.F32 R9, -RZ, R7.H1_H1 ;  /* 0x30000007ff097230 */ /* 0x000fe40000004100 */
[----:B------:R-:W-:Y:S01]  /*4470*/  FFMA.FTZ R38, R29, R33, R38 ;  /* 0x000000211d267223 */ /* 0x000fe20000010026 */
[----:B------:R-:W-:-:S02]  /*4480*/  HADD2.F32 R7, -RZ, R6.H0_H0 ;  /* 0x20000006ff077230 */ /* 0x000fc40000004100 */
[-C--:B------:R-:W-:Y:S01]  /*4490*/  FMUL.FTZ R30, R8, R35.reuse ;  /* 0x00000023081e7220 */ /* 0x080fe20000410000 */
[----:B------:R-:W-:Y:S02]  /*44a0*/  HADD2.F32 R6, -RZ, R6.H1_H1 ;  /* 0x30000006ff067230 */ /* 0x000fe40000004100 */
[----:B------:R-:W-:Y:S01]  /*44b0*/  FMUL.FTZ R33, R9, R35 ;  /* 0x0000002309217220 */ /* 0x000fe20000410000 */
[----:B------:R-:W-:Y:S02]  /*44c0*/  HADD2.F32 R32, -RZ, R32.H0_H0 ;  /* 0x20000020ff207230 */ /* 0x000fe40000004100 */
[-C--:B------:R-:W-:Y:S01]  /*44d0*/  FMUL.FTZ R29, R7, R34.reuse ;  /* 0x00000022071d7220 */ /* 0x080fe20000410000 */
        /* <DEDUP_REMOVED lines=12> */
.L_x_1286:
[----:B------:R-:W-:Y:S05]  /*45a0*/  BSYNC B1 ;  /* 0x0000000000017941 */ /* 0x000fea0003800000 */
.L_x_1285:
[----:B----4-:R0:W-:Y:S01]  /*45b0*/  ST.E.128 desc[UR42][R10.64], R4 ;  /* 0x000000040a007985 */ /* 0x0101e2000c101d2a */
[----:B------:R-:W-:Y:S05]  /*45c0*/  BRA `(.L_x_1276) ;  /* 0x0000002400787947 */ /* 0x000fea0003800000 */
.L_x_1269:
[----:B------:R-:W0:Y:S01]  /*45d0*/  S2R R4, SR_TID.X ;  /* 0x0000000000047919 */ /* 0x000e220000002100 */
[----:B------:R-:W-:Y:S01]  /*45e0*/  BSSY B1, `(.L_x_1287) ;  /* 0x000001e000017945 */ /* 0x000fe20003800000 */
[----:B------:R-:W-:Y:S02]  /*45f0*/  CS2R R6, SRZ ;  /* 0x0000000000067805 */ /* 0x000fe4000001ff00 */
[----:B------:R-:W-:Y:S02]  /*4600*/  CS2R R30, SRZ ;  /* 0x00000000001e7805 */ /* 0x000fe4000001ff00 */
[----:B------:R-:W-:Y:S02]  /*4610*/  CS2R R28, SRZ ;  /* 0x00000000001c7805 */ /* 0x000fe4000001ff00 */
[----:B------:R-:W-:Y:S02]  /*4620*/  CS2R R34, SRZ ;  /* 0x0000000000227805 */ /* 0x000fe4000001ff00 */
[----:B------:R-:W-:-:S02]  /*4630*/  CS2R R32, SRZ ;  /* 0x0000000000207805 */ /* 0x000fc4000001ff00 */
        /* <DEDUP_REMOVED lines=8> */
[----:B------:R-:W-:Y:S01]  /*46c0*/  ULDC.64 UR4, c[0x0][0x3e8] ;  /* 0x0000fa0000047ab9 */ /* 0x000fe20000000a00 */
[----:B------:R-:W-:Y:S01]  /*46d0*/  ULDC.64 UR6, c[0x0][0x400] ;  /* 0x0001000000067ab9 */ /* 0x000fe20000000a00 */
[----:B------:R-:W-:Y:S02]  /*46e0*/  IADD3 R10, P0, P6, R42, UR4, R10 ;  /* 0x000000042a0a7c10 */ /* 0x000fe4000fe1e00a */
[----:B------:R-:W-:Y:S02]  /*46f0*/  CS2R R6, SRZ ;  /* 0x0000000000067805 */ /* 0x000fe4000001ff00 */
[----:B------:R-:W-:Y:S02]  /*4700*/  CS2R R4, SRZ ;  /* 0x0000000000047805 */ /* 0x000fe4000001ff00 */
[----:B------:R-:W-:Y:S02]  /*4710*/  CS2R R34, SRZ ;  /* 0x0000000000227805 */ /* 0x000fe4000001ff00 */
[----:B------:R-:W-:-:S02]  /*4720*/  IADD3.X R11, R48, UR5, R14, P0, P6 ;  /* 0x00000005300b7c10 */ /* 0x000fc400087ec40e */
[----:B------:R-:W-:Y:S02]  /*4730*/  CS2R R32, SRZ ;  /* 0x0000000000207805 */ /* 0x000fe4000001ff00 */
[----:B------:R-:W-:-:S04]  /*4740*/  IADD3 R12, P0, P6, R20, UR6, R12 ;  /* 0x00000006140c7c10 */ /* 0x000fc8000fe1e00c */
[----:B------:R-:W-:Y:S02]  /*4750*/  IADD3.X R13, R46, UR7, R15, P0, P6 ;  /* 0x000000072e0d7c10 */ /* 0x000fe400087ec40f */
[-C--:B------:R-:W-:Y:S02]  /*4760*/  ISETP.GE.AND P0, PT, R18, R79.reuse, PT ;  /* 0x0000004f1200720c */ /* 0x080fe40003f06270 */
[----:B------:R-:W-:-:S11]  /*4770*/  ISETP.GE.AND P6, PT, R65, R79, PT ;  /* 0x0000004f4100720c */ /* 0x000fd60003fc6270 */
[----:B------:R0:W5:Y:S04]  /*4780*/  @!P0 LDG.E.128 R28, desc[UR42][R10.64] ;  /* 0x0000002a0a1c8981 */ /* 0x000168000c1e1d00 */
[----:B------:R0:W5:Y:S04]  /*4790*/  @!P6 LDG.E.128 R4, desc[UR42][R10.64+0x20] ;  /* 0x0000202a0a04e981 */ /* 0x000168000c1e1d00 */
[----:B------:R0:W5:Y:S04]  /*47a0*/  @!P0 LDG.E.128 R36, desc[UR42][R12.64] ;  /* 0x0000002a0c248981 */ /* 0x000168000c1e1d00 */
[----:B------:R0:W5:Y:S02]  /*47b0*/  @!P6 LDG.E.128 R32, desc[UR42][R12.64+0x20] ;  /* 0x0000202a0c20e981 */ /* 0x000164000c1e1d00 */
.L_x_1288:
[----:B------:R-:W-:Y:S05]  /*47c0*/  BSYNC B1 ;  /* 0x0000000000017941 */ /* 0x000fea0003800000 */
.L_x_1287:
[----:B------:R-:W-:Y:S01]  /*47d0*/  UISETP.NE.AND UP0, UPT, UR36, 0x3, UPT ;  /* 0x000000032400788c */ /* 0x000fe2000bf05270 */
[----:B-----5:R-:W-:Y:S02]  /*47e0*/  IMAD.MOV.U32 R85, RZ, RZ, R6 ;  /* 0x000000ffff557224 */ /* 0x020fe400078e0006 */
[----:B------:R-:W-:Y:S02]  /*47f0*/  IMAD.MOV.U32 R84, RZ, RZ, R4 ;  /* 0x000000ffff547224 */ /* 0x000fe400078e0004 */
[----:B------:R-:W-:Y:S01]  /*4800*/  IMAD.MOV.U32 R91, RZ, RZ, R30 ;  /* 0x000000ffff5b7224 */ /* 0x000fe200078e001e */
[----:B------:R-:W-:Y:S01]  /*4810*/  PLOP3.LUT P0, PT, PT, PT, UP0, 0x80, 0x0 ;  /* 0x000000000000781c */ /* 0x000fe20003f0f008 */
[----:B------:R-:W-:Y:S02]  /*4820*/  IMAD.MOV.U32 R87, RZ, RZ, R28 ;  /* 0x000000ffff577224 */ /* 0x000fe400078e001c */
[----:B------:R-:W-:Y:S02]  /*4830*/  IMAD.MOV.U32 R83, RZ, RZ, R34 ;  /* 0x000000ffff537224 */ /* 0x000fe400078e0022 */
[----:B------:R-:W-:-:S02]  /*4840*/  IMAD.MOV.U32 R82, RZ, RZ, R32 ;  /* 0x000000ffff527224 */ /* 0x000fc400078e0020 */
[----:B------:R-:W-:Y:S02]  /*4850*/  IMAD.MOV.U32 R90, RZ, RZ, R38 ;  /* 0x000000ffff5a7224 */ /* 0x000fe400078e0026 */
[----:B------:R-:W-:-:S04]  /*4860*/  IMAD.MOV.U32 R89, RZ, RZ, R36 ;  /* 0x000000ffff597224 */ /* 0x000fc800078e0024 */
[----:B------:R-:W-:Y:S05]  /*4870*/  @!P0 BRA `(.L_x_1289) ;  /* 0x0000000000048947 */ /* 0x000fea0003800000 */
[----:B------:R-:W-:Y:S01]  /*4880*/  BPT.TRAP 0x1 ;  /* 0x000000040000795c */ /* 0x000fe20000300000 */
.L_x_1289:
[----:B------:R-:W2:Y:S01]  /*4890*/  LDL R8, [R1+0xc] ;  /* 0x00000c0001087983 */ /* 0x000ea20000100800 */
[----:B------:R-:W-:Y:S01]  /*48a0*/  IMAD R67, R23, 0x8, R16 ;  /* 0x0000000817437824 */ /* 0x000fe200078e0210 */
[----:B------:R-:W-:Y:S01]  /*48b0*/  BSSY B1, `(.L_x_1290) ;  /* 0x0000004000017945 */ /* 0x000fe20003800000 */
[----:B--2---:R-:W-:-:S04]  /*48c0*/  SHF.L.U32 R78, R8, 0x1f, RZ ;  /* 0x0000001f084e7819 */ /* 0x004fc800000006ff */
[----:B------:R-:W1:Y:S02]  /*48d0*/  SYNCS.PHASECHK.TRANS64.TRYWAIT P6, [R67+URZ+0x19c90], R78 ;  /* 0x019c904e430075a7 */ /* 0x000e6400080c017f */
[----:B-1----:R-:W-:Y:S05]  /*48e0*/  @!P6 BRA `(.L_x_1291) ;  /* 0x000001f80048e947 */ /* 0x002fea0003800000 */
.L_x_1622:
[----:B------:R-:W-:Y:S05]  /*48f0*/  BSYNC B1 ;  /* 0x0000000000017941 */ /* 0x000fea0003800000 */
.L_x_1290:
[----:B------:R-:W-:-:S03]  /*4900*/  UMOV UR4, 0xffffffff ;  /* 0xffffffff00047882 */ /* 0x000fc60000000000 */
[----:B------:R-:W-:Y:S05]  /*4910*/  BRA.DIV UR4, `(.L_x_1292) ;  /* 0x000001fa04507947 */ /* 0x000fea000b800000 */
[----:B------:R-:W2:Y:S04]  /*4920*/  SHFL.IDX PT, R80, R80, RZ, 0x1e1f ;  /* 0x001e1fff50507589 */ /* 0x000ea800000e0000 */
[----:B------:R3:W4:Y:S02]  /*4930*/  SHFL.IDX PT, R81, R70, RZ, 0x1e1f ;  /* 0x001e1fff46517589 */ /* 0x00072400000e0000 */
.L_x_1626:
[----:B------:R-:W-:Y:S05]  /*4940*/  @P5 BRA `(.L_x_1276) ;  /* 0x0000002000985947 */ /* 0x000fea0003800000 */
[----:B------:R-:W5:Y:S01]  /*4950*/  LDC R86, c[0x0][0x2f4] ;  /* 0x0000bd00ff567b82 */ /* 0x000f620000000800 */
[----:B------:R-:W-:Y:S01]  /*4960*/  ISETP.NE.AND P5, PT, R52, RZ, PT ;  /* 0x000000ff3400720c */ /* 0x000fe20003fa5270 */
[----:B------:R-:W-:Y:S01]  /*4970*/  BSSY B1, `(.L_x_1293) ;  /* 0x00000f3000017945 */ /* 0x000fe20003800000 */
[----:B-----5:R-:W-:-:S11]  /*4980*/  IMAD.IADD R92, R86, 0x1, -R53 ;  /* 0x00000001565c7824 */ /* 0x020fd600078e0a35 */
[----:B------:R-:W-:Y:S05]  /*4990*/  @!P5 BRA `(.L_x_1294) ;  /* 0x0000000c00c0d947 */ /* 0x000fea0003800000 */
[----:B0-----:R-:W5:Y:S04]  /*49a0*/  LDL R13, [R1+0x28] ;  /* 0x00002800010d7983 */ /* 0x001f680000100800 */
[----:B------:R-:W5:Y:S04]  /*49b0*/  LDL R12, [R1+0x7c] ;  /* 0x00007c00010c7983 */ /* 0x000f680000100800 */
[----:B------:R-:W5:Y:S01]  /*49c0*/  LDL R10, [R1+0x3c] ;  /* 0x00003c00010a7983 */ /* 0x000f620000100800 */
[----:B------:R-:W-:Y:S01]  /*49d0*/  SEL R8, R53, R92, !P3 ;  /* 0x0000005c35087207 */ /* 0x000fe20005800000 */
[----:B------:R-:W-:Y:S01]  /*49e0*/  BSSY B2, `(.L_x_1295) ;  /* 0x00000e9000027945 */ /* 0x000fe20003800000 */
[----:B---34-:R-:W-:-:S02]  /*49f0*/  IADD3 R70, P6, R3, R81, RZ ;  /* 0x0000005103467210 */ /* 0x018fc40007fde0ff */
[----:B------:R-:W-:Y:S02]  /*4a00*/  SHF.R.S32.HI R9, RZ, 0x1f, R8 ;  /* 0x0000001fff097819 */ /* 0x000fe40000011408 */
[----:B--2---:R-:W-:Y:S02]  /*4a10*/  LEA.HI.X.SX32 R71, R3, R80, 0x1, P6 ;  /* 0x0000005003477211 */ /* 0x004fe400030f0eff */
[----:B------:R-:W-:-:S04]  /*4a20*/  LEA.HI R9, R9, R8, RZ, 0x5 ;  /* 0x0000000809097211 */ /* 0x000fc800078f28ff */
[----:B------:R-:W-:-:S04]  /*4a30*/  SHF.R.S32.HI R8, RZ, 0x5, R9 ;  /* 0x00000005ff087819 */ /* 0x000fc80000011409 */
[----:B------:R-:W-:-:S04]  /*4a40*/  LEA.HI.SX32 R8, R63, R8, 0x1c ;  /* 0x000000083f087211 */ /* 0x000fc800078fe2ff */
[C---:B------:R-:W-:Y:S01]  /*4a50*/  LEA.HI R9, R8.reuse, R8, RZ, 0x1 ;  /* 0x0000000808097211 */ /* 0x040fe200078f08ff */
[----:B------:R-:W-:-:S04]  /*4a60*/  IMAD.SHL.U32 R11, R8, 0x10, RZ ;  /* 0x00000010080b7824 */ /* 0x000fc800078e00ff */
[----:B------:R-:W-:Y:S01]  /*4a70*/  IMAD.SHL.U32 R9, R9, 0x800, RZ ;  /* 0x0000080009097824 */ /* 0x000fe200078e00ff */
[----:B------:R-:W-:-:S04]  /*4a80*/  ISETP.GE.AND P5, PT, R11, R86, PT ;  /* 0x000000560b00720c */ /* 0x000fc80003fa6270 */
[----:B------:R-:W-:-:S09]  /*4a90*/  LOP3.LUT R9, R9, 0xfffff000, RZ, 0xc0, !PT ;  /* 0xfffff00009097812 */ /* 0x000fd200078ec0ff */
[----:B------:R-:W-:-:S04]  /*4aa0*/  @!P5 IADD3 R72, P6, R81, R11, RZ ;  /* 0x0000000b5148d210 */ /* 0x000fc80007fde0ff */
[----:B------:R-:W-:Y:S02]  /*4ab0*/  @!P5 LEA.HI.X.SX32 R73, R11, R80, 0x1, P6 ;  /* 0x000000500b49d211 */ /* 0x000fe400030f0eff */
[----:B------:R-:W-:Y:S02]  /*4ac0*/  ISETP.GE.AND P6, PT, R18, R79, PT ;  /* 0x0000004f1200720c */ /* 0x000fe40003fc6270 */
[----:B-----5:R-:W-:-:S04]  /*4ad0*/  LOP3.LUT R8, R13, 0x10, R11, 0xf8, !PT ;  /* 0x000000100d087812 */ /* 0x020fc800078ef80b */
[----:B------:R-:W-:-:S04]  /*4ae0*/  LOP3.LUT R8, R8, R12, RZ, 0x3c, !PT ;  /* 0x0000000c08087212 */ /* 0x000fc800078e3cff */
[----:B------:R-:W-:Y:S01]  /*4af0*/  IADD3 R8, R8, R9, R10 ;  /* 0x0000000908087210 */ /* 0x000fe20007ffe00a */
[----:B------:R-:W-:-:S04]  /*4b00*/  IMAD R9, R23, 0x3000, R61 ;  /* 0x0000300017097824 */ /* 0x000fc800078e023d */
[----:B------:R-:W-:Y:S02]  /*4b10*/  IMAD R13, R23, 0x3000, R8 ;  /* 0x00003000170d7824 */ /* 0x000fe400078e0208 */
[C---:B------:R-:W-:Y:S02]  /*4b20*/  IMAD.IADD R9, R16.reuse, 0x1, R9 ;  /* 0x0000000110097824 */ /* 0x040fe400078e0209 */
[----:B------:R-:W-:-:S04]  /*4b30*/  IMAD.IADD R13, R16, 0x1, R13 ;  /* 0x00000001100d7824 */ /* 0x000fc800078e020d */
[----:B------:R-:W0:Y:S04]  /*4b40*/  LDS.128 R8, [R9+0x13800] ;  /* 0x0138000009087984 */ /* 0x000e280000000c00 */
[----:B------:R-:W2:Y:S01]  /*4b50*/  LDS.128 R12, [R13+0x13800] ;  /* 0x013800000d0c7984 */ /* 0x000ea20000000c00 */
[----:B------:R-:W-:Y:S05]  /*4b60*/  @P6 BRA `(.L_x_1296) ;  /* 0x0000000c00406947 */ /* 0x000fea0003800000 */
[--C-:B------:R-:W-:Y:S02]  /*4b70*/  SHF.R.U32.HI R30, RZ, 0x8, R37.reuse ;  /* 0x00000008ff1e7819 */ /* 0x100fe40000011625 */
[----:B------:R-:W-:Y:S02]  /*4b80*/  SHF.R.U32.HI R36, RZ, 0x10, R37 ;  /* 0x00000010ff247819 */ /* 0x000fe40000011625 */
[--C-:B------:R-:W-:Y:S01]  /*4b90*/  SHF.R.U32.HI R28, RZ, 0x8, R29.reuse ;  /* 0x00000008ff1c7819 */ /* 0x100fe2000001161d */
[----:B------:R-:W-:Y:S01]  /*4ba0*/  IMAD.SHL.U32 R30, R30, 0x100, RZ ;  /* 0x000001001e1e7824 */ /* 0x000fe200078e00ff */
[----:B------:R-:W-:Y:S02]  /*4bb0*/  LOP3.LUT R37, R37, 0xff0000ff, RZ, 0xc0, !PT ;  /* 0xff0000ff25257812 */ /* 0x000fe400078ec0ff */
[----:B------:R-:W-:Y:S01]  /*4bc0*/  SHF.R.U32.HI R38, RZ, 0x10, R29 ;  /* 0x00000010ff267819 */ /* 0x000fe2000001161d */
[----:B------:R-:W-:Y:S01]  /*4bd0*/  IMAD.SHL.U32 R28, R28, 0x100, RZ ;  /* 0x000001001c1c7824 */ /* 0x000fe200078e00ff */
[----:B------:R-:W-:Y:S01]  /*4be0*/  LOP3.LUT R30, R37, 0xff00, R30, 0xf8, !PT ;  /* 0x0000ff00251e7812 */ /* 0x000fe200078ef81e */
[----:B------:R-:W-:Y:S01]  /*4bf0*/  IMAD.U32 R37, R36, 0x10000, RZ ;  /* 0x0001000024257824 */ /* 0x000fe200078e00ff */
[----:B------:R-:W-:Y:S01]  /*4c00*/  LOP3.LUT R29, R29, 0xff0000ff, RZ, 0xc0, !PT ;  /* 0xff0000ff1d1d7812 */ /* 0x000fe200078ec0ff */
[----:B------:R-:W-:-:S02]  /*4c10*/  IMAD.U32 R36, R38, 0x10000, RZ ;  /* 0x0001000026247824 */ /* 0x000fc400078e00ff */
[----:B--2---:R-:W-:Y:S01]  /*4c20*/  IMAD.MOV.U32 R38, RZ, RZ, R13 ;  /* 0x000000ffff267224 */ /* 0x004fe200078e000d */
[----:B------:R-:W-:Y:S02]  /*4c30*/  LOP3.LUT R29, R29, 0xff00, R28, 0xf8, !PT ;  /* 0x0000ff001d1d7812 */ /* 0x000fe400078ef81c */
[----:B------:R-:W-:Y:S02]  /*4c40*/  LOP3.LUT R37, R30, 0xff0000, R37, 0xf8, !PT ;  /* 0x00ff00001e257812 */ /* 0x000fe400078ef825 */
[----:B------:R-:W-:Y:S02]  /*4c50*/  LOP3.LUT R36, R29, 0xff0000, R36, 0xf8, !PT ;  /* 0x00ff00001d247812 */ /* 0x000fe400078ef824 */
[----:B------:R-:W-:Y:S02]  /*4c60*/  F2FP.F16.E4M3.UNPACK_B R94, R38 ;  /* 0x00000026ff5e723e */ /* 0x000fe400020006ff */
[----:B------:R-:W-:Y:S02]  /*4c70*/  F2FP.F16.E4M3.UNPACK_B R93, R37 ;  /* 0x00000025ff5d723e */ /* 0x000fe400020006ff */
[----:B0-----:R-:W-:Y:S01]  /*4c80*/  F2FP.F16.E4M3.UNPACK_B R29, R9 ;  /* 0x00000009ff1d723e */ /* 0x001fe200020006ff */
[--C-:B------:R-:W-:Y:S01]  /*4c90*/  HADD2.F32 R28, -RZ, R94.reuse.H0_H0 ;  /* 0x2000005eff1c7230 */ /* 0x100fe20000004100 */
[----:B------:R-:W-:Y:S01]  /*4ca0*/  F2FP.F16.E4M3.UNPACK_B R13, R36 ;  /* 0x00000024ff0d723e */ /* 0x000fe200020006ff */
[----:B------:R-:W-:Y:S01]  /*4cb0*/  HADD2.F32 R97, -RZ, R93.H0_H0 ;  /* 0x2000005dff617230 */ /* 0x000fe20000004100 */
[----:B------:R-:W-:Y:S01]  /*4cc0*/  F2FP.F16.E4M3.UNPACK_B R38, R38.H1 ;  /* 0x00000026ff26723e */ /* 0x000fe200030006ff */
[----:B------:R-:W-:Y:S01]  /*4cd0*/  HADD2.F32 R30, -RZ, R29.H0_H0 ;  /* 0x2000001dff1e7230 */ /* 0x000fe20000004100 */
[----:B------:R-:W-:Y:S01]  /*4ce0*/  F2FP.F16.E4M3.UNPACK_B R36, R36.H1 ;  /* 0x00000024ff24723e */ /* 0x000fe200030006ff */
[----:B------:R-:W-:-:S02]  /*4cf0*/  HADD2.F32 R94, -RZ, R94.H1_H1 ;  /* 0x3000005eff5e7230 */ /* 0x000fc40000004100 */
[-C--:B------:R-:W-:Y:S01]  /*4d00*/  FMUL.FTZ R99, R28, R97.reuse ;  /* 0x000000611c637220 */ /* 0x080fe20000410000 */
[----:B------:R-:W-:Y:S02]  /*4d10*/  HADD2.F32 R93, -RZ, R93.H1_H1 ;  /* 0x3000005dff5d7230 */ /* 0x000fe40000004100 */
[----:B------:R-:W-:Y:S01]  /*4d20*/  FMUL.FTZ R97, R30, R97 ;  /* 0x000000611e617220 */ /* 0x000fe20000410000 */
[----:B------:R-:W-:Y:S02]  /*4d30*/  HADD2.F32 R29, -RZ, R29.H1_H1 ;  /* 0x3000001dff1d7230 */ /* 0x000fe40000004100 */
[--C-:B------:R-:W-:Y:S02]  /*4d40*/  HADD2.F32 R95, -RZ, R13.reuse.H0_H0 ;  /* 0x2000000dff5f7230 */ /* 0x100fe40000004100 */
[-C--:B------:R-:W-:Y:S01]  /*4d50*/  FMUL.FTZ R96, R94, R93.reuse ;  /* 0x0000005d5e607220 */ /* 0x080fe20000410000 */
[----:B------:R-:W-:Y:S02]  /*4d60*/  HADD2.F32 R13, -RZ, R13.H1_H1 ;  /* 0x3000000dff0d7230 */ /* 0x000fe40000004100 */
[C---:B------:R-:W-:Y:S01]  /*4d70*/  FMUL.FTZ R93, R29.reuse, R93 ;  /* 0x0000005d1d5d7220 */ /* 0x040fe20000410000 */
[-C--:B------:R-:W-:Y:S01]  /*4d80*/  FFMA.FTZ R30, R30, R95.reuse, -R99 ;  /* 0x0000005f1e1e7223 */ /* 0x080fe20000010863 */
[----:B------:R-:W-:Y:S01]  /*4d90*/  FFMA.FTZ R28, R28, R95, R97 ;  /* 0x0000005f1c1c7223 */ /* 0x000fe20000010061 */
[-C--:B------:R-:W-:Y:S01]  /*4da0*/  FFMA.FTZ R29, R29, R13.reuse, -R96 ;  /* 0x0000000d1d1d7223 */ /* 0x080fe20000010860 */
[----:B------:R-:W-:Y:S01]  /*4db0*/  FFMA.FTZ R13, R94, R13, R93 ;  /* 0x0000000d5e0d7223 */ /* 0x000fe2000001005d */
[----:B------:R-:W-:Y:S01]  /*4dc0*/  F2FP.F16.E4M3.UNPACK_B R93, R37.H1 ;  /* 0x00000025ff5d723e */ /* 0x000fe200030006ff */
[--C-:B------:R-:W-:Y:S01]  /*4dd0*/  HADD2.F32 R95, -RZ, R38.reuse.H1_H1 ;  /* 0x30000026ff5f7230 */ /* 0x100fe20000004100 */
[----:B------:R-:W-:Y:S01]  /*4de0*/  F2FP.F16.E4M3.UNPACK_B R94, R9.H1 ;  /* 0x00000009ff5e723e */ /* 0x000fe200030006ff */
[----:B------:R-:W-:-:S02]  /*4df0*/  HADD2.F32 R9, -RZ, R38.H0_H0 ;  /* 0x20000026ff097230 */ /* 0x000fc40000004100 */
[--C-:B------:R-:W-:Y:S02]  /*4e00*/  HADD2.F32 R98, -RZ, R93.reuse.H0_H0 ;  /* 0x2000005dff627230 */ /* 0x100fe40000004100 */
[----:B------:R-:W-:Y:S02]  /*4e10*/  HADD2.F32 R37, -RZ, R94.H0_H0 ;  /* 0x2000005eff257230 */ /* 0x000fe40000004100 */
[----:B------:R-:W-:Y:S02]  /*4e20*/  HADD2.F32 R93, -RZ, R93.H1_H1 ;  /* 0x3000005dff5d7230 */ /* 0x000fe40000004100 */
[-C--:B------:R-:W-:Y:S01]  /*4e30*/  FMUL.FTZ R100, R9, R98.reuse ;  /* 0x0000006209647220 */ /* 0x080fe20000410000 */
[----:B------:R-:W-:Y:S02]  /*4e40*/  HADD2.F32 R96, -RZ, R36.H0_H0 ;  /* 0x20000024ff607230 */ /* 0x000fe40000004100 */
[----:B------:R-:W-:Y:S01]  /*4e50*/  FMUL.FTZ R98, R37, R98 ;  /* 0x0000006225627220 */ /* 0x000fe20000410000 */
[----:B------:R-:W-:-:S02]  /*4e60*/  HADD2.F32 R94, -RZ, R94.H1_H1 ;  /* 0x3000005eff5e7230 */ /* 0x000fc40000004100 */
[-C--:B------:R-:W-:Y:S01]  /*4e70*/  FMUL.FTZ R97, R95, R93.reuse ;  /* 0x0000005d5f617220 */ /* 0x080fe20000410000 */
[----:B------:R-:W-:Y:S02]  /*4e80*/  HADD2.F32 R36, -RZ, R36.H1_H1 ;  /* 0x30000024ff247230 */ /* 0x000fe40000004100 */
[-C--:B------:R-:W-:Y:S01]  /*4e90*/  FFMA.FTZ R37, R37, R96.reuse, -R100 ;  /* 0x0000006025257223 */ /* 0x080fe20000010864 */
[----:B------:R-:W-:Y:S01]  /*4ea0*/  FFMA.FTZ R9, R9, R96, R98 ;  /* 0x0000006009097223 */ /* 0x000fe20000010062 */
[C---:B------:R-:W-:Y:S01]  /*4eb0*/  FMUL.FTZ R96, R94.reuse, R93 ;  /* 0x0000005d5e607220 */ /* 0x040fe20000410000 */
[----:B------:R-:W-:Y:S01]  /*4ec0*/  SHF.R.U32.HI R93, RZ, 0x10, R31 ;  /* 0x00000010ff5d7819 */ /* 0x000fe2000001161f */
[-C--:B------:R-:W-:Y:S01]  /*4ed0*/  FFMA.FTZ R38, R94, R36.reuse, -R97 ;  /* 0x000000245e267223 */ /* 0x080fe20000010861 */
[----:B------:R-:W-:Y:S01]  /*4ee0*/  SHF.R.U32.HI R97, RZ, 0x8, R31 ;  /* 0x00000008ff617819 */ /* 0x000fe2000001161f */
[----:B------:R-:W-:Y:S01]  /*4ef0*/  FFMA.FTZ R36, R95, R36, R96 ;  /* 0x000000245f247223 */ /* 0x000fe20000010060 */
[----:B------:R-:W-:Y:S01]  /*4f00*/  SHF.R.U32.HI R95, RZ, 0x8, R39 ;  /* 0x00000008ff5f7819 */ /* 0x000fe20000011627 */
[----:B------:R-:W-:Y:S01]  /*4f10*/  IMAD.U32 R93, R93, 0x10000, RZ ;  /* 0x000100005d5d7824 */ /* 0x000fe200078e00ff */
[----:B------:R-:W-:-:S02]  /*4f20*/  LOP3.LUT R94, R31, 0xff0000ff, RZ, 0xc0, !PT ;  /* 0xff0000ff1f5e7812 */ /* 0x000fc400078ec0ff */
[----:B------:R-:W-:Y:S01]  /*4f30*/  SHF.R.U32.HI R31, RZ, 0x10, R39 ;  /* 0x00000010ff1f7819 */ /* 0x000fe20000011627 */
[----:B------:R-:W-:Y:S01]  /*4f40*/  IMAD.SHL.U32 R95, R95, 0x100, RZ ;  /* 0x000001005f5f7824 */ /* 0x000fe200078e00ff */
[----:B------:R-:W-:Y:S01]  /*4f50*/  LOP3.LUT R96, R39, 0xff0000ff, RZ, 0xc0, !PT ;  /* 0xff0000ff27607812 */ /* 0x000fe200078ec0ff */
[----:B------:R-:W-:Y:S01]  /*4f60*/  IMAD.SHL.U32 R39, R97, 0x100, RZ ;  /* 0x0000010061277824 */ /* 0x000fe200078e00ff */
[----:B------:R-:W-:Y:S02]  /*4f70*/  F2FP.SATFINITE.E4M3.F32.PACK_AB_MERGE_C R37, R38, R37, RZ ;  /* 0x000000252625723e */ /* 0x000fe400048070ff */
[----:B------:R-:W-:Y:S02]  /*4f80*/  LOP3.LUT R96, R96, 0xff00, R95, 0xf8, !PT ;  /* 0x0000ff0060607812 */ /* 0x000fe400078ef85f */
[----:B------:R-:W-:Y:S01]  /*4f90*/  LOP3.LUT R94, R94, 0xff00, R39, 0xf8, !PT ;  /* 0x0000ff005e5e7812 */ /* 0x000fe200078ef827 */
[----:B------:R-:W-:Y:S01]  /*4fa0*/  IMAD.U32 R39, R31, 0x10000, RZ ;  /* 0x000100001f277824 */ /* 0x000fe200078e00ff */
[----:B------:R-:W-:-:S02]  /*4fb0*/  F2FP.F16.E4M3.UNPACK_B R38, R8.H1 ;  /* 0x00000008ff26723e */ /* 0x000fc400030006ff */
[----:B------:R-:W-:Y:S01]  /*4fc0*/  LOP3.LUT R31, R94, 0xff0000, R93, 0xf8, !PT ;  /* 0x00ff00005e1f7812 */ /* 0x000fe200078ef85d */
[----:B------:R-:W-:Y:S01]  /*4fd0*/  IMAD.MOV.U32 R94, RZ, RZ, R11 ;  /* 0x000000ffff5e7224 */ /* 0x000fe200078e000b */
        /* <DEDUP_REMOVED lines=11> */
[CC--:B------:R-:W-:Y:S01]  /*5090*/  FMUL.FTZ R101, R97.reuse, R99.reuse ;  /* 0x0000006361657220 */ /* 0x0c0fe20000410000 */
[----:B------:R-:W-:Y:S02]  /*50a0*/  HADD2.F32 R11, -RZ, R11.H1_H1 ;  /* 0x3000000bff0b7230 */ /* 0x000fe40000004100 */
[C---:B------:R-:W-:Y:S01]  /*50b0*/  FMUL.FTZ R99, R100.reuse, R99 ;  /* 0x0000006364637220 */ /* 0x040fe20000410000 */
[----:B------:R-:W-:Y:S02]  /*50c0*/  HADD2.F32 R93, -RZ, R93.H1_H1 ;  /* 0x3000005dff5d7230 */ /* 0x000fe40000004100 */
[-C--:B------:R-:W-:Y:S01]  /*50d0*/  FFMA.FTZ R101, R100, R98.reuse, -R101 ;  /* 0x0000006264657223 */ /* 0x080fe20000010865 */
[----:B------:R-:W-:Y:S02]  /*50e0*/  HADD2.F32 R96, -RZ, R96.H1_H1 ;  /* 0x30000060ff607230 */ /* 0x000fe40000004100 */
[----:B------:R-:W-:Y:S01]  /*50f0*/  FFMA.FTZ R99, R97, R98, R99 ;  /* 0x0000006261637223 */ /* 0x000fe20000010063 */
[----:B------:R-:W-:Y:S01]  /*5100*/  HADD2.F32 R98, -RZ, R95.H1_H1 ;  /* 0x3000005fff627230 */ /* 0x000fe20000004100 */
[----:B------:R-:W-:Y:S01]  /*5110*/  F2FP.F16.E4M3.UNPACK_B R94, R94.H1 ;  /* 0x0000005eff5e723e */ /* 0x000fe200030006ff */
[----:B------:R-:W-:Y:S01]  /*5120*/  HADD2.F32 R95, -RZ, R15.H0_H0 ;  /* 0x2000000fff5f7230 */ /* 0x000fe20000004100 */
[----:B------:R-:W-:Y:S01]  /*5130*/  F2FP.F16.E4M3.UNPACK_B R31, R31.H1 ;  /* 0x0000001fff1f723e */ /* 0x000fe200030006ff */
[----:B------:R-:W-:-:S02]  /*5140*/  HADD2.F32 R97, -RZ, R39.H0_H0 ;  /* 0x20000027ff617230 */ /* 0x000fc40000004100 */
[-C--:B------:R-:W-:Y:S01]  /*5150*/  FMUL.FTZ R100, R11, R98.reuse ;  /* 0x000000620b647220 */ /* 0x080fe20000410000 */
[C---:B------:R-:W-:Y:S01]  /*5160*/  FMUL.FTZ R98, R93.reuse, R98 ;  /* 0x000000625d627220 */ /* 0x040fe20000410000 */
[----:B------:R-:W-:Y:S01]  /*5170*/  HADD2.F32 R15, -RZ, R15.H1_H1 ;  /* 0x3000000fff0f7230 */ /* 0x000fe20000004100 */
[----:B------:R-:W-:Y:S01]  /*5180*/  F2FP.F16.E4M3.UNPACK_B R8, R8 ;  /* 0x00000008ff08723e */ /* 0x000fe200020006ff */
[-C--:B------:R-:W-:Y:S01]  /*5190*/  FFMA.FTZ R93, R93, R96.reuse, -R100 ;  /* 0x000000605d5d7223 */ /* 0x080fe20000010864 */
[----:B------:R-:W-:Y:S01]  /*51a0*/  FFMA.FTZ R11, R11, R96, R98 ;  /* 0x000000600b0b7223 */ /* 0x000fe20000010062 */
[----:B------:R-:W-:Y:S02]  /*51b0*/  HADD2.F32 R98, -RZ, R94.H0_H0 ;  /* 0x2000005eff627230 */ /* 0x000fe40000004100 */
[----:B------:R-:W-:Y:S01]  /*51c0*/  FMUL.FTZ R100, R95, R97 ;  /* 0x000000615f647220 */ /* 0x000fe20000410000 */
[----:B------:R-:W-:Y:S01]  /*51d0*/  HADD2.F32 R96, -RZ, R31.H0_H0 ;  /* 0x2000001fff607230 */ /* 0x000fe20000004100 */
[----:B------:R-:W-:Y:S01]  /*51e0*/  F2FP.SATFINITE.E4M3.F32.PACK_AB_MERGE_C R36, R36, R9, RZ ;  /* 0x000000092424723e */ /* 0x000fe200048070ff */
[----:B------:R-:W-:Y:S01]  /*51f0*/  FMUL.FTZ R97, R98, R97 ;  /* 0x0000006162617220 */ /* 0x000fe20000410000 */
[----:B------:R-:W-:-:S02]  /*5200*/  F2FP.SATFINITE.E4M3.F32.PACK_AB_MERGE_C R9, R29, R30, R37 ;  /* 0x0000001e1d09723e */ /* 0x000fc40004807025 */
[----:B------:R-:W-:Y:S01]  /*5210*/  FFMA.FTZ R100, R98, R96, -R100 ;  /* 0x0000006062647223 */ /* 0x000fe20000010864 */
[----:B------:R-:W-:Y:S01]  /*5220*/  F2FP.SATFINITE.E4M3.F32.PACK_AB_MERGE_C R13, R13, R28, R36 ;  /* 0x0000001c0d0d723e */ /* 0x000fe20004807024 */
[----:B------:R-:W-:Y:S01]  /*5230*/  FFMA.FTZ R97, R95, R96, R97 ;  /* 0x000000605f617223 */ /* 0x000fe20000010061 */
[----:B------:R-:W-:Y:S01]  /*5240*/  HADD2.F32 R96, -RZ, R39.H1_H1 ;  /* 0x30000027ff607230 */ /* 0x000fe20000004100 */
[-C--:B------:R-:W-:Y:S01]  /*5250*/  F2FP.F16.E4M3.UNPACK_B R95, R87.reuse.H1 ;  /* 0x00000057ff5f723e */ /* 0x080fe200030006ff */
[----:B------:R-:W-:Y:S01]  /*5260*/  HADD2.F32 R39, -RZ, R94.H1_H1 ;  /* 0x3000005eff277230 */ /* 0x000fe20000004100 */
[----:B------:R-:W-:Y:S01]  /*5270*/  F2FP.F16.E4M3.UNPACK_B R87, R87 ;  /* 0x00000057ff57723e */ /* 0x000fe200020006ff */
[----:B------:R-:W-:Y:S02]  /*5280*/  HADD2.F32 R94, -RZ, R31.H1_H1 ;  /* 0x3000001fff5e7230 */ /* 0x000fe40000004100 */
[-C--:B------:R-:W-:Y:S01]  /*5290*/  FMUL.FTZ R98, R15, R96.reuse ;  /* 0x000000600f627220 */ /* 0x080fe20000410000 */
[----:B------:R-:W-:-:S03]  /*52a0*/  FMUL.FTZ R96, R39, R96 ;  /* 0x0000006027607220 */ /* 0x000fc60000410000 */
[----:B------:R-:W-:Y:S01]  /*52b0*/  FFMA.FTZ R31, R39, R94, -R98 ;  /* 0x0000005e271f7223 */ /* 0x000fe20000010862 */
[----:B------:R-:W-:Y:S01]  /*52c0*/  F2FP.F16.E4M3.UNPACK_B R39, R12.H1 ;  /* 0x0000000cff27723e */ /* 0x000fe200030006ff */
[----:B------:R-:W-:Y:S01]  /*52d0*/  FFMA.FTZ R15, R15, R94, R96 ;  /* 0x0000005e0f0f7223 */ /* 0x000fe20000010060 */
[--C-:B------:R-:W-:Y:S01]  /*52e0*/  HADD2.F32 R96, -RZ, R38.reuse.H0_H0 ;  /* 0x20000026ff607230 */ /* 0x100fe20000004100 */
[----:B------:R-:W-:Y:S01]  /*52f0*/  F2FP.F16.E4M3.UNPACK_B R12, R12 ;  /* 0x0000000cff0c723e */ /* 0x000fe200020006ff */
[----:B------:R-:W-:Y:S01]  /*5300*/  HADD2.F32 R98, -RZ, R95.H0_H0 ;  /* 0x2000005fff627230 */ /* 0x000fe20000004100 */
[----:B------:R-:W-:Y:S01]  /*5310*/  F2FP.SATFINITE.E4M3.F32.PACK_AB_MERGE_C R100, R31, R100, RZ ;  /* 0x000000641f64723e */ /* 0x000fe200048070ff */
[----:B------:R-:W-:Y:S01]  /*5320*/  HADD2.F32 R94, -RZ, R39.H0_H0 ;  /* 0x20000027ff5e7230 */ /* 0x000fe20000004100 */
[-C--:B------:R-:W-:Y:S01]  /*5330*/  F2FP.F16.E4M3.UNPACK_B R31, R89.reuse.H1 ;  /* 0x00000059ff1f723e */ /* 0x080fe200030006ff */
[----:B------:R-:W-:Y:S01]  /*5340*/  HADD2.F32 R38, -RZ, R38.H1_H1 ;  /* 0x30000026ff267230 */ /* 0x000fe20000004100 */
[----:B------:R-:W-:Y:S01]  /*5350*/  F2FP.F16.E4M3.UNPACK_B R89, R89 ;  /* 0x00000059ff59723e */ /* 0x000fe200020006ff */
[----:B------:R-:W-:Y:S01]  /*5360*/  HADD2.F32 R95, -RZ, R95.H1_H1 ;  /* 0x3000005fff5f7230 */ /* 0x000fe20000004100 */
[----:B------:R-:W-:Y:S01]  /*5370*/  F2FP.SATFINITE.E4M3.F32.PACK_AB_MERGE_C R93, R93, R101, R100 ;  /* 0x000000655d5d723e */ /* 0x000fe20004807064 */
[----:B------:R-:W-:-:S02]  /*5380*/  HADD2.F32 R103, -RZ, R31.H0_H0 ;  /* 0x2000001fff677230 */ /* 0x000fc40000004100 */
[----:B------:R-:W-:-:S03]  /*5390*/  HADD2.F32 R31, -RZ, R31.H1_H1 ;  /* 0x3000001fff1f7230 */ /* 0x000fc60000004100 */
[-C--:B------:R-:W-:Y:S01]  /*53a0*/  FMUL.FTZ R102, R94, R103.reuse ;  /* 0x000000675e667220 */ /* 0x080fe20000410000 */
[----:B------:R-:W-:-:S03]  /*53b0*/  FMUL.FTZ R103, R96, R103 ;  /* 0x0000006760677220 */ /* 0x000fc60000410000 */
[-C--:B------:R-:W-:Y:S01]  /*53c0*/  FFMA.FTZ R102, R96, R98.reuse, -R102 ;  /* 0x0000006260667223 */ /* 0x080fe20000010866 */
[----:B------:R-:W-:Y:S01]  /*53d0*/  FFMA.FTZ R103, R94, R98, R103 ;  /* 0x000000625e677223 */ /* 0x000fe20000010067 */
[----:B------:R-:W-:Y:S02]  /*53e0*/  HADD2.F32 R94, -RZ, R39.H1_H1 ;  /* 0x30000027ff5e7230 */ /* 0x000fe40000004100 */
[--C-:B------:R-:W-:Y:S02]  /*53f0*/  HADD2.F32 R98, -RZ, R89.reuse.H0_H0 ;  /* 0x20000059ff627230 */ /* 0x100fe40000004100 */
[----:B------:R-:W-:Y:S02]  /*5400*/  HADD2.F32 R89, -RZ, R89.H1_H1 ;  /* 0x30000059ff597230 */ /* 0x000fe40000004100 */
[-C--:B------:R-:W-:Y:S01]  /*5410*/  FMUL.FTZ R39, R94, R31.reuse ;  /* 0x0000001f5e277220 */ /* 0x080fe20000410000 */
[----:B------:R-:W-:-:S03]  /*5420*/  FMUL.FTZ R31, R38, R31 ;  /* 0x0000001f261f7220 */ /* 0x000fc60000410000 */
[-C--:B------:R-:W-:Y:S01]  /*5430*/  FFMA.FTZ R38, R38, R95.reuse, -R39 ;  /* 0x0000005f26267223 */ /* 0x080fe20000010827 */
[----:B------:R-:W-:Y:S02]  /*5440*/  HADD2.F32 R39, -RZ, R12.H0_H0 ;  /* 0x2000000cff277230 */ /* 0x000fe40000004100 */
[----:B------:R-:W-:Y:S01]  /*5450*/  FFMA.FTZ R31, R94, R95, R31 ;  /* 0x0000005f5e1f7223 */ /* 0x000fe2000001001f */
        /* <DEDUP_REMOVED lines=8> */
[-C--:B------:R-:W-:Y:S01]  /*54e0*/  FMUL.FTZ R95, R12, R89.reuse ;  /* 0x000000590c5f7220 */ /* 0x080fe20000410000 */
[----:B------:R-:W-:Y:S01]  /*54f0*/  FFMA.FTZ R98, R39, R94, R98 ;  /* 0x0000005e27627223 */ /* 0x000fe20000010062 */
[C---:B------:R-:W-:Y:S01]  /*5500*/  FMUL.FTZ R39, R8.reuse, R89 ;  /* 0x0000005908277220 */ /* 0x040fe20000410000 */
[----:B------:R-:W-:Y:S01]  /*5510*/  F2FP.F16.E4M3.UNPACK_B R89, R14.H1 ;  /* 0x0000000eff59723e */ /* 0x000fe200030006ff */
[-C--:B------:R-:W-:Y:S01]  /*5520*/  FFMA.FTZ R95, R8, R87.reuse, -R95 ;  /* 0x00000057085f7223 */ /* 0x080fe2000001085f */
[----:B------:R-:W-:Y:S01]  /*5530*/  F2FP.SATFINITE.E4M3.F32.PACK_AB_MERGE_C R8, R38, R102, RZ ;  /* 0x000000662608723e */ /* 0x000fe200048070ff */
[----:B------:R-:W-:Y:S02]  /*5540*/  IMAD.MOV.U32 R38, RZ, RZ, R10 ;  /* 0x000000ffff267224 */ /* 0x000fe400078e000a */
[----:B------:R-:W-:Y:S01]  /*5550*/  FFMA.FTZ R39, R12, R87, R39 ;  /* 0x000000570c277223 */ /* 0x000fe20000010027 */
[----:B------:R-:W-:Y:S01]  /*5560*/  F2FP.F16.E4M3.UNPACK_B R87, R90.H1 ;  /* 0x0000005aff57723e */ /* 0x000fe200030006ff */
[----:B------:R-:W-:Y:S01]  /*5570*/  HADD2.F32 R12, -RZ, R89.H0_H0 ;  /* 0x20000059ff0c7230 */ /* 0x000fe20000004100 */
[----:B------:R-:W-:-:S02]  /*5580*/  F2FP.SATFINITE.E4M3.F32.PACK_AB_MERGE_C R8, R95, R96, R8 ;  /* 0x000000605f08723e */ /* 0x000fc40004807008 */
[----:B------:R-:W-:Y:S01]  /*5590*/  F2FP.F16.E4M3.UNPACK_B R94, R38.H1 ;  /* 0x00000026ff5e723e */ /* 0x000fe200030006ff */
[--C-:B------:R-:W-:Y:S01]  /*55a0*/  HADD2.F32 R107, -RZ, R87.reuse.H0_H0 ;  /* 0x20000057ff6b7230 */ /* 0x100fe20000004100 */
[----:B------:R-:W-:Y:S01]  /*55b0*/  F2FP.F16.E4M3.UNPACK_B R95, R91.H1 ;  /* 0x0000005bff5f723e */ /* 0x000fe200030006ff */
[----:B------:R-:W-:Y:S01]  /*55c0*/  HADD2.F32 R96, -RZ, R87.H1_H1 ;  /* 0x30000057ff607230 */ /* 0x000fe20000004100 */
[----:B------:R-:W-:Y:S01]  /*55d0*/  F2FP.F16.E4M3.UNPACK_B R90, R90 ;  /* 0x0000005aff5a723e */ /* 0x000fe200020006ff */
[----:B------:R-:W-:Y:S02]  /*55e0*/  HADD2.F32 R87, -RZ, R89.H1_H1 ;  /* 0x30000059ff577230 */ /* 0x000fe40000004100 */
[----:B------:R-:W-:Y:S01]  /*55f0*/  FMUL.FTZ R109, R12, R107 ;  /* 0x0000006b0c6d7220 */ /* 0x000fe20000410000 */
[--C-:B------:R-:W-:Y:S01]  /*5600*/  HADD2.F32 R10, -RZ, R94.reuse.H0_H0 ;  /* 0x2000005eff0a7230 */ /* 0x100fe20000004100 */
[----:B------:R-:W-:Y:S01]  /*5610*/  F2FP.F16.E4M3.UNPACK_B R14, R14 ;  /* 0x0000000eff0e723e */ /* 0x000fe200020006ff */
[----:B------:R-:W-:-:S02]  /*5620*/  HADD2.F32 R89, -RZ, R94.H1_H1 ;  /* 0x3000005eff597230 */ /* 0x000fc40000004100 */
[-C--:B------:R-:W-:Y:S01]  /*5630*/  FMUL.FTZ R102, R87, R96.reuse ;  /* 0x0000006057667220 */ /* 0x080fe20000410000 */
[--C-:B------:R-:W-:Y:S02]  /*5640*/  HADD2.F32 R105, -RZ, R95.reuse.H0_H0 ;  /* 0x2000005fff697230 */ /* 0x100fe40000004100 */
[C---:B------:R-:W-:Y:S01]  /*5650*/  FMUL.FTZ R107, R10.reuse, R107 ;  /* 0x0000006b0a6b7220 */ /* 0x040fe20000410000 */
[----:B------:R-:W-:Y:S02]  /*5660*/  HADD2.F32 R94, -RZ, R95.H1_H1 ;  /* 0x3000005fff5e7230 */ /* 0x000fe40000004100 */
[C---:B------:R-:W-:Y:S01]  /*5670*/  FMUL.FTZ R96, R89.reuse, R96 ;  /* 0x0000006059607220 */ /* 0x040fe20000410000 */
[----:B------:R-:W-:Y:S01]  /*5680*/  F2FP.F16.E4M3.UNPACK_B R38, R38 ;  /* 0x00000026ff26723e */ /* 0x000fe200020006ff */
[-C--:B------:R-:W-:Y:S01]  /*5690*/  FFMA.FTZ R10, R10, R105.reuse, -R109 ;  /* 0x000000690a0a7223 */ /* 0x080fe2000001086d */
[----:B------:R-:W-:Y:S01]  /*56a0*/  FFMA.FTZ R12, R12, R105, R107 ;  /* 0x000000690c0c7223 */ /* 0x000fe2000001006b */
[-C--:B------:R-:W-:Y:S01]  /*56b0*/  FFMA.FTZ R89, R89, R94.reuse, -R102 ;  /* 0x0000005e59597223 */ /* 0x080fe20000010866 */
[----:B------:R-:W-:Y:S01]  /*56c0*/  FFMA.FTZ R87, R87, R94, R96 ;  /* 0x0000005e57577223 */ /* 0x000fe20000010060 */
[----:B------:R-:W-:Y:S01]  /*56d0*/  F2FP.F16.E4M3.UNPACK_B R91, R91 ;  /* 0x0000005bff5b723e */ /* 0x000fe200020006ff */
[----:B------:R-:W-:Y:S01]  /*56e0*/  HADD2.F32 R105, -RZ, R90.H0_H0 ;  /* 0x2000005aff697230 */ /* 0x000fe20000004100 */
[----:B------:R-:W-:Y:S01]  /*56f0*/  F2FP.SATFINITE.E4M3.F32.PACK_AB_MERGE_C R31, R31, R103, RZ ;  /* 0x000000671f1f723e */ /* 0x000fe200048070ff */
[----:B------:R-:W-:Y:S01]  /*5700*/  HADD2.F32 R94, -RZ, R14.H0_H0 ;  /* 0x2000000eff5e7230 */ /* 0x000fe20000004100 */
[----:B------:R-:W-:Y:S01]  /*5710*/  F2FP.SATFINITE.E4M3.F32.PACK_AB_MERGE_C R10, R89, R10, RZ ;  /* 0x0000000a590a723e */ /* 0x000fe200048070ff */
[----:B------:R-:W-:Y:S01]  /*5720*/  HADD2.F32 R96, -RZ, R38.H0_H0 ;  /* 0x20000026ff607230 */ /* 0x000fe20000004100 */
[----:B------:R-:W-:Y:S01]  /*5730*/  F2FP.SATFINITE.E4M3.F32.PACK_AB_MERGE_C R87, R87, R12, RZ ;  /* 0x0000000c5757723e */ /* 0x000fe200048070ff */
[----:B------:R-:W-:-:S02]  /*5740*/  HADD2.F32 R95, -RZ, R91.H0_H0 ;  /* 0x2000005bff5f7230 */ /* 0x000fc40000004100 */
[-C--:B------:R-:W-:Y:S01]  /*5750*/  FMUL.FTZ R107, R94, R105.reuse ;  /* 0x000000695e6b7220 */ /* 0x080fe20000410000 */
[----:B------:R-:W-:Y:S02]  /*5760*/  HADD2.F32 R14, -RZ, R14.H1_H1 ;  /* 0x3000000eff0e7230 */ /* 0x000fe40000004100 */
[C---:B------:R-:W-:Y:S01]  /*5770*/  FMUL.FTZ R105, R96.reuse, R105 ;  /* 0x0000006960697220 */ /* 0x040fe20000410000 */
[----:B------:R-:W-:Y:S02]  /*5780*/  HADD2.F32 R38, -RZ, R38.H1_H1 ;  /* 0x30000026ff267230 */ /* 0x000fe40000004100 */
[-C--:B------:R-:W-:Y:S01]  /*5790*/  FFMA.FTZ R96, R96, R95.reuse, -R107 ;  /* 0x0000005f60607223 */ /* 0x080fe2000001086b */
[----:B------:R-:W-:Y:S02]  /*57a0*/  HADD2.F32 R107, -RZ, R91.H1_H1 ;  /* 0x3000005bff6b7230 */ /* 0x000fe40000004100 */
[----:B------:R-:W-:Y:S01]  /*57b0*/  FFMA.FTZ R105, R94, R95, R105 ;  /* 0x0000005f5e697223 */ /* 0x000fe20000010069 */
[----:B------:R-:W-:Y:S01]  /*57c0*/  HADD2.F32 R95, -RZ, R90.H1_H1 ;  /* 0x3000005aff5f7230 */ /* 0x000fe20000004100 */
[----:B------:R-:W-:-:S04]  /*57d0*/  F2FP.SATFINITE.E4M3.F32.PACK_AB_MERGE_C R12, R39, R98, R31 ;  /* 0x00000062270c723e */ /* 0x000fc8000480701f */
[-C--:B------:R-:W-:Y:S01]  /*57e0*/  FMUL.FTZ R91, R14, R95.reuse ;  /* 0x0000005f0e5b7220 */ /* 0x080fe20000410000 */
[----:B------:R-:W-:-:S03]  /*57f0*/  FMUL.FTZ R95, R38, R95 ;  /* 0x0000005f265f7220 */ /* 0x000fc60000410000 */
[-C--:B------:R-:W-:Y:S01]  /*5800*/  FFMA.FTZ R91, R38, R107.reuse, -R91 ;  /* 0x0000006b265b7223 */ /* 0x080fe2000001085b */
[----:B------:R-:W-:Y:S01]  /*5810*/  FFMA.FTZ R14, R14, R107, R95 ;  /* 0x0000006b0e0e7223 */ /* 0x000fe2000001005f */
[----:B------:R-:W-:-:S03]  /*5820*/  F2FP.SATFINITE.E4M3.F32.PACK_AB_MERGE_C R38, R15, R97, RZ ;  /* 0x000000610f26723e */ /* 0x000fc600048070ff */
[----:B------:R-:W-:Y:S02]  /*5830*/  F2FP.SATFINITE.E4M3.F32.PACK_AB_MERGE_C R10, R91, R96, R10 ;  /* 0x000000605b0a723e */ /* 0x000fe4000480700a */
[----:B------:R-:W-:Y:S01]  /*5840*/  F2FP.SATFINITE.E4M3.F32.PACK_AB_MERGE_C R15, R11, R99, R38 ;  /* 0x000000630b0f723e */ /* 0x000fe20004807026 */
[----:B------:R-:W-:Y:S01]  /*5850*/  IMAD.MOV.U32 R11, RZ, RZ, R93 ;  /* 0x000000ffff0b7224 */ /* 0x000fe200078e005d */
[----:B------:R-:W-:-:S07]  /*5860*/  F2FP.SATFINITE.E4M3.F32.PACK_AB_MERGE_C R14, R14, R105, R87 ;  /* 0x000000690e0e723e */ /* 0x000fce0004807057 */
.L_x_1296:
[----:B------:R-:W-:Y:S05]  /*5870*/  BSYNC B2 ;  /* 0x0000000000027941 */ /* 0x000fea0003800000 */
.L_x_1295:
[----:B0-----:R0:W-:Y:S04]  /*5880*/  ST.E.128 desc[UR42][R70.64], R8 ;  /* 0x0000000846007985 */ /* 0x0011e8000c101d2a */
[----:B--2---:R0:W-:Y:S02]  /*5890*/  @!P5 ST.E.128 desc[UR42][R72.64], R12 ;  /* 0x0000000c4800d985 */ /* 0x0041e4000c101d2a */
.L_x_1294:
[----:B------:R-:W-:Y:S05]  /*58a0*/  BSYNC B1 ;  /* 0x0000000000017941 */ /* 0x000fea0003800000 */
.L_x_1293:
[----:B------:R-:W-:-:S13]  /*58b0*/  ISETP.NE.AND P5, PT, R51, RZ, PT ;  /* 0x000000ff3300720c */ /* 0x000fda0003fa5270 */
[----:B------:R-:W-:Y:S05]  /*58c0*/  @!P5 BRA `(.L_x_1276) ;  /* 0x0000001000b8d947 */ /* 0x000fea0003800000 */
[----:B0-----:R-:W5:Y:S04]  /*58d0*/  LDL R12, [R1+0x28] ;  /* 0x00002800010c7983 */ /* 0x001f680000100800 */
[----:B------:R-:W3:Y:S04]  /*58e0*/  LDL R11, [R1+0x7c] ;  /* 0x00007c00010b7983 */ /* 0x000ee80000100800 */
[----:B------:R-:W3:Y:S01]  /*58f0*/  LDL R10, [R1+0x3c] ;  /* 0x00003c00010a7983 */ /* 0x000ee20000100800 */
[----:B------:R-:W-:Y:S01]  /*5900*/  SEL R92, R53, R92, !P2 ;  /* 0x0000005c355c7207 */ /* 0x000fe20005000000 */
[----:B------:R-:W-:Y:S01]  /*5910*/  BSSY B1, `(.L_x_1297) ;  /* 0x00000e5000017945 */ /* 0x000fe20003800000 */
[----:B------:R-:W-:-:S02]  /*5920*/  ISETP.GE.AND P6, PT, R65, R79, PT ;  /* 0x0000004f4100720c */ /* 0x000fc40003fc6270 */
[----:B------:R-:W-:Y:S02]  /*5930*/  SHF.R.S32.HI R9, RZ, 0x1f, R92 ;  /* 0x0000001fff097819 */ /* 0x000fe4000001145c */
[C---:B----4-:R-:W-:Y:S02]  /*5940*/  IADD3 R28, P5, R0.reuse, R81, RZ ;  /* 0x00000051001c7210 */ /* 0x050fe40007fbe0ff */
[----:B------:R-:W-:Y:S02]  /*5950*/  LEA.HI R9, R9, R92, RZ, 0x5 ;  /* 0x0000005c09097211 */ /* 0x000fe400078f28ff */
[----:B--2---:R-:W-:Y:S02]  /*5960*/  LEA.HI.X.SX32 R29, R0, R80, 0x1, P5 ;  /* 0x00000050001d7211 */ /* 0x004fe400028f0eff */
[----:B------:R-:W-:-:S04]  /*5970*/  SHF.R.S32.HI R9, RZ, 0x5, R9 ;  /* 0x00000005ff097819 */ /* 0x000fc80000011409 */
[----:B------:R-:W-:-:S04]  /*5980*/  LEA.HI.SX32 R9, R62, R9, 0x1c ;  /* 0x000000093e097211 */ /* 0x000fc800078fe2ff */
[C---:B------:R-:W-:Y:S01]  /*5990*/  LEA.HI R8, R9.reuse, R9, RZ, 0x1 ;  /* 0x0000000909087211 */ /* 0x040fe200078f08ff */
[----:B------:R-:W-:-:S04]  /*59a0*/  IMAD.SHL.U32 R31, R9, 0x10, RZ ;  /* 0x00000010091f7824 */ /* 0x000fc800078e00ff */
[----:B------:R-:W-:-:S05]  /*59b0*/  IMAD.SHL.U32 R9, R8, 0x800, RZ ;  /* 0x0000080008097824 */ /* 0x000fca00078e00ff */
[----:B------:R-:W-:Y:S02]  /*59c0*/  LOP3.LUT R9, R9, 0xfffff000, RZ, 0xc0, !PT ;  /* 0xfffff00009097812 */ /* 0x000fe400078ec0ff */
[----:B-----5:R-:W-:-:S04]  /*59d0*/  LOP3.LUT R8, R12, 0x10, R31, 0xf8, !PT ;  /* 0x000000100c087812 */ /* 0x020fc800078ef81f */
[----:B---3--:R-:W-:-:S04]  /*59e0*/  LOP3.LUT R8, R8, R11, RZ, 0x3c, !PT ;  /* 0x0000000b08087212 */ /* 0x008fc800078e3cff */
        /* <DEDUP_REMOVED lines=8> */
[--C-:B------:R-:W-:Y:S01]  /*5a70*/  SHF.R.U32.HI R72, RZ, 0x8, R5.reuse ;  /* 0x00000008ff487819 */ /* 0x100fe20000011605 */
[----:B--2---:R-:W-:Y:S01]  /*5a80*/  IMAD.MOV.U32 R32, RZ, RZ, R12 ;  /* 0x000000ffff207224 */ /* 0x004fe200078e000c */
[----:B------:R-:W-:Y:S01]  /*5a90*/  LOP3.LUT R4, R5, 0xff0000ff, RZ, 0xc0, !PT ;  /* 0xff0000ff05047812 */ /* 0x000fe200078ec0ff */
[----:B0-----:R-:W-:Y:S01]  /*5aa0*/  IMAD.MOV.U32 R30, RZ, RZ, R8 ;  /* 0x000000ffff1e7224 */ /* 0x001fe200078e0008 */
[----:B------:R-:W-:Y:S01]  /*5ab0*/  SHF.R.U32.HI R70, RZ, 0x10, R5 ;  /* 0x00000010ff467819 */ /* 0x000fe20000011605 */
[----:B------:R-:W-:Y:S01]  /*5ac0*/  IMAD.MOV.U32 R12, RZ, RZ, R10 ;  /* 0x000000ffff0c7224 */ /* 0x000fe200078e000a */
[--C-:B------:R-:W-:Y:S02]  /*5ad0*/  SHF.R.U32.HI R37, RZ, 0x8, R33.reuse ;  /* 0x00000008ff257819 */ /* 0x100fe40000011621 */
[----:B------:R-:W-:Y:S02]  /*5ae0*/  LOP3.LUT R34, R33, 0xff0000ff, RZ, 0xc0, !PT ;  /* 0xff0000ff21227812 */ /* 0x000fe400078ec0ff */
[----:B------:R-:W-:Y:S01]  /*5af0*/  SHF.R.U32.HI R5, RZ, 0x10, R33 ;  /* 0x00000010ff057819 */ /* 0x000fe20000011621 */
[----:B------:R-:W-:Y:S01]  /*5b00*/  IMAD.SHL.U32 R33, R72, 0x100, RZ ;  /* 0x0000010048217824 */ /* 0x000fe200078e00ff */
[--C-:B------:R-:W-:Y:S01]  /*5b10*/  SHF.R.U32.HI R38, RZ, 0x8, R7.reuse ;  /* 0x00000008ff267819 */ /* 0x100fe20000011607 */
[----:B------:R-:W-:Y:S01]  /*5b20*/  IMAD.SHL.U32 R37, R37, 0x100, RZ ;  /* 0x0000010025257824 */ /* 0x000fe200078e00ff */
[----:B------:R-:W-:Y:S01]  /*5b30*/  LOP3.LUT R6, R7, 0xff0000ff, RZ, 0xc0, !PT ;  /* 0xff0000ff07067812 */ /* 0x000fe200078ec0ff */
[----:B------:R-:W-:Y:S01]  /*5b40*/  IMAD.U32 R5, R5, 0x10000, RZ ;  /* 0x0001000005057824 */ /* 0x000fe200078e00ff */
[----:B------:R-:W-:-:S02]  /*5b50*/  SHF.R.U32.HI R71, RZ, 0x10, R7 ;  /* 0x00000010ff477819 */ /* 0x000fc40000011607 */
[--C-:B------:R-:W-:Y:S02]  /*5b60*/  SHF.R.U32.HI R39, RZ, 0x8, R35.reuse ;  /* 0x00000008ff277819 */ /* 0x100fe40000011623 */
[----:B------:R-:W-:Y:S02]  /*5b70*/  LOP3.LUT R36, R35, 0xff0000ff, RZ, 0xc0, !PT ;  /* 0xff0000ff23247812 */ /* 0x000fe400078ec0ff */
[----:B------:R-:W-:Y:S01]  /*5b80*/  SHF.R.U32.HI R7, RZ, 0x10, R35 ;  /* 0x00000010ff077819 */ /* 0x000fe20000011623 */
[----:B------:R-:W-:Y:S01]  /*5b90*/  IMAD.SHL.U32 R35, R38, 0x100, RZ ;  /* 0x0000010026237824 */ /* 0x000fe200078e00ff */
[----:B------:R-:W-:Y:S01]  /*5ba0*/  LOP3.LUT R4, R4, 0xff00, R33, 0xf8, !PT ;  /* 0x0000ff0004047812 */ /* 0x000fe200078ef821 */
[----:B------:R-:W-:Y:S01]  /*5bb0*/  IMAD.U32 R33, R70, 0x10000, RZ ;  /* 0x0001000046217824 */ /* 0x000fe200078e00ff */
[----:B------:R-:W-:Y:S01]  /*5bc0*/  LOP3.LUT R38, R34, 0xff00, R37, 0xf8, !PT ;  /* 0x0000ff0022267812 */ /* 0x000fe200078ef825 */
[----:B------:R-:W-:Y:S01]  /*5bd0*/  IMAD.SHL.U32 R39, R39, 0x100, RZ ;  /* 0x0000010027277824 */ /* 0x000fe200078e00ff */
[----:B------:R-:W-:-:S02]  /*5be0*/  LOP3.LUT R35, R6, 0xff00, R35, 0xf8, !PT ;  /* 0x0000ff0006237812 */ /* 0x000fc400078ef823 */
[----:B------:R-:W-:Y:S01]  /*5bf0*/  LOP3.LUT R6, R4, 0xff0000, R33, 0xf8, !PT ;  /* 0x00ff000004067812 */ /* 0x000fe200078ef821 */
[----:B------:R-:W-:Y:S01]  /*5c00*/  IMAD.U32 R4, R71, 0x10000, RZ ;  /* 0x0001000047047824 */ /* 0x000fe200078e00ff */
[----:B------:R-:W-:Y:S01]  /*5c10*/  LOP3.LUT R70, R36, 0xff00, R39, 0xf8, !PT ;  /* 0x0000ff0024467812 */ /* 0x000fe200078ef827 */
[----:B------:R-:W-:Y:S01]  /*5c20*/  IMAD.U32 R71, R7, 0x10000, RZ ;  /* 0x0001000007477824 */ /* 0x000fe200078e00ff */
[----:B------:R-:W-:Y:S02]  /*5c30*/  F2FP.F16.E4M3.UNPACK_B R36, R82.H1 ;  /* 0x00000052ff24723e */ /* 0x000fe400030006ff */
[----:B------:R-:W-:Y:S02]  /*5c40*/  F2FP.F16.E4M3.UNPACK_B R34, R32.H1 ;  /* 0x00000020ff22723e */ /* 0x000fe400030006ff */
[----:B------:R-:W-:Y:S01]  /*5c50*/  F2FP.F16.E4M3.UNPACK_B R33, R30.H1 ;  /* 0x0000001eff21723e */ /* 0x000fe200030006ff */
[----:B------:R-:W-:Y:S01]  /*5c60*/  HADD2.F32 R39, -RZ, R36.H0_H0 ;  /* 0x20000024ff277230 */ /* 0x000fe20000004100 */
[----:B------:R-:W-:Y:S01]  /*5c70*/  LOP3.LUT R4, R35, 0xff0000, R4, 0xf8, !PT ;  /* 0x00ff000023047812 */ /* 0x000fe200078ef804 */
[----:B------:R-:W-:Y:S01]  /*5c80*/  HADD2.F32 R10, -RZ, R34.H0_H0 ;  /* 0x20000022ff0a7230 */ /* 0x000fe20000004100 */
[----:B------:R-:W-:Y:S01]  /*5c90*/  F2FP.F16.E4M3.UNPACK_B R35, R84.H1 ;  /* 0x00000054ff23723e */ /* 0x000fe200030006ff */
[----:B------:R-:W-:Y:S01]  /*5ca0*/  HADD2.F32 R8, -RZ, R33.H0_H0 ;  /* 0x20000021ff087230 */ /* 0x000fe20000004100 */
[----:B------:R-:W-:Y:S01]  /*5cb0*/  LOP3.LUT R7, R38, 0xff0000, R5, 0xf8, !PT ;  /* 0x00ff000026077812 */ /* 0x000fe200078ef805 */
[----:B------:R-:W-:-:S02]  /*5cc0*/  HADD2.F32 R36, -RZ, R36.H1_H1 ;  /* 0x30000024ff247230 */ /* 0x000fc40000004100 */
[-C--:B------:R-:W-:Y:S01]  /*5cd0*/  FMUL.FTZ R73, R10, R39.reuse ;  /* 0x000000270a497220 */ /* 0x080fe20000410000 */
[--C-:B------:R-:W-:Y:S02]  /*5ce0*/  HADD2.F32 R37, -RZ, R35.reuse.H0_H0 ;  /* 0x20000023ff257230 */ /* 0x100fe40000004100 */
[C---:B------:R-:W-:Y:S01]  /*5cf0*/  FMUL.FTZ R39, R8.reuse, R39 ;  /* 0x0000002708277220 */ /* 0x040fe20000410000 */
[----:B------:R-:W-:Y:S01]  /*5d00*/  HADD2.F32 R38, -RZ, R35.H1_H1 ;  /* 0x30000023ff267230 */ /* 0x000fe20000004100 */
[----:B------:R-:W-:Y:S01]  /*5d10*/  F2FP.F16.E4M3.UNPACK_B R82, R82 ;  /* 0x00000052ff52723e */ /* 0x000fe200020006ff */
[----:B------:R-:W-:Y:S01]  /*5d20*/  HADD2.F32 R33, -RZ, R33.H1_H1 ;  /* 0x30000021ff217230 */ /* 0x000fe20000004100 */
[----:B------:R-:W-:Y:S01]  /*5d30*/  F2FP.F16.E4M3.UNPACK_B R32, R32 ;  /* 0x00000020ff20723e */ /* 0x000fe200020006ff */
[----:B------:R-:W-:Y:S01]  /*5d40*/  HADD2.F32 R35, -RZ, R34.H1_H1 ;  /* 0x30000022ff237230 */ /* 0x000fe20000004100 */
[----:B------:R-:W-:Y:S01]  /*5d50*/  F2FP.F16.E4M3.UNPACK_B R34, R30 ;  /* 0x0000001eff22723e */ /* 0x000fe200020006ff */
[-C--:B------:R-:W-:Y:S01]  /*5d60*/  FFMA.FTZ R8, R8, R37.reuse, -R73 ;  /* 0x0000002508087223 */ /* 0x080fe20000010849 */
[----:B------:R-:W-:Y:S01]  /*5d70*/  LOP3.LUT R5, R70, 0xff0000, R71, 0xf8, !PT ;  /* 0x00ff000046057812 */ /* 0x000fe200078ef847 */
[----:B------:R-:W-:Y:S01]  /*5d80*/  FFMA.FTZ R10, R10, R37, R39 ;  /* 0x000000250a0a7223 */ /* 0x000fe20000010027 */
[-C--:B------:R-:W-:Y:S01]  /*5d90*/  FMUL.FTZ R70, R35, R36.reuse ;  /* 0x0000002423467220 */ /* 0x080fe20000410000 */
[----:B------:R-:W-:Y:S01]  /*5da0*/  FMUL.FTZ R72, R33, R36 ;  /* 0x0000002421487220 */ /* 0x000fe20000410000 */
[----:B------:R-:W-:Y:S01]  /*5db0*/  F2FP.F16.E4M3.UNPACK_B R84, R84 ;  /* 0x00000054ff54723e */ /* 0x000fe200020006ff */
[----:B------:R-:W-:-:S02]  /*5dc0*/  HADD2.F32 R37, -RZ, R82.H0_H0 ;  /* 0x20000052ff257230 */ /* 0x000fc40000004100 */
[-C--:B------:R-:W-:Y:S01]  /*5dd0*/  FFMA.FTZ R33, R33, R38.reuse, -R70 ;  /* 0x0000002621217223 */ /* 0x080fe20000010846 */
[----:B------:R-:W-:Y:S02]  /*5de0*/  HADD2.F32 R36, -RZ, R32.H0_H0 ;  /* 0x20000020ff247230 */ /* 0x000fe40000004100 */
[----:B------:R-:W-:Y:S01]  /*5df0*/  FFMA.FTZ R35, R35, R38, R72 ;  /* 0x0000002623237223 */ /* 0x000fe20000010048 */
[----:B------:R-:W-:Y:S01]  /*5e00*/  HADD2.F32 R30, -RZ, R34.H0_H0 ;  /* 0x20000022ff1e7230 */ /* 0x000fe20000004100 */
[----:B------:R-:W-:Y:S01]  /*5e10*/  F2FP.F16.E4M3.UNPACK_B R38, R14.H1 ;  /* 0x0000000eff26723e */ /* 0x000fe200030006ff */
        /* <DEDUP_REMOVED lines=15> */
[----:B------:R-:W-:-:S02]  /*5f10*/  HADD2.F32 R79, -RZ, R36.H0_H0 ;  /* 0x20000024ff4f7230 */ /* 0x000fc40000004100 */
[----:B------:R-:W-:Y:S01]  /*5f20*/  FFMA.FTZ R37, R37, R84, R82 ;  /* 0x0000005425257223 */ /* 0x000fe20000010052 */
[----:B------:R-:W-:Y:S01]  /*5f30*/  HADD2.F32 R70, -RZ, R38.H0_H0 ;  /* 0x20000026ff467230 */ /* 0x000fe20000004100 */
[----:B------:R-:W-:Y:S01]  /*5f40*/  F2FP.F16.E4M3.UNPACK_B R83, R83 ;  /* 0x00000053ff53723e */ /* 0x000fe200020006ff */
[----:B------:R-:W-:Y:S01]  /*5f50*/  HADD2.F32 R82, -RZ, R36.H1_H1 ;  /* 0x30000024ff527230 */ /* 0x000fe20000004100 */
[----:B------:R-:W-:Y:S01]  /*5f60*/  F2FP.F16.E4M3.UNPACK_B R12, R12 ;  /* 0x0000000cff0c723e */ /* 0x000fe200020006ff */
[----:B------:R-:W-:Y:S02]  /*5f70*/  HADD2.F32 R36, -RZ, R34.H0_H0 ;  /* 0x20000022ff247230 */ /* 0x000fe40000004100 */
[----:B------:R-:W-:Y:S01]  /*5f80*/  FMUL.FTZ R87, R70, R79 ;  /* 0x0000004f46577220 */ /* 0x000fe20000410000 */
[----:B------:R-:W-:Y:S01]  /*5f90*/  HADD2.F32 R73, -RZ, R72.H0_H0 ;  /* 0x20000048ff497230 */ /* 0x000fe20000004100 */
[----:B------:R-:W-:Y:S01]  /*5fa0*/  F2FP.F16.E4M3.UNPACK_B R85, R85 ;  /* 0x00000055ff55723e */ /* 0x000fe200020006ff */
[----:B------:R-:W-:-:S02]  /*5fb0*/  HADD2.F32 R71, -RZ, R34.H1_H1 ;  /* 0x30000022ff477230 */ /* 0x000fc40000004100 */
[C---:B------:R-:W-:Y:S01]  /*5fc0*/  FMUL.FTZ R79, R36.reuse, R79 ;  /* 0x0000004f244f7220 */ /* 0x040fe20000410000 */
[----:B------:R-:W-:Y:S02]  /*5fd0*/  HADD2.F32 R38, -RZ, R38.H1_H1 ;  /* 0x30000026ff267230 */ /* 0x000fe40000004100 */
[-C--:B------:R-:W-:Y:S01]  /*5fe0*/  FFMA.FTZ R34, R36, R73.reuse, -R87 ;  /* 0x0000004924227223 */ /* 0x080fe20000010857 */
[----:B------:R-:W-:Y:S02]  /*5ff0*/  HADD2.F32 R72, -RZ, R72.H1_H1 ;  /* 0x30000048ff487230 */ /* 0x000fe40000004100 */
[-C--:B------:R-:W-:Y:S01]  /*6000*/  FMUL.FTZ R87, R71, R82.reuse ;  /* 0x0000005247577220 */ /* 0x080fe20000410000 */
[----:B------:R-:W-:Y:S01]  /*6010*/  FFMA.FTZ R36, R70, R73, R79 ;  /* 0x0000004946247223 */ /* 0x000fe2000001004f */
[C---:B------:R-:W-:Y:S01]  /*6020*/  FMUL.FTZ R84, R38.reuse, R82 ;  /* 0x0000005226547220 */ /* 0x040fe20000410000 */
[----:B------:R-:W-:Y:S02]  /*6030*/  HADD2.F32 R79, -RZ, R83.H0_H0 ;  /* 0x20000053ff4f7230 */ /* 0x000fe40000004100 */
[----:B------:R-:W-:Y:S01]  /*6040*/  FFMA.FTZ R91, R38, R72, R87 ;  /* 0x00000048265b7223 */ /* 0x000fe20000010057 */
[----:B------:R-:W-:Y:S01]  /*6050*/  F2FP.F16.E4M3.UNPACK_B R38, R14 ;  /* 0x0000000eff26723e */ /* 0x000fe200020006ff */
[----:B------:R-:W-:-:S02]  /*6060*/  HADD2.F32 R14, -RZ, R12.H0_H0 ;  /* 0x2000000cff0e7230 */ /* 0x000fc40000004100 */
[----:B------:R-:W-:Y:S01]  /*6070*/  FFMA.FTZ R71, R71, R72, -R84 ;  /* 0x0000004847477223 */ /* 0x000fe20000010854 */
[----:B------:R-:W-:Y:S01]  /*6080*/  HADD2.F32 R83, -RZ, R83.H1_H1 ;  /* 0x30000053ff537230 */ /* 0x000fe20000004100 */
[----:B------:R-:W-:Y:S01]  /*6090*/  F2FP.SATFINITE.E4M3.F32.PACK_AB_MERGE_C R8, R33, R8, RZ ;  /* 0x000000082108723e */ /* 0x000fe200048070ff */
[--C-:B------:R-:W-:Y:S01]  /*60a0*/  HADD2.F32 R70, -RZ, R38.reuse.H0_H0 ;  /* 0x20000026ff467230 */ /* 0x100fe20000004100 */
[----:B------:R-:W-:Y:S01]  /*60b0*/  F2FP.F16.E4M3.UNPACK_B R33, R13 ;  /* 0x0000000dff21723e */ /* 0x000fe200020006ff */
[----:B------:R-:W-:Y:S01]  /*60c0*/  HADD2.F32 R38, -RZ, R38.H1_H1 ;  /* 0x30000026ff267230 */ /* 0x000fe20000004100 */
[----:B------:R-:W-:Y:S01]  /*60d0*/  F2FP.SATFINITE.E4M3.F32.PACK_AB_MERGE_C R8, R39, R30, R8 ;  /* 0x0000001e2708723e */ /* 0x000fe20004807008 */
[----:B------:R-:W-:Y:S02]  /*60e0*/  HADD2.F32 R73, -RZ, R85.H0_H0 ;  /* 0x20000055ff497230 */ /* 0x000fe40000004100 */
[----:B------:R-:W-:Y:S01]  /*60f0*/  FMUL.FTZ R87, R70, R79 ;  /* 0x0000004f46577220 */ /* 0x000fe20000410000 */
[----:B------:R-:W-:-:S02]  /*6100*/  HADD2.F32 R12, -RZ, R12.H1_H1 ;  /* 0x3000000cff0c7230 */ /* 0x000fc40000004100 */
[----:B------:R-:W-:Y:S01]  /*6110*/  FMUL.FTZ R79, R14, R79 ;  /* 0x0000004f0e4f7220 */ /* 0x000fe20000410000 */
[----:B------:R-:W-:Y:S02]  /*6120*/  HADD2.F32 R85, -RZ, R85.H1_H1 ;  /* 0x30000055ff557230 */ /* 0x000fe40000004100 */
[----:B------:R-:W-:Y:S01]  /*6130*/  FMUL.FTZ R89, R38, R83 ;  /* 0x0000005326597220 */ /* 0x000fe20000410000 */
[-C--:B------:R-:W-:Y:S01]  /*6140*/  FFMA.FTZ R87, R14, R73.reuse, -R87 ;  /* 0x000000490e577223 */ /* 0x080fe20000010857 */
[----:B------:R-:W-:Y:S01]  /*6150*/  FFMA.FTZ R14, R70, R73, R79 ;  /* 0x00000049460e7223 */ /* 0x000fe2000001004f */
[C---:B------:R-:W-:Y:S01]  /*6160*/  FMUL.FTZ R83, R12.reuse, R83 ;  /* 0x000000530c537220 */ /* 0x040fe20000410000 */
[-C--:B------:R-:W-:Y:S01]  /*6170*/  FFMA.FTZ R70, R12, R85.reuse, -R89 ;  /* 0x000000550c467223 */ /* 0x080fe20000010859 */
[----:B------:R-:W-:Y:S01]  /*6180*/  F2FP.SATFINITE.E4M3.F32.PACK_AB_MERGE_C R12, R35, R10, RZ ;  /* 0x0000000a230c723e */ /* 0x000fe200048070ff */
[----:B------:R-:W-:Y:S01]  /*6190*/  HADD2.F32 R35, -RZ, R33.H0_H0 ;  /* 0x20000021ff237230 */ /* 0x000fe20000004100 */
[----:B------:R-:W-:Y:S01]  /*61a0*/  F2FP.SATFINITE.E4M3.F32.PACK_AB_MERGE_C R10, R71, R34, RZ ;  /* 0x00000022470a723e */ /* 0x000fe200048070ff */
[----:B------:R-:W-:Y:S01]  /*61b0*/  FFMA.FTZ R83, R38, R85, R83 ;  /* 0x0000005526537223 */ /* 0x000fe20000010053 */
[----:B------:R-:W-:-:S02]  /*61c0*/  F2FP.SATFINITE.E4M3.F32.PACK_AB_MERGE_C R12, R37, R32, R12 ;  /* 0x00000020250c723e */ /* 0x000fc4000480700c */
[----:B------:R-:W-:Y:S02]  /*61d0*/  F2FP.F16.E4M3.UNPACK_B R34, R7 ;  /* 0x00000007ff22723e */ /* 0x000fe400020006ff */
[----:B------:R-:W-:Y:S02]  /*61e0*/  F2FP.F16.E4M3.UNPACK_B R32, R9 ;  /* 0x00000009ff20723e */ /* 0x000fe400020006ff */
        /* <DEDUP_REMOVED lines=24> */
[-C--:B------:R-:W-:Y:S01]  /*6370*/  F2FP.F16.E4M3.UNPACK_B R83, R5.reuse.H1 ;  /* 0x00000005ff53723e */ /* 0x080fe200030006ff */
[----:B------:R-:W-:Y:S01]  /*6380*/  HADD2.F32 R37, -RZ, R38.H0_H0 ;  /* 0x20000026ff257230 */ /* 0x000fe20000004100 */
[----:B------:R-:W-:Y:S01]  /*6390*/  F2FP.F16.E4M3.UNPACK_B R79, R5 ;  /* 0x00000005ff4f723e */ /* 0x000fe200020006ff */
[----:B------:R-:W-:Y:S01]  /*63a0*/  HADD2.F32 R13, -RZ, R33.H0_H0 ;  /* 0x20000021ff0d7230 */ /* 0x000fe20000004100 */
[----:B------:R-:W-:Y:S01]  /*63b0*/  F2FP.F16.E4M3.UNPACK_B R71, R4 ;  /* 0x00000004ff47723e */ /* 0x000fe200020006ff */
[----:B------:R-:W-:-:S02]  /*63c0*/  HADD2.F32 R36, -RZ, R35.H1_H1 ;  /* 0x30000023ff247230 */ /* 0x000fc40000004100 */
[-C--:B------:R-:W-:Y:S01]  /*63d0*/  FMUL.FTZ R70, R34, R37.reuse ;  /* 0x0000002522467220 */ /* 0x080fe20000410000 */
[----:B------:R-:W-:Y:S02]  /*63e0*/  HADD2.F32 R35, -RZ, R6.H0_H0 ;  /* 0x20000006ff237230 */ /* 0x000fe40000004100 */
[C---:B------:R-:W-:Y:S01]  /*63f0*/  FMUL.FTZ R37, R13.reuse, R37 ;  /* 0x000000250d257220 */ /* 0x040fe20000410000 */
[----:B------:R-:W-:Y:S02]  /*6400*/  HADD2.F32 R39, -RZ, R38.H1_H1 ;  /* 0x30000026ff277230 */ /* 0x000fe40000004100 */
[----:B------:R-:W-:Y:S02]  /*6410*/  HADD2.F32 R33, -RZ, R33.H1_H1 ;  /* 0x30000021ff217230 */ /* 0x000fe40000004100 */
[----:B------:R-:W-:Y:S02]  /*6420*/  HADD2.F32 R38, -RZ, R6.H1_H1 ;  /* 0x30000006ff267230 */ /* 0x000fe40000004100 */
[----:B------:R-:W-:Y:S01]  /*6430*/  FFMA.FTZ R6, R13, R35, -R70 ;  /* 0x000000230d067223 */ /* 0x000fe20000010846 */
[----:B------:R-:W-:Y:S01]  /*6440*/  FMUL.FTZ R72, R36, R39 ;  /* 0x0000002724487220 */ /* 0x000fe20000410000 */
[----:B------:R-:W-:Y:S01]  /*6450*/  FFMA.FTZ R13, R34, R35, R37 ;  /* 0x00000023220d7223 */ /* 0x000fe20000010025 */
[C---:B------:R-:W-:Y:S01]  /*6460*/  FMUL.FTZ R39, R33.reuse, R39 ;  /* 0x0000002721277220 */ /* 0x040fe20000410000 */
[-C--:B------:R-:W-:Y:S01]  /*6470*/  F2FP.F16.E4M3.UNPACK_B R35, R11.reuse ;  /* 0x0000000bff23723e */ /* 0x080fe200020006ff */
[-C--:B------:R-:W-:Y:S01]  /*6480*/  FFMA.FTZ R33, R33, R38.reuse, -R72 ;  /* 0x0000002621217223 */ /* 0x080fe20000010848 */
[----:B------:R-:W-:Y:S01]  /*6490*/  F2FP.F16.E4M3.UNPACK_B R11, R11.H1 ;  /* 0x0000000bff0b723e */ /* 0x000fe200030006ff */
[----:B------:R-:W-:Y:S01]  /*64a0*/  FFMA.FTZ R34, R36, R38, R39 ;  /* 0x0000002624227223 */ /* 0x000fe20000010027 */
[-C--:B------:R-:W-:Y:S01]  /*64b0*/  F2FP.F16.E4M3.UNPACK_B R37, R15.reuse ;  /* 0x0000000fff25723e */ /* 0x080fe200020006ff */
[----:B------:R-:W-:Y:S01]  /*64c0*/  HADD2.F32 R5, -RZ, R83.H0_H0 ;  /* 0x20000053ff057230 */ /* 0x000fe20000004100 */
[----:B------:R-:W-:Y:S01]  /*64d0*/  F2FP.F16.E4M3.UNPACK_B R38, R15.H1 ;  /* 0x0000000fff26723e */ /* 0x000fe200030006ff */
[----:B------:R-:W-:Y:S01]  /*64e0*/  HADD2.F32 R36, -RZ, R11.H0_H0 ;  /* 0x2000000bff247230 */ /* 0x000fe20000004100 */
[----:B------:R-:W-:Y:S01]  /*64f0*/  F2FP.F16.E4M3.UNPACK_B R72, R4.H1 ;  /* 0x00000004ff48723e */ /* 0x000fe200030006ff */
[----:B------:R-:W-:Y:S01]  /*6500*/  HADD2.F32 R39, -RZ, R37.H0_H0 ;  /* 0x20000025ff277230 */ /* 0x000fe20000004100 */
[----:B------:R-:W-:Y:S01]  /*6510*/  F2FP.SATFINITE.E4M3.F32.PACK_AB_MERGE_C R6, R33, R6, RZ ;  /* 0x000000062106723e */ /* 0x000fe200048070ff */
[----:B------:R-:W-:-:S02]  /*6520*/  HADD2.F32 R4, -RZ, R79.H0_H0 ;  /* 0x2000004fff047230 */ /* 0x000fc40000004100 */
[----:B------:R-:W-:Y:S01]  /*6530*/  FMUL.FTZ R87, R36, R5 ;  /* 0x0000000524577220 */ /* 0x000fe20000410000 */
[----:B------:R-:W-:Y:S01]  /*6540*/  HADD2.F32 R15, -RZ, R35.H0_H0 ;  /* 0x20000023ff0f7230 */ /* 0x000fe20000004100 */
[----:B------:R-:W-:Y:S01]  /*6550*/  F2FP.SATFINITE.E4M3.F32.PACK_AB_MERGE_C R13, R34, R13, RZ ;  /* 0x0000000d220d723e */ /* 0x000fe200048070ff */
[----:B------:R-:W-:Y:S02]  /*6560*/  HADD2.F32 R70, -RZ, R38.H0_H0 ;  /* 0x20000026ff467230 */ /* 0x000fe40000004100 */
[-C--:B------:R-:W-:Y:S01]  /*6570*/  FMUL.FTZ R84, R39, R4.reuse ;  /* 0x0000000427547220 */ /* 0x080fe20000410000 */
[----:B------:R-:W-:Y:S02]  /*6580*/  HADD2.F32 R73, -RZ, R72.H0_H0 ;  /* 0x20000048ff497230 */ /* 0x000fe40000004100 */
[----:B------:R-:W-:Y:S01]  /*6590*/  FMUL.FTZ R90, R15, R4 ;  /* 0x000000040f5a7220 */ /* 0x000fe20000410000 */
[----:B------:R-:W-:Y:S02]  /*65a0*/  HADD2.F32 R82, -RZ, R71.H0_H0 ;  /* 0x20000047ff527230 */ /* 0x000fe40000004100 */
[----:B------:R-:W-:Y:S01]  /*65b0*/  FMUL.FTZ R85, R70, R5 ;  /* 0x0000000546557220 */ /* 0x000fe20000410000 */
[----:B------:R-:W-:-:S02]  /*65c0*/  HADD2.F32 R38, -RZ, R38.H1_H1 ;  /* 0x30000026ff267230 */ /* 0x000fc40000004100 */
[----:B------:R-:W-:Y:S01]  /*65d0*/  FFMA.FTZ R87, R70, R73, R87 ;  /* 0x0000004946577223 */ /* 0x000fe20000010057 */
[----:B------:R-:W-:Y:S02]  /*65e0*/  HADD2.F32 R83, -RZ, R83.H1_H1 ;  /* 0x30000053ff537230 */ /* 0x000fe40000004100 */
[-C--:B------:R-:W-:Y:S01]  /*65f0*/  FFMA.FTZ R4, R15, R82.reuse, -R84 ;  /* 0x000000520f047223 */ /* 0x080fe20000010854 */
[----:B------:R-:W-:Y:S02]  /*6600*/  HADD2.F32 R11, -RZ, R11.H1_H1 ;  /* 0x3000000bff0b7230 */ /* 0x000fe40000004100 */
[----:B------:R-:W-:Y:S01]  /*6610*/  FFMA.FTZ R5, R39, R82, R90 ;  /* 0x0000005227057223 */ /* 0x000fe2000001005a */
[----:B------:R-:W-:Y:S02]  /*6620*/  HADD2.F32 R37, -RZ, R37.H1_H1 ;  /* 0x30000025ff257230 */ /* 0x000fe40000004100 */
[----:B------:R-:W-:Y:S01]  /*6630*/  FMUL.FTZ R84, R38, R83 ;  /* 0x0000005326547220 */ /* 0x000fe20000410000 */
[----:B------:R-:W-:-:S02]  /*6640*/  HADD2.F32 R70, -RZ, R79.H1_H1 ;  /* 0x3000004fff467230 */ /* 0x000fc40000004100 */
[----:B------:R-:W-:Y:S01]  /*6650*/  FMUL.FTZ R83, R11, R83 ;  /* 0x000000530b537220 */ /* 0x000fe20000410000 */
[----:B------:R-:W-:Y:S02]  /*6660*/  HADD2.F32 R35, -RZ, R35.H1_H1 ;  /* 0x30000023ff237230 */ /* 0x000fe40000004100 */
[----:B------:R-:W-:Y:S01]  /*6670*/  FFMA.FTZ R85, R36, R73, -R85 ;  /* 0x0000004924557223 */ /* 0x000fe20000010855 */
[----:B------:R-:W-:Y:S02]  /*6680*/  HADD2.F32 R72, -RZ, R72.H1_H1 ;  /* 0x30000048ff487230 */ /* 0x000fe40000004100 */
[-C--:B------:R-:W-:Y:S01]  /*6690*/  FMUL.FTZ R82, R37, R70.reuse ;  /* 0x0000004625527220 */ /* 0x080fe20000410000 */
[----:B------:R-:W-:Y:S02]  /*66a0*/  HADD2.F32 R36, -RZ, R71.H1_H1 ;  /* 0x30000047ff247230 */ /* 0x000fe40000004100 */
[----:B------:R-:W-:Y:S01]  /*66b0*/  FMUL.FTZ R70, R35, R70 ;  /* 0x0000004623467220 */ /* 0x000fe20000410000 */
[----:B------:R-:W-:Y:S01]  /*66c0*/  F2FP.SATFINITE.E4M3.F32.PACK_AB_MERGE_C R9, R9, R30, R6 ;  /* 0x0000001e0909723e */ /* 0x000fe20004807006 */
[-C--:B------:R-:W-:Y:S01]  /*66d0*/  FFMA.FTZ R84, R11, R72.reuse, -R84 ;  /* 0x000000480b547223 */ /* 0x080fe20000010854 */
[----:B------:R-:W-:Y:S01]  /*66e0*/  FFMA.FTZ R38, R38, R72, R83 ;  /* 0x0000004826267223 */ /* 0x000fe20000010053 */
[-C--:B------:R-:W-:Y:S01]  /*66f0*/  FFMA.FTZ R35, R35, R36.reuse, -R82 ;  /* 0x0000002423237223 */ /* 0x080fe20000010852 */
[----:B------:R-:W-:Y:S01]  /*6700*/  FFMA.FTZ R70, R37, R36, R70 ;  /* 0x0000002425467223 */ /* 0x000fe20000010046 */
[----:B------:R-:W-:-:S02]  /*6710*/  F2FP.SATFINITE.E4M3.F32.PACK_AB_MERGE_C R13, R7, R32, R13 ;  /* 0x00000020070d723e */ /* 0x000fc4000480700d */
[----:B------:R-:W-:Y:S02]  /*6720*/  F2FP.SATFINITE.E4M3.F32.PACK_AB_MERGE_C R84, R84, R85, RZ ;  /* 0x000000555454723e */ /* 0x000fe400048070ff */
[----:B------:R-:W-:Y:S02]  /*6730*/  F2FP.SATFINITE.E4M3.F32.PACK_AB_MERGE_C R38, R38, R87, RZ ;  /* 0x000000572626723e */ /* 0x000fe400048070ff */
[----:B------:R-:W-:Y:S02]  /*6740*/  F2FP.SATFINITE.E4M3.F32.PACK_AB_MERGE_C R11, R35, R4, R84 ;  /* 0x00000004230b723e */ /* 0x000fe40004807054 */
[----:B------:R-:W-:-:S07]  /*6750*/  F2FP.SATFINITE.E4M3.F32.PACK_AB_MERGE_C R15, R70, R5, R38 ;  /* 0x00000005460f723e */ /* 0x000fce0004807026 */
.L_x_1298:
[----:B------:R-:W-:Y:S05]  /*6760*/  BSYNC B1 ;  /* 0x0000000000017941 */ /* 0x000fea0003800000 */
.L_x_1297:
[----:B0-----:R0:W-:Y:S01]  /*6770*/  ST.E.128 desc[UR42][R28.64], R8 ;  /* 0x000000081c007985 */ /* 0x0011e2000c101d2a */
[----:B------:R-:W-:-:S13]  /*6780*/  ISETP.GE.AND P5, PT, R31, R86, PT ;  /* 0x000000561f00720c */ /* 0x000fda0003fa6270 */
[----:B------:R-:W-:Y:S05]  /*6790*/  @P5 BRA `(.L_x_1276) ;  /* 0x0000000400045947 */ /* 0x000fea0003800000 */
[----:B------:R-:W-:-:S04]  /*67a0*/  IADD3 R4, P5, R81, R31, RZ ;  /* 0x0000001f51047210 */ /* 0x000fc80007fbe0ff */
[----:B------:R-:W-:-:S05]  /*67b0*/  LEA.HI.X.SX32 R5, R31, R80, 0x1, P5 ;  /* 0x000000501f057211 */ /* 0x000fca00028f0eff */
[----:B--2---:R2:W-:Y:S01]  /*67c0*/  ST.E.128 desc[UR42][R4.64], R12 ;  /* 0x0000000c04007985 */ /* 0x0045e2000c101d2a */
[----:B------:R-:W-:Y:S05]  /*67d0*/  BRA `(.L_x_1276) ;  /* 0x0000000000f47947 */ /* 0x000fea0003800000 */
.L_x_1268:
[----:B------:R-:W-:-:S06]  /*67e0*/  UISETP.NE.AND UP0, UPT, UR36, 0x3, UPT ;  /* 0x000000032400788c */ /* 0x000fcc000bf05270 */
[----:B------:R-:W-:-:S13]  /*67f0*/  PLOP3.LUT P0, PT, PT, PT, UP0, 0x80, 0x0 ;  /* 0x000000000000781c */ /* 0x000fda0003f0f008 */
[----:B------:R-:W-:Y:S05]  /*6800*/  @!P0 BRA `(.L_x_1299) ;  /* 0x0000000000048947 */ /* 0x000fea0003800000 */
[----:B------:R-:W-:Y:S01]  /*6810*/  BPT.TRAP 0x1 ;  /* 0x000000040000795c */ /* 0x000fe20000300000 */
.L_x_1299:
[----:B------:R-:W2:Y:S01]  /*6820*/  LDL R4, [R1+0xc] ;  /* 0x00000c0001047983 */ /* 0x000ea20000100800 */
[----:B------:R-:W-:Y:S01]  /*6830*/  IMAD R67, R23, 0x8, R16 ;  /* 0x0000000817437824 */ /* 0x000fe200078e0210 */
[----:B------:R-:W-:Y:S01]  /*6840*/  BSSY B1, `(.L_x_1300) ;  /* 0x0000005000017945 */ /* 0x000fe20003800000 */
[----:B------:R-:W-:Y:S02]  /*6850*/  SHF.R.S32.HI R75, RZ, 0x1f, R76 ;  /* 0x0000001fff4b7819 */ /* 0x000fe4000001144c */
[----:B--2---:R-:W-:-:S04]  /*6860*/  SHF.L.U32 R78, R4, 0x1f, RZ ;  /* 0x0000001f044e7819 */ /* 0x004fc800000006ff */
[----:B------:R-:W0:Y:S02]  /*6870*/  SYNCS.PHASECHK.TRANS64.TRYWAIT P5, [R67+URZ+0x19c90], R78 ;  /* 0x019c904e430075a7 */ /* 0x000e2400080a017f */
[----:B0-----:R-:W-:Y:S05]  /*6880*/  @!P5 BRA `(.L_x_1301) ;  /* 0x000001d800c0d947 */ /* 0x001fea0003800000 */
.L_x_1627:
[----:B------:R-:W-:Y:S05]  /*6890*/  BSYNC B1 ;  /* 0x0000000000017941 */ /* 0x000fea0003800000 */
.L_x_1300:
[----:B------:R-:W1:Y:S01]  /*68a0*/  S2R R8, SR_TID.X ;  /* 0x0000000000087919 */ /* 0x000e620000002100 */
        /* <DEDUP_REMOVED lines=18> */
[----:B------:R-:W-:Y:S01]  /*69d0*/  IADD3 R4, P6, R4, UR6, RZ ;  /* 0x0000000604047c10 */ /* 0x000fe2000ffde0ff */
[----:B-1----:R-:W-:-:S03]  /*69e0*/  VIADD R8, R8, 0xffffff80 ;  /* 0xffffff8008087836 */ /* 0x002fc60000000000 */
[----:B------:R-:W-:Y:S02]  /*69f0*/  IADD3.X R13, R13, UR7, RZ, P6, !PT ;  /* 0x000000070d0d7c10 */ /* 0x000fe4000b7fe4ff */
[----:B------:R-:W-:-:S04]  /*6a00*/  LEA.HI R8, R8, R8, RZ, 0x1 ;  /* 0x0000000808087211 */ /* 0x000fc800078f08ff */
[----:B------:R-:W-:-:S04]  /*6a10*/  SHF.R.S32.HI R8, RZ, 0x1, R8 ;  /* 0x00000001ff087819 */ /* 0x000fc80000011408 */
[----:B------:R-:W-:Y:S01]  /*6a20*/  ISETP.GT.AND P5, PT, R69, R8, PT ;  /* 0x000000084500720c */ /* 0x000fe20003fa4270 */
[----:B------:R-:W-:-:S12]  /*6a30*/  BRA.DIV UR4, `(.L_x_1302) ;  /* 0x000001da04687947 */ /* 0x000fd8000b800000 */
[----:B------:R1:W2:Y:S04]  /*6a40*/  SHFL.IDX PT, R29, R13, RZ, 0x1e1f ;  /* 0x001e1fff0d1d7589 */ /* 0x0002a800000e0000 */
[----:B------:R1:W3:Y:S02]  /*6a50*/  SHFL.IDX PT, R14, R4, RZ, 0x1e1f ;  /* 0x001e1fff040e7589 */ /* 0x0002e400000e0000 */
.L_x_1631:
[----:B------:R-:W-:Y:S05]  /*6a60*/  @!P5 BRA `(.L_x_1276) ;  /* 0x000000000050d947 */ /* 0x000fea0003800000 */
[----:B------:R-:W4:Y:S01]  /*6a70*/  LDL R10, [R1+0x1c] ;  /* 0x00001c00010a7983 */ /* 0x000f220000100800 */
[----:B------:R-:W-:-:S03]  /*6a80*/  ULDC UR4, c[0x0][0x2f4] ;  /* 0x0000bd0000047ab9 */ /* 0x000fc60000000800 */
[----:B------:R-:W5:Y:S04]  /*6a90*/  LDL R12, [R1+0x8] ;  /* 0x00000800010c7983 */ /* 0x000f680000100800 */
[----:B------:R-:W5:Y:S01]  /*6aa0*/  LDL R11, [R1+0x30] ;  /* 0x00003000010b7983 */ /* 0x000f620000100800 */
[----:B------:R-:W-:-:S13]  /*6ab0*/  ISETP.GE.AND P6, PT, R18, UR4, PT ;  /* 0x0000000412007c0c */ /* 0x000fda000bfc6270 */
[----:B-1----:R-:W1:Y:S01]  /*6ac0*/  @!P6 LDS.128 R4, [R68+0x13800] ;  /* 0x013800004404e984 */ /* 0x002e620000000c00 */
[----:B---3--:R-:W-:-:S05]  /*6ad0*/  @!P6 IADD3 R8, P5, R18, R14, RZ ;  /* 0x0000000e1208e210 */ /* 0x008fca0007fbe0ff */
[----:B--2---:R-:W-:Y:S01]  /*6ae0*/  @!P6 IMAD.X R9, R29, 0x1, R19, P5 ;  /* 0x000000011d09e824 */ /* 0x004fe200028e0613 */
[----:B------:R-:W-:-:S04]  /*6af0*/  ISETP.GE.AND P5, PT, R65, UR4, PT ;  /* 0x0000000441007c0c */ /* 0x000fc8000bfa6270 */
[----:B-1----:R1:W-:Y:S09]  /*6b00*/  @!P6 ST.E.128 desc[UR42][R8.64], R4 ;  /* 0x000000040800e985 */ /* 0x0023f2000c101d2a */
[----:B------:R-:W2:Y:S01]  /*6b10*/  @!P5 LDS.128 R4, [R68+0x14800] ;  /* 0x014800004404d984 */ /* 0x000ea20000000c00 */
[----:B----4-:R-:W-:-:S05]  /*6b20*/  @!P5 IMAD.SHL.U32 R10, R10, 0x10, RZ ;  /* 0x000000100a0ad824 */ /* 0x010fca00078e00ff */
[----:B-1----:R-:W-:-:S04]  /*6b30*/  @!P5 IADD3 R8, P6, R10, R14, RZ ;  /* 0x0000000e0a08d210 */ /* 0x002fc80007fde0ff */
[----:B------:R-:W-:Y:S02]  /*6b40*/  @!P5 LEA.HI.X.SX32 R9, R10, R29, 0x1, P6 ;  /* 0x0000001d0a09d211 */ /* 0x000fe400030f0eff */
[----:B-----5:R-:W-:-:S03]  /*6b50*/  ISETP.GE.AND P6, PT, R12, UR4, PT ;  /* 0x000000040c007c0c */ /* 0x020fc6000bfc6270 */
[----:B--2---:R1:W-:Y:S10]  /*6b60*/  @!P5 ST.E.128 desc[UR42][R8.64], R4 ;  /* 0x000000040800d985 */ /* 0x0043f4000c101d2a */
[----:B------:R-:W2:Y:S01]  /*6b70*/  @!P6 LDS.128 R4, [R68+0x15800] ;  /* 0x015800004404e984 */ /* 0x000ea20000000c00 */
[----:B-1----:R-:W-:-:S05]  /*6b80*/  @!P6 IADD3 R8, P5, R12, R14, RZ ;  /* 0x0000000e0c08e210 */ /* 0x002fca0007fbe0ff */
[----:B------:R-:W-:-:S05]  /*6b90*/  @!P6 IMAD.X R9, R29, 0x1, R11, P5 ;  /* 0x000000011d09e824 */ /* 0x000fca00028e060b */
[----:B--2---:R4:W-:Y:S03]  /*6ba0*/  @!P6 ST.E.128 desc[UR42][R8.64], R4 ;  /* 0x000000040800e985 */ /* 0x0049e6000c101d2a */
.L_x_1276:
[----:B------:R-:W-:Y:S05]  /*6bb0*/  BSYNC B0 ;  /* 0x0000000000007941 */ /* 0x000fea0003800000 */
.L_x_1267:
        /* <DEDUP_REMOVED lines=16> */
.L_x_1304:
[----:B------:R-:W-:Y:S05]  /*6cc0*/  BSYNC B0 ;  /* 0x0000000000007941 */ /* 0x000fea0003800000 */
.L_x_1303:
[----:B------:R-:W0:Y:S01]  /*6cd0*/  SYNCS.PHASECHK.TRANS64.TRYWAIT P0, [R67+URZ+0x19cb0], R78 ;  /* 0x019cb04e430075a7 */ /* 0x000e22000800017f */
[----:B------:R-:W-:Y:S04]  /*6ce0*/  BSSY B0, `(.L_x_1305) ;  /* 0x0000002000007945 */ /* 0x000fe80003800000 */
[----:B0-----:R-:W-:Y:S05]  /*6cf0*/  @!P0 BRA `(.L_x_1306) ;  /* 0x000001d400fc8947 */ /* 0x001fea0003800000 */
.L_x_1632:
[----:B------:R-:W-:Y:S05]  /*6d00*/  BSYNC B0 ;  /* 0x0000000000007941 */ /* 0x000fea0003800000 */
.L_x_1305:
[----:B------:R-:W2:Y:S01]  /*6d10*/  S2R R6, SR_TID.X ;  /* 0x0000000000067919 */ /* 0x000ea20000002100 */
        /* <DEDUP_REMOVED lines=15> */
[----:B------:R-:W-:Y:S01]  /*6e10*/  IADD3 R4, P0, R4, UR6, RZ ;  /* 0x0000000604047c10 */ /* 0x000fe2000ff1e0ff */
[----:B--2---:R-:W-:-:S03]  /*6e20*/  VIADD R6, R6, 0xffffff80 ;  /* 0xffffff8006067836 */ /* 0x004fc60000000000 */
[----:B------:R-:W-:Y:S01]  /*6e30*/  IADD3.X R5, R5, UR7, RZ, P0, !PT ;  /* 0x0000000705057c10 */ /* 0x000fe200087fe4ff */
[----:B------:R1:W2:Y:S01]  /*6e40*/  SHFL.IDX PT, R13, R4, RZ, 0x1e1f ;  /* 0x001e1fff040d7589 */ /* 0x0002a200000e0000 */
[----:B------:R-:W-:-:S03]  /*6e50*/  LEA.HI R6, R6, R6, RZ, 0x1 ;  /* 0x0000000606067211 */ /* 0x000fc600078f08ff */
[----:B------:R1:W4:Y:S01]  /*6e60*/  SHFL.IDX PT, R11, R5, RZ, 0x1e1f ;  /* 0x001e1fff050b7589 */ /* 0x00032200000e0000 */
[----:B------:R-:W-:-:S04]  /*6e70*/  SHF.R.S32.HI R6, RZ, 0x1, R6 ;  /* 0x00000001ff067819 */ /* 0x000fc80000011406 */
[----:B------:R-:W-:-:S13]  /*6e80*/  ISETP.GT.AND P0, PT, R69, R6, PT ;  /* 0x000000064500720c */ /* 0x000fda0003f04270 */
[----:B-12---:R-:W-:Y:S05]  /*6e90*/  @!P0 BRA `(.L_x_1308) ;  /* 0x0000000000508947 */ /* 0x006fea0003800000 */
[----:B------:R-:W2:Y:S01]  /*6ea0*/  LDL R10, [R1+0x1c] ;  /* 0x00001c00010a7983 */ /* 0x000ea20000100800 */
[----:B------:R-:W-:-:S03]  /*6eb0*/  ULDC UR4, c[0x0][0x2f4] ;  /* 0x0000bd0000047ab9 */ /* 0x000fc60000000800 */
[----:B---3--:R-:W3:Y:S04]  /*6ec0*/  LDL R14, [R1+0x8] ;  /* 0x00000800010e7983 */ /* 0x008ee80000100800 */
[----:B------:R-:W5:Y:S01]  /*6ed0*/  LDL R12, [R1+0x30] ;  /* 0x00003000010c7983 */ /* 0x000f620000100800 */
[----:B------:R-:W-:-:S13]  /*6ee0*/  ISETP.GE.AND P6, PT, R18, UR4, PT ;  /* 0x0000000412007c0c */ /* 0x000fda000bfc6270 */
[----:B------:R-:W1:Y:S01]  /*6ef0*/  @!P6 LDS.128 R4, [R68+0x9000] ;  /* 0x009000004404e984 */ /* 0x000e620000000c00 */
[----:B------:R-:W-:-:S05]  /*6f00*/  @!P6 IADD3 R8, P0, R18, R13, RZ ;  /* 0x0000000d1208e210 */ /* 0x000fca0007f1e0ff */
[----:B----4-:R-:W-:Y:S01]  /*6f10*/  @!P6 IMAD.X R9, R11, 0x1, R19, P0 ;  /* 0x000000010b09e824 */ /* 0x010fe200000e0613 */
[----:B------:R-:W-:-:S04]  /*6f20*/  ISETP.GE.AND P0, PT, R65, UR4, PT ;  /* 0x0000000441007c0c */ /* 0x000fc8000bf06270 */
[----:B-1----:R1:W-:Y:S09]  /*6f30*/  @!P6 ST.E.128 desc[UR42][R8.64], R4 ;  /* 0x000000040800e985 */ /* 0x0023f2000c101d2a */
[----:B------:R-:W4:Y:S01]  /*6f40*/  @!P0 LDS.128 R4, [R68+0xa000] ;  /* 0x00a0000044048984 */ /* 0x000f220000000c00 */
[----:B--2---:R-:W-:-:S05]  /*6f50*/  @!P0 IMAD.SHL.U32 R10, R10, 0x10, RZ ;  /* 0x000000100a0a8824 */ /* 0x004fca00078e00ff */
[----:B-1----:R-:W-:-:S04]  /*6f60*/  @!P0 IADD3 R8, P6, R10, R13, RZ ;  /* 0x0000000d0a088210 */ /* 0x002fc80007fde0ff */
[----:B------:R-:W-:Y:S02]  /*6f70*/  @!P0 LEA.HI.X.SX32 R9, R10, R11, 0x1, P6 ;  /* 0x0000000b0a098211 */ /* 0x000fe400030f0eff */
[----:B---3--:R-:W-:-:S03]  /*6f80*/  ISETP.GE.AND P6, PT, R14, UR4, PT ;  /* 0x000000040e007c0c */ /* 0x008fc6000bfc6270 */
[----:B----4-:R1:W-:Y:S10]  /*6f90*/  @!P0 ST.E.128 desc[UR42][R8.64], R4 ;  /* 0x0000000408008985 */ /* 0x0103f4000c101d2a */
[----:B------:R-:W2:Y:S01]  /*6fa0*/  @!P6 LDS.128 R4, [R68+0xb000] ;  /* 0x00b000004404e984 */ /* 0x000ea20000000c00 */
[----:B-1----:R-:W-:-:S05]  /*6fb0*/  @!P6 IADD3 R8, P0, R14, R13, RZ ;  /* 0x0000000d0e08e210 */ /* 0x002fca0007f1e0ff */
[----:B-----5:R-:W-:-:S05]  /*6fc0*/  @!P6 IMAD.X R9, R11, 0x1, R12, P0 ;  /* 0x000000010b09e824 */ /* 0x020fca00000e060c */
[----:B--2---:R1:W-:Y:S03]  /*6fd0*/  @!P6 ST.E.128 desc[UR42][R8.64], R4 ;  /* 0x000000040800e985 */ /* 0x0043e6000c101d2a */
.L_x_1308:
[----:B------:R-:W-:Y:S05]  /*6fe0*/  BSYNC B0 ;  /* 0x0000000000007941 */ /* 0x000fea0003800000 */
.L_x_1307:
[----:B-1----:R-:W2:Y:S01]  /*6ff0*/  LDL.LU R5, [R1+0xc] ;  /* 0x00000c0001057983 */ /* 0x002ea20000300800 */
[----:B0-----:R-:W-:Y:S01]  /*7000*/  @!P5 VIADD R67, R67, 0x19cc0 ;  /* 0x00019cc04343d836 */ /* 0x001fe20000000000 */
[----:B------:R-:W-:Y:S01]  /*7010*/  PLOP3.LUT P0, PT, PT, PT, PT, 0x8, 0x0 ;  /* 0x000000000000781c */ /* 0x000fe20003f0e170 */
[----:B------:R-:W-:Y:S01]  /*7020*/  VIADD R23, R23, 0x1 ;  /* 0x0000000117177836 */ /* 0x000fe20000000000 */
[----:B------:R-:W-:Y:S01]  /*7030*/  @!PT LDS RZ, [RZ] ;  /* 0x00000000fffff984 */ /* 0x000fe20000000800 */
[----:B------:R-:W-:Y:S01]  /*7040*/  @!PT LDS RZ, [RZ] ;  /* 0x00000000fffff984 */ /* 0x000fe20000000800 */
[----:B------:R-:W-:Y:S01]  /*7050*/  @!PT LDS RZ, [RZ] ;  /* 0x00000000fffff984 */ /* 0x000fe20000000800 */
[----:B------:R-:W-:Y:S01]  /*7060*/  @!PT LDS RZ, [RZ] ;  /* 0x00000000fffff984 */ /* 0x000fe20000000800 */
[----:B------:R0:W-:Y:S06]  /*7070*/  MEMBAR.ALL.CTA ;  /* 0x0000000000007992 */ /* 0x0001ec0000008000 */
[----:B0-----:R-:W0:Y:S01]  /*7080*/  FENCE.VIEW.ASYNC.S ;  /* 0x00000000000073c6 */ /* 0x001e220000000000 */
[----:B------:R-:W-:Y:S01]  /*7090*/  @!P5 PRMT R67, RZ, 0x654, R67 ;  /* 0x00000654ff43d816 */ /* 0x000fe20000000043 */
[----:B0-----:R0:W-:Y:S06]  /*70a0*/  BAR.SYNC.DEFER_BLOCKING R54, 0x80 ;  /* 0x000200360000751d */ /* 0x0011ec0000010000 */
[----:B------:R0:W-:Y:S01]  /*70b0*/  @!P5 SYNCS.ARRIVE.TRANS64.RED.A1T0 RZ, [R67+URZ], RZ ;  /* 0x000000ff43ffd9a7 */ /* 0x0001e2000810043f */
[----:B------:R-:W-:-:S04]  /*70c0*/  ISETP.NE.AND P5, PT, R23, 0x2, PT ;  /* 0x000000021700780c */ /* 0x000fc80003fa5270 */
[----:B------:R-:W-:Y:S02]  /*70d0*/  SEL R4, RZ, 0x1, P5 ;  /* 0x00000001ff047807 */ /* 0x000fe40002800000 */
[----:B------:R-:W-:Y:S02]  /*70e0*/  SEL R23, R23, RZ, P5 ;  /* 0x000000ff17177207 */ /* 0x000fe40002800000 */
[----:B--2---:R-:W-:-:S05]  /*70f0*/  LOP3.LUT R5, R5, R4, RZ, 0x3c, !PT ;  /* 0x0000000405057212 */ /* 0x004fca00078e3cff */
[----:B------:R0:W-:Y:S01]  /*7100*/  STL [R1+0xc], R5 ;  /* 0x00000c0501007387 */ /* 0x0001e20000100800 */
[----:B------:R-:W-:Y:S05]  /*7110*/  @P4 BRA `(.L_x_1309) ;  /* 0xffffffb400bc4947 */ /* 0x000fea000383ffff */
.L_x_1262:
[----:B------:R-:W-:Y:S04]  /*7120*/  BSSY B0, `(.L_x_1310) ;  /* 0x0000004000007945 */ /* 0x000fe80003800000 */
[----:B------:R-:W-:Y:S05]  /*7130*/  @P0 BRA `(.L_x_1311) ;  /* 0x0000000000080947 */ /* 0x000fea0003800000 */
[----:B------:R-:W1:Y:S02]  /*7140*/  FENCE.VIEW.ASYNC.G ;  /* 0x00000000000073c6 */ /* 0x000e640000000100 */
[----:B-1----:R-:W-:Y:S06]  /*7150*/  BAR.ARV 0xc, 0x200 ;  /* 0x0308000000007b1d */ /* 0x002fec0000002000 */
.L_x_1311:
[----:B------:R-:W-:Y:S05]  /*7160*/  BSYNC B0 ;  /* 0x0000000000007941 */ /* 0x000fea0003800000 */
.L_x_1310:
[----:B------:R-:W0:Y:S01]  /*7170*/  LDL R4, [R1+0x5c] ;  /* 0x00005c0001047983 */ /* 0x000e220000100800 */
[----:B------:R-:W-:Y:S01]  /*7180*/  ULDC.64 UR6, c[0x0][0x998] ;  /* 0x0002660000067ab9 */ /* 0x000fe20000000a00 */
[----:B------:R-:W-:Y:S01]  /*7190*/  ULDC.64 UR4, c[0x0][0x990] ;  /* 0x0002640000047ab9 */ /* 0x000fe20000000a00 */
[----:B------:R-:W-:Y:S01]  /*71a0*/  ISETP.NE.U32.AND P1, PT, RZ, UR6, PT ;  /* 0x00000006ff007c0c */ /* 0x000fe2000bf25070 */
[----:B---3--:R-:W2:Y:S01]  /*71b0*/  LDL R14, [R1+0x20] ;  /* 0x00002000010e7983 */ /* 0x008ea20000100800 */
[----:B------:R-:W-:Y:S02]  /*71c0*/  ISETP.NE.U32.AND P0, PT, RZ, UR4, PT ;  /* 0x00000004ff007c0c */ /* 0x000fe4000bf05070 */
[----:B------:R-:W-:Y:S01]  /*71d0*/  ISETP.NE.AND.EX P1, PT, RZ, UR7, PT, P1 ;  /* 0x00000007ff007c0c */ /* 0x000fe2000bf25310 */
[----:B------:R-:W3:Y:S01]  /*71e0*/  LDL R15, [R1] ;  /* 0x00000000010f7983 */ /* 0x000ee20000100800 */
[----:B------:R-:W-:-:S11]  /*71f0*/  ISETP.NE.AND.EX P0, PT, RZ, UR5, PT, P0 ;  /* 0x00000005ff007c0c */ /* 0x000fd6000bf05300 */
[----:B------:R-:W1:Y:S08]  /*7200*/  @P1 LDC.64 R8, c[0x0][0x9b8] ;  /* 0x00026e00ff081b82 */ /* 0x000e700000000a00 */
[----:B------:R-:W1:Y:S08]  /*7210*/  @P0 LDC.64 R6, c[0x0][0x9a8] ;  /* 0x00026a00ff060b82 */ /* 0x000e700000000a00 */
[----:B----4-:R-:W4:Y:S08]  /*7220*/  @P0 LDC.64 R10, c[0x0][0x9b0] ;  /* 0x00026c00ff0a0b82 */ /* 0x010f300000000a00 */
[----:B------:R-:W4:Y:S01]  /*7230*/  @P1 LDC.64 R12, c[0x0][0x9c0] ;  /* 0x00027000ff0c1b82 */ /* 0x000f220000000a00 */
[----:B0-----:R-:W-:-:S02]  /*7240*/  @P1 SHF.R.S32.HI R5, RZ, 0x1f, R4 ;  /* 0x0000001fff051819 */ /* 0x001fc40000011404 */
[----:B------:R-:W-:-:S03]  /*7250*/  @P0 SHF.R.S32.HI R3, RZ, 0x1f, R4 ;  /* 0x0000001fff030819 */ /* 0x000fc60000011404 */
[----:B-1----:R-:W-:Y:S02]  /*7260*/  @P1 IMAD R2, R5, R8, RZ ;  /* 0x0000000805021224 */ /* 0x002fe400078e02ff */
[-C--:B------:R-:W-:Y:S02]  /*7270*/  @P0 IMAD R0, R3, R6.reuse, RZ ;  /* 0x0000000603000224 */ /* 0x080fe400078e02ff */
[C---:B------:R-:W-:Y:S02]  /*7280*/  @P1 IMAD R9, R4.reuse, R9, R2 ;  /* 0x0000000904091224 */ /* 0x040fe400078e0202 */
[C---:B------:R-:W-:Y:S02]  /*7290*/  @P0 IMAD R7, R4.reuse, R7, R0 ;  /* 0x0000000704070224 */ /* 0x040fe400078e0200 */
[----:B------:R-:W-:-:S04]  /*72a0*/  @P0 IMAD.WIDE.U32 R2, R4, R6, RZ ;  /* 0x0000000604020225 */ /* 0x000fc800078e00ff */
[----:B------:R-:W-:-:S04]  /*72b0*/  @P1 IMAD.WIDE.U32 R4, R4, R8, RZ ;  /* 0x0000000804041225 */ /* 0x000fc800078e00ff */
[----:B------:R-:W-:Y:S02]  /*72c0*/  @P0 IMAD.IADD R3, R3, 0x1, R7 ;  /* 0x0000000103030824 */ /* 0x000fe400078e0207 */
[----:B------:R-:W-:Y:S02]  /*72d0*/  @P1 IMAD.IADD R5, R5, 0x1, R9 ;  /* 0x0000000105051824 */ /* 0x000fe400078e0209 */
[----:B----4-:R-:W-:-:S04]  /*72e0*/  @P0 IMAD.WIDE.U32 R2, R154, R10, R2 ;  /* 0x0000000a9a020225 */ /* 0x010fc800078e0002 */
        /* <DEDUP_REMOVED lines=9> */
[----:B------:R-:W-:Y:S01]  /*7380*/  @P1 LEA.HI.X R9, R6, UR7, R3, 0x2, P3 ;  /* 0x0000000706091c11 */ /* 0x000fe200098f1403 */
[----:B------:R-:W0:Y:S02]  /*7390*/  LDC R2, c[0x0][0x448] ;  /* 0x00011200ff027b82 */ /* 0x000e240000000800 */
[----:B------:R3:W4:Y:S04]  /*73a0*/  @P0 LDG.E R7, desc[UR42][R4.64] ;  /* 0x0000002a04070981 */ /* 0x000728000c1e1900 */
[----:B------:R-:W4:Y:S01]  /*73b0*/  @P1 LDG.E R0, desc[UR42][R8.64] ;  /* 0x0000002a08001981 */ /* 0x000f22000c1e1900 */
[----:B0-----:R-:W-:-:S02]  /*73c0*/  ISETP.NE.AND P1, PT, R2, 0x1, PT ;  /* 0x000000010200780c */ /* 0x001fc40003f25270 */
[----:B------:R-:W0:Y:S11]  /*73d0*/  LDC.64 R2, c[0x0][0x9e0] ;  /* 0x00027800ff027b82 */ /* 0x000e360000000a00 */
[----:B------:R-:W1:Y:S08]  /*73e0*/  @P1 LDC R11, c[0x0][0x44c] ;  /* 0x00011300ff0b1b82 */ /* 0x000e700000000800 */
[----:B------:R-:W1:Y:S01]  /*73f0*/  @P1 LDC R10, c[0x0][0x450] ;  /* 0x00011400ff0a1b82 */ /* 0x000e620000000800 */
[----:B--2---:R-:W-:Y:S01]  /*7400*/  VIADD R6, R14, 0xbf ;  /* 0x000000bf0e067836 */ /* 0x004fe20000000000 */
[----:B---3--:R-:W-:-:S02]  /*7410*/  IADD3 R5, R15, 0x1, -R155 ;  /* 0x000000010f057810 */ /* 0x008fc40007ffe89b */
[----:B0-----:R-:W-:Y:S01]  /*7420*/  ISETP.GE.AND P2, PT, R3, 0x1, PT ;  /* 0x000000010300780c */ /* 0x001fe20003f46270 */
[----:B-1----:R-:W-:-:S05]  /*7430*/  @P1 IMAD.HI.U32 R11, R6, R11, RZ ;  /* 0x0000000b060b1227 */ /* 0x002fca00078e00ff */
[----:B------:R-:W-:-:S05]  /*7440*/  @P1 SHF.R.U32.HI R6, RZ, R10, R11 ;  /* 0x0000000aff061219 */ /* 0x000fca000001160b */
[----:B------:R-:W-:-:S04]  /*7450*/  IMAD.IADD R5, R5, 0x1, R6 ;  /* 0x0000000105057824 */ /* 0x000fc800078e0206 */
[----:B------:R-:W-:Y:S02]  /*7460*/  IMAD.IADD R4, R5, 0x1, R2 ;  /* 0x0000000105047824 */ /* 0x000fe400078e0202 */
[----:B----4-:R-:W-:-:S04]  /*7470*/  FMUL.FTZ R0, R7, R0 ;  /* 0x0000000007007220 */ /* 0x010fc80000410000 */
[----:B------:R-:W-:Y:S01]  /*7480*/  FMUL.FTZ R2, R0, UR4 ;  /* 0x0000000400027c20 */ /* 0x000fe20008410000 */
[----:B------:R-:W-:Y:S06]  /*7490*/  @!P2 BRA `(.L_x_1312) ;  /* 0x000000000048a947 */ /* 0x000fec0003800000 */
        /* <DEDUP_REMOVED lines=11> */
.L_x_1314:
[----:B------:R-:W-:-:S13]  /*7550*/  ISETP.NE.AND P0, PT, R3, 0x1, PT ;  /* 0x000000010300780c */ /* 0x000fda0003f05270 */
[----:B------:R-:W0:Y:S02]  /*7560*/  @P0 LDC.64 R6, c[0x0][0x9e8] ;  /* 0x00027a00ff060b82 */ /* 0x000e240000000a00 */
[----:B0-----:R-:W-:-:S05]  /*7570*/  @P0 IMAD.HI.U32 R6, R0, R6, RZ ;  /* 0x0000000600060227 */ /* 0x001fca00078e00ff */
[----:B------:R-:W-:-:S07]  /*7580*/  @P0 SHF.R.U32.HI R0, RZ, R7, R6 ;  /* 0x00000007ff000219 */ /* 0x000fce0000011606 */
.L_x_1315:
[----:B------:R-:W-:Y:S05]  /*7590*/  BSYNC B0 ;  /* 0x0000000000007941 */ /* 0x000fea0003800000 */
.L_x_1313:
[----:B------:R-:W-:-:S05]  /*75a0*/  IMAD R5, R0, R3, R3 ;  /* 0x0000000300057224 */ /* 0x000fca00078e0203 */
[----:B------:R-:W-:-:S07]  /*75b0*/  VIMNMX R4, R4, R5, PT ;  /* 0x0000000504047248 */ /* 0x000fce0003fe0100 */
.L_x_1312:
[----:B------:R-:W0:Y:S01]  /*75c0*/  @P1 LDC R0, c[0x0][0x44c] ;  /* 0x00011300ff001b82 */ /* 0x000e220000000800 */
[----:B------:R-:W-:Y:S01]  /*75d0*/  VIADD R4, R4, 0x7f ;  /* 0x0000007f04047836 */ /* 0x000fe20000000000 */
[----:B------:R-:W-:Y:S01]  /*75e0*/  ULDC UR4, c[0x0][0x9dc] ;  /* 0x0002770000047ab9 */ /* 0x000fe20000000800 */
[----:B------:R-:W-:-:S03]  /*75f0*/  IMAD.MOV.U32 R7, RZ, RZ, R14 ;  /* 0x000000ffff077224 */ /* 0x000fc600078e000e */
        /* <DEDUP_REMOVED lines=20> */
.L_x_1318:
[----:B------:R-:W-:-:S13]  /*7740*/  ISETP.NE.AND P0, PT, R3, 0x1, PT ;  /* 0x000000010300780c */ /* 0x000fda0003f05270 */
[----:B------:R-:W0:Y:S02]  /*7750*/  @P0 LDC.64 R6, c[0x0][0x9e8] ;  /* 0x00027a00ff060b82 */ /* 0x000e240000000a00 */
[----:B0-----:R-:W-:-:S05]  /*7760*/  @P0 IMAD.HI.U32 R6, R4, R6, RZ ;  /* 0x0000000604060227 */ /* 0x001fca00078e00ff */
[----:B------:R-:W-:-:S07]  /*7770*/  @P0 SHF.R.U32.HI R4, RZ, R7, R6 ;  /* 0x00000007ff040219 */ /* 0x000fce0000011606 */
.L_x_1319:
[----:B------:R-:W-:Y:S05]  /*7780*/  BSYNC B0 ;  /* 0x0000000000007941 */ /* 0x000fea0003800000 */
.L_x_1317:
[----:B------:R-:W-:-:S05]  /*7790*/  IMAD R3, R4, R3, RZ ;  /* 0x0000000304037224 */ /* 0x000fca00078e02ff */
[----:B------:R-:W-:-:S07]  /*77a0*/  VIMNMX R0, R0, R3, !PT ;  /* 0x0000000300007248 */ /* 0x000fce0007fe0100 */
.L_x_1316:
[----:B------:R-:W-:Y:S01]  /*77b0*/  SHF.R.S32.HI R3, RZ, 0x1f, R0 ;  /* 0x0000001fff037819 */ /* 0x000fe20000011400 */
[----:B------:R-:W-:Y:S01]  /*77c0*/  BSSY B0, `(.L_x_1320) ;  /* 0x0000027000007945 */ /* 0x000fe20003800000 */
[----:B------:R-:W-:Y:S02]  /*77d0*/  IMAD.MOV.U32 R89, RZ, RZ, RZ ;  /* 0x000000ffff597224 */ /* 0x000fe400078e00ff */
[----:B------:R-:W-:-:S04]  /*77e0*/  LEA.HI R3, R3, R0, RZ, 0x7 ;  /* 0x0000000003037211 */ /* 0x000fc800078f38ff */
[----:B------:R-:W-:-:S04]  /*77f0*/  SHF.R.S32.HI R3, RZ, 0x7, R3 ;  /* 0x00000007ff037819 */ /* 0x000fc80000011403 */
[----:B------:R-:W-:-:S04]  /*7800*/  VIMNMX R9, RZ, R3, !PT ;  /* 0x00000003ff097248 */ /* 0x000fc80007fe0100 */
[----:B------:R-:W-:-:S13]  /*7810*/  ISETP.GT.AND P0, PT, R8, R9, PT ;  /* 0x000000090800720c */ /* 0x000fda0003f04270 */
[----:B------:R-:W-:Y:S05]  /*7820*/  @!P0 BRA `(.L_x_1321) ;  /* 0x0000000000808947 */ /* 0x000fea0003800000 */
[----:B------:R-:W2:Y:S01]  /*7830*/  LDL R4, [R1+0x60] ;  /* 0x0000600001047983 */ /* 0x000ea20000100800 */
[----:B------:R-:W-:Y:S01]  /*7840*/  ULDC UR4, c[0x0][0x9f0] ;  /* 0x00027c0000047ab9 */ /* 0x000fe20000000800 */
[----:B--2---:R-:W-:-:S04]  /*7850*/  ISETP.NE.AND P0, PT, R4, RZ, PT ;  /* 0x000000ff0400720c */ /* 0x004fc80003f05270 */
[----:B------:R-:W-:-:S04]  /*7860*/  SEL R11, R4, UR4, P0 ;  /* 0x00000004040b7c07 */ /* 0x000fc80008000000 */
[-C--:B------:R-:W-:Y:S02]  /*7870*/  IABS R6, R11.reuse ;  /* 0x0000000b00067213 */ /* 0x080fe40000000000 */
[----:B------:R-:W-:Y:S02]  /*7880*/  IADD3 R0, R11, -0x1, R8 ;  /* 0xffffffff0b007810 */ /* 0x000fe40007ffe008 */
[----:B------:R-:W0:Y:S01]  /*7890*/  I2F.RP R3, R6 ;  /* 0x0000000600037306 */ /* 0x000e220000209400 */
[----:B------:R-:W-:Y:S02]  /*78a0*/  IABS R12, R11 ;  /* 0x0000000b000c7213 */ /* 0x000fe40000000000 */
[----:B------:R-:W-:-:S05]  /*78b0*/  IMAD.IADD R0, R0, 0x1, -R9 ;  /* 0x0000000100007824 */ /* 0x000fca00078e0a09 */
        /* <DEDUP_REMOVED lines=10> */
[----:B------:R-:W-:-:S04]  /*7960*/  IMAD.HI.U32 R5, R5, R7, R4 ;  /* 0x0000000705057227 */ /* 0x000fc800078e0004 */
        /* <DEDUP_REMOVED lines=12> */
.L_x_1321:
[----:B------:R-:W-:Y:S05]  /*7a30*/  BSYNC B0 ;  /* 0x0000000000007941 */ /* 0x000fea0003800000 */
.L_x_1320:
[----:B------:R-:W2:Y:S01]  /*7a40*/  LDL R0, [R1+0x70] ;  /* 0x0000700001007983 */ /* 0x000ea20000100800 */
[----:B------:R-:W-:Y:S02]  /*7a50*/  PLOP3.LUT P0, PT, PT, PT, PT, 0x80, 0x0 ;  /* 0x000000000000781c */ /* 0x000fe40003f0f070 */
        /* <DEDUP_REMOVED lines=24> */
[----:B------:R-:W-:Y:S01]  /*7be0*/  CS2R R130, SRZ ;  /* 0x0000000000827805 */ /* 0x000fe2000001ff00 */
[----:B--2---:R-:W-:Y:S02]  /*7bf0*/  IMAD R3, R0, R89, R9 ;  /* 0x0000005900037224 */ /* 0x004fe400078e0209 */
[----:B------:R-:W-:-:S03]  /*7c00*/  IMAD.MOV.U32 R0, RZ, RZ, RZ ;  /* 0x000000ffff007224 */ /* 0x000fc600078e00ff */
[----:B------:R0:W-:Y:S01]  /*7c10*/  STL [R1+0x44], R3 ;  /* 0x0000440301007387 */ /* 0x0001e20000100800 */
[----:B------:R-:W-:-:S04]  /*7c20*/  VIADDMNMX R89, R3, R89, R8, PT ;  /* 0x0000005903597246 */ /* 0x000fc80003800108 */
        /* <DEDUP_REMOVED lines=34> */
.L_x_1324:
[----:B------:R-:W-:Y:S05]  /*7e50*/  BSYNC B6 ;  /* 0x0000000000067941 */ /* 0x000fea0003800000 */
.L_x_1323:
        /* <DEDUP_REMOVED lines=13> */
.L_x_1328:
[----:B-1----:R1:W2:Y:S02]  /*7f30*/  SYNCS.PHASECHK.TRANS64.TRYWAIT P0, [R16+URZ+0x19c00], R3 ;  /* 0x019c0003100075a7 */ /* 0x0022a4000800017f */
[----:B--2---:R-:W-:Y:S05]  /*7f40*/  @!P0 NANOSLEEP.SYNCS 0x989680 ;  /* 0x009896800000895d */ /* 0x004fea0003900000 */
[----:B------:R-:W2:Y:S02]  /*7f50*/  @!P0 SYNCS.PHASECHK.TRANS64 P0, [R16+URZ+0x19c00], R3 ;  /* 0x019c0003100085a7 */ /* 0x000ea4000800007f */
[----:B--2---:R-:W-:Y:S05]  /*7f60*/  @!P0 BRA `(.L_x_1328) ;  /* 0xfffffffc00f08947 */ /* 0x004fea000383ffff */
.L_x_1327:
[----:B------:R-:W-:Y:S05]  /*7f70*/  BSYNC B0 ;  /* 0x0000000000007941 */ /* 0x000fea0003800000 */
.L_x_1326:
[----:B------:R-:W-:Y:S05]  /*7f80*/  BRA `(.L_x_1329) ;  /* 0x0000004400847947 */ /* 0x000fea0003800000 */
.L_x_1325:
[----:B------:R-:W-:Y:S01]  /*7f90*/  LOP3.LUT P0, RZ, R26, 0x9f, RZ, 0xc0, !PT ;  /* 0x0000009f1aff7812 */ /* 0x000fe2000780c0ff */
[----:B------:R-:W-:Y:S01]  /*7fa0*/  ULDC.64 UR4, c[0x0][0x3f8] ;  /* 0x0000fe0000047ab9 */ /* 0x000fe20000000a00 */
[----:B-----5:R-:W-:Y:S01]  /*7fb0*/  SHF.R.S32.HI R0, RZ, 0x1f, R24 ;  /* 0x0000001fff007819 */ /* 0x020fe20000011418 */
[----:B------:R-:W-:Y:S01]  /*7fc0*/  ULDC.64 UR6, c[0x0][0x408] ;  /* 0x0001020000067ab9 */ /* 0x000fe20000000a00 */
[----:B------:R-:W-:Y:S01]  /*7fd0*/  IMAD.WIDE.U32 R26, R24, UR4, RZ ;  /* 0x00000004181a7c25 */ /* 0x000fe2000f8e00ff */
[----:B------:R-:W-:Y:S03]  /*7fe0*/  BSSY B6, `(.L_x_1330) ;  /* 0x0000019000067945 */ /* 0x000fe60003800000 */
[C---:B------:R-:W-:Y:S02]  /*7ff0*/  IMAD R3, R0.reuse, UR4, RZ ;  /* 0x0000000400037c24 */ /* 0x040fe4000f8e02ff */
[----:B------:R-:W-:-:S02]  /*8000*/  IMAD R5, R0, UR6, RZ ;  /* 0x0000000600057c24 */ /* 0x000fc4000f8e02ff */
[C---:B------:R-:W-:Y:S02]  /*8010*/  IMAD R3, R24.reuse, UR5, R3 ;  /* 0x0000000518037c24 */ /* 0x040fe4000f8e0203 */
[C---:B------:R-:W-:Y:S02]  /*8020*/  IMAD R5, R24.reuse, UR7, R5 ;  /* 0x0000000718057c24 */ /* 0x040fe4000f8e0205 */
[----:B------:R-:W-:-:S04]  /*8030*/  IMAD.WIDE.U32 R24, R24, UR6, RZ ;  /* 0x0000000618187c25 */ /* 0x000fc8000f8e00ff */
[----:B------:R-:W-:Y:S02]  /*8040*/  IMAD.IADD R29, R3, 0x1, R27 ;  /* 0x00000001031d7824 */ /* 0x000fe400078e021b */
        /* <DEDUP_REMOVED lines=18> */
.L_x_1331:
[----:B------:R-:W-:Y:S05]  /*8170*/  BSYNC B6 ;  /* 0x0000000000067941 */ /* 0x000fea0003800000 */
.L_x_1330:
[----:B------:R-:W0:Y:S01]  /*8180*/  S2R R20, SR_TID.X ;  /* 0x0000000000147919 */ /* 0x000e220000002100 */
[----:B------:R-:W-:Y:S01]  /*8190*/  ULDC.U8 UR4, c[0x0][0x410] ;  /* 0x0001040000047ab9 */ /* 0x000fe20000000000 */
[----:B------:R-:W2:Y:S01]  /*81a0*/  LDL R21, [R1+0x20] ;  /* 0x0000200001157983 */ /* 0x000ea20000100800 */
[----:B0-----:R-:W-:-:S03]  /*81b0*/  VIADD R28, R20, 0xffffff80 ;  /* 0xffffff80141c7836 */ /* 0x001fc60000000000 */
[----:B------:R-:W3:Y:S01]  /*81c0*/  LDL R20, [R1+0x48] ;  /* 0x0000480001147983 */ /* 0x000ee20000100800 */
[----:B------:R-:W-:Y:S02]  /*81d0*/  ISETP.NE.AND P0, PT, RZ, UR4, PT ;  /* 0x00000004ff007c0c */ /* 0x000fe4000bf05270 */
[----:B------:R-:W-:Y:S01]  /*81e0*/  LEA.HI R38, R28, R28, RZ, 0x1 ;  /* 0x0000001c1c267211 */ /* 0x000fe200078f08ff */
[----:B------:R-:W-:Y:S03]  /*81f0*/  BSSY B0, `(.L_x_1332) ;  /* 0x0000432000007945 */ /* 0x000fe60003800000 */
[----:B------:R-:W-:-:S05]  /*8200*/  SHF.R.S32.HI R38, RZ, 0x1, R38 ;  /* 0x00000001ff267819 */ /* 0x000fca0000011426 */
[----:B--2---:R-:W-:Y:S02]  /*8210*/  IMAD.IADD R10, R38, 0x1, R21 ;  /* 0x00000001260a7824 */ /* 0x004fe400078e0215 */
[----:B---3--:R-:W-:Y:S01]  /*8220*/  IMAD.IADD R37, R16, 0x1, R20 ;  /* 0x0000000110257824 */ /* 0x008fe200078e0214 */
[----:B------:R-:W-:Y:S06]  /*8230*/  @!P0 BRA `(.L_x_1333) ;  /* 0x0000001c00408947 */ /* 0x000fec0003800000 */
[----:B------:R-:W0:Y:S01]  /*8240*/  LDC R20, c[0x0][0x448] ;  /* 0x00011200ff147b82 */ /* 0x000e220000000800 */
[----:B------:R-:W-:Y:S01]  /*8250*/  IMAD.MOV.U32 R5, RZ, RZ, R10 ;  /* 0x000000ffff057224 */ /* 0x000fe200078e000a */
[----:B------:R-:W-:Y:S01]  /*8260*/  ULDC.64 UR4, c[0x0][0x3f8] ;  /* 0x0000fe0000047ab9 */ /* 0x000fe20000000a00 */
[----:B------:R-:W-:Y:S01]  /*8270*/  IMAD.MOV.U32 R6, RZ, RZ, R26 ;  /* 0x000000ffff067224 */ /* 0x000fe200078e001a */
[----:B------:R-:W-:Y:S01]  /*8280*/  ULDC.64 UR6, c[0x0][0x408] ;  /* 0x0001020000067ab9 */ /* 0x000fe20000000a00 */
[----:B------:R-:W-:Y:S01]  /*8290*/  IMAD.MOV.U32 R8, RZ, RZ, R24 ;  /* 0x000000ffff087224 */ /* 0x000fe200078e0018 */
[----:B------:R-:W-:Y:S01]  /*82a0*/  ULDC.64 UR8, c[0x0][0x400] ;  /* 0x0001000000087ab9 */ /* 0x000fe20000000a00 */
[----:B------:R-:W-:Y:S01]  /*82b0*/  IMAD.MOV.U32 R9, RZ, RZ, R31 ;  /* 0x000000ffff097224 */ /* 0x000fe200078e001f */
[----:B0-----:R-:W-:-:S13]  /*82c0*/  ISETP.NE.AND P0, PT, R20, 0x1, PT ;  /* 0x000000011400780c */ /* 0x001fda0003f05270 */
[----:B------:R-:W0:Y:S08]  /*82d0*/  @P0 LDC R3, c[0x0][0x44c] ;  /* 0x00011300ff030b82 */ /* 0x000e300000000800 */
[----:B------:R-:W1:Y:S01]  /*82e0*/  @P0 LDC R7, c[0x0][0x450] ;  /* 0x00011400ff070b82 */ /* 0x000e620000000800 */
[----:B0-----:R-:W-:-:S05]  /*82f0*/  @P0 IMAD.HI.U32 R0, R10, R3, RZ ;  /* 0x000000030a000227 */ /* 0x001fca00078e00ff */
[----:B-1----:R-:W-:Y:S01]  /*8300*/  @P0 SHF.R.U32.HI R5, RZ, R7, R0 ;  /* 0x00000007ff050219 */ /* 0x002fe20000011600 */
[----:B------:R-:W-:-:S03]  /*8310*/  IMAD.MOV.U32 R7, RZ, RZ, R29 ;  /* 0x000000ffff077224 */ /* 0x000fc600078e001d */
[----:B------:R-:W-:Y:S01]  /*8320*/  SHF.R.S32.HI R0, RZ, 0x1f, R5 ;  /* 0x0000001fff007819 */ /* 0x000fe20000011405 */
[----:B------:R-:W-:-:S04]  /*8330*/  IMAD.WIDE.U32 R6, R5, UR4, R6 ;  /* 0x0000000405067c25 */ /* 0x000fc8000f8e0006 */
[----:B------:R-:W-:Y:S02]  /*8340*/  IMAD R4, R0, UR4, RZ ;  /* 0x0000000400047c24 */ /* 0x000fe4000f8e02ff */
[----:B------:R-:W-:-:S04]  /*8350*/  IMAD.WIDE.U32 R8, R5, UR6, R8 ;  /* 0x0000000605087c25 */ /* 0x000fc8000f8e0008 */
[----:B------:R-:W-:Y:S02]  /*8360*/  IMAD R0, R0, UR6, RZ ;  /* 0x0000000600007c24 */ /* 0x000fe4000f8e02ff */
[C---:B------:R-:W-:Y:S01]  /*8370*/  IMAD R13, R5.reuse, UR5, R4 ;  /* 0x00000005050d7c24 */ /* 0x040fe2000f8e0204 */
[----:B------:R-:W-:Y:S01]  /*8380*/  ULDC.64 UR4, c[0x0][0x3e8] ;  /* 0x0000fa0000047ab9 */ /* 0x000fe20000000a00 */
[----:B------:R-:W-:Y:S01]  /*8390*/  IMAD R11, R5, UR7, R0 ;  /* 0x00000007050b7c24 */ /* 0x000fe2000f8e0200 */
[----:B------:R-:W-:Y:S01]  /*83a0*/  IADD3 R3, P0, R6, UR4, RZ ;  /* 0x0000000406037c10 */ /* 0x000fe2000ff1e0ff */
[----:B------:R-:W-:Y:S01]  /*83b0*/  UMOV UR4, 0xffffffff ;  /* 0xffffffff00047882 */ /* 0x000fe20000000000 */
[----:B------:R-:W-:Y:S02]  /*83c0*/  IADD3 R5, P1, R8, UR8, RZ ;  /* 0x0000000808057c10 */ /* 0x000fe4000ff3e0ff */
[----:B------:R-:W-:Y:S02]  /*83d0*/  IADD3.X R13, R7, UR5, R13, P0, !PT ;  /* 0x00000005070d7c10 */ /* 0x000fe400087fe40d */
[----:B------:R-:W-:Y:S01]  /*83e0*/  IADD3.X R4, R9, UR9, R11, P1, !PT ;  /* 0x0000000909047c10 */ /* 0x000fe20008ffe40b */
[----:B------:R-:W-:Y:S08]  /*83f0*/  BRA.DIV UR4, `(.L_x_1334) ;  /* 0x000001c204507947 */ /* 0x000ff0000b800000 */
[----:B------:R0:W1:Y:S04]  /*8400*/  SHFL.IDX PT, R0, R13, RZ, 0x1e1f ;  /* 0x001e1fff0d007589 */ /* 0x00006800000e0000 */
[----:B------:R-:W2:Y:S04]  /*8410*/  SHFL.IDX PT, R3, R3, RZ, 0x1e1f ;  /* 0x001e1fff03037589 */ /* 0x000ea800000e0000 */
[----:B------:R-:W3:Y:S04]  /*8420*/  SHFL.IDX PT, R4, R4, RZ, 0x1e1f ;  /* 0x001e1fff04047589 */ /* 0x000ee800000e0000 */
[----:B------:R0:W4:Y:S02]  /*8430*/  SHFL.IDX PT, R14, R5, RZ, 0x1e1f ;  /* 0x001e1fff050e7589 */ /* 0x00012400000e0000 */
.L_x_1638:
[----:B------:R-:W5:Y:S01]  /*8440*/  LDL R6, [R1+0x68] ;  /* 0x0000680001067983 */ /* 0x000f620000100800 */
[----:B------:R-:W-:Y:S01]  /*8450*/  IMAD R39, R155, R20, RZ ;  /* 0x000000149b277224 */ /* 0x000fe200078e02ff */
[----:B------:R-:W-:Y:S01]  /*8460*/  BSSY B1, `(.L_x_1335) ;  /* 0x000002f000017945 */ /* 0x000fe20003800000 */
[----:B------:R-:W-:Y:S02]  /*8470*/  CS2R R24, SRZ ;  /* 0x0000000000187805 */ /* 0x000fe4000001ff00 */
[----:B0-----:R-:W-:Y:S02]  /*8480*/  CS2R R12, SRZ ;  /* 0x00000000000c7805 */ /* 0x001fe4000001ff00 */
[----:B------:R-:W-:Y:S02]  /*8490*/  CS2R R8, SRZ ;  /* 0x0000000000087805 */ /* 0x000fe4000001ff00 */
[----:B------:R-:W-:Y:S02]  /*84a0*/  ISETP.GE.AND P0, PT, R10, R39, PT ;  /* 0x000000270a00720c */ /* 0x000fe40003f06270 */
[----:B------:R-:W-:-:S02]  /*84b0*/  CS2R R26, SRZ ;  /* 0x00000000001a7805 */ /* 0x000fc4000001ff00 */
        /* <DEDUP_REMOVED lines=9> */
[----:B------:R-:W3:Y:S04]  /*8550*/  LDL.64 R28, [R1+0x10] ;  /* 0x00001000011c7983 */ /* 0x000ee80000100a00 */
[----:B------:R-:W4:Y:S01]  /*8560*/  LDL R15, [R1+0x38] ;  /* 0x00003800010f7983 */ /* 0x000f220000100800 */
[----:B------:R-:W-:Y:S02]  /*8570*/  CS2R R20, SRZ ;  /* 0x0000000000147805 */ /* 0x000fe4000001ff00 */
[----:B------:R-:W-:Y:S02]  /*8580*/  CS2R R12, SRZ ;  /* 0x00000000000c7805 */ /* 0x000fe4000001ff00 */
[----:B------:R-:W-:Y:S02]  /*8590*/  CS2R R26, SRZ ;  /* 0x00000000001a7805 */ /* 0x000fe4000001ff00 */
[----:B------:R-:W-:-:S02]  /*85a0*/  CS2R R24, SRZ ;  /* 0x0000000000187805 */ /* 0x000fc4000001ff00 */
[----:B------:R-:W-:Y:S02]  /*85b0*/  CS2R R10, SRZ ;  /* 0x00000000000a7805 */ /* 0x000fe4000001ff00 */
[----:B--2---:R-:W-:Y:S02]  /*85c0*/  ISETP.GE.AND P2, PT, R34, UR4, PT ;  /* 0x0000000422007c0c */ /* 0x004fe4000bf46270 */
[----:B------:R-:W-:Y:S02]  /*85d0*/  SHF.R.S32.HI R7, RZ, 0x1f, R34 ;  /* 0x0000001fff077819 */ /* 0x000fe40000011422 */
[----:B---3--:R-:W-:Y:S02]  /*85e0*/  ISETP.GE.AND P1, PT, R28, UR4, PT ;  /* 0x000000041c007c0c */ /* 0x008fe4000bf26270 */
[----:B----4-:R-:W-:Y:S02]  /*85f0*/  ISETP.GE.AND P0, PT, R15, UR4, PT ;  /* 0x000000040f007c0c */ /* 0x010fe4000bf06270 */
[----:B------:R-:W-:-:S05]  /*8600*/  SHF.R.S32.HI R9, RZ, 0x1f, R15 ;  /* 0x0000001fff097819 */ /* 0x000fca000001140f */
[CC--:B------:R-:W-:Y:S02]  /*8610*/  @!P2 IADD3 R32, P6, R34.reuse, R3.reuse, RZ ;  /* 0x000000032220a210 */ /* 0x0c0fe40007fde0ff */
[-C--:B------:R-:W-:Y:S02]  /*8620*/  @!P2 IADD3 R34, P5, R34, R14.reuse, RZ ;  /* 0x0000000e2222a210 */ /* 0x080fe40007fbe0ff */
[-C--:B------:R-:W-:Y:S01]  /*8630*/  @!P1 IADD3 R30, P3, R28, R3.reuse, RZ ;  /* 0x000000031c1e9210 */ /* 0x080fe20007f7e0ff */
[--C-:B-1----:R-:W-:Y:S02]  /*8640*/  @!P2 IMAD.X R33, R0, 0x1, R7.reuse, P6 ;  /* 0x000000010021a824 */ /* 0x102fe400030e0607 */
[----:B------:R-:W-:Y:S01]  /*8650*/  @!P2 IMAD.X R35, R4, 0x1, R7, P5 ;  /* 0x000000010423a824 */ /* 0x000fe200028e0607 */
[C---:B------:R-:W-:Y:S02]  /*8660*/  @!P0 IADD3 R6, P4, R15.reuse, R3, RZ ;  /* 0x000000030f068210 */ /* 0x040fe40007f9e0ff */
[----:B------:R-:W-:Y:S01]  /*8670*/  @!P1 SHF.R.S32.HI R3, RZ, 0x1f, R28 ;  /* 0x0000001fff039819 */ /* 0x000fe2000001141c */
[----:B------:R0:W5:Y:S01]  /*8680*/  @!P2 LD.E.64 R20, desc[UR42][R32.64] ;  /* 0x0000002a2014a980 */ /* 0x000162000c101b00 */
[-C--:B------:R-:W-:Y:S01]  /*8690*/  @!P1 IADD3 R28, P6, R28, R14.reuse, RZ ;  /* 0x0000000e1c1c9210 */ /* 0x080fe20007fde0ff */
[C---:B------:R-:W-:Y:S01]  /*86a0*/  @!P0 IMAD.X R7, R0.reuse, 0x1, R9, P4 ;  /* 0x0000000100078824 */ /* 0x040fe200020e0609 */
[----:B------:R-:W-:Y:S01]  /*86b0*/  @!P0 IADD3 R14, P5, R15, R14, RZ ;  /* 0x0000000e0f0e8210 */ /* 0x000fe20007fbe0ff */
[--C-:B------:R-:W-:Y:S01]  /*86c0*/  @!P1 IMAD.X R31, R0, 0x1, R3.reuse, P3 ;  /* 0x00000001001f9824 */ /* 0x100fe200018e0603 */
[----:B------:R0:W5:Y:S01]  /*86d0*/  @!P2 LD.E.64 R12, desc[UR42][R34.64] ;  /* 0x0000002a220ca980 */ /* 0x000162000c101b00 */
[----:B------:R-:W-:-:S02]  /*86e0*/  @!P1 IMAD.X R29, R4, 0x1, R3, P6 ;  /* 0x00000001041d9824 */ /* 0x000fc400030e0603 */
[----:B------:R-:W-:Y:S01]  /*86f0*/  @!P0 IMAD.X R15, R4, 0x1, R9, P5 ;  /* 0x00000001040f8824 */ /* 0x000fe200028e0609 */
[----:B------:R-:W-:Y:S01]  /*8700*/  CS2R R8, SRZ ;  /* 0x0000000000087805 */ /* 0x000fe2000001ff00 */
[----:B------:R0:W5:Y:S04]  /*8710*/  @!P1 LD.E.64 R26, desc[UR42][R30.64] ;  /* 0x0000002a1e1a9980 */ /* 0x000168000c101b00 */
[----:B------:R0:W5:Y:S04]  /*8720*/  @!P1 LD.E.64 R24, desc[UR42][R28.64] ;  /* 0x0000002a1c189980 */ /* 0x000168000c101b00 */
[----:B------:R0:W5:Y:S04]  /*8730*/  @!P0 LD.E.64 R10, desc[UR42][R6.64] ;  /* 0x0000002a060a8980 */ /* 0x000168000c101b00 */
[----:B------:R0:W5:Y:S02]  /*8740*/  @!P0 LD.E.64 R8, desc[UR42][R14.64] ;  /* 0x0000002a0e088980 */ /* 0x000164000c101b00 */
.L_x_1336:
[----:B------:R-:W-:Y:S05]  /*8750*/  BSYNC B1 ;  /* 0x0000000000017941 */ /* 0x000fea0003800000 */
.L_x_1335:
[----:B-1----:R-:W2:Y:S01]  /*8760*/  LDL.LU R0, [R1+0x54] ;  /* 0x0000540001007983 */ /* 0x002ea20000300800 */
[----:B------:R-:W1:Y:S01]  /*8770*/  SYNCS.PHASECHK.TRANS64.TRYWAIT P0, [R16+URZ+0x19c00], R5 ;  /* 0x019c0005100075a7 */ /* 0x000e62000800017f */
[----:B------:R-:W-:Y:S01]  /*8780*/  BSSY B1, `(.L_x_1337) ;  /* 0x0000005000017945 */ /* 0x000fe20003800000 */
[----:B--2---:R-:W-:-:S05]  /*8790*/  IMAD R0, R0, -0xc0, R39 ;  /* 0xffffff4000007824 */ /* 0x004fca00078e0227 */
[----:B------:R-:W-:-:S04]  /*87a0*/  VIMNMX R0, R0, 0xc0, PT ;  /* 0x000000c000007848 */ /* 0x000fc80003fe0100 */
[----:B------:R-:W-:Y:S01]  /*87b0*/  ISETP.GE.AND P1, PT, R38, R0, PT ;  /* 0x000000002600720c */ /* 0x000fe20003f26270 */
[----:B-1----:R-:W-:-:S12]  /*87c0*/  @!P0 BRA `(.L_x_1338) ;  /* 0x000001bc00c88947 */ /* 0x002fd80003800000 */
.L_x_1639:
[----:B------:R-:W-:Y:S05]  /*87d0*/  BSYNC B1 ;  /* 0x0000000000017941 */ /* 0x000fea0003800000 */
.L_x_1337:
[----:B------:R-:W-:Y:S05]  /*87e0*/  @P1 BRA `(.L_x_1339) ;  /* 0x0000003c00481947 */ /* 0x000fea0003800000 */
[----:B0-----:R-:W2:Y:S01]  /*87f0*/  LDL.64 R6, [R1+0x10] ;  /* 0x0000100001067983 */ /* 0x001ea20000100a00 */
[----:B------:R-:W2:Y:S03]  /*8800*/  LDC R0, c[0x0][0x3f4] ;  /* 0x0000fd00ff007b82 */ /* 0x000ea60000000800 */
[----:B---3--:R-:W3:Y:S04]  /*8810*/  LDL R4, [R1+0x34] ;  /* 0x0000340001047983 */ /* 0x008ee80000100800 */
[----:B------:R-:W4:Y:S01]  /*8820*/  LDL R3, [R1+0x38] ;  /* 0x0000380001037983 */ /* 0x000f220000100800 */
[----:B------:R-:W-:Y:S01]  /*8830*/  BSSY B1, `(.L_x_1340) ;  /* 0x000007b000017945 */ /* 0x000fe20003800000 */
[----:B--2---:R-:W-:-:S02]  /*8840*/  ISETP.GE.AND P0, PT, R6, R0, PT ;  /* 0x000000000600720c */ /* 0x004fc40003f06270 */
[-C--:B---3--:R-:W-:Y:S02]  /*8850*/  ISETP.GE.AND P1, PT, R4, R0.reuse, PT ;  /* 0x000000000400720c */ /* 0x088fe40003f26270 */
[----:B----4-:R-:W-:-:S09]  /*8860*/  ISETP.GE.AND P2, PT, R3, R0, PT ;  /* 0x000000000300720c */ /* 0x010fd20003f46270 */
[----:B------:R-:W-:Y:S05]  /*8870*/  @P0 BRA `(.L_x_1341) ;  /* 0x0000000400d80947 */ /* 0x000fea0003800000 */
[----:B-1----:R-:W0:Y:S01]  /*8880*/  LDS.128 R4, [R37+0xf000] ;  /* 0x00f0000025047984 */ /* 0x002e220000000c00 */
[----:B-----5:R-:W-:Y:S02]  /*8890*/  SHF.R.U32.HI R15, RZ, 0x8, R27 ;  /* 0x00000008ff0f7819 */ /* 0x020fe4000001161b */
[----:B------:R-:W-:Y:S02]  /*88a0*/  LOP3.LUT R14, R27, 0xff, RZ, 0xc0, !PT ;  /* 0x000000ff1b0e7812 */ /* 0x000fe400078ec0ff */
[----:B------:R-:W-:Y:S02]  /*88b0*/  LOP3.LUT R15, R15, 0xff, RZ, 0xc0, !PT ;  /* 0x000000ff0f0f7812 */ /* 0x000fe400078ec0ff */
[----:B------:R-:W-:Y:S02]  /*88c0*/  SHF.R.U32.HI R31, RZ, 0x8, R25 ;  /* 0x00000008ff1f7819 */ /* 0x000fe40000011619 */
[----:B------:R-:W-:Y:S02]  /*88d0*/  PRMT R14, R15, 0x7604, R14 ;  /* 0x000076040f0e7816 */ /* 0x000fe4000000000e */
[----:B------:R-:W-:-:S02]  /*88e0*/  SHF.R.U32.HI R32, RZ, 0x10, R27 ;  /* 0x00000010ff207819 */ /* 0x000fc4000001161b */
[----:B------:R-:W-:Y:S02]  /*88f0*/  SHF.R.U32.HI R15, RZ, 0x8, R24 ;  /* 0x00000008ff0f7819 */ /* 0x000fe40000011618 */
[----:B------:R-:W-:Y:S02]  /*8900*/  LOP3.LUT R28, R25, 0xff, RZ, 0xc0, !PT ;  /* 0x000000ff191c7812 */ /* 0x000fe400078ec0ff */
[----:B------:R-:W-:Y:S02]  /*8910*/  LOP3.LUT R31, R31, 0xff, RZ, 0xc0, !PT ;  /* 0x000000ff1f1f7812 */ /* 0x000fe400078ec0ff */
[----:B------:R-:W-:Y:S02]  /*8920*/  SHF.R.U32.HI R30, RZ, 0x10, R25 ;  /* 0x00000010ff1e7819 */ /* 0x000fe40000011619 */
[----:B------:R-:W-:Y:S02]  /*8930*/  SHF.R.U32.HI R3, RZ, 0x8, R26 ;  /* 0x00000008ff037819 */ /* 0x000fe4000001161a */
[----:B------:R-:W-:Y:S01]  /*8940*/  LOP3.LUT R29, R15, 0xff, RZ, 0xc0, !PT ;  /* 0x000000ff0f1d7812 */ /* 0x000fe200078ec0ff */
[----:B------:R-:W-:Y:S01]  /*8950*/  IMAD.U32 R15, R32, 0x10000, RZ ;  /* 0x00010000200f7824 */ /* 0x000fe200078e00ff */
[----:B------:R-:W-:Y:S01]  /*8960*/  PRMT R28, R31, 0x7604, R28 ;  /* 0x000076041f1c7816 */ /* 0x000fe2000000001c */
[----:B------:R-:W-:Y:S01]  /*8970*/  IMAD.U32 R31, R30, 0x10000, RZ ;  /* 0x000100001e1f7824 */ /* 0x000fe200078e00ff */
[----:B------:R-:W-:-:S02]  /*8980*/  LOP3.LUT R0, R26, 0xff, RZ, 0xc0, !PT ;  /* 0x000000ff1a007812 */ /* 0x000fc400078ec0ff */
[----:B------:R-:W-:Y:S02]  /*8990*/  LOP3.LUT R3, R3, 0xff, RZ, 0xc0, !PT ;  /* 0x000000ff03037812 */ /* 0x000fe400078ec0ff */
[----:B------:R-:W-:Y:S02]  /*89a0*/  LOP3.LUT R15, R14, 0xff0000, R15, 0xf8, !PT ;  /* 0x00ff00000e0f7812 */ /* 0x000fe400078ef80f */
[----:B------:R-:W-:Y:S02]  /*89b0*/  PRMT R3, R3, 0x7604, R0 ;  /* 0x0000760403037816 */ /* 0x000fe40000000000 */
[----:B------:R-:W-:Y:S02]  /*89c0*/  LOP3.LUT R0, R24, 0xff, RZ, 0xc0, !PT ;  /* 0x000000ff18007812 */ /* 0x000fe400078ec0ff */
[----:B------:R-:W-:Y:S02]  /*89d0*/  LOP3.LUT R31, R28, 0xff0000, R31, 0xf8, !PT ;  /* 0x00ff00001c1f7812 */ /* 0x000fe400078ef81f */
[----:B------:R-:W-:-:S02]  /*89e0*/  PRMT R29, R29, 0x7604, R0 ;  /* 0x000076041d1d7816 */ /* 0x000fc40000000000 */
[----:B------:R-:W-:Y:S02]  /*89f0*/  LOP3.LUT R31, R31, 0xff000000, R25, 0xf8, !PT ;  /* 0xff0000001f1f7812 */ /* 0x000fe400078ef819 */
[----:B------:R-:W-:Y:S02]  /*8a00*/  LOP3.LUT R27, R15, 0xff000000, R27, 0xf8, !PT ;  /* 0xff0000000f1b7812 */ /* 0x000fe400078ef81b */
[----:B------:R-:W-:Y:S02]  /*8a10*/  LOP3.LUT R3, R3, 0xff0000, R26, 0xf8, !PT ;  /* 0x00ff000003037812 */ /* 0x000fe400078ef81a */
[-C--:B0-----:R-:W-:Y:S02]  /*8a20*/  F2FP.F16.E4M3.UNPACK_B R0, R6.reuse.H1 ;  /* 0x00000006ff00723e */ /* 0x081fe400030006ff */
[----:B------:R-:W-:Y:S02]  /*8a30*/  LOP3.LUT R29, R29, 0xff0000, R24, 0xf8, !PT ;  /* 0x00ff00001d1d7812 */ /* 0x000fe400078ef818 */
[----:B------:R-:W-:Y:S01]  /*8a40*/  F2FP.F16.E4M3.UNPACK_B R32, R31 ;  /* 0x0000001fff20723e */ /* 0x000fe200020006ff */
[--C-:B------:R-:W-:Y:S01]  /*8a50*/  HADD2.F32 R15, -RZ, R0.reuse.H1_H1 ;  /* 0x30000000ff0f7230 */ /* 0x100fe20000004100 */
[----:B------:R-:W-:Y:S01]  /*8a60*/  F2FP.F16.E4M3.UNPACK_B R28, R27 ;  /* 0x0000001bff1c723e */ /* 0x000fe200020006ff */
[----:B------:R-:W-:Y:S01]  /*8a70*/  HADD2.F32 R14, -RZ, R0.H0_H0 ;  /* 0x20000000ff0e7230 */ /* 0x000fe20000004100 */
[----:B------:R-:W-:Y:S01]  /*8a80*/  LOP3.LUT R26, R3, 0xff000000, R26, 0xf8, !PT ;  /* 0xff000000031a7812 */ /* 0x000fe200078ef81a */
[----:B------:R-:W-:Y:S01]  /*8a90*/  HADD2.F32 R33, -RZ, R32.H1_H1 ;  /* 0x30000020ff217230 */ /* 0x000fe20000004100 */
[----:B------:R-:W-:Y:S01]  /*8aa0*/  LOP3.LUT R30, R29, 0xff000000, R24, 0xf8, !PT ;  /* 0xff0000001d1e7812 */ /* 0x000fe200078ef818 */
[----:B------:R-:W-:Y:S01]  /*8ab0*/  HADD2.F32 R29, -RZ, R28.H1_H1 ;  /* 0x3000001cff1d7230 */ /* 0x000fe20000004100 */
[----:B------:R-:W-:Y:S01]  /*8ac0*/  F2FP.F16.E4M3.UNPACK_B R3, R6 ;  /* 0x00000006ff03723e */ /* 0x000fe200020006ff */
[----:B------:R-:W-:Y:S01]  /*8ad0*/  HADD2.F32 R32, -RZ, R32.H0_H0 ;  /* 0x20000020ff207230 */ /* 0x000fe20000004100 */
[----:B------:R-:W-:Y:S01]  /*8ae0*/  F2FP.F16.E4M3.UNPACK_B R24, R7 ;  /* 0x00000007ff18723e */ /* 0x000fe200020006ff */
[C---:B------:R-:W-:Y:S01]  /*8af0*/  FMUL.FTZ R35, R15.reuse, R33 ;  /* 0x000000210f237220 */ /* 0x040fe20000410000 */
        /* <DEDUP_REMOVED lines=77> */
[----:B------:R0:W-:Y:S02]  /*8fd0*/  STS.128 [R37+0xf000], R4 ;  /* 0x00f0000425007388 */ /* 0x0001e40000000c00 */
.L_x_1341:
[----:B------:R-:W-:Y:S05]  /*8fe0*/  BSYNC B1 ;  /* 0x0000000000017941 */ /* 0x000fea0003800000 */
.L_x_1340:
[----:B------:R-:W-:Y:S04]  /*8ff0*/  BSSY B1, `(.L_x_1342) ;  /* 0x000007c000017945 */ /* 0x000fe80003800000 */
[----:B------:R-:W-:Y:S05]  /*9000*/  @P1 BRA `(.L_x_1343) ;  /* 0x0000000400e81947 */ /* 0x000fea0003800000 */
[----:B01----:R-:W0:Y:S01]  /*9010*/  LDS.128 R4, [R37+0x10800] ;  /* 0x0108000025047984 */ /* 0x003e220000000c00 */
        /* <DEDUP_REMOVED lines=14> */
[----:B------:R-:W-:Y:S02]  /*9100*/  LOP3.LUT R0, R0, 0xff, RZ, 0xc0, !PT ;  /* 0x000000ff00007812 */ /* 0x000fe400078ec0ff */
        /* <DEDUP_REMOVED lines=41> */
[--C-:B------:R-:W-:Y:S01]  /*93a0*/  HADD2.F32 R5, -RZ, R14.reuse.H1_H1 ;  /* 0x3000000eff057230 */ /* 0x100fe20000004100 */
[----:B------:R-:W-:Y:S01]  /*93b0*/  F2FP.F16.E4M3.UNPACK_B R0, R4 ;  /* 0x00000004ff00723e */ /* 0x000fe200020006ff */
[----:B------:R-:W-:Y:S02]  /*93c0*/  HADD2.F32 R13, -RZ, R27.H0_H0 ;  /* 0x2000001bff0d7230 */ /* 0x000fe40000004100 */
[C---:B------:R-:W-:Y:S01]  /*93d0*/  FFMA.FTZ R29, R3.reuse, R24, -R12 ;  /* 0x00000018031d7223 */ /* 0x040fe2000001080c */
[----:B------:R-:W-:Y:S01]  /*93e0*/  FFMA.FTZ R28, R3, R28, R25 ;  /* 0x0000001c031c7223 */ /* 0x000fe20000010019 */
[----:B------:R-:W-:Y:S01]  /*93f0*/  HADD2.F32 R12, -RZ, R21.H0_H0 ;  /* 0x20000015ff0c7230 */ /* 0x000fe20000004100 */
[----:B------:R-:W-:Y:S01]  /*9400*/  F2FP.F16.E4M3.UNPACK_B R4, R4.H1 ;  /* 0x00000004ff04723e */ /* 0x000fe200030006ff */
[----:B------:R-:W-:-:S02]  /*9410*/  HADD2.F32 R14, -RZ, R14.H0_H0 ;  /* 0x2000000eff0e7230 */ /* 0x000fc40000004100 */
[CC--:B------:R-:W-:Y:S01]  /*9420*/  FMUL.FTZ R25, R5.reuse, R13.reuse ;  /* 0x0000000d05197220 */ /* 0x0c0fe20000410000 */
[----:B------:R-:W-:Y:S02]  /*9430*/  HADD2.F32 R24, -RZ, R27.H1_H1 ;  /* 0x3000001bff187230 */ /* 0x000fe40000004100 */
[-C--:B------:R-:W-:Y:S01]  /*9440*/  FMUL.FTZ R5, R5, R12.reuse ;  /* 0x0000000c05057220 */ /* 0x080fe20000410000 */
[----:B------:R-:W-:Y:S02]  /*9450*/  HADD2.F32 R3, -RZ, R15.H1_H1 ;  /* 0x3000000fff037230 */ /* 0x000fe40000004100 */
[C---:B------:R-:W-:Y:S01]  /*9460*/  FFMA.FTZ R27, R14.reuse, R12, -R25 ;  /* 0x0000000c0e1b7223 */ /* 0x040fe20000010819 */
[----:B------:R-:W-:Y:S02]  /*9470*/  HADD2.F32 R12, -RZ, R21.H1_H1 ;  /* 0x30000015ff0c7230 */ /* 0x000fe40000004100 */
[----:B------:R-:W-:Y:S01]  /*9480*/  FFMA.FTZ R32, R14, R13, R5 ;  /* 0x0000000d0e207223 */ /* 0x000fe20000010005 */
[----:B------:R-:W-:-:S02]  /*9490*/  HADD2.F32 R15, -RZ, R15.H0_H0 ;  /* 0x2000000fff0f7230 */ /* 0x000fc40000004100 */
        /* <DEDUP_REMOVED lines=49> */
.L_x_1343:
[----:B------:R-:W-:Y:S05]  /*97b0*/  BSYNC B1 ;  /* 0x0000000000017941 */ /* 0x000fea0003800000 */
.L_x_1342:
[----:B------:R-:W-:Y:S05]  /*97c0*/  @P2 BRA `(.L_x_1339) ;  /* 0x0000002c00502947 */ /* 0x000fea0003800000 */
[----:B012---:R-:W0:Y:S01]  /*97d0*/  LDS.128 R4, [R37+0x12000] ;  /* 0x0120000025047984 */ /* 0x007e220000000c00 */
        /* <DEDUP_REMOVED lines=25> */
[----:B0-----:R-:W-:Y:S02]  /*9970*/  F2FP.F16.E4M3.UNPACK_B R0, R6.H1 ;  /* 0x00000006ff00723e */ /* 0x001fe400030006ff */
[----:B------:R-:W-:Y:S02]  /*9980*/  LOP3.LUT R15, R15, 0xff0000, R8, 0xf8, !PT ;  /* 0x00ff00000f0f7812 */ /* 0x000fe400078ef808 */
[----:B------:R-:W-:Y:S01]  /*9990*/  F2FP.F16.E4M3.UNPACK_B R24, R21 ;  /* 0x00000015ff18723e */ /* 0x000fe200020006ff */
[----:B------:R-:W-:Y:S01]  /*99a0*/  HADD2.F32 R9, -RZ, R0.H1_H1 ;  /* 0x30000000ff097230 */ /* 0x000fe20000004100 */
[----:B------:R-:W-:-:S02]  /*99b0*/  F2FP.F16.E4M3.UNPACK_B R14, R13 ;  /* 0x0000000dff0e723e */ /* 0x000fc400020006ff */
        /* <DEDUP_REMOVED lines=88> */
.L_x_1333:
[----:B------:R-:W0:Y:S01]  /*9f40*/  LDC R28, c[0x0][0x448] ;  /* 0x00011200ff1c7b82 */ /* 0x000e220000000800 */
[----:B------:R-:W-:Y:S01]  /*9f50*/  IMAD.MOV.U32 R9, RZ, RZ, R10 ;  /* 0x000000ffff097224 */ /* 0x000fe200078e000a */
[----:B------:R-:W-:Y:S01]  /*9f60*/  ULDC.64 UR4, c[0x0][0x3f8] ;  /* 0x0000fe0000047ab9 */ /* 0x000fe20000000a00 */
[----:B------:R-:W-:Y:S01]  /*9f70*/  IMAD.MOV.U32 R4, RZ, RZ, R26 ;  /* 0x000000ffff047224 */ /* 0x000fe200078e001a */
[----:B------:R-:W-:Y:S01]  /*9f80*/  ULDC.64 UR6, c[0x0][0x408] ;  /* 0x0001020000067ab9 */ /* 0x000fe20000000a00 */
[----:B------:R-:W-:Y:S01]  /*9f90*/  IMAD.MOV.U32 R5, RZ, RZ, R29 ;  /* 0x000000ffff057224 */ /* 0x000fe200078e001d */
[----:B------:R-:W-:Y:S01]  /*9fa0*/  ULDC.64 UR8, c[0x0][0x400] ;  /* 0x0001000000087ab9 */ /* 0x000fe20000000a00 */
[----:B------:R-:W-:Y:S02]  /*9fb0*/  IMAD.MOV.U32 R6, RZ, RZ, R24 ;  /* 0x000000ffff067224 */ /* 0x000fe400078e0018 */
[----:B------:R-:W-:Y:S01]  /*9fc0*/  IMAD.MOV.U32 R7, RZ, RZ, R31 ;  /* 0x000000ffff077224 */ /* 0x000fe200078e001f */
[----:B0-----:R-:W-:-:S13]  /*9fd0*/  ISETP.NE.AND P0, PT, R28, 0x1, PT ;  /* 0x000000011c00780c */ /* 0x001fda0003f05270 */
[----:B------:R-:W0:Y:S08]  /*9fe0*/  @P0 LDC R3, c[0x0][0x44c] ;  /* 0x00011300ff030b82 */ /* 0x000e300000000800 */
[----:B------:R-:W1:Y:S01]  /*9ff0*/  @P0 LDC R0, c[0x0][0x450] ;  /* 0x00011400ff000b82 */ /* 0x000e620000000800 */
[----:B0-----:R-:W-:-:S05]  /*a000*/  @P0 IMAD.HI.U32 R3, R10, R3, RZ ;  /* 0x000000030a030227 */ /* 0x001fca00078e00ff */
[----:B-1----:R-:W-:-:S04]  /*a010*/  @P0 SHF.R.U32.HI R9, RZ, R0, R3 ;  /* 0x00000000ff090219 */ /* 0x002fc80000011603 */
[----:B------:R-:W-:Y:S01]  /*a020*/  SHF.R.S32.HI R0, RZ, 0x1f, R9 ;  /* 0x0000001fff007819 */ /* 0x000fe20000011409 */
[----:B------:R-:W-:-:S04]  /*a030*/  IMAD.WIDE.U32 R4, R9, UR4, R4 ;  /* 0x0000000409047c25 */ /* 0x000fc8000f8e0004 */
[----:B------:R-:W-:Y:S02]  /*a040*/  IMAD R8, R0, UR4, RZ ;  /* 0x0000000400087c24 */ /* 0x000fe4000f8e02ff */
[----:B------:R-:W-:-:S04]  /*a050*/  IMAD.WIDE.U32 R6, R9, UR6, R6 ;  /* 0x0000000609067c25 */ /* 0x000fc8000f8e0006 */
[----:B------:R-:W-:Y:S01]  /*a060*/  IMAD R0, R0, UR6, RZ ;  /* 0x0000000600007c24 */ /* 0x000fe2000f8e02ff */
[----:B------:R-:W-:Y:S01]  /*a070*/  IADD3 R21, P1, R6, UR8, RZ ;  /* 0x0000000806157c10 */ /* 0x000fe2000ff3e0ff */
[C---:B------:R-:W-:Y:S01]  /*a080*/  IMAD R13, R9.reuse, UR5, R8 ;  /* 0x00000005090d7c24 */ /* 0x040fe2000f8e0208 */
[----:B------:R-:W-:Y:S01]  /*a090*/  ULDC.64 UR4, c[0x0][0x3e8] ;  /* 0x0000fa0000047ab9 */ /* 0x000fe20000000a00 */
[----:B------:R-:W-:Y:S01]  /*a0a0*/  IMAD R9, R9, UR7, R0 ;  /* 0x0000000709097c24 */ /* 0x000fe2000f8e0200 */
[----:B------:R-:W-:Y:S01]  /*a0b0*/  IADD3 R3, P0, R4, UR4, RZ ;  /* 0x0000000404037c10 */ /* 0x000fe2000ff1e0ff */
[----:B------:R-:W-:-:S03]  /*a0c0*/  UMOV UR4, 0xffffffff ;  /* 0xffffffff00047882 */ /* 0x000fc60000000000 */
[----:B------:R-:W-:Y:S02]  /*a0d0*/  IADD3.X R13, R5, UR5, R13, P0, !PT ;  /* 0x00000005050d7c10 */ /* 0x000fe400087fe40d */
[----:B------:R-:W-:Y:S01]  /*a0e0*/  IADD3.X R20, R7, UR9, R9, P1, !PT ;  /* 0x0000000907147c10 */ /* 0x000fe20008ffe409 */
[----:B------:R-:W-:Y:S06]  /*a0f0*/  BRA.DIV UR4, `(.L_x_1344) ;  /* 0x000001a604907947 */ /* 0x000fec000b800000 */
[----:B------:R0:W1:Y:S04]  /*a100*/  SHFL.IDX PT, R0, R13, RZ, 0x1e1f ;  /* 0x001e1fff0d007589 */ /* 0x00006800000e0000 */
[----:B------:R-:W2:Y:S04]  /*a110*/  SHFL.IDX PT, R3, R3, RZ, 0x1e1f ;  /* 0x001e1fff03037589 */ /* 0x000ea800000e0000 */
[----:B------:R-:W3:Y:S04]  /*a120*/  SHFL.IDX PT, R20, R20, RZ, 0x1e1f ;  /* 0x001e1fff14147589 */ /* 0x000ee800000e0000 */
[----:B0-----:R-:W4:Y:S02]  /*a130*/  SHFL.IDX PT, R21, R21, RZ, 0x1e1f ;  /* 0x001e1fff15157589 */ /* 0x001f2400000e0000 */
.L_x_1645:
[----:B------:R-:W5:Y:S01]  /*a140*/  LDL R13, [R1+0x68] ;  /* 0x00006800010d7983 */ /* 0x000f620000100800 */
[----:B------:R-:W-:Y:S01]  /*a150*/  IMAD R41, R155, R28, RZ ;  /* 0x0000001c9b297224 */ /* 0x000fe200078e02ff */
[----:B------:R-:W-:Y:S01]  /*a160*/  BSSY B1, `(.L_x_1345) ;  /* 0x000002b000017945 */ /* 0x000fe20003800000 */
[----:B------:R-:W-:Y:S02]  /*a170*/  CS2R R4, SRZ ;  /* 0x0000000000047805 */ /* 0x000fe4000001ff00 */
[----:B------:R-:W-:Y:S02]  /*a180*/  CS2R R8, SRZ ;  /* 0x0000000000087805 */ /* 0x000fe4000001ff00 */
[----:B------:R-:W-:Y:S02]  /*a190*/  CS2R R14, SRZ ;  /* 0x00000000000e7805 */ /* 0x000fe4000001ff00 */
[----:B------:R-:W-:Y:S02]  /*a1a0*/  ISETP.GE.AND P0, PT, R10, R41, PT ;  /* 0x000000290a00720c */ /* 0x000fe40003f06270 */
[----:B------:R-:W-:-:S02]  /*a1b0*/  CS2R R10, SRZ ;  /* 0x00000000000a7805 */ /* 0x000fc4000001ff00 */
        /* <DEDUP_REMOVED lines=9> */
[----:B------:R-:W3:Y:S01]  /*a250*/  LDL R29, [R1+0x1c] ;  /* 0x00001c00011d7983 */ /* 0x000ee20000100800 */
        /* <DEDUP_REMOVED lines=12> */
[----:B--2---:R-:W-:-:S02]  /*a320*/  @!P4 IADD3 R34, P0, R18, R3, RZ ;  /* 0x000000031222c210 */ /* 0x004fc40007f1e0ff */
[----:B----4-:R-:W-:-:S03]  /*a330*/  @!P4 IADD3 R28, P1, R18, R21, RZ ;  /* 0x00000015121cc210 */ /* 0x010fc60007f3e0ff */
[----:B-1----:R-:W-:-:S05]  /*a340*/  @!P4 IMAD.X R35, R0, 0x1, R5, P0 ;  /* 0x000000010023c824 */ /* 0x002fca00000e0605 */
[----:B------:R0:W5:Y:S01]  /*a350*/  @!P4 LD.E.128 R12, desc[UR42][R34.64] ;  /* 0x0000002a220cc980 */ /* 0x000162000c101d00 */
[----:B---3--:R-:W-:Y:S02]  /*a360*/  @!P5 IMAD.SHL.U32 R4, R29, 0x10, RZ ;  /* 0x000000101d04d824 */ /* 0x008fe400078e00ff */
[----:B------:R-:W-:-:S03]  /*a370*/  @!P4 IMAD.X R29, R20, 0x1, R5, P1 ;  /* 0x00000001141dc824 */ /* 0x000fc600008e0605 */
[C---:B------:R-:W-:Y:S02]  /*a380*/  @!P5 IADD3 R30, P2, R4.reuse, R3, RZ ;  /* 0x00000003041ed210 */ /* 0x040fe40007f5e0ff */
[----:B------:R-:W-:Y:S02]  /*a390*/  @!P5 IADD3 R32, P3, R4, R21, RZ ;  /* 0x000000150420d210 */ /* 0x000fe40007f7e0ff */
[----:B------:R-:W-:Y:S02]  /*a3a0*/  @!P5 SHF.R.S32.HI R3, RZ, 0x1f, R4 ;  /* 0x0000001fff03d819 */ /* 0x000fe40000011404 */
[----:B------:R-:W-:-:S03]  /*a3b0*/  CS2R R4, SRZ ;  /* 0x0000000000047805 */ /* 0x000fc6000001ff00 */
[--C-:B------:R-:W-:Y:S02]  /*a3c0*/  @!P5 IMAD.X R31, R0, 0x1, R3.reuse, P2 ;  /* 0x00000001001fd824 */ /* 0x100fe400010e0603 */
[----:B------:R-:W-:Y:S01]  /*a3d0*/  @!P5 IMAD.X R33, R20, 0x1, R3, P3 ;  /* 0x000000011421d824 */ /* 0x000fe200018e0603 */
[----:B------:R0:W5:Y:S04]  /*a3e0*/  @!P4 LD.E.128 R4, desc[UR42][R28.64] ;  /* 0x0000002a1c04c980 */ /* 0x000168000c101d00 */
[----:B------:R0:W5:Y:S04]  /*a3f0*/  @!P5 LD.E.128 R24, desc[UR42][R30.64] ;  /* 0x0000002a1e18d980 */ /* 0x000168000c101d00 */
[----:B------:R0:W5:Y:S02]  /*a400*/  @!P5 LD.E.128 R8, desc[UR42][R32.64] ;  /* 0x0000002a2008d980 */ /* 0x000164000c101d00 */
.L_x_1346:
[----:B------:R-:W-:Y:S05]  /*a410*/  BSYNC B1 ;  /* 0x0000000000017941 */ /* 0x000fea0003800000 */
.L_x_1345:
[----:B-1----:R-:W2:Y:S01]  /*a420*/  S2R R0, SR_TID.X ;  /* 0x0000000000007919 */ /* 0x002ea20000002100 */
[----:B------:R-:W1:Y:S01]  /*a430*/  SYNCS.PHASECHK.TRANS64.TRYWAIT P0, [R16+URZ+0x19c00], R39 ;  /* 0x019c0027100075a7 */ /* 0x000e62000800017f */
[----:B--2---:R-:W-:Y:S02]  /*a440*/  VIADD R3, R0, 0xffffff80 ;  /* 0xffffff8000037836 */ /* 0x004fe40000000000 */
[----:B------:R-:W2:Y:S01]  /*a450*/  LDL.LU R0, [R1+0x54] ;  /* 0x0000540001007983 */ /* 0x000ea20000300800 */
[----:B------:R-:W-:Y:S02]  /*a460*/  BSSY B1, `(.L_x_1347) ;  /* 0x0000007000017945 */ /* 0x000fe40003800000 */
[----:B------:R-:W-:-:S04]  /*a470*/  LEA.HI R3, R3, R3, RZ, 0x1 ;  /* 0x0000000303037211 */ /* 0x000fc800078f08ff */
[----:B------:R-:W-:Y:S01]  /*a480*/  SHF.R.S32.HI R3, RZ, 0x1, R3 ;  /* 0x00000001ff037819 */ /* 0x000fe20000011403 */
[----:B--2---:R-:W-:-:S05]  /*a490*/  IMAD R0, R0, -0xc0, R41 ;  /* 0xffffff4000007824 */ /* 0x004fca00078e0229 */
[----:B------:R-:W-:-:S04]  /*a4a0*/  VIMNMX R0, R0, 0xc0, PT ;  /* 0x000000c000007848 */ /* 0x000fc80003fe0100 */
[----:B------:R-:W-:Y:S01]  /*a4b0*/  ISETP.GE.AND P1, PT, R3, R0, PT ;  /* 0x000000000300720c */ /* 0x000fe20003f26270 */
[----:B-1----:R-:W-:-:S12]  /*a4c0*/  @!P0 BRA `(.L_x_1348) ;  /* 0x000001a4000c8947 */ /* 0x002fd80003800000 */
.L_x_1646:
[----:B------:R-:W-:Y:S05]  /*a4d0*/  BSYNC B1 ;  /* 0x0000000000017941 */ /* 0x000fea0003800000 */
.L_x_1347:
        /* <DEDUP_REMOVED lines=9> */
[----:B--2---:R-:W-:Y:S05]  /*a570*/  @P0 BRA `(.L_x_1350) ;  /* 0x0000000c00e40947 */ /* 0x004fea0003800000 */
[----:B----4-:R-:W0:Y:S01]  /*a580*/  S2R R21, SR_TID.X ;  /* 0x0000000000157919 */ /* 0x010e220000002100 */
[----:B---3-5:R-:W-:Y:S02]  /*a590*/  SHF.R.U32.HI R20, RZ, 0x8, R12 ;  /* 0x00000008ff147819 */ /* 0x028fe4000001160c */
[----:B------:R-:W-:Y:S02]  /*a5a0*/  LOP3.LUT R0, R12, 0xff, RZ, 0xc0, !PT ;  /* 0x000000ff0c007812 */ /* 0x000fe400078ec0ff */
[----:B------:R-:W-:Y:S02]  /*a5b0*/  SHF.R.U32.HI R30, RZ, 0x8, R14 ;  /* 0x00000008ff1e7819 */ /* 0x000fe4000001160e */
[----:B------:R-:W-:Y:S02]  /*a5c0*/  SHF.R.U32.HI R29, RZ, 0x8, R13 ;  /* 0x00000008ff1d7819 */ /* 0x000fe4000001160d */
[----:B------:R-:W-:Y:S02]  /*a5d0*/  LOP3.LUT R28, R13, 0xff, RZ, 0xc0, !PT ;  /* 0x000000ff0d1c7812 */ /* 0x000fe400078ec0ff */
[----:B------:R-:W-:-:S02]  /*a5e0*/  LOP3.LUT R29, R29, 0xff, RZ, 0xc0, !PT ;  /* 0x000000ff1d1d7812 */ /* 0x000fc400078ec0ff */
[----:B------:R-:W-:Y:S02]  /*a5f0*/  SHF.R.U32.HI R47, RZ, 0x8, R7 ;  /* 0x00000008ff2f7819 */ /* 0x000fe40000011607 */
[----:B------:R-:W-:Y:S02]  /*a600*/  PRMT R38, R29, 0x7604, R28 ;  /* 0x000076041d267816 */ /* 0x000fe4000000001c */
[----:B------:R-:W-:Y:S02]  /*a610*/  SHF.R.U32.HI R29, RZ, 0x8, R15 ;  /* 0x00000008ff1d7819 */ /* 0x000fe4000001160f */
[----:B------:R-:W-:Y:S02]  /*a620*/  LOP3.LUT R28, R15, 0xff, RZ, 0xc0, !PT ;  /* 0x000000ff0f1c7812 */ /* 0x000fe400078ec0ff */
[----:B------:R-:W-:Y:S02]  /*a630*/  LOP3.LUT R29, R29, 0xff, RZ, 0xc0, !PT ;  /* 0x000000ff1d1d7812 */ /* 0x000fe400078ec0ff */
[----:B------:R-:W-:-:S02]  /*a640*/  SHF.R.U32.HI R40, RZ, 0x8, R5 ;  /* 0x00000008ff287819 */ /* 0x000fc40000011605 */
[----:B------:R-:W-:Y:S02]  /*a650*/  LOP3.LUT R44, R7, 0xff, RZ, 0xc0, !PT ;  /* 0x000000ff072c7812 */ /* 0x000fe400078ec0ff */
[----:B------:R-:W-:Y:S02]  /*a660*/  LOP3.LUT R47, R47, 0xff, RZ, 0xc0, !PT ;  /* 0x000000ff2f2f7812 */ /* 0x000fe400078ec0ff */
[----:B------:R-:W-:Y:S02]  /*a670*/  SHF.R.U32.HI R43, RZ, 0x8, R6 ;  /* 0x00000008ff2b7819 */ /* 0x000fe40000011606 */
        /* <DEDUP_REMOVED lines=8> */
[----:B------:R-:W-:Y:S01]  /*a700*/  PRMT R44, R47, 0x7604, R44 ;  /* 0x000076042f2c7816 */ /* 0x000fe2000000002c */
[----:B------:R-:W-:Y:S01]  /*a710*/  IMAD.IADD R32, R31, 0x1, -R32 ;  /* 0x000000011f207824 */ /* 0x000fe200078e0a20 */
[----:B------:R-:W-:-:S02]  /*a720*/  LOP3.LUT R31, R30, 0xff, RZ, 0xc0, !PT ;  /* 0x000000ff1e1f7812 */ /* 0x000fc400078ec0ff */
[----:B------:R-:W-:Y:S02]  /*a730*/  LOP3.LUT R33, R21, 0xff, RZ, 0xc0, !PT ;  /* 0x000000ff15217812 */ /* 0x000fe400078ec0ff */
[----:B------:R-:W-:Y:S02]  /*a740*/  LEA.HI R0, R3, R32, RZ, 0x1c ;  /* 0x0000002003007211 */ /* 0x000fe400078fe0ff */
[----:B------:R-:W-:Y:S02]  /*a750*/  PRMT R41, R31, 0x7604, R20 ;  /* 0x000076041f297816 */ /* 0x000fe40000000014 */
[C---:B------:R-:W-:Y:S01]  /*a760*/  LEA.HI R20, R0.reuse, R0, RZ, 0x1 ;  /* 0x0000000000147211 */ /* 0x040fe200078f08ff */
[----:B------:R-:W-:Y:S01]  /*a770*/  IMAD.SHL.U32 R0, R0, 0x10, RZ ;  /* 0x0000001000007824 */ /* 0x000fe200078e00ff */
[----:B------:R-:W-:Y:S02]  /*a780*/  LOP3.LUT R32, R4, 0xff, RZ, 0xc0, !PT ;  /* 0x000000ff04207812 */ /* 0x000fe400078ec0ff */
[----:B------:R-:W-:-:S02]  /*a790*/  SHF.R.S32.HI R20, RZ, 0x1, R20 ;  /* 0x00000001ff147819 */ /* 0x000fc40000011414 */
[----:B------:R-:W-:Y:S02]  /*a7a0*/  LOP3.LUT R0, R62, 0x10, R0, 0xf8, !PT ;  /* 0x000000103e007812 */ /* 0x000fe400078ef800 */
[----:B------:R-:W-:Y:S01]  /*a7b0*/  PRMT R45, R33, 0x7604, R32 ;  /* 0x00007604212d7816 */ /* 0x000fe20000000020 */
[----:B------:R-:W-:Y:S01]  /*a7c0*/  IMAD R21, R20, 0x1800, R61 ;  /* 0x0000180014157824 */ /* 0x000fe200078e023d */
[----:B------:R-:W-:Y:S02]  /*a7d0*/  LOP3.LUT R0, R0, R59, RZ, 0x3c, !PT ;  /* 0x0000003b00007212 */ /* 0x000fe400078e3cff */
[----:B------:R-:W-:Y:S02]  /*a7e0*/  PRMT R20, R29, 0x7604, R28 ;  /* 0x000076041d147816 */ /* 0x000fe4000000001c */
[----:B------:R-:W-:Y:S01]  /*a7f0*/  IADD3 R0, R16, R21, R0 ;  /* 0x0000001510007210 */ /* 0x000fe20007ffe000 */
[----:B------:R-:W0:Y:S01]  /*a800*/  LDS.128 R28, [R37+0xf000] ;  /* 0x00f00000251c7984 */ /* 0x000e220000000c00 */
[----:B------:R-:W-:-:S02]  /*a810*/  LOP3.LUT R21, R5, 0xff, RZ, 0xc0, !PT ;  /* 0x000000ff05157812 */ /* 0x000fc400078ec0ff */
[----:B------:R-:W-:Y:S01]  /*a820*/  LOP3.LUT R42, R6, 0xff, RZ, 0xc0, !PT ;  /* 0x000000ff062a7812 */ /* 0x000fe200078ec0ff */
[----:B------:R-:W1:Y:S01]  /*a830*/  LDS.128 R32, [R0+0xf000] ;  /* 0x00f0000000207984 */ /* 0x000e620000000c00 */
[----:B------:R-:W-:Y:S02]  /*a840*/  LOP3.LUT R43, R43, 0xff, RZ, 0xc0, !PT ;  /* 0x000000ff2b2b7812 */ /* 0x000fe400078ec0ff */
        /* <DEDUP_REMOVED lines=15> */
[----:B------:R-:W-:Y:S02]  /*a940*/  SHF.R.U32.HI R51, RZ, 0x10, R7 ;  /* 0x00000010ff337819 */ /* 0x000fe40000011607 */
[----:B------:R-:W-:Y:S02]  /*a950*/  LOP3.LUT R43, R20, 0xff0000, R43, 0xf8, !PT ;  /* 0x00ff0000142b7812 */ /* 0x000fe400078ef82b */
[----:B------:R-:W-:Y:S01]  /*a960*/  LOP3.LUT R42, R21, 0xff000000, R13, 0xf8, !PT ;  /* 0xff000000152a7812 */ /* 0x000fe200078ef80d */
[----:B------:R-:W-:Y:S01]  /*a970*/  IMAD.U32 R51, R51, 0x10000, RZ ;  /* 0x0001000033337824 */ /* 0x000fe200078e00ff */
[----:B------:R-:W-:Y:S02]  /*a980*/  LOP3.LUT R20, R39, 0xff000000, R12, 0xf8, !PT ;  /* 0xff00000027147812 */ /* 0x000fe400078ef80c */
[----:B------:R-:W-:Y:S02]  /*a990*/  LOP3.LUT R38, R45, 0xff000000, R4, 0xf8, !PT ;  /* 0xff0000002d267812 */ /* 0x000fe400078ef804 */
[----:B------:R-:W-:-:S02]  /*a9a0*/  LOP3.LUT R12, R41, 0xff000000, R14, 0xf8, !PT ;  /* 0xff000000290c7812 */ /* 0x000fc400078ef80e */
[----:B------:R-:W-:Y:S02]  /*a9b0*/  LOP3.LUT R4, R49, 0xff000000, R6, 0xf8, !PT ;  /* 0xff00000031047812 */ /* 0x000fe400078ef806 */
[-C--:B0-----:R-:W-:Y:S02]  /*a9c0*/  F2FP.F16.E4M3.UNPACK_B R14, R28.reuse ;  /* 0x0000001cff0e723e */ /* 0x081fe400020006ff */
[----:B------:R-:W-:Y:S02]  /*a9d0*/  F2FP.F16.E4M3.UNPACK_B R39, R28.H1 ;  /* 0x0000001cff27723e */ /* 0x000fe400030006ff */
[----:B------:R-:W-:Y:S02]  /*a9e0*/  F2FP.F16.E4M3.UNPACK_B R49, R48 ;  /* 0x00000030ff31723e */ /* 0x000fe400020006ff */
[----:B-1----:R-:W-:Y:S02]  /*a9f0*/  F2FP.F16.E4M3.UNPACK_B R21, R33 ;  /* 0x00000021ff15723e */ /* 0x002fe400020006ff */
[----:B------:R-:W-:Y:S01]  /*aa00*/  F2FP.F16.E4M3.UNPACK_B R28, R42 ;  /* 0x0000002aff1c723e */ /* 0x000fe200020006ff */
[----:B------:R-:W-:Y:S01]  /*aa10*/  HADD2.F32 R50, -RZ, R49.H0_H0 ;  /* 0x20000031ff327230 */ /* 0x000fe20000004100 */
[----:B------:R-:W-:Y:S01]  /*aa20*/  LOP3.LUT R43, R43, 0xff000000, R15, 0xf8, !PT ;  /* 0xff0000002b2b7812 */ /* 0x000fe200078ef80f */
[----:B------:R-:W-:Y:S01]  /*aa30*/  HADD2.F32 R6, -RZ, R21.H0_H0 ;  /* 0x20000015ff067230 */ /* 0x000fe20000004100 */
[-C--:B------:R-:W-:Y:S01]  /*aa40*/  F2FP.F16.E4M3.UNPACK_B R15, R29.reuse ;  /* 0x0000001dff0f723e */ /* 0x080fe200020006ff */
[----:B------:R-:W-:Y:S01]  /*aa50*/  HADD2.F32 R49, -RZ, R49.H1_H1 ;  /* 0x30000031ff317230 */ /* 0x000fe20000004100 */
[----:B------:R-:W-:Y:S01]  /*aa60*/  F2FP.F16.E4M3.UNPACK_B R40, R29.H1 ;  /* 0x0000001dff28723e */ /* 0x000fe200030006ff */
[----:B------:R-:W-:Y:S01]  /*aa70*/  HADD2.F32 R29, -RZ, R28.H0_H0 ;  /* 0x2000001cff1d7230 */ /* 0x000fe20000004100 */
[----:B------:R-:W-:Y:S01]  /*aa80*/  LOP3.LUT R51, R44, 0xff0000, R51, 0xf8, !PT ;  /* 0x00ff00002c337812 */ /* 0x000fe200078ef833 */
[----:B------:R-:W-:Y:S01]  /*aa90*/  HADD2.F32 R13, -RZ, R15.H0_H0 ;  /* 0x2000000fff0d7230 */ /* 0x000fe20000004100 */
[-C--:B------:R-:W-:Y:S01]  /*aaa0*/  F2FP.F16.E4M3.UNPACK_B R44, R31.reuse ;  /* 0x0000001fff2c723e */ /* 0x080fe200020006ff */
[----:B------:R-:W-:Y:S01]  /*aab0*/  HADD2.F32 R21, -RZ, R21.H1_H1 ;  /* 0x30000015ff157230 */ /* 0x000fe20000004100 */
[----:B------:R-:W-:-:S02]  /*aac0*/  F2FP.F16.E4M3.UNPACK_B R45, R31.H1 ;  /* 0x0000001fff2d723e */ /* 0x000fc400030006ff */
[-C--:B------:R-:W-:Y:S02]  /*aad0*/  F2FP.F16.E4M3.UNPACK_B R31, R32.reuse ;  /* 0x00000020ff1f723e */ /* 0x080fe400020006ff */
[----:B------:R-:W-:Y:S01]  /*aae0*/  F2FP.F16.E4M3.UNPACK_B R41, R32.H1 ;  /* 0x00000020ff29723e */ /* 0x000fe200030006ff */
[C---:B------:R-:W-:Y:S01]  /*aaf0*/  FMUL.FTZ R32, R6.reuse, R50 ;  /* 0x0000003206207220 */ /* 0x040fe20000410000 */
[-C--:B------:R-:W-:Y:S02]  /*ab00*/  F2FP.F16.E4M3.UNPACK_B R46, R35.reuse ;  /* 0x00000023ff2e723e */ /* 0x080fe400020006ff */
[----:B------:R-:W-:Y:S01]  /*ab10*/  F2FP.F16.E4M3.UNPACK_B R47, R35.H1 ;  /* 0x00000023ff2f723e */ /* 0x000fe200030006ff */
[-C--:B------:R-:W-:Y:S01]  /*ab20*/  FMUL.FTZ R35, R6, R29.reuse ;  /* 0x0000001d06237220 */ /* 0x080fe20000410000 */
[----:B------:R-:W-:Y:S01]  /*ab30*/  FFMA.FTZ R6, R13, R29, -R32 ;  /* 0x0000001d0d067223 */ /* 0x000fe20000010820 */
[----:B------:R-:W-:Y:S01]  /*ab40*/  F2FP.F16.E4M3.UNPACK_B R33, R33.H1 ;  /* 0x00000021ff21723e */ /* 0x000fe200030006ff */
[----:B------:R-:W-:-:S02]  /*ab50*/  HADD2.F32 R32, -RZ, R28.H1_H1 ;  /* 0x3000001cff207230 */ /* 0x000fc40000004100 */
[----:B------:R-:W-:Y:S01]  /*ab60*/  FFMA.FTZ R13, R13, R50, R35 ;  /* 0x000000320d0d7223 */ /* 0x000fe20000010023 */
[----:B------:R-:W-:Y:S01]  /*ab70*/  F2FP.F16.E4M3.UNPACK_B R35, R48.H1 ;  /* 0x00000030ff23723e */ /* 0x000fe200030006ff */
[----:B------:R-:W-:Y:S01]  /*ab80*/  HADD2.F32 R28, -RZ, R15.H1_H1 ;  /* 0x3000000fff1c7230 */ /* 0x000fe20000004100 */
[----:B------:R-:W-:Y:S01]  /*ab90*/  F2FP.F16.E4M3.UNPACK_B R42, R42.H1 ;  /* 0x0000002aff2a723e */ /* 0x000fe200030006ff */
[----:B------:R-:W-:Y:S01]  /*aba0*/  HADD2.F32 R15, -RZ, R33.H0_H0 ;  /* 0x20000021ff0f7230 */ /* 0x000fe20000004100 */
[----:B------:R-:W-:Y:S01]  /*abb0*/  LOP3.LUT R52, R51, 0xff000000, R7, 0xf8, !PT ;  /* 0xff00000033347812 */ /* 0x000fe200078ef807 */
[----:B------:R-:W-:Y:S02]  /*abc0*/  HADD2.F32 R50, -RZ, R35.H0_H0 ;  /* 0x20000023ff327230 */ /* 0x000fe40000004100 */
[C---:B------:R-:W-:Y:S01]  /*abd0*/  FMUL.FTZ R51, R21.reuse, R49 ;  /* 0x0000003115337220 */ /* 0x040fe20000410000 */
[----:B------:R-:W-:Y:S02]  /*abe0*/  HADD2.F32 R48, -RZ, R42.H0_H0 ;  /* 0x2000002aff307230 */ /* 0x000fe40000004100 */
[----:B------:R-:W-:Y:S01]  /*abf0*/  FMUL.FTZ R54, R21, R32 ;  /* 0x0000002015367220 */ /* 0x000fe20000410000 */
[----:B------:R-:W-:-:S02]  /*ac00*/  HADD2.F32 R29, -RZ, R40.H0_H0 ;  /* 0x20000028ff1d7230 */ /* 0x000fc40000004100 */
[C---:B------:R-:W-:Y:S01]  /*ac10*/  FMUL.FTZ R56, R15.reuse, R50 ;  /* 0x000000320f387220 */ /* 0x040fe20000410000 */
[----:B------:R-:W-:Y:S02]  /*ac20*/  HADD2.F32 R33, -RZ, R33.H1_H1 ;  /* 0x30000021ff217230 */ /* 0x000fe40000004100 */
[----:B------:R-:W-:Y:S01]  /*ac30*/  FMUL.FTZ R53, R15, R48 ;  /* 0x000000300f357220 */ /* 0x000fe20000410000 */
[C---:B------:R-:W-:Y:S01]  /*ac40*/  FFMA.FTZ R15, R28.reuse, R32, -R51 ;  /* 0x000000201c0f7223 */ /* 0x040fe20000010833 */
[C---:B------:R-:W-:Y:S01]  /*ac50*/  FFMA.FTZ R21, R29.reuse, R48, -R56 ;  /* 0x000000301d157223 */ /* 0x040fe20000010838 */
[----:B------:R-:W-:Y:S01]  /*ac60*/  FFMA.FTZ R28, R28, R49, R54 ;  /* 0x000000311c1c7223 */ /* 0x000fe20000010036 */
[----:B------:R-:W-:Y:S01]  /*ac70*/  FFMA.FTZ R29, R29, R50, R53 ;  /* 0x000000321d1d7223 */ /* 0x000fe20000010035 */
[-C--:B------:R-:W-:Y:S01]  /*ac80*/  F2FP.F16.E4M3.UNPACK_B R53, R52.reuse ;  /* 0x00000034ff35723e */ /* 0x080fe200020006ff */
[----:B------:R-:W-:Y:S01]  /*ac90*/  HADD2.F32 R48, -RZ, R42.H1_H1 ;  /* 0x3000002aff307230 */ /* 0x000fe20000004100 */
[----:B------:R-:W-:Y:S01]  /*aca0*/  F2FP.F16.E4M3.UNPACK_B R49, R43 ;  /* 0x0000002bff31723e */ /* 0x000fe200020006ff */
[----:B------:R-:W-:Y:S01]  /*acb0*/  HADD2.F32 R51, -RZ, R35.H1_H1 ;  /* 0x30000023ff337230 */ /* 0x000fe20000004100 */
[----:B------:R-:W-:Y:S01]  /*acc0*/  F2FP.F16.E4M3.UNPACK_B R52, R52.H1 ;  /* 0x00000034ff34723e */ /* 0x000fe200030006ff */
[----:B------:R-:W-:-:S02]  /*acd0*/  HADD2.F32 R54, -RZ, R53.H0_H0 ;  /* 0x20000035ff367230 */ /* 0x000fc40000004100 */
[C---:B------:R-:W-:Y:S01]  /*ace0*/  FMUL.FTZ R56, R33.reuse, R48 ;  /* 0x0000003021387220 */ /* 0x040fe20000410000 */
[----:B------:R-:W-:Y:S02]  /*acf0*/  HADD2.F32 R35, -RZ, R46.H0_H0 ;  /* 0x2000002eff237230 */ /* 0x000fe40000004100 */
[----:B------:R-:W-:Y:S01]  /*ad00*/  FMUL.FTZ R55, R33, R51 ;  /* 0x0000003321377220 */ /* 0x000fe20000410000 */
[----:B------:R-:W-:Y:S01]  /*ad10*/  HADD2.F32 R50, -RZ, R49.H0_H0 ;  /* 0x20000031ff327230 */ /* 0x000fe20000004100 */
[----:B------:R-:W-:Y:S01]  /*ad20*/  F2FP.F16.E4M3.UNPACK_B R7, R34 ;  /* 0x00000022ff07723e */ /* 0x000fe200020006ff */
[----:B------:R-:W-:Y:S02]  /*ad30*/  HADD2.F32 R42, -RZ, R40.H1_H1 ;  /* 0x30000028ff2a7230 */ /* 0x000fe40000004100 */
[C---:B------:R-:W-:Y:S01]  /*ad40*/  FMUL.FTZ R33, R35.reuse, R54 ;  /* 0x0000003623217220 */ /* 0x040fe20000410000 */
[----:B------:R-:W-:Y:S02]  /*ad50*/  HADD2.F32 R32, -RZ, R44.H0_H0 ;  /* 0x2000002cff207230 */ /* 0x000fe40000004100 */
[----:B------:R-:W-:Y:S01]  /*ad60*/  FMUL.FTZ R35, R35, R50 ;  /* 0x0000003223237220 */ /* 0x000fe20000410000 */
[----:B------:R-:W-:Y:S01]  /*ad70*/  F2FP.F16.E4M3.UNPACK_B R34, R34.H1 ;  /* 0x00000022ff22723e */ /* 0x000fe200030006ff */
[----:B------:R-:W-:Y:S01]  /*ad80*/  FFMA.FTZ R40, R42, R48, -R55 ;  /* 0x000000302a287223 */ /* 0x000fe20000010837 */
[----:B------:R-:W-:Y:S01]  /*ad90*/  F2FP.F16.E4M3.UNPACK_B R48, R43.H1 ;  /* 0x0000002bff30723e */ /* 0x000fe200030006ff */
[C---:B------:R-:W-:Y:S01]  /*ada0*/  FFMA.FTZ R33, R32.reuse, R50, -R33 ;  /* 0x0000003220217223 */ /* 0x040fe20000010821 */
[----:B------:R-:W-:Y:S01]  /*adb0*/  FFMA.FTZ R32, R32, R54, R35 ;  /* 0x0000003620207223 */ /* 0x000fe20000010023 */
[----:B------:R-:W-:-:S02]  /*adc0*/  HADD2.F32 R54, -RZ, R53.H1_H1 ;  /* 0x30000035ff367230 */ /* 0x000fc40000004100 */
[----:B------:R-:W-:Y:S01]  /*add0*/  FFMA.FTZ R42, R42, R51, R56 ;  /* 0x000000332a2a7223 */ /* 0x000fe20000010038 */
[----:B------:R-:W-:Y:S01]  /*ade0*/  HADD2.F32 R43, -RZ, R46.H1_H1 ;  /* 0x3000002eff2b7230 */ /* 0x000fe20000004100 */
[-C--:B------:R-:W-:Y:S01]  /*adf0*/  F2FP.F16.E4M3.UNPACK_B R5, R30.reuse ;  /* 0x0000001eff05723e */ /* 0x080fe200020006ff */
[----:B------:R-:W-:Y:S01]  /*ae00*/  HADD2.F32 R50, -RZ, R49.H1_H1 ;  /* 0x30000031ff327230 */ /* 0x000fe20000004100 */
[----:B------:R-:W-:Y:S01]  /*ae10*/  F2FP.F16.E4M3.UNPACK_B R30, R30.H1 ;  /* 0x0000001eff1e723e */ /* 0x000fe200030006ff */
[----:B------:R-:W-:Y:S02]  /*ae20*/  HADD2.F32 R35, -RZ, R44.H1_H1 ;  /* 0x3000002cff237230 */ /* 0x000fe40000004100 */
[C---:B------:R-:W-:Y:S01]  /*ae30*/  FMUL.FTZ R56, R43.reuse, R54 ;  /* 0x000000362b387220 */ /* 0x040fe20000410000 */
[----:B------:R-:W-:Y:S02]  /*ae40*/  HADD2.F32 R51, -RZ, R52.H0_H0 ;  /* 0x20000034ff337230 */ /* 0x000fe40000004100 */
[----:B------:R-:W-:Y:S01]  /*ae50*/  FMUL.FTZ R43, R43, R50 ;  /* 0x000000322b2b7220 */ /* 0x000fe20000410000 */
[----:B------:R-:W-:Y:S01]  /*ae60*/  HADD2.F32 R44, -RZ, R47.H0_H0 ;  /* 0x2000002fff2c7230 */ /* 0x000fe20000004100 */
[----:B------:R-:W-:Y:S01]  /*ae70*/  F2FP.SATFINITE.E4M3.F32.PACK_AB_MERGE_C R29, R42, R29, RZ ;  /* 0x0000001d2a1d723e */ /* 0x000fe200048070ff */
[----:B------:R-:W-:-:S02]  /*ae80*/  HADD2.F32 R49, -RZ, R48.H0_H0 ;  /* 0x20000030ff317230 */ /* 0x000fc40000004100 */
[----:B------:R-:W-:Y:S02]  /*ae90*/  HADD2.F32 R46, -RZ, R45.H0_H0 ;  /* 0x2000002dff2e7230 */ /* 0x000fe40000004100 */
[C---:B------:R-:W-:Y:S01]  /*aea0*/  FMUL.FTZ R53, R44.reuse, R51 ;  /* 0x000000332c357220 */ /* 0x040fe20000410000 */
[----:B------:R-:W-:Y:S02]  /*aeb0*/  HADD2.F32 R55, -RZ, R52.H1_H1 ;  /* 0x30000034ff377230 */ /* 0x000fe40000004100 */
[-C--:B------:R-:W-:Y:S01]  /*aec0*/  FMUL.FTZ R58, R44, R49.reuse ;  /* 0x000000312c3a7220 */ /* 0x080fe20000410000 */
[C---:B------:R-:W-:Y:S01]  /*aed0*/  FFMA.FTZ R44, R35.reuse, R50, -R56 ;  /* 0x00000032232c7223 */ /* 0x040fe20000010838 */
[----:B------:R-:W-:Y:S01]  /*aee0*/  FFMA.FTZ R35, R35, R54, R43 ;  /* 0x0000003623237223 */ /* 0x000fe2000001002b */
[C---:B------:R-:W-:Y:S01]  /*aef0*/  FFMA.FTZ R43, R46.reuse, R49, -R53 ;  /* 0x000000312e2b7223 */ /* 0x040fe20000010835 */
[----:B------:R-:W-:Y:S01]  /*af00*/  F2FP.F16.E4M3.UNPACK_B R53, R38.H1 ;  /* 0x00000026ff35723e */ /* 0x000fe200030006ff */
[----:B------:R-:W-:Y:S01]  /*af10*/  FFMA.FTZ R46, R46, R51, R58 ;  /* 0x000000332e2e7223 */ /* 0x000fe2000001003a */
[----:B------:R-:W-:Y:S01]  /*af20*/  HADD2.F32 R51, -RZ, R48.H1_H1 ;  /* 0x30000030ff337230 */ /* 0x000fe20000004100 */
[----:B------:R-:W-:Y:S01]  /*af30*/  F2FP.F16.E4M3.UNPACK_B R50, R20.H1 ;  /* 0x00000014ff32723e */ /* 0x000fe200030006ff */
[----:B------:R-:W-:Y:S01]  /*af40*/  HADD2.F32 R48, -RZ, R47.H1_H1 ;  /* 0x3000002fff307230 */ /* 0x000fe20000004100 */
[----:B------:R-:W-:Y:S01]  /*af50*/  F2FP.SATFINITE.E4M3.F32.PACK_AB_MERGE_C R13, R28, R13, R29 ;  /* 0x0000000d1c0d723e */ /* 0x000fe2000480701d */
[----:B------:R-:W-:-:S02]  /*af60*/  HADD2.F32 R54, -RZ, R53.H0_H0 ;  /* 0x20000035ff367230 */ /* 0x000fc40000004100 */
[----:B------:R-:W-:Y:S02]  /*af70*/  HADD2.F32 R47, -RZ, R41.H0_H0 ;  /* 0x20000029ff2f7230 */ /* 0x000fe40000004100 */
[C---:B------:R-:W-:Y:S01]  /*af80*/  FMUL.FTZ R58, R48.reuse, R55 ;  /* 0x00000037303a7220 */ /* 0x040fe20000410000 */
[----:B------:R-:W-:Y:S02]  /*af90*/  HADD2.F32 R52, -RZ, R50.H0_H0 ;  /* 0x20000032ff347230 */ /* 0x000fe40000004100 */
[----:B------:R-:W-:Y:S01]  /*afa0*/  FMUL.FTZ R60, R48, R51 ;  /* 0x00000033303c7220 */ /* 0x000fe20000410000 */
[----:B------:R-:W-:Y:S02]  /*afb0*/  HADD2.F32 R49, -RZ, R39.H0_H0 ;  /* 0x20000027ff317230 */ /* 0x000fe40000004100 */
[C---:B------:R-:W-:Y:S01]  /*afc0*/  FMUL.FTZ R56, R47.reuse, R54 ;  /* 0x000000362f387220 */ /* 0x040fe20000410000 */
[----:B------:R-:W-:Y:S02]  /*afd0*/  HADD2.F32 R45, -RZ, R45.H1_H1 ;  /* 0x3000002dff2d7230 */ /* 0x000fe40000004100 */
[----:B------:R-:W-:Y:S01]  /*afe0*/  FMUL.FTZ R57, R47, R52 ;  /* 0x000000342f397220 */ /* 0x000fe20000410000 */
[----:B------:R-:W-:-:S02]  /*aff0*/  HADD2.F32 R41, -RZ, R41.H1_H1 ;  /* 0x30000029ff297230 */ /* 0x000fc40000004100 */
[----:B------:R-:W-:Y:S01]  /*b000*/  FFMA.FTZ R47, R49, R52, -R56 ;  /* 0x00000034312f7223 */ /* 0x000fe20000010838 */
[----:B------:R-:W-:Y:S02]  /*b010*/  HADD2.F32 R50, -RZ, R50.H1_H1 ;  /* 0x30000032ff327230 */ /* 0x000fe40000004100 */
[C---:B------:R-:W-:Y:S01]  /*b020*/  FFMA.FTZ R48, R45.reuse, R51, -R58 ;  /* 0x000000332d307223 */ /* 0x040fe2000001083a */
[----:B------:R-:W-:Y:S01]  /*b030*/  HADD2.F32 R52, -RZ, R53.H1_H1 ;  /* 0x30000035ff347230 */ /* 0x000fe20000004100 */
[----:B------:R-:W-:Y:S01]  /*b040*/  F2FP.F16.E4M3.UNPACK_B R53, R38 ;  /* 0x00000026ff35723e */ /* 0x000fe200020006ff */
[----:B------:R-:W-:Y:S01]  /*b050*/  FFMA.FTZ R45, R45, R55, R60 ;  /* 0x000000372d2d7223 */ /* 0x000fe2000001003c */
[----:B------:R-:W-:Y:S01]  /*b060*/  HADD2.F32 R39, -RZ, R39.H1_H1 ;  /* 0x30000027ff277230 */ /* 0x000fe20000004100 */
[----:B------:R-:W-:Y:S01]  /*b070*/  F2FP.F16.E4M3.UNPACK_B R51, R20 ;  /* 0x00000014ff33723e */ /* 0x000fe200020006ff */
[----:B------:R-:W-:Y:S01]  /*b080*/  FMUL.FTZ R55, R41, R50 ;  /* 0x0000003229377220 */ /* 0x000fe20000410000 */
[----:B------:R-:W-:Y:S01]  /*b090*/  FFMA.FTZ R49, R49, R54, R57 ;  /* 0x0000003631317223 */ /* 0x000fe20000010039 */
[----:B------:R-:W-:Y:S01]  /*b0a0*/  FMUL.FTZ R20, R41, R52 ;  /* 0x0000003429147220 */ /* 0x000fe20000410000 */
[----:B------:R-:W-:-:S02]  /*b0b0*/  HADD2.F32 R54, -RZ, R53.H0_H0 ;  /* 0x20000035ff367230 */ /* 0x000fc40000004100 */
[C---:B------:R-:W-:Y:S01]  /*b0c0*/  FFMA.FTZ R38, R39.reuse, R52, R55 ;  /* 0x0000003427267223 */ /* 0x040fe20000010037 */
[----:B------:R-:W-:Y:S02]  /*b0d0*/  HADD2.F32 R41, -RZ, R31.H0_H0 ;  /* 0x2000001fff297230 */ /* 0x000fe40000004100 */
[----:B------:R-:W-:Y:S01]  /*b0e0*/  FFMA.FTZ R20, R39, R50, -R20 ;  /* 0x0000003227147223 */ /* 0x000fe20000010814 */
[----:B------:R-:W-:Y:S01]  /*b0f0*/  HADD2.F32 R52, -RZ, R51.H0_H0 ;  /* 0x20000033ff347230 */ /* 0x000fe20000004100 */
[----:B------:R-:W-:Y:S01]  /*b100*/  F2FP.SATFINITE.E4M3.F32.PACK_AB_MERGE_C R45, R45, R46, RZ ;  /* 0x0000002e2d2d723e */ /* 0x000fe200048070ff */
[----:B------:R-:W-:Y:S02]  /*b110*/  HADD2.F32 R39, -RZ, R14.H0_H0 ;  /* 0x2000000eff277230 */ /* 0x000fe40000004100 */
[C---:B------:R-:W-:Y:S01]  /*b120*/  FMUL.FTZ R56, R41.reuse, R54 ;  /* 0x0000003629387220 */ /* 0x040fe20000410000 */
[----:B------:R-:W-:Y:S02]  /*b130*/  HADD2.F32 R53, -RZ, R53.H1_H1 ;  /* 0x30000035ff357230 */ /* 0x000fe40000004100 */
[----:B------:R-:W-:Y:S01]  /*b140*/  FMUL.FTZ R58, R41, R52 ;  /* 0x00000034293a7220 */ /* 0x000fe20000410000 */
[----:B------:R-:W-:-:S02]  /*b150*/  HADD2.F32 R50, -RZ, R31.H1_H1 ;  /* 0x3000001fff327230 */ /* 0x000fc40000004100 */
[C---:B------:R-:W-:Y:S01]  /*b160*/  FFMA.FTZ R31, R39.reuse, R52, -R56 ;  /* 0x00000034271f7223 */ /* 0x040fe20000010838 */
[----:B------:R-:W-:Y:S01]  /*b170*/  HADD2.F32 R51, -RZ, R51.H1_H1 ;  /* 0x30000033ff337230 */ /* 0x000fe20000004100 */
[----:B------:R-:W-:Y:S01]  /*b180*/  F2FP.F16.E4M3.UNPACK_B R52, R4.H1 ;  /* 0x00000004ff34723e */ /* 0x000fe200030006ff */
[----:B------:R-:W-:Y:S02]  /*b190*/  HADD2.F32 R41, -RZ, R14.H1_H1 ;  /* 0x3000000eff297230 */ /* 0x000fe40000004100 */
[----:B------:R-:W-:Y:S01]  /*b1a0*/  FFMA.FTZ R14, R39, R54, R58 ;  /* 0x00000036270e7223 */ /* 0x000fe2000001003a */
[C---:B------:R-:W-:Y:S01]  /*b1b0*/  FMUL.FTZ R56, R50.reuse, R53 ;  /* 0x0000003532387220 */ /* 0x040fe20000410000 */
[----:B------:R-:W-:Y:S01]  /*b1c0*/  F2FP.F16.E4M3.UNPACK_B R39, R12.H1 ;  /* 0x0000000cff27723e */ /* 0x000fe200030006ff */
[-C--:B------:R-:W-:Y:S01]  /*b1d0*/  FMUL.FTZ R58, R50, R51.reuse ;  /* 0x00000033323a7220 */ /* 0x080fe20000410000 */
[----:B------:R-:W-:Y:S02]  /*b1e0*/  HADD2.F32 R54, -RZ, R52.H0_H0 ;  /* 0x20000034ff367230 */ /* 0x000fe40000004100 */
[----:B------:R-:W-:Y:S01]  /*b1f0*/  FFMA.FTZ R56, R41, R51, -R56 ;  /* 0x0000003329387223 */ /* 0x000fe20000010838 */
[----:B------:R-:W-:-:S02]  /*b200*/  HADD2.F32 R50, -RZ, R34.H0_H0 ;  /* 0x20000022ff327230 */ /* 0x000fc40000004100 */
[----:B------:R-:W-:Y:S01]  /*b210*/  FFMA.FTZ R55, R41, R53, R58 ;  /* 0x0000003529377223 */ /* 0x000fe2000001003a */
[--C-:B------:R-:W-:Y:S01]  /*b220*/  HADD2.F32 R41, -RZ, R39.reuse.H0_H0 ;  /* 0x20000027ff297230 */ /* 0x100fe20000004100 */
[----:B------:R-:W-:Y:S01]  /*b230*/  F2FP.F16.E4M3.UNPACK_B R12, R12 ;  /* 0x0000000cff0c723e */ /* 0x000fe200020006ff */
[----:B------:R-:W-:Y:S02]  /*b240*/  HADD2.F32 R51, -RZ, R39.H1_H1 ;  /* 0x30000027ff337230 */ /* 0x000fe40000004100 */
[C---:B------:R-:W-:Y:S01]  /*b250*/  FMUL.FTZ R58, R50.reuse, R54 ;  /* 0x00000036323a7220 */ /* 0x040fe20000410000 */
[----:B------:R-:W-:Y:S02]  /*b260*/  HADD2.F32 R39, -RZ, R30.H0_H0 ;  /* 0x2000001eff277230 */ /* 0x000fe40000004100 */
[----:B------:R-:W-:Y:S01]  /*b270*/  FMUL.FTZ R50, R50, R41 ;  /* 0x0000002932327220 */ /* 0x000fe20000410000 */
[----:B------:R-:W-:Y:S01]  /*b280*/  HADD2.F32 R53, -RZ, R52.H1_H1 ;  /* 0x30000034ff357230 */ /* 0x000fe20000004100 */
[----:B------:R-:W-:Y:S01]  /*b290*/  F2FP.F16.E4M3.UNPACK_B R4, R4 ;  /* 0x00000004ff04723e */ /* 0x000fe200020006ff */
[----:B------:R-:W-:-:S02]  /*b2a0*/  HADD2.F32 R34, -RZ, R34.H1_H1 ;  /* 0x30000022ff227230 */ /* 0x000fc40000004100 */
[C---:B------:R-:W-:Y:S01]  /*b2b0*/  FFMA.FTZ R58, R39.reuse, R41, -R58 ;  /* 0x00000029273a7223 */ /* 0x040fe2000001083a */
[----:B------:R-:W-:Y:S02]  /*b2c0*/  HADD2.F32 R30, -RZ, R30.H1_H1 ;  /* 0x3000001eff1e7230 */ /* 0x000fe40000004100 */
[----:B------:R-:W-:Y:S01]  /*b2d0*/  FFMA.FTZ R54, R39, R54, R50 ;  /* 0x0000003627367223 */ /* 0x000fe20000010032 */
[----:B------:R-:W-:Y:S02]  /*b2e0*/  HADD2.F32 R39, -RZ, R12.H0_H0 ;  /* 0x2000000cff277230 */ /* 0x000fe40000004100 */
[C---:B------:R-:W-:Y:S01]  /*b2f0*/  FMUL.FTZ R41, R34.reuse, R53 ;  /* 0x0000003522297220 */ /* 0x040fe20000410000 */
[----:B------:R-:W-:-:S03]  /*b300*/  FMUL.FTZ R34, R34, R51 ;  /* 0x0000003322227220 */ /* 0x000fc60000410000 */
[C---:B------:R-:W-:Y:S01]  /*b310*/  FFMA.FTZ R57, R30.reuse, R51, -R41 ;  /* 0x000000331e397223 */ /* 0x040fe20000010829 */
[----:B------:R-:W-:Y:S01]  /*b320*/  FFMA.FTZ R53, R30, R53, R34 ;  /* 0x000000351e357223 */ /* 0x000fe20000010022 */
[----:B------:R-:W-:Y:S02]  /*b330*/  HADD2.F32 R30, -RZ, R12.H1_H1 ;  /* 0x3000000cff1e7230 */ /* 0x000fe40000004100 */
[--C-:B------:R-:W-:Y:S01]  /*b340*/  HADD2.F32 R12, -RZ, R7.reuse.H0_H0 ;  /* 0x20000007ff0c7230 */ /* 0x100fe20000004100 */
[----:B------:R-:W-:Y:S01]  /*b350*/  F2FP.SATFINITE.E4M3.F32.PACK_AB_MERGE_C R57, R57, R58, RZ ;  /* 0x0000003a3939723e */ /* 0x000fe200048070ff */
[--C-:B------:R-:W-:Y:S01]  /*b360*/  HADD2.F32 R34, -RZ, R4.reuse.H1_H1 ;  /* 0x30000004ff227230 */ /* 0x100fe20000004100 */
[----:B------:R-:W-:Y:S01]  /*b370*/  F2FP.SATFINITE.E4M3.F32.PACK_AB_MERGE_C R53, R53, R54, RZ ;  /* 0x000000363535723e */ /* 0x000fe200048070ff */
[----:B------:R-:W-:Y:S02]  /*b380*/  HADD2.F32 R7, -RZ, R7.H1_H1 ;  /* 0x30000007ff077230 */ /* 0x000fe40000004100 */
[----:B------:R-:W-:-:S02]  /*b390*/  HADD2.F32 R41, -RZ, R4.H0_H0 ;  /* 0x20000004ff297230 */ /* 0x000fc40000004100 */
[--C-:B------:R-:W-:Y:S02]  /*b3a0*/  HADD2.F32 R4, -RZ, R5.reuse.H0_H0 ;  /* 0x20000005ff047230 */ /* 0x100fe40000004100 */
[C---:B------:R-:W-:Y:S01]  /*b3b0*/  FMUL.FTZ R50, R7.reuse, R34 ;  /* 0x0000002207327220 */ /* 0x040fe20000410000 */
[----:B------:R-:W-:Y:S02]  /*b3c0*/  HADD2.F32 R5, -RZ, R5.H1_H1 ;  /* 0x30000005ff057230 */ /* 0x000fe40000004100 */
[C---:B------:R-:W-:Y:S01]  /*b3d0*/  FMUL.FTZ R51, R12.reuse, R41 ;  /* 0x000000290c337220 */ /* 0x040fe20000410000 */
[-C--:B------:R-:W-:Y:S01]  /*b3e0*/  FMUL.FTZ R7, R7, R30.reuse ;  /* 0x0000001e07077220 */ /* 0x080fe20000410000 */
[-C--:B------:R-:W-:Y:S01]  /*b3f0*/  FMUL.FTZ R12, R12, R39.reuse ;  /* 0x000000270c0c7220 */ /* 0x080fe20000410000 */
[C---:B------:R-:W-:Y:S02]  /*b400*/  FFMA.FTZ R50, R5.reuse, R30, -R50 ;  /* 0x0000001e05327223 */ /* 0x040fe40000010832 */
        /* <DEDUP_REMOVED lines=16> */
.L_x_1350:
[----:B------:R-:W-:Y:S05]  /*b510*/  BSYNC B1 ;  /* 0x0000000000017941 */ /* 0x000fea0003800000 */
.L_x_1349:
[----:B------:R-:W-:Y:S05]  /*b520*/  @P1 BRA `(.L_x_1339) ;  /* 0x0000000c00f81947 */ /* 0x000fea0003800000 */
[----:B----4-:R-:W2:Y:S04]  /*b530*/  LDL R21, [R1+0x1c] ;  /* 0x00001c0001157983 */ /* 0x010ea80000100800 */
[----:B------:R-:W4:Y:S01]  /*b540*/  LDL R49, [R1+0x78] ;  /* 0x0000780001317983 */ /* 0x000f220000100800 */
[----:B0----5:R-:W-:Y:S02]  /*b550*/  SHF.R.U32.HI R0, RZ, 0x8, R24 ;  /* 0x00000008ff007819 */ /* 0x021fe40000011618 */
[----:B------:R-:W-:Y:S02]  /*b560*/  LOP3.LUT R5, R24, 0xff, RZ, 0xc0, !PT ;  /* 0x000000ff18057812 */ /* 0x000fe400078ec0ff */
[----:B------:R-:W-:Y:S02]  /*b570*/  LOP3.LUT R0, R0, 0xff, RZ, 0xc0, !PT ;  /* 0x000000ff00007812 */ /* 0x000fe400078ec0ff */
[----:B------:R-:W-:-:S02]  /*b580*/  SHF.R.U32.HI R14, RZ, 0x8, R25 ;  /* 0x00000008ff0e7819 */ /* 0x000fc40000011619 */
[----:B---3--:R-:W-:Y:S02]  /*b590*/  PRMT R20, R0, 0x7604, R5 ;  /* 0x0000760400147816 */ /* 0x008fe40000000005 */
        /* <DEDUP_REMOVED lines=11> */
[----:B------:R-:W-:Y:S02]  /*b650*/  PRMT R33, R12, 0x7604, R15 ;  /* 0x000076040c217816 */ /* 0x000fe4000000000f */
[----:B------:R-:W-:Y:S02]  /*b660*/  LOP3.LUT R14, R13, 0xff, RZ, 0xc0, !PT ;  /* 0x000000ff0d0e7812 */ /* 0x000fe400078ec0ff */
[----:B------:R-:W-:Y:S02]  /*b670*/  SHF.R.U32.HI R12, RZ, 0x8, R9 ;  /* 0x00000008ff0c7819 */ /* 0x000fe40000011609 */
        /* <DEDUP_REMOVED lines=8> */
[----:B------:R-:W-:-:S02]  /*b700*/  SHF.R.U32.HI R31, RZ, 0x10, R27 ;  /* 0x00000010ff1f7819 */ /* 0x000fc4000001161b */
[----:B------:R-:W-:Y:S02]  /*b710*/  LOP3.LUT R34, R11, 0xff, RZ, 0xc0, !PT ;  /* 0x000000ff0b227812 */ /* 0x000fe400078ec0ff */
        /* <DEDUP_REMOVED lines=9> */
[----:B------:R-:W-:Y:S01]  /*b7b0*/  PRMT R37, R14, 0x7604, R21 ;  /* 0x000076040e257816 */ /* 0x000fe20000000015 */
[----:B----4-:R-:W-:Y:S01]  /*b7c0*/  LDS.128 R4, [R49+0xf000] ;  /* 0x00f0000031047984 */ /* 0x010fe20000000c00 */
[----:B------:R-:W-:Y:S02]  /*b7d0*/  SHF.R.S32.HI R0, RZ, 0x1, R0 ;  /* 0x00000001ff007819 */ /* 0x000fe40000011400 */
[----:B------:R-:W-:Y:S02]  /*b7e0*/  LOP3.LUT R3, R62, 0x10, R3, 0xf8, !PT ;  /* 0x000000103e037812 */ /* 0x000fe400078ef803 */
[----:B------:R-:W-:Y:S01]  /*b7f0*/  SHF.R.U32.HI R21, RZ, 0x10, R25 ;  /* 0x00000010ff157819 */ /* 0x000fe20000011619 */
[----:B------:R-:W-:Y:S01]  /*b800*/  IMAD R13, R0, 0x1800, R61 ;  /* 0x00001800000d7824 */ /* 0x000fe200078e023d */
[----:B------:R-:W-:-:S02]  /*b810*/  LOP3.LUT R0, R3, R59, RZ, 0x3c, !PT ;  /* 0x0000003b03007212 */ /* 0x000fc400078e3cff */
[----:B------:R-:W-:Y:S02]  /*b820*/  LOP3.LUT R3, R29, 0xff, RZ, 0xc0, !PT ;  /* 0x000000ff1d037812 */ /* 0x000fe400078ec0ff */
[----:B------:R-:W-:Y:S02]  /*b830*/  IADD3 R0, R16, R13, R0 ;  /* 0x0000000d10007210 */ /* 0x000fe40007ffe000 */
[----:B------:R-:W-:Y:S02]  /*b840*/  SHF.R.U32.HI R29, RZ, 0x10, R26 ;  /* 0x00000010ff1d7819 */ /* 0x000fe4000001161a */
[----:B------:R-:W-:Y:S01]  /*b850*/  LOP3.LUT R21, R21, 0xff, RZ, 0xc0, !PT ;  /* 0x000000ff15157812 */ /* 0x000fe200078ec0ff */
[----:B------:R-:W0:Y:S01]  /*b860*/  LDS.128 R12, [R0+0xf000] ;  /* 0x00f00000000c7984 */ /* 0x000e220000000c00 */
[----:B-1----:R-:W-:Y:S02]  /*b870*/  PRMT R39, R3, 0x7604, R34 ;  /* 0x0000760403277816 */ /* 0x002fe40000000022 */
[----:B------:R-:W-:-:S02]  /*b880*/  LOP3.LUT R29, R29, 0xff, RZ, 0xc0, !PT ;  /* 0x000000ff1d1d7812 */ /* 0x000fc400078ec0ff */
[----:B------:R-:W-:Y:S02]  /*b890*/  PRMT R21, R21, 0x7054, R28 ;  /* 0x0000705415157816 */ /* 0x000fe4000000001c */
[----:B------:R-:W-:Y:S02]  /*b8a0*/  SHF.R.U32.HI R3, RZ, 0x10, R24 ;  /* 0x00000010ff037819 */ /* 0x000fe40000011618 */
[----:B------:R-:W-:Y:S02]  /*b8b0*/  SHF.R.U32.HI R28, RZ, 0x10, R9 ;  /* 0x00000010ff1c7819 */ /* 0x000fe40000011609 */
[----:B------:R-:W-:Y:S02]  /*b8c0*/  PRMT R29, R29, 0x7054, R30 ;  /* 0x000070541d1d7816 */ /* 0x000fe4000000001e */
[----:B------:R-:W-:Y:S02]  /*b8d0*/  LOP3.LUT R3, R3, 0xff, RZ, 0xc0, !PT ;  /* 0x000000ff03037812 */ /* 0x000fe400078ec0ff */
[----:B------:R-:W-:-:S02]  /*b8e0*/  SHF.R.U32.HI R30, RZ, 0x10, R10 ;  /* 0x00000010ff1e7819 */ /* 0x000fc4000001160a */
[----:B------:R-:W-:Y:S02]  /*b8f0*/  LOP3.LUT R28, R28, 0xff, RZ, 0xc0, !PT ;  /* 0x000000ff1c1c7812 */ /* 0x000fe400078ec0ff */
[----:B------:R-:W-:Y:S02]  /*b900*/  PRMT R3, R3, 0x7054, R20 ;  /* 0x0000705403037816 */ /* 0x000fe40000000014 */
[----:B------:R-:W-:Y:S02]  /*b910*/  LOP3.LUT R30, R30, 0xff, RZ, 0xc0, !PT ;  /* 0x000000ff1e1e7812 */ /* 0x000fe400078ec0ff */
[----:B------:R-:W-:Y:S02]  /*b920*/  PRMT R35, R28, 0x7054, R35 ;  /* 0x000070541c237816 */ /* 0x000fe40000000023 */
[----:B------:R-:W-:Y:S02]  /*b930*/  SHF.R.U32.HI R20, RZ, 0x10, R8 ;  /* 0x00000010ff147819 */ /* 0x000fe40000011608 */
[----:B------:R-:W-:-:S02]  /*b940*/  PRMT R41, R32, 0x7054, R39 ;  /* 0x0000705420297816 */ /* 0x000fc40000000027 */
[----:B------:R-:W-:Y:S02]  /*b950*/  PRMT R37, R30, 0x7054, R37 ;  /* 0x000070541e257816 */ /* 0x000fe40000000025 */
[----:B------:R-:W-:Y:S02]  /*b960*/  LOP3.LUT R39, R35, 0xff000000, R9, 0xf8, !PT ;  /* 0xff00000023277812 */ /* 0x000fe400078ef809 */
[----:B------:R-:W-:Y:S02]  /*b970*/  LOP3.LUT R20, R20, 0xff, RZ, 0xc0, !PT ;  /* 0x000000ff14147812 */ /* 0x000fe400078ec0ff */
[----:B------:R-:W-:Y:S02]  /*b980*/  LOP3.LUT R30, R21, 0xff000000, R25, 0xf8, !PT ;  /* 0xff000000151e7812 */ /* 0x000fe400078ef819 */
[----:B------:R-:W-:Y:S02]  /*b990*/  F2FP.F16.E4M3.UNPACK_B R40, R39 ;  /* 0x00000027ff28723e */ /* 0x000fe400020006ff */
[----:B------:R-:W-:-:S02]  /*b9a0*/  PRMT R33, R20, 0x7054, R33 ;  /* 0x0000705414217816 */ /* 0x000fc40000000021 */
[----:B0-----:R-:W-:Y:S01]  /*b9b0*/  F2FP.F16.E4M3.UNPACK_B R27, R13 ;  /* 0x0000000dff1b723e */ /* 0x001fe200020006ff */
[--C-:B------:R-:W-:Y:S01]  /*b9c0*/  HADD2.F32 R42, -RZ, R40.reuse.H0_H0 ;  /* 0x20000028ff2a7230 */ /* 0x100fe20000004100 */
[----:B------:R-:W-:Y:S01]  /*b9d0*/  F2FP.F16.E4M3.UNPACK_B R32, R30 ;  /* 0x0000001eff20723e */ /* 0x000fe200020006ff */
[----:B------:R-:W-:Y:S01]  /*b9e0*/  HADD2.F32 R40, -RZ, R40.H1_H1 ;  /* 0x30000028ff287230 */ /* 0x000fe20000004100 */
[----:B------:R-:W-:Y:S02]  /*b9f0*/  LOP3.LUT R20, R3, 0xff000000, R24, 0xf8, !PT ;  /* 0xff00000003147812 */ /* 0x000fe400078ef818 */
[----:B------:R-:W-:Y:S01]  /*ba00*/  LOP3.LUT R3, R29, 0xff000000, R26, 0xf8, !PT ;  /* 0xff0000001d037812 */ /* 0x000fe200078ef81a */
[--C-:B------:R-:W-:Y:S01]  /*ba10*/  HADD2.F32 R34, -RZ, R32.reuse.H0_H0 ;  /* 0x20000020ff227230 */ /* 0x100fe20000004100 */
[-C--:B------:R-:W-:Y:S01]  /*ba20*/  F2FP.F16.E4M3.UNPACK_B R24, R5.reuse ;  /* 0x00000005ff18723e */ /* 0x080fe200020006ff */
[----:B------:R-:W-:Y:S01]  /*ba30*/  HADD2.F32 R32, -RZ, R32.H1_H1 ;  /* 0x30000020ff207230 */ /* 0x000fe20000004100 */
[----:B------:R-:W-:Y:S01]  /*ba40*/  F2FP.F16.E4M3.UNPACK_B R26, R5.H1 ;  /* 0x00000005ff1a723e */ /* 0x000fe200030006ff */
[--C-:B------:R-:W-:Y:S01]  /*ba50*/  HADD2.F32 R5, -RZ, R27.reuse.H0_H0 ;  /* 0x2000001bff057230 */ /* 0x100fe20000004100 */
[----:B------:R-:W-:Y:S01]  /*ba60*/  LOP3.LUT R21, R33, 0xff000000, R8, 0xf8, !PT ;  /* 0xff00000021157812 */ /* 0x000fe200078ef808 */
[----:B------:R-:W-:Y:S01]  /*ba70*/  HADD2.F32 R9, -RZ, R24.H0_H0 ;  /* 0x20000018ff097230 */ /* 0x000fe20000004100 */
[----:B------:R-:W-:Y:S01]  /*ba80*/  LOP3.LUT R43, R41, 0xff000000, R11, 0xf8, !PT ;  /* 0xff000000292b7812 */ /* 0x000fe200078ef80b */
[----:B------:R-:W-:Y:S01]  /*ba90*/  HADD2.F32 R27, -RZ, R27.H1_H1 ;  /* 0x3000001bff1b7230 */ /* 0x000fe20000004100 */
[----:B------:R-:W-:-:S02]  /*baa0*/  F2FP.F16.E4M3.UNPACK_B R11, R12 ;  /* 0x0000000cff0b723e */ /* 0x000fc400020006ff */
[----:B------:R-:W-:Y:S01]  /*bab0*/  F2FP.F16.E4M3.UNPACK_B R33, R12.H1 ;  /* 0x0000000cff21723e */ /* 0x000fe200030006ff */
[C---:B------:R-:W-:Y:S01]  /*bac0*/  FMUL.FTZ R12, R5.reuse, R42 ;  /* 0x0000002a050c7220 */ /* 0x040fe20000410000 */
[----:B------:R-:W-:Y:S01]  /*bad0*/  F2FP.F16.E4M3.UNPACK_B R28, R13.H1 ;  /* 0x0000000dff1c723e */ /* 0x000fe200030006ff */
[-C--:B------:R-:W-:Y:S01]  /*bae0*/  FMUL.FTZ R13, R5, R34.reuse ;  /* 0x00000022050d7220 */ /* 0x080fe20000410000 */
[----:B------:R-:W-:Y:S01]  /*baf0*/  F2FP.F16.E4M3.UNPACK_B R41, R39.H1 ;  /* 0x00000027ff29723e */ /* 0x000fe200030006ff */
[C---:B------:R-:W-:Y:S01]  /*bb00*/  FFMA.FTZ R5, R9.reuse, R34, -R12 ;  /* 0x0000002209057223 */ /* 0x040fe2000001080c */
[----:B------:R-:W-:Y:S01]  /*bb10*/  F2FP.F16.E4M3.UNPACK_B R30, R30.H1 ;  /* 0x0000001eff1e723e */ /* 0x000fe200030006ff */
[----:B------:R-:W-:Y:S01]  /*bb20*/  FFMA.FTZ R9, R9, R42, R13 ;  /* 0x0000002a09097223 */ /* 0x000fe2000001000d */
[----:B------:R-:W-:Y:S02]  /*bb30*/  HADD2.F32 R12, -RZ, R24.H1_H1 ;  /* 0x30000018ff0c7230 */ /* 0x000fe40000004100 */
[----:B------:R-:W-:Y:S01]  /*bb40*/  FMUL.FTZ R39, R27, R40 ;  /* 0x000000281b277220 */ /* 0x000fe20000410000 */
[----:B------:R-:W-:-:S02]  /*bb50*/  HADD2.F32 R42, -RZ, R41.H0_H0 ;  /* 0x20000029ff2a7230 */ /* 0x000fc40000004100 */
[-C--:B------:R-:W-:Y:S01]  /*bb60*/  FMUL.FTZ R27, R27, R32.reuse ;  /* 0x000000201b1b7220 */ /* 0x080fe20000410000 */
[----:B------:R-:W-:Y:S01]  /*bb70*/  HADD2.F32 R13, -RZ, R28.H0_H0 ;  /* 0x2000001cff0d7230 */ /* 0x000fe20000004100 */
[----:B------:R-:W-:Y:S01]  /*bb80*/  LOP3.LUT R8, R37, 0xff000000, R10, 0xf8, !PT ;  /* 0xff00000025087812 */ /* 0x000fe200078ef80a */
[----:B------:R-:W-:Y:S01]  /*bb90*/  HADD2.F32 R34, -RZ, R30.H0_H0 ;  /* 0x2000001eff227230 */ /* 0x000fe20000004100 */
[-C--:B------:R-:W-:Y:S01]  /*bba0*/  F2FP.F16.E4M3.UNPACK_B R31, R15.reuse ;  /* 0x0000000fff1f723e */ /* 0x080fe200020006ff */
[C---:B------:R-:W-:Y:S01]  /*bbb0*/  FFMA.FTZ R24, R12.reuse, R32, -R39 ;  /* 0x000000200c187223 */ /* 0x040fe20000010827 */
[----:B------:R-:W-:Y:S01]  /*bbc0*/  F2FP.F16.E4M3.UNPACK_B R37, R15.H1 ;  /* 0x0000000fff25723e */ /* 0x000fe200030006ff */
[----:B------:R-:W-:Y:S02]  /*bbd0*/  HADD2.F32 R15, -RZ, R26.H0_H0 ;  /* 0x2000001aff0f7230 */ /* 0x000fe40000004100 */
[C---:B------:R-:W-:Y:S01]  /*bbe0*/  FMUL.FTZ R44, R13.reuse, R42 ;  /* 0x0000002a0d2c7220 */ /* 0x040fe20000410000 */
[----:B------:R-:W-:Y:S01]  /*bbf0*/  FFMA.FTZ R12, R12, R40, R27 ;  /* 0x000000280c0c7223 */ /* 0x000fe2000001001b */
[-C--:B------:R-:W-:Y:S01]  /*bc00*/  FMUL.FTZ R45, R13, R34.reuse ;  /* 0x000000220d2d7220 */ /* 0x080fe20000410000 */
[----:B------:R-:W-:Y:S01]  /*bc10*/  F2FP.F16.E4M3.UNPACK_B R40, R43 ;  /* 0x0000002bff28723e */ /* 0x000fe200020006ff */
[----:B------:R-:W-:Y:S01]  /*bc20*/  FFMA.FTZ R13, R15, R34, -R44 ;  /* 0x000000220f0d7223 */ /* 0x000fe2000001082c */
[----:B------:R-:W-:Y:S01]  /*bc30*/  F2FP.F16.E4M3.UNPACK_B R32, R38 ;  /* 0x00000026ff20723e */ /* 0x000fe200020006ff */
[----:B------:R-:W-:Y:S01]  /*bc40*/  HADD2.F32 R39, -RZ, R30.H1_H1 ;  /* 0x3000001eff277230 */ /* 0x000fe20000004100 */
[----:B------:R-:W-:Y:S01]  /*bc50*/  F2FP.F16.E4M3.UNPACK_B R29, R7 ;  /* 0x00000007ff1d723e */ /* 0x000fe200020006ff */
[----:B------:R-:W-:-:S02]  /*bc60*/  HADD2.F32 R41, -RZ, R41.H1_H1 ;  /* 0x30000029ff297230 */ /* 0x000fc40000004100 */
[----:B------:R-:W-:Y:S01]  /*bc70*/  FFMA.FTZ R15, R15, R42, R45 ;  /* 0x0000002a0f0f7223 */ /* 0x000fe2000001002d */
[----:B------:R-:W-:Y:S01]  /*bc80*/  HADD2.F32 R28, -RZ, R28.H1_H1 ;  /* 0x3000001cff1c7230 */ /* 0x000fe20000004100 */
[----:B------:R-:W-:Y:S01]  /*bc90*/  F2FP.F16.E4M3.UNPACK_B R38, R38.H1 ;  /* 0x00000026ff26723e */ /* 0x000fe200030006ff */
[----:B------:R-:W-:Y:S01]  /*bca0*/  HADD2.F32 R30, -RZ, R26.H1_H1 ;  /* 0x3000001aff1e7230 */ /* 0x000fe20000004100 */
[----:B------:R-:W-:Y:S01]  /*bcb0*/  F2FP.F16.E4M3.UNPACK_B R35, R7.H1 ;  /* 0x00000007ff23723e */ /* 0x000fe200030006ff */
[----:B------:R-:W-:Y:S02]  /*bcc0*/  HADD2.F32 R42, -RZ, R40.H0_H0 ;  /* 0x20000028ff2a7230 */ /* 0x000fe40000004100 */
[C---:B------:R-:W-:Y:S01]  /*bcd0*/  FMUL.FTZ R45, R28.reuse, R41 ;  /* 0x000000291c2d7220 */ /* 0x040fe20000410000 */
[----:B------:R-:W-:Y:S02]  /*bce0*/  HADD2.F32 R26, -RZ, R31.H0_H0 ;  /* 0x2000001fff1a7230 */ /* 0x000fe40000004100 */
[----:B------:R-:W-:Y:S01]  /*bcf0*/  FMUL.FTZ R28, R28, R39 ;  /* 0x000000271c1c7220 */ /* 0x000fe20000410000 */
[----:B------:R-:W-:Y:S01]  /*bd00*/  HADD2.F32 R34, -RZ, R32.H0_H0 ;  /* 0x20000020ff227230 */ /* 0x000fe20000004100 */
[----:B------:R-:W-:Y:S01]  /*bd10*/  F2FP.F16.E4M3.UNPACK_B R25, R4.H1 ;  /* 0x00000004ff19723e */ /* 0x000fe200030006ff */
[----:B------:R-:W-:-:S02]  /*bd20*/  HADD2.F32 R27, -RZ, R29.H0_H0 ;  /* 0x2000001dff1b7230 */ /* 0x000fc40000004100 */
[C---:B------:R-:W-:Y:S01]  /*bd30*/  FMUL.FTZ R44, R26.reuse, R42 ;  /* 0x0000002a1a2c7220 */ /* 0x040fe20000410000 */
[----:B------:R-:W-:Y:S02]  /*bd40*/  HADD2.F32 R31, -RZ, R31.H1_H1 ;  /* 0x3000001fff1f7230 */ /* 0x000fe40000004100 */
[-C--:B------:R-:W-:Y:S01]  /*bd50*/  FMUL.FTZ R47, R26, R34.reuse ;  /* 0x000000221a2f7220 */ /* 0x080fe20000410000 */
[C---:B------:R-:W-:Y:S01]  /*bd60*/  FFMA.FTZ R26, R30.reuse, R39, -R45 ;  /* 0x000000271e1a7223 */ /* 0x040fe2000001082d */
[----:B------:R-:W-:Y:S01]  /*bd70*/  FFMA.FTZ R30, R30, R41, R28 ;  /* 0x000000291e1e7223 */ /* 0x000fe2000001001c */
[C---:B------:R-:W-:Y:S01]  /*bd80*/  FFMA.FTZ R28, R27.reuse, R34, -R44 ;  /* 0x000000221b1c7223 */ /* 0x040fe2000001082c */
[----:B------:R-:W-:Y:S01]  /*bd90*/  FFMA.FTZ R27, R27, R42, R47 ;  /* 0x0000002a1b1b7223 */ /* 0x000fe2000001002f */
[----:B------:R-:W-:Y:S01]  /*bda0*/  F2FP.F16.E4M3.UNPACK_B R42, R43.H1 ;  /* 0x0000002bff2a723e */ /* 0x000fe200030006ff */
[----:B------:R-:W-:Y:S01]  /*bdb0*/  HADD2.F32 R39, -RZ, R32.H1_H1 ;  /* 0x30000020ff277230 */ /* 0x000fe20000004100 */
[----:B------:R-:W-:Y:S01]  /*bdc0*/  F2FP.F16.E4M3.UNPACK_B R10, R4 ;  /* 0x00000004ff0a723e */ /* 0x000fe200020006ff */
[----:B------:R-:W-:Y:S01]  /*bdd0*/  HADD2.F32 R41, -RZ, R40.H1_H1 ;  /* 0x30000028ff297230 */ /* 0x000fe20000004100 */
[----:B------:R-:W-:Y:S01]  /*bde0*/  F2FP.F16.E4M3.UNPACK_B R4, R6 ;  /* 0x00000006ff04723e */ /* 0x000fe200020006ff */
[----:B------:R-:W-:-:S02]  /*bdf0*/  HADD2.F32 R32, -RZ, R29.H1_H1 ;  /* 0x3000001dff207230 */ /* 0x000fc40000004100 */
[C---:B------:R-:W-:Y:S01]  /*be00*/  FMUL.FTZ R44, R31.reuse, R39 ;  /* 0x000000271f2c7220 */ /* 0x040fe20000410000 */
[----:B------:R-:W-:Y:S02]  /*be10*/  HADD2.F32 R43, -RZ, R42.H0_H0 ;  /* 0x2000002aff2b7230 */ /* 0x000fe40000004100 */
[----:B------:R-:W-:Y:S01]  /*be20*/  FMUL.FTZ R45, R31, R41 ;  /* 0x000000291f2d7220 */ /* 0x000fe20000410000 */
[----:B------:R-:W-:Y:S01]  /*be30*/  HADD2.F32 R29, -RZ, R37.H0_H0 ;  /* 0x20000025ff1d7230 */ /* 0x000fe20000004100 */
[----:B------:R-:W-:Y:S01]  /*be40*/  F2FP.F16.E4M3.UNPACK_B R7, R6.H1 ;  /* 0x00000006ff07723e */ /* 0x000fe200030006ff */
[----:B------:R-:W-:Y:S01]  /*be50*/  HADD2.F32 R40, -RZ, R38.H0_H0 ;  /* 0x20000026ff287230 */ /* 0x000fe20000004100 */
[----:B------:R-:W-:Y:S01]  /*be60*/  F2FP.F16.E4M3.UNPACK_B R6, R14 ;  /* 0x0000000eff06723e */ /* 0x000fe200020006ff */
[--C-:B------:R-:W-:Y:S02]  /*be70*/  HADD2.F32 R34, -RZ, R35.reuse.H0_H0 ;  /* 0x20000023ff227230 */ /* 0x100fe40000004100 */
[----:B------:R-:W-:Y:S01]  /*be80*/  FMUL.FTZ R31, R29, R43 ;  /* 0x0000002b1d1f7220 */ /* 0x000fe20000410000 */
[----:B------:R-:W-:-:S02]  /*be90*/  HADD2.F32 R35, -RZ, R35.H1_H1 ;  /* 0x30000023ff237230 */ /* 0x000fc40000004100 */
[-C--:B------:R-:W-:Y:S01]  /*bea0*/  FMUL.FTZ R46, R29, R40.reuse ;  /* 0x000000281d2e7220 */ /* 0x080fe20000410000 */
[----:B------:R-:W-:Y:S01]  /*beb0*/  FFMA.FTZ R29, R32, R39, -R45 ;  /* 0x00000027201d7223 */ /* 0x000fe2000001082d */
[C---:B------:R-:W-:Y:S01]  /*bec0*/  FFMA.FTZ R31, R34.reuse, R40, -R31 ;  /* 0x00000028221f7223 */ /* 0x040fe2000001081f */
[----:B------:R-:W-:Y:S01]  /*bed0*/  F2FP.F16.E4M3.UNPACK_B R40, R20.H1 ;  /* 0x00000014ff28723e */ /* 0x000fe200030006ff */
[----:B------:R-:W-:Y:S01]  /*bee0*/  FFMA.FTZ R34, R34, R43, R46 ;  /* 0x0000002b22227223 */ /* 0x000fe2000001002e */
[----:B------:R-:W-:Y:S01]  /*bef0*/  F2FP.F16.E4M3.UNPACK_B R43, R21.H1 ;  /* 0x00000015ff2b723e */ /* 0x000fe200030006ff */
[----:B------:R-:W-:Y:S01]  /*bf00*/  FFMA.FTZ R32, R32, R41, R44 ;  /* 0x0000002920207223 */ /* 0x000fe2000001002c */
[----:B------:R-:W-:Y:S01]  /*bf10*/  HADD2.F32 R41, -RZ, R38.H1_H1 ;  /* 0x30000026ff297230 */ /* 0x000fe20000004100 */
[----:B------:R-:W-:Y:S01]  /*bf20*/  F2FP.F16.E4M3.UNPACK_B R14, R14.H1 ;  /* 0x0000000eff0e723e */ /* 0x000fe200030006ff */
[----:B------:R-:W-:Y:S01]  /*bf30*/  HADD2.F32 R38, -RZ, R37.H1_H1 ;  /* 0x30000025ff267230 */ /* 0x000fe20000004100 */
[----:B------:R-:W-:Y:S01]  /*bf40*/  F2FP.SATFINITE.E4M3.F32.PACK_AB_MERGE_C R13, R26, R13, RZ ;  /* 0x0000000d1a0d723e */ /* 0x000fe200048070ff */
[----:B------:R-:W-:Y:S01]  /*bf50*/  HADD2.F32 R45, -RZ, R42.H1_H1 ;  /* 0x3000002aff2d7230 */ /* 0x000fe20000004100 */
[----:B------:R-:W-:Y:S01]  /*bf60*/  F2FP.SATFINITE.E4M3.F32.PACK_AB_MERGE_C R15, R30, R15, RZ ;  /* 0x0000000f1e0f723e */ /* 0x000fe200048070ff */
[----:B------:R-:W-:-:S02]  /*bf70*/  HADD2.F32 R44, -RZ, R43.H0_H0 ;  /* 0x2000002bff2c7230 */ /* 0x000fc40000004100 */
[C---:B------:R-:W-:Y:S01]  /*bf80*/  FMUL.FTZ R50, R38.reuse, R41 ;  /* 0x0000002926327220 */ /* 0x040fe20000410000 */
[----:B------:R-:W-:Y:S02]  /*bf90*/  HADD2.F32 R37, -RZ, R33.H0_H0 ;  /* 0x20000021ff257230 */ /* 0x000fe40000004100 */
[----:B------:R-:W-:Y:S01]  /*bfa0*/  FMUL.FTZ R48, R38, R45 ;  /* 0x0000002d26307220 */ /* 0x000fe20000410000 */
[--C-:B------:R-:W-:Y:S01]  /*bfb0*/  HADD2.F32 R42, -RZ, R40.reuse.H0_H0 ;  /* 0x20000028ff2a7230 */ /* 0x100fe20000004100 */
[----:B------:R-:W-:Y:S01]  /*bfc0*/  F2FP.SATFINITE.E4M3.F32.PACK_AB_MERGE_C R5, R24, R5, R13 ;  /* 0x000000051805723e */ /* 0x000fe2000480700d */
[----:B------:R-:W-:Y:S02]  /*bfd0*/  HADD2.F32 R39, -RZ, R25.H0_H0 ;  /* 0x20000019ff277230 */ /* 0x000fe40000004100 */
[C---:B------:R-:W-:Y:S01]  /*bfe0*/  FMUL.FTZ R46, R37.reuse, R44 ;  /* 0x0000002c252e7220 */ /* 0x040fe20000410000 */
[----:B------:R-:W-:Y:S02]  /*bff0*/  HADD2.F32 R33, -RZ, R33.H1_H1 ;  /* 0x30000021ff217230 */ /* 0x000fe40000004100 */
[-C--:B------:R-:W-:Y:S01]  /*c000*/  FMUL.FTZ R47, R37, R42.reuse ;  /* 0x0000002a252f7220 */ /* 0x080fe20000410000 */
[----:B------:R-:W-:Y:S01]  /*c010*/  FFMA.FTZ R38, R35, R41, -R48 ;  /* 0x0000002923267223 */ /* 0x000fe20000010830 */
[----:B------:R-:W-:Y:S01]  /*c020*/  FFMA.FTZ R37, R39, R42, -R46 ;  /* 0x0000002a27257223 */ /* 0x000fe2000001082e */
[----:B------:R-:W-:-:S02]  /*c030*/  HADD2.F32 R42, -RZ, R40.H1_H1 ;  /* 0x30000028ff2a7230 */ /* 0x000fc40000004100 */
[----:B------:R-:W-:Y:S01]  /*c040*/  FFMA.FTZ R39, R39, R44, R47 ;  /* 0x0000002c27277223 */ /* 0x000fe2000001002f */
[----:B------:R-:W-:Y:S01]  /*c050*/  HADD2.F32 R44, -RZ, R43.H1_H1 ;  /* 0x3000002bff2c7230 */ /* 0x000fe20000004100 */
[----:B------:R-:W-:Y:S01]  /*c060*/  F2FP.F16.E4M3.UNPACK_B R41, R21 ;  /* 0x00000015ff29723e */ /* 0x000fe200020006ff */
[----:B------:R-:W-:Y:S01]  /*c070*/  HADD2.F32 R25, -RZ, R25.H1_H1 ;  /* 0x30000019ff197230 */ /* 0x000fe20000004100 */
[----:B------:R-:W-:Y:S01]  /*c080*/  F2FP.F16.E4M3.UNPACK_B R40, R20 ;  /* 0x00000014ff28723e */ /* 0x000fe200020006ff */
[C---:B------:R-:W-:Y:S01]  /*c090*/  FMUL.FTZ R43, R33.reuse, R42 ;  /* 0x0000002a212b7220 */ /* 0x040fe20000410000 */
[----:B------:R-:W-:Y:S01]  /*c0a0*/  FMUL.FTZ R20, R33, R44 ;  /* 0x0000002c21147220 */ /* 0x000fe20000410000 */
[----:B------:R-:W-:Y:S02]  /*c0b0*/  HADD2.F32 R33, -RZ, R41.H0_H0 ;  /* 0x20000029ff217230 */ /* 0x000fe40000004100 */
[----:B------:R-:W-:Y:S01]  /*c0c0*/  FFMA.FTZ R35, R35, R45, R50 ;  /* 0x0000002d23237223 */ /* 0x000fe20000010032 */
[----:B------:R-:W-:-:S02]  /*c0d0*/  HADD2.F32 R21, -RZ, R11.H0_H0 ;  /* 0x2000000bff157230 */ /* 0x000fc40000004100 */
[C---:B------:R-:W-:Y:S01]  /*c0e0*/  FFMA.FTZ R46, R25.reuse, R42, -R20 ;  /* 0x0000002a192e7223 */ /* 0x040fe20000010814 */
[----:B------:R-:W-:Y:S01]  /*c0f0*/  FFMA.FTZ R48, R25, R44, R43 ;  /* 0x0000002c19307223 */ /* 0x000fe2000001002b */
[----:B------:R-:W-:Y:S01]  /*c100*/  HADD2.F32 R25, -RZ, R40.H0_H0 ;  /* 0x20000028ff197230 */ /* 0x000fe20000004100 */
[----:B------:R-:W-:Y:S01]  /*c110*/  F2FP.SATFINITE.E4M3.F32.PACK_AB_MERGE_C R9, R12, R9, R15 ;  /* 0x000000090c09723e */ /* 0x000fe2000480700f */
        /* <DEDUP_REMOVED lines=8> */
[----:B------:R-:W-:Y:S01]  /*c1a0*/  FFMA.FTZ R42, R20, R33, R21 ;  /* 0x00000021142a7223 */ /* 0x000fe20000010015 */
[----:B------:R-:W-:Y:S01]  /*c1b0*/  F2FP.F16.E4M3.UNPACK_B R20, R3.H1 ;  /* 0x00000003ff14723e */ /* 0x000fe200030006ff */
[----:B------:R-:W-:Y:S02]  /*c1c0*/  HADD2.F32 R10, -RZ, R10.H1_H1 ;  /* 0x3000000aff0a7230 */ /* 0x000fe40000004100 */
[C---:B------:R-:W-:Y:S01]  /*c1d0*/  FMUL.FTZ R45, R11.reuse, R41 ;  /* 0x000000290b2d7220 */ /* 0x040fe20000410000 */
[----:B------:R-:W-:Y:S01]  /*c1e0*/  FMUL.FTZ R44, R11, R40 ;  /* 0x000000280b2c7220 */ /* 0x000fe20000410000 */
[----:B------:R-:W-:Y:S01]  /*c1f0*/  HADD2.F32 R33, -RZ, R25.H0_H0 ;  /* 0x20000019ff217230 */ /* 0x000fe20000004100 */
[----:B------:R-:W-:Y:S01]  /*c200*/  F2FP.F16.E4M3.UNPACK_B R3, R3 ;  /* 0x00000003ff03723e */ /* 0x000fe200020006ff */
[----:B------:R-:W-:-:S02]  /*c210*/  HADD2.F32 R11, -RZ, R14.H0_H0 ;  /* 0x2000000eff0b7230 */ /* 0x000fc40000004100 */
[C---:B------:R-:W-:Y:S01]  /*c220*/  FFMA.FTZ R40, R10.reuse, R40, -R45 ;  /* 0x000000280a287223 */ /* 0x040fe2000001082d */
[----:B------:R-:W-:Y:S02]  /*c230*/  HADD2.F32 R21, -RZ, R20.H0_H0 ;  /* 0x20000014ff157230 */ /* 0x000fe40000004100 */
[----:B------:R-:W-:Y:S01]  /*c240*/  FFMA.FTZ R41, R10, R41, R44 ;  /* 0x000000290a297223 */ /* 0x000fe2000001002c */
        /* <DEDUP_REMOVED lines=8> */
[----:B------:R-:W-:Y:S02]  /*c2d0*/  HADD2.F32 R7, -RZ, R7.H1_H1 ;  /* 0x30000007ff077230 */ /* 0x000fe40000004100 */
[C---:B------:R-:W-:Y:S01]  /*c2e0*/  FMUL.FTZ R44, R14.reuse, R25 ;  /* 0x000000190e2c7220 */ /* 0x040fe20000410000 */
[----:B------:R-:W-:Y:S01]  /*c2f0*/  F2FP.F16.E4M3.UNPACK_B R10, R8 ;  /* 0x00000008ff0a723e */ /* 0x000fe200020006ff */
[-C--:B------:R-:W-:Y:S01]  /*c300*/  FMUL.FTZ R14, R14, R20.reuse ;  /* 0x000000140e0e7220 */ /* 0x080fe20000410000 */
[--C-:B------:R-:W-:Y:S02]  /*c310*/  HADD2.F32 R8, -RZ, R3.reuse.H0_H0 ;  /* 0x20000003ff087230 */ /* 0x100fe40000004100 */
[----:B------:R-:W-:Y:S01]  /*c320*/  FFMA.FTZ R44, R7, R20, -R44 ;  /* 0x00000014072c7223 */ /* 0x000fe2000001082c */
[----:B------:R-:W-:-:S02]  /*c330*/  HADD2.F32 R11, -RZ, R3.H1_H1 ;  /* 0x30000003ff0b7230 */ /* 0x000fc40000004100 */
[----:B------:R-:W-:Y:S01]  /*c340*/  FFMA.FTZ R50, R7, R25, R14 ;  /* 0x0000001907327223 */ /* 0x000fe2000001000e */
[----:B------:R-:W-:Y:S02]  /*c350*/  HADD2.F32 R14, -RZ, R10.H0_H0 ;  /* 0x2000000aff0e7230 */ /* 0x000fe40000004100 */
[----:B------:R-:W-:Y:S01]  /*c360*/  HADD2.F32 R7, -RZ, R6.H0_H0 ;  /* 0x20000006ff077230 */ /* 0x000fe20000004100 */
[----:B------:R-:W-:Y:S01]  /*c370*/  F2FP.SATFINITE.E4M3.F32.PACK_AB_MERGE_C R44, R44, R45, RZ ;  /* 0x0000002d2c2c723e */ /* 0x000fe200048070ff */
[----:B------:R-:W-:Y:S01]  /*c380*/  HADD2.F32 R21, -RZ, R10.H1_H1 ;  /* 0x3000000aff157230 */ /* 0x000fe20000004100 */
[----:B------:R-:W-:Y:S01]  /*c390*/  F2FP.SATFINITE.E4M3.F32.PACK_AB_MERGE_C R33, R50, R33, RZ ;  /* 0x000000213221723e */ /* 0x000fe200048070ff */
[----:B------:R-:W-:Y:S02]  /*c3a0*/  HADD2.F32 R6, -RZ, R6.H1_H1 ;  /* 0x30000006ff067230 */ /* 0x000fe40000004100 */
[----:B------:R-:W-:Y:S01]  /*c3b0*/  FMUL.FTZ R10, R7, R14 ;  /* 0x0000000e070a7220 */ /* 0x000fe20000410000 */
[----:B------:R-:W-:-:S02]  /*c3c0*/  HADD2.F32 R3, -RZ, R4.H0_H0 ;  /* 0x20000004ff037230 */ /* 0x000fc40000004100 */
[-C--:B------:R-:W-:Y:S01]  /*c3d0*/  FMUL.FTZ R7, R7, R8.reuse ;  /* 0x0000000807077220 */ /* 0x080fe20000410000 */
[----:B------:R-:W-:Y:S02]  /*c3e0*/  HADD2.F32 R4, -RZ, R4.H1_H1 ;  /* 0x30000004ff047230 */ /* 0x000fe40000004100 */
[C---:B------:R-:W-:Y:S01]  /*c3f0*/  FMUL.FTZ R25, R6.reuse, R21 ;  /* 0x0000001506197220 */ /* 0x040fe20000410000 */
        /* <DEDUP_REMOVED lines=13> */
[----:B------:R-:W-:Y:S01]  /*c4d0*/  F2FP.SATFINITE.E4M3.F32.PACK_AB_MERGE_C R8, R41, R42, R8 ;  /* 0x0000002a2908723e */ /* 0x000fe20004807008 */
[----:B------:R2:W-:Y:S01]  /*c4e0*/  STS.128 [R49+0xf000], R4 ;  /* 0x00f0000431007388 */ /* 0x0005e20000000c00 */
[----:B------:R-:W-:-:S05]  /*c4f0*/  F2FP.SATFINITE.E4M3.F32.PACK_AB_MERGE_C R10, R21, R10, R33 ;  /* 0x0000000a150a723e */ /* 0x000fca0004807021 */
[----:B------:R2:W-:Y:S02]  /*c500*/  STS.128 [R0+0xf000], R8 ;  /* 0x00f0000800007388 */ /* 0x0005e40000000c00 */
.L_x_1339:
[----:B------:R-:W-:Y:S05]  /*c510*/  BSYNC B0 ;  /* 0x0000000000007941 */ /* 0x000fea0003800000 */
.L_x_1332:
        /* <DEDUP_REMOVED lines=8> */
.L_x_1329:
[----:B0-2---:R-:W-:-:S05]  /*c5a0*/  IMAD.U32 R0, RZ, RZ, UR36 ;  /* 0x00000024ff007e24 */ /* 0x005fca000f8e00ff */
[----:B------:R-:W-:-:S13]  /*c5b0*/  ISETP.NE.AND P0, PT, R0, 0x3, PT ;  /* 0x000000030000780c */ /* 0x000fda0003f05270 */
[----:B------:R-:W-:Y:S05]  /*c5c0*/  @!P0 BRA `(.L_x_1351) ;  /* 0x0000000000048947 */ /* 0x000fea0003800000 */
[----:B------:R-:W-:Y:S01]  /*c5d0*/  BPT.TRAP 0x1 ;  /* 0x000000040000795c */ /* 0x000fe20000300000 */
.L_x_1351:
[----:B-----5:R-:W-:Y:S01]  /*c5e0*/  IMAD R10, R22, 0x8, R16 ;  /* 0x00000008160a7824 */ /* 0x020fe200078e0210 */
[----:B-1----:R-:W-:-:S04]  /*c5f0*/  SHF.L.U32 R3, R152, 0x1f, RZ ;  /* 0x0000001f98037819 */ /* 0x002fc800000006ff */
[----:B------:R0:W1:Y:S01]  /*c600*/  SYNCS.PHASECHK.TRANS64.TRYWAIT P1, [R10+URZ+0x19c30], R3 ;  /* 0x019c30030a0075a7 */ /* 0x000062000802017f */
[----:B------:R-:W-:Y:S05]  /*c610*/  @!P0 BRA `(.L_x_1352) ;  /* 0x0000000000048947 */ /* 0x000fea0003800000 */
[----:B------:R-:W-:Y:S01]  /*c620*/  BPT.TRAP 0x1 ;  /* 0x000000040000795c */ /* 0x000fe20000300000 */
.L_x_1352:
[----:B------:R-:W-:Y:S01]  /*c630*/  VIADD R0, R16, 0x13800 ;  /* 0x0001380010007836 */ /* 0x000fe20000000000 */
[----:B------:R-:W-:Y:S01]  /*c640*/  LOP3.LUT R8, R36, 0x10000, RZ, 0xfc, !PT ;  /* 0x0001000024087812 */ /* 0x000fe200078efcff */
[----:B------:R-:W-:-:S03]  /*c650*/  IMAD.MOV.U32 R9, RZ, RZ, -0x3ffffff0 ;  /* 0xc0000010ff097424 */ /* 0x000fc600078e00ff */
[----:B------:R-:W-:-:S04]  /*c660*/  SHF.R.U32.HI R0, RZ, 0x4, R0 ;  /* 0x00000004ff007819 */ /* 0x000fc80000011600 */
[----:B------:R-:W-:-:S04]  /*c670*/  LOP3.LUT R0, R0, 0x3fff, RZ, 0xc0, !PT ;  /* 0x00003fff00007812 */ /* 0x000fc800078ec0ff */
[----:B------:R-:W-:-:S05]  /*c680*/  LOP3.LUT R0, R0, 0x10000, RZ, 0xfc, !PT ;  /* 0x0001000000007812 */ /* 0x000fca00078efcff */
[----:B------:R2:W-:Y:S01]  /*c690*/  STL [R1+0x24], R0 ;  /* 0x0000240001007387 */ /* 0x0005e20000100800 */
[----:B-1----:R-:W-:Y:S05]  /*c6a0*/  @P1 BRA `(.L_x_1353) ;  /* 0x0000000000081947 */ /* 0x002fea0003800000 */
[----:B------:R-:W1:Y:S02]  /*c6b0*/  SYNCS.PHASECHK.TRANS64.TRYWAIT P1, [R10+URZ+0x19c30], R3 ;  /* 0x019c30030a0075a7 */ /* 0x000e64000802017f */
[----:B-1----:R-:W-:Y:S05]  /*c6c0*/  @!P1 BRA `(.L_x_1354) ;  /* 0x0000018000a09947 */ /* 0x002fea0003800000 */
.L_x_1353:
[----:B--2---:R-:W3:Y:S01]  /*c6d0*/  LDL R0, [R1+0x24] ;  /* 0x0000240001007983 */ /* 0x004ee20000100800 */
[----:B------:R-:W-:Y:S01]  /*c6e0*/  IMAD.MOV.U32 R5, RZ, RZ, -0x3ffffff0 ;  /* 0xc0000010ff057424 */ /* 0x000fe200078e00ff */
[----:B------:R-:W-:Y:S05]  /*c6f0*/  WARPSYNC.ALL ;  /* 0x0000000000007948 */ /* 0x000fea0003800000 */
[C---:B------:R-:W-:Y:S01]  /*c700*/  R2UR UR4, R8.reuse ;  /* 0x00000000080472ca */ /* 0x040fe200000e0000 */
[----:B------:R-:W-:Y:S01]  /*c710*/  WARPGROUP.ARRIVE ;  /* 0x00000000000079c5 */ /* 0x000fe20000000000 */
[----:B------:R-:W-:Y:S01]  /*c720*/  R2UR UR5, R9 ;  /* 0x00000000090572ca */ /* 0x000fe200000e0000 */
[----:B------:R-:W-:Y:S01]  /*c730*/  VIADD R156, R8, 0x180 ;  /* 0x00000180089c7836 */ /* 0x000fe20000000000 */
[----:B------:R-:W-:Y:S01]  /*c740*/  R2UR UR7, R5 ;  /* 0x00000000050772ca */ /* 0x000fe200000e0000 */
[----:B------:R-:W-:-:S02]  /*c750*/  IMAD.MOV.U32 R157, RZ, RZ, -0x3ffffff0 ;  /* 0xc0000010ff9d7424 */ /* 0x000fc400078e00ff */
[----:B------:R-:W-:Y:S02]  /*c760*/  IMAD.MOV.U32 R7, RZ, RZ, -0x3ffffff0 ;  /* 0xc0000010ff077424 */ /* 0x000fe400078e00ff */
[----:B------:R-:W-:Y:S02]  /*c770*/  VIADD R12, R8, 0x300 ;  /* 0x00000300080c7836 */ /* 0x000fe40000000000 */
[----:B------:R-:W-:Y:S02]  /*c780*/  IMAD.MOV.U32 R13, RZ, RZ, -0x3ffffff0 ;  /* 0xc0000010ff0d7424 */ /* 0x000fe400078e00ff */
[----:B------:R-:W-:Y:S02]  /*c790*/  IMAD.MOV.U32 R5, RZ, RZ, -0x3ffffff0 ;  /* 0xc0000010ff057424 */ /* 0x000fe400078e00ff */
[----:B---3--:R-:W-:-:S04]  /*c7a0*/  IMAD R4, R22, 0x300, R0 ;  /* 0x0000030016047824 */ /* 0x008fc800078e0200 */
[C---:B------:R-:W-:Y:S01]  /*c7b0*/  VIADD R6, R4.reuse, 0x100 ;  /* 0x0000010004067836 */ /* 0x040fe20000000000 */
[C---:B------:R-:W-:Y:S01]  /*c7c0*/  R2UR UR6, R4.reuse ;  /* 0x00000000040672ca */ /* 0x040fe200000e0000 */
[----:B------:R-:W-:-:S12]  /*c7d0*/  VIADD R4, R4, 0x200 ;  /* 0x0000020004047836 */ /* 0x000fd80000000000 */
[----:B------:R-:W-:Y:S01]  /*c7e0*/  QGMMA.64x128x32.F32.E4M3.E4M3 R24, gdesc[UR4], RZ, !UPT, gsb0 ;  /* 0x01e00000041879f3 */ /* 0x000fe2000c0008ff */
[----:B------:R-:W-:Y:S02]  /*c7f0*/  R2UR UR4, R156 ;  /* 0x000000009c0472ca */ /* 0x000fe400000e0000 */
[----:B------:R-:W-:Y:S02]  /*c800*/  R2UR UR5, R157 ;  /* 0x000000009d0572ca */ /* 0x000fe400000e0000 */
        /* <DEDUP_REMOVED lines=13> */
[----:B------:R-:W-:Y:S05]  /*c8e0*/  @!P0 BRA `(.L_x_1355) ;  /* 0x0000000000048947 */ /* 0x000fea0003800000 */
[----:B------:R-:W-:Y:S01]  /*c8f0*/  BPT.TRAP 0x1 ;  /* 0x000000040000795c */ /* 0x000fe20000300000 */
.L_x_1355:
[----:B------:R-:W4:Y:S01]  /*c900*/  LDL R0, [R1+0x40] ;  /* 0x0000400001007983 */ /* 0x000f220000100800 */
[----:B------:R-:W2:Y:S01]  /*c910*/  LDC R92, c[0x0][0x448] ;  /* 0x00011200ff5c7b82 */ /* 0x000ea20000000800 */
[----:B------:R-:W-:Y:S02]  /*c920*/  ULDC.64 UR4, c[0x0][0x9e0] ;  /* 0x0002780000047ab9 */ /* 0x000fe40000000a00 */
[----:B------:R-:W4:Y:S04]  /*c930*/  LDL R90, [R1+0x20] ;  /* 0x00002000015a7983 */ /* 0x000f280000100800 */
[----:B------:R-:W3:Y:S04]  /*c940*/  LDL R4, [R1+0x4] ;  /* 0x0000040001047983 */ /* 0x000ee80000100800 */
[----:B------:R-:W5:Y:S01]  /*c950*/  LDL R94, [R1] ;  /* 0x00000000015e7983 */ /* 0x000f620000100800 */
[----:B------:R-:W-:Y:S01]  /*c960*/  LOP3.LUT R17, R17, 0xffffff7f, RZ, 0xc0, !PT ;  /* 0xffffff7f11117812 */ /* 0x000fe200078ec0ff */
[----:B------:R-:W-:Y:S01]  /*c970*/  ULDC UR6, c[0x0][0x9dc] ;  /* 0x0002770000067ab9 */ /* 0x000fe20000000800 */
[----:B--2---:R-:W-:-:S13]  /*c980*/  ISETP.NE.AND P1, PT, R92, 0x1, PT ;  /* 0x000000015c00780c */ /* 0x004fda0003f25270 */
[----:B01----:R-:W0:Y:S08]  /*c990*/  @P1 LDC R3, c[0x0][0x44c] ;  /* 0x00011300ff031b82 */ /* 0x003e300000000800 */
[----:B------:R-:W1:Y:S01]  /*c9a0*/  @P1 LDC R5, c[0x0][0x450] ;  /* 0x00011400ff051b82 */ /* 0x000e620000000800 */
[----:B------:R-:W-:Y:S01]  /*c9b0*/  UISETP.GE.AND UP0, UPT, UR5, 0x1, UPT ;  /* 0x000000010500788c */ /* 0x000fe2000bf06270 */
[----:B------:R-:W-:Y:S01]  /*c9c0*/  @P1 LOP3.LUT R17, R17, 0x80, RZ, 0xfc, !PT ;  /* 0x0000008011111812 */ /* 0x000fe200078efcff */
[----:B------:R-:W-:-:S02]  /*c9d0*/  IMAD.U32 R7, RZ, RZ, UR6 ;  /* 0x00000006ff077e24 */ /* 0x000fc4000f8e00ff */
[----:B------:R-:W-:Y:S01]  /*c9e0*/  UP2UR UR39, UPR, URZ, 0x1 ;  /* 0x000000013f277883 */ /* 0x000fe20008000000 */
[----:B----4-:R-:W-:-:S04]  /*c9f0*/  IMAD.IADD R14, R0, 0x1, R90 ;  /* 0x00000001000e7824 */ /* 0x010fc800078e025a */
[----:B0-----:R-:W-:-:S05]  /*ca00*/  @P1 IMAD.HI.U32 R0, R14, R3, RZ ;  /* 0x000000030e001227 */ /* 0x001fca00078e00ff */
[----:B-1----:R-:W-:Y:S01]  /*ca10*/  @P1 SHF.R.U32.HI R14, RZ, R5, R0 ;  /* 0x00000005ff0e1219 */ /* 0x002fe20000011600 */
[----:B------:R-:W-:Y:S02]  /*ca20*/  VIADD R0, R10, 0x19c40 ;  /* 0x00019c400a007836 */ /* 0x000fe40000000000 */
[----:B------:R-:W-:Y:S02]  /*ca30*/  IMAD.MOV.U32 R10, RZ, RZ, -0x80 ;  /* 0xffffff80ff0a7424 */ /* 0x000fe400078e00ff */
[----:B------:R-:W0:Y:S01]  /*ca40*/  SHFL.IDX PT, R20, R14, RZ, 0x1c1f ;  /* 0x001c1fff0e147589 */ /* 0x000e2200000e0000 */
[----:B---3--:R-:W-:Y:S01]  /*ca50*/  PRMT R0, R4, 0x654, R0 ;  /* 0x0000065404007816 */ /* 0x008fe20000000000 */
[----:B------:R-:W-:Y:S01]  /*ca60*/  IMAD R10, R89, R10, 0x80 ;  /* 0x00000080590a7424 */ /* 0x000fe200078e020a */
[----:B------:R-:W-:Y:S02]  /*ca70*/  PLOP3.LUT P1, PT, PT, PT, UP0, 0x40, 0x0 ;  /* 0x000000000000781c */ /* 0x000fe40003f2e808 */
[----:B------:R1:W-:Y:S01]  /*ca80*/  SYNCS.ARRIVE.TRANS64.RED.A1T0 RZ, [R0+URZ], RZ ;  /* 0x000000ff00ff79a7 */ /* 0x0003e2000810043f */
[----:B------:R-:W-:-:S02]  /*ca90*/  LOP3.LUT R5, RZ, R7, RZ, 0x33, !PT ;  /* 0x00000007ff057212 */ /* 0x000fc400078e33ff */
[----:B-1----:R-:W-:-:S04]  /*caa0*/  IADD3 R0, -R153, 0x1, R10 ;  /* 0x0000000199007810 */ /* 0x002fc80007ffe10a */
[----:B-----5:R-:W-:Y:S02]  /*cab0*/  IADD3 R0, -R155, R0, R94 ;  /* 0x000000009b007210 */ /* 0x020fe40007ffe15e */
[----:B------:R-:W-:-:S03]  /*cac0*/  IADD3 R11, -R153, R94, R10 ;  /* 0x0000005e990b7210 */ /* 0x000fc60007ffe10a */
[C---:B------:R-:W-:Y:S02]  /*cad0*/  VIADD R6, R0.reuse, UR4 ;  /* 0x0000000400067c36 */ /* 0x040fe40008000000 */
[----:B------:R-:W-:Y:S01]  /*cae0*/  IMAD.IADD R5, R0, 0x1, R5 ;  /* 0x0000000100057824 */ /* 0x000fe200078e0205 */
[----:B------:R-:W-:Y:S02]  /*caf0*/  LEA R4, R89, 0xffffff80, 0x7 ;  /* 0xffffff8059047811 */ /* 0x000fe400078e38ff */
[----:B0-----:R-:W-:Y:S01]  /*cb00*/  VIADDMNMX R3, R20, R6, R11, PT ;  /* 0x0000000614037246 */ /* 0x001fe2000380010b */
[----:B------:R-:W-:Y:S01]  /*cb10*/  IMAD.IADD R0, R5, 0x1, R20 ;  /* 0x0000000105007824 */ /* 0x000fe200078e0214 */
[----:B------:R-:W-:Y:S06]  /*cb20*/  @P1 BRA `(.L_x_1356) ;  /* 0x0000000000581947 */ /* 0x000fec0003800000 */
[----:B------:R-:W-:Y:S01]  /*cb30*/  IADD3 R15, -R155, R94, R20 ;  /* 0x0000005e9b0f7210 */ /* 0x000fe20007ffe114 */
[----:B------:R-:W-:Y:S03]  /*cb40*/  BSSY B0, `(.L_x_1357) ;  /* 0x0000010000007945 */ /* 0x000fe60003800000 */
[----:B------:R-:W-:-:S13]  /*cb50*/  ISETP.GT.AND P1, PT, R15, -0x1, PT ;  /* 0xffffffff0f00780c */ /* 0x000fda0003f24270 */
[----:B------:R-:W-:Y:S05]  /*cb60*/  @P1 BRA `(.L_x_1358) ;  /* 0x0000000000201947 */ /* 0x000fea0003800000 */
[----:B------:R-:W-:Y:S01]  /*cb70*/  UISETP.NE.AND UP0, UPT, UR5, 0x1, UPT ;  /* 0x000000010500788c */ /* 0x000fe2000bf05270 */
[----:B------:R-:W-:-:S05]  /*cb80*/  LOP3.LUT R15, RZ, R15, RZ, 0x33, !PT ;  /* 0x0000000fff0f7212 */ /* 0x000fca00078e33ff */
[----:B------:R-:W-:-:S05]  /*cb90*/  PLOP3.LUT P1, PT, PT, PT, UP0, 0x80, 0x0 ;  /* 0x000000000000781c */ /* 0x000fca0003f2f008 */
[----:B------:R-:W-:-:S08]  /*cba0*/  @UP0 ULDC.64 UR6, c[0x0][0x9e8] ;  /* 0x00027a0000060ab9 */ /* 0x000fd00000000a00 */
[----:B------:R-:W-:-:S05]  /*cbb0*/  @P1 IMAD.HI.U32 R20, R15, UR6, RZ ;  /* 0x000000060f141c27 */ /* 0x000fca000f8e00ff */
[----:B------:R-:W-:-:S04]  /*cbc0*/  @P1 SHF.R.U32.HI R15, RZ, UR7, R20 ;  /* 0x00000007ff0f1c19 */ /* 0x000fc80008011614 */
[----:B------:R-:W-:Y:S01]  /*cbd0*/  LOP3.LUT R15, RZ, R15, RZ, 0x33, !PT ;  /* 0x0000000fff0f7212 */ /* 0x000fe200078e33ff */
[----:B------:R-:W-:Y:S06]  /*cbe0*/  BRA `(.L_x_1359) ;  /* 0x0000000000147947 */ /* 0x000fec0003800000 */
.L_x_1358:
[----:B------:R-:W-:-:S06]  /*cbf0*/  UISETP.NE.AND UP0, UPT, UR5, 0x1, UPT ;  /* 0x000000010500788c */ /* 0x000fcc000bf05270 */
[----:B------:R-:W-:-:S05]  /*cc00*/  PLOP3.LUT P1, PT, PT, PT, UP0, 0x80, 0x0 ;  /* 0x000000000000781c */ /* 0x000fca0003f2f008 */
[----:B------:R-:W-:-:S08]  /*cc10*/  @UP0 ULDC.64 UR6, c[0x0][0x9e8] ;  /* 0x00027a0000060ab9 */ /* 0x000fd00000000a00 */
[----:B------:R-:W-:-:S05]  /*cc20*/  @P1 IMAD.HI.U32 R20, R15, UR6, RZ ;  /* 0x000000060f141c27 */ /* 0x000fca000f8e00ff */
[----:B------:R-:W-:-:S07]  /*cc30*/  @P1 SHF.R.U32.HI R15, RZ, UR7, R20 ;  /* 0x00000007ff0f1c19 */ /* 0x000fce0008011614 */
.L_x_1359:
[----:B------:R-:W-:Y:S05]  /*cc40*/  BSYNC B0 ;  /* 0x0000000000007941 */ /* 0x000fea0003800000 */
.L_x_1357:
[----:B------:R-:W-:-:S04]  /*cc50*/  IMAD R20, R15, UR5, -R4 ;  /* 0x000000050f147c24 */ /* 0x000fc8000f8e0a04 */
[----:B------:R-:W-:-:S05]  /*cc60*/  IMAD.IADD R20, R20, 0x1, -R153 ;  /* 0x0000000114147824 */ /* 0x000fca00078e0a99 */
[----:B------:R-:W-:Y:S02]  /*cc70*/  VIMNMX R0, R0, R20, !PT ;  /* 0x0000001400007248 */ /* 0x000fe40007fe0100 */
[----:B------:R-:W-:-:S07]  /*cc80*/  VIADDMNMX R3, R20, UR5, R3, PT ;  /* 0x0000000514037c46 */ /* 0x000fce000b800103 */
.L_x_1356:
[C---:B------:R-:W-:Y:S01]  /*cc90*/  ISETP.GE.AND P3, PT, R10.reuse, 0x9, PT ;  /* 0x000000090a00780c */ /* 0x040fe20003f66270 */
[----:B------:R-:W0:Y:S01]  /*cca0*/  SHFL.IDX PT, R14, R14, 0x1, 0x1c1f ;  /* 0x003c1f000e0e7f89 */ /* 0x000e2200000e0000 */
[C---:B------:R-:W-:Y:S01]  /*ccb0*/  ISETP.GE.AND P1, PT, R10.reuse, 0x2, PT ;  /* 0x000000020a00780c */ /* 0x040fe20003f26270 */
[----:B------:R-:W-:Y:S01]  /*ccc0*/  UISETP.NE.AND UP0, UPT, UR39, URZ, UPT ;  /* 0x0000003f2700728c */ /* 0x000fe2000bf05270 */
[----:B------:R-:W-:Y:S02]  /*ccd0*/  ISETP.GE.AND P4, PT, R10, 0xa, PT ;  /* 0x0000000a0a00780c */ /* 0x000fe40003f86270 */
[----:B------:R-:W-:Y:S02]  /*cce0*/  LOP3.LUT R17, R17, 0xfffffffe, RZ, 0xc0, !PT ;  /* 0xfffffffe11117812 */ /* 0x000fe400078ec0ff */
[----:B------:R-:W-:Y:S02]  /*ccf0*/  ISETP.GT.AND P2, PT, R0, 0x1, !P1 ;  /* 0x000000010000780c */ /* 0x000fe40004f44270 */
[----:B------:R-:W-:-:S02]  /*cd00*/  ISETP.GE.AND P6, PT, R10, 0x1, PT ;  /* 0x000000010a00780c */ /* 0x000fc40003fc6270 */
[----:B------:R-:W-:Y:S02]  /*cd10*/  ISETP.LT.OR P2, PT, R3, 0x2, P2 ;  /* 0x000000020300780c */ /* 0x000fe40001741670 */
[----:B------:R-:W-:Y:S02]  /*cd20*/  @P3 LOP3.LUT R17, R17, 0x1, RZ, 0xfc, !PT ;  /* 0x0000000111113812 */ /* 0x000fe400078efcff */
[----:B------:R-:W-:Y:S02]  /*cd30*/  FSEL R25, R25, -INF , !P2 ;  /* 0xff80000019197808 */ /* 0x000fe40005000000 */
[----:B------:R-:W-:Y:S02]  /*cd40*/  LOP3.LUT R17, R17, 0xfffffffd, RZ, 0xc0, !PT ;  /* 0xfffffffd11117812 */ /* 0x000fe400078ec0ff */
[----:B------:R-:W-:Y:S02]  /*cd50*/  ISETP.GT.AND P3, PT, R0, 0x8, !P3 ;  /* 0x000000080000780c */ /* 0x000fe40005f64270 */
[----:B------:R-:W-:-:S02]  /*cd60*/  @P4 LOP3.LUT R17, R17, 0x2, RZ, 0xfc, !PT ;  /* 0x0000000211114812 */ /* 0x000fc400078efcff */
[----:B------:R-:W-:Y:S01]  /*cd70*/  ISETP.GT.AND P2, PT, R0, 0x9, !P4 ;  /* 0x000000090000780c */ /* 0x000fe20006744270 */
[----:B0-----:R-:W-:Y:S01]  /*cd80*/  IMAD.IADD R5, R5, 0x1, R14 ;  /* 0x0000000105057824 */ /* 0x001fe200078e020e */
[----:B------:R-:W-:Y:S02]  /*cd90*/  ISETP.GE.AND P4, PT, R10, 0x11, PT ;  /* 0x000000110a00780c */ /* 0x000fe40003f86270 */
[C---:B------:R-:W-:Y:S02]  /*cda0*/  ISETP.LT.OR P3, PT, R3.reuse, 0x9, P3 ;  /* 0x000000090300780c */ /* 0x040fe40001f61670 */
[----:B------:R-:W-:Y:S02]  /*cdb0*/  ISETP.LT.OR P2, PT, R3, 0xa, P2 ;  /* 0x0000000a0300780c */ /* 0x000fe40001741670 */
[----:B------:R-:W-:Y:S02]  /*cdc0*/  FSEL R15, R28, -INF , !P3 ;  /* 0xff8000001c0f7808 */ /* 0x000fe40005800000 */
[----:B------:R-:W-:-:S02]  /*cdd0*/  ISETP.GE.AND P3, PT, R10, 0x12, PT ;  /* 0x000000120a00780c */ /* 0x000fc40003f66270 */
[----:B------:R-:W-:Y:S02]  /*cde0*/  LOP3.LUT R17, R17, 0xfffffffb, RZ, 0xc0, !PT ;  /* 0xfffffffb11117812 */ /* 0x000fe400078ec0ff */
[----:B------:R-:W-:Y:S02]  /*cdf0*/  FSEL R29, R29, -INF , !P2 ;  /* 0xff8000001d1d7808 */ /* 0x000fe40005000000 */
[----:B------:R-:W-:Y:S02]  /*ce00*/  ISETP.GT.AND P2, PT, R0, 0x10, !P4 ;  /* 0x000000100000780c */ /* 0x000fe40006744270 */
[----:B------:R-:W-:Y:S02]  /*ce10*/  @P4 LOP3.LUT R17, R17, 0x4, RZ, 0xfc, !PT ;  /* 0x0000000411114812 */ /* 0x000fe400078efcff */
[----:B------:R-:W-:Y:S02]  /*ce20*/  ISETP.LT.OR P2, PT, R3, 0x11, P2 ;  /* 0x000000110300780c */ /* 0x000fe40001741670 */
[----:B------:R-:W-:-:S02]  /*ce30*/  LOP3.LUT R17, R17, 0xfdffffff, RZ, 0xc0, !PT ;  /* 0xfdffffff11117812 */ /* 0x000fc400078ec0ff */
[----:B------:R-:W-:Y:S02]  /*ce40*/  FSEL R21, R32, -INF , !P2 ;  /* 0xff80000020157808 */ /* 0x000fe40005000000 */
[----:B------:R-:W-:Y:S02]  /*ce50*/  @P3 LOP3.LUT R17, R17, 0x2000000, RZ, 0xfc, !PT ;  /* 0x0200000011113812 */ /* 0x000fe400078efcff */
[----:B------:R-:W-:Y:S02]  /*ce60*/  ISETP.GT.AND P2, PT, R0, 0x11, !P3 ;  /* 0x000000110000780c */ /* 0x000fe40005f44270 */
[----:B------:R-:W-:Y:S02]  /*ce70*/  ISETP.GE.AND P3, PT, R10, 0x19, PT ;  /* 0x000000190a00780c */ /* 0x000fe40003f66270 */
[----:B------:R-:W-:Y:S02]  /*ce80*/  ISETP.LT.OR P2, PT, R3, 0x12, P2 ;  /* 0x000000120300780c */ /* 0x000fe40001741670 */
[----:B------:R-:W-:-:S02]  /*ce90*/  LOP3.LUT R17, R17, 0xfeffffff, RZ, 0xc0, !PT ;  /* 0xfeffffff11117812 */ /* 0x000fc400078ec0ff */
[----:B------:R-:W-:Y:S02]  /*cea0*/  FSEL R33, R33, -INF , !P2 ;  /* 0xff80000021217808 */ /* 0x000fe40005000000 */
[----:B------:R-:W-:Y:S02]  /*ceb0*/  ISETP.GT.AND P2, PT, R0, 0x18, !P3 ;  /* 0x000000180000780c */ /* 0x000fe40005f44270 */
[----:B------:R-:W-:Y:S02]  /*cec0*/  VIADDMNMX R6, R14, R6, R11, PT ;  /* 0x000000060e067246 */ /* 0x000fe4000380010b */
[----:B------:R-:W-:Y:S02]  /*ced0*/  ISETP.LT.OR P2, PT, R3, 0x19, P2 ;  /* 0x000000190300780c */ /* 0x000fe40001741670 */
[----:B------:R-:W-:Y:S02]  /*cee0*/  @P3 LOP3.LUT R17, R17, 0x1000000, RZ, 0xfc, !PT ;  /* 0x0100000011113812 */ /* 0x000fe400078efcff */
[----:B------:R-:W-:-:S02]  /*cef0*/  ISETP.GE.AND P3, PT, R10, 0x1a, PT ;  /* 0x0000001a0a00780c */ /* 0x000fc40003f66270 */
        /* <DEDUP_REMOVED lines=139> */
[----:B------:R-:W-:-:S04]  /*d7b0*/  ISETP.GT.AND P5, PT, R0, RZ, !P6 ;  /* 0x000000ff0000720c */ /* 0x000fc800077a4270 */
[----:B------:R-:W-:-:S04]  /*d7c0*/  ISETP.LT.OR P5, PT, R3, 0x1, P5 ;  /* 0x000000010300780c */ /* 0x000fc80002fa1670 */
[----:B------:R-:W-:Y:S02]  /*d7d0*/  FSEL R24, R24, -INF , !P5 ;  /* 0xff80000018187808 */ /* 0x000fe40006800000 */
[----:B------:R-:W-:-:S13]  /*d7e0*/  ISETP.GE.AND P5, PT, R10, 0x7a, PT ;  /* 0x0000007a0a00780c */ /* 0x000fda0003fa6270 */
[----:B------:R-:W-:Y:S02]  /*d7f0*/  @P5 LOP3.LUT R17, R17, 0x8000000, RZ, 0xfc, !PT ;  /* 0x0800000011115812 */ /* 0x000fe400078efcff */
[----:B------:R-:W-:-:S04]  /*d800*/  ISETP.GT.AND P5, PT, R0, 0x79, !P5 ;  /* 0x000000790000780c */ /* 0x000fc80006fa4270 */
[----:B------:R-:W-:-:S04]  /*d810*/  ISETP.LT.OR P5, PT, R3, 0x7a, P5 ;  /* 0x0000007a0300780c */ /* 0x000fc80002fa1670 */
[----:B------:R-:W-:Y:S02]  /*d820*/  FSEL R85, R85, -INF , !P5 ;  /* 0xff80000055557808 */ /* 0x000fe40006800000 */
[----:B------:R-:W-:-:S13]  /*d830*/  PLOP3.LUT P5, PT, PT, PT, UP0, 0x40, 0x0 ;  /* 0x000000000000781c */ /* 0x000fda0003fae808 */
[----:B------:R-:W-:Y:S05]  /*d840*/  @P5 BRA `(.L_x_1360) ;  /* 0x0000000000605947 */ /* 0x000fea0003800000 */
        /* <DEDUP_REMOVED lines=8> */
[----:B------:R-:W-:Y:S01]  /*d8d0*/  @P5 IMAD.HI.U32 R0, R3, UR6, RZ ;  /* 0x0000000603005c27 */ /* 0x000fe2000f8e00ff */
[----:B------:R-:W-:-:S13]  /*d8e0*/  PLOP3.LUT P5, PT, PT, PT, UP0, 0x80, 0x0 ;  /* 0x000000000000781c */ /* 0x000fda0003faf008 */
[----:B------:R-:W-:-:S04]  /*d8f0*/  @P5 SHF.R.U32.HI R3, RZ, UR7, R0 ;  /* 0x00000007ff035c19 */ /* 0x000fc80008011600 */
[----:B------:R-:W-:Y:S01]  /*d900*/  LOP3.LUT R3, RZ, R3, RZ, 0x33, !PT ;  /* 0x00000003ff037212 */ /* 0x000fe200078e33ff */
[----:B------:R-:W-:Y:S06]  /*d910*/  BRA `(.L_x_1363) ;  /* 0x0000000000187947 */ /* 0x000fec0003800000 */
.L_x_1362:
[----:B------:R-:W-:-:S06]  /*d920*/  UISETP.NE.AND UP0, UPT, UR5, 0x1, UPT ;  /* 0x000000010500788c */ /* 0x000fcc000bf05270 */
[----:B------:R-:W-:-:S05]  /*d930*/  PLOP3.LUT P5, PT, PT, PT, UP0, 0x80, 0x0 ;  /* 0x000000000000781c */ /* 0x000fca0003faf008 */
[----:B------:R-:W-:-:S08]  /*d940*/  @UP0 ULDC.64 UR6, c[0x0][0x9e8] ;  /* 0x00027a0000060ab9 */ /* 0x000fd00000000a00 */
[----:B------:R-:W-:Y:S01]  /*d950*/  @P5 IMAD.HI.U32 R0, R3, UR6, RZ ;  /* 0x0000000603005c27 */ /* 0x000fe2000f8e00ff */
[----:B------:R-:W-:-:S13]  /*d960*/  PLOP3.LUT P5, PT, PT, PT, UP0, 0x80, 0x0 ;  /* 0x000000000000781c */ /* 0x000fda0003faf008 */
[----:B------:R-:W-:-:S07]  /*d970*/  @P5 SHF.R.U32.HI R3, RZ, UR7, R0 ;  /* 0x00000007ff035c19 */ /* 0x000fce0008011600 */
.L_x_1363:
[----:B------:R-:W-:Y:S05]  /*d980*/  BSYNC B0 ;  /* 0x0000000000007941 */ /* 0x000fea0003800000 */
.L_x_1361:
[----:B------:R-:W-:-:S04]  /*d990*/  IMAD R4, R3, UR5, -R4 ;  /* 0x0000000503047c24 */ /* 0x000fc8000f8e0a04 */
[----:B------:R-:W-:-:S05]  /*d9a0*/  IMAD.IADD R4, R4, 0x1, -R153 ;  /* 0x0000000104047824 */ /* 0x000fca00078e0a99 */
[----:B------:R-:W-:Y:S02]  /*d9b0*/  VIMNMX R5, R5, R4, !PT ;  /* 0x0000000405057248 */ /* 0x000fe40007fe0100 */
[----:B------:R-:W-:-:S07]  /*d9c0*/  VIADDMNMX R6, R4, UR5, R6, PT ;  /* 0x0000000504067c46 */ /* 0x000fce000b800106 */
.L_x_1360:
[----:B------:R-:W-:Y:S01]  /*d9d0*/  ISETP.GT.AND P1, PT, R5, 0x1, !P1 ;  /* 0x000000010500780c */ /* 0x000fe20004f24270 */
[----:B------:R-:W-:Y:S01]  /*d9e0*/  UISETP.NE.AND UP0, UPT, UR39, URZ, UPT ;  /* 0x0000003f2700728c */ /* 0x000fe2000bf05270 */
[----:B------:R-:W-:Y:S02]  /*d9f0*/  LOP3.LUT P5, RZ, R17, 0x4, RZ, 0xc0, !PT ;  /* 0x0000000411ff7812 */ /* 0x000fe400078ac0ff */
        /* <DEDUP_REMOVED lines=29> */
[----:B------:R-:W-:Y:S02]  /*dbd0*/  LOP3.LUT P1, RZ, R17, 0x1000000, RZ, 0xc0, !PT ;  /* 0x0100000011ff7812 */ /* 0x000fe4000782c0ff */
[----:B------:R-:W-:Y:S02]  /*dbe0*/  FMNMX.FTZ R0, R49, R0, !PT ;  /* 0x0000000031007209 */ /* 0x000fe40007810000 */
[----:B------:R-:W-:Y:S02]  /*dbf0*/  ISETP.GT.AND P1, PT, R5, 0x18, !P1 ;  /* 0x000000180500780c */ /* 0x000fe40004f24270 */
[----:B------:R-:W-:Y:S02]  /*dc00*/  FMNMX.FTZ R0, R99, R0, !PT ;  /* 0x0000000063007209 */ /* 0x000fe40007810000 */
        /* <DEDUP_REMOVED lines=17> */
[C---:B------:R-:W-:Y:S02]  /*dd20*/  LOP3.LUT P1, RZ, R17.reuse, 0x200000, RZ, 0xc0, !PT ;  /* 0x0020000011ff7812 */ /* 0x040fe4000782c0ff */
[----:B------:R-:W-:-:S02]  /*dd30*/  LOP3.LUT P5, RZ, R17, 0x8000, RZ, 0xc0, !PT ;  /* 0x0000800011ff7812 */ /* 0x000fc400078ac0ff */
        /* <DEDUP_REMOVED lines=24> */
[----:B------:R-:W-:Y:S01]  /*dec0*/  ISETP.GT.AND P6, PT, R5, RZ, !P6 ;  /* 0x000000ff0500720c */ /* 0x000fe200077c4270 */
[----:B------:R-:W0:Y:S01]  /*ded0*/  SHFL.BFLY PT, R3, R0, 0x2, 0x1f ;  /* 0x0c401f0000037f89 */ /* 0x000e2200000e0000 */
[----:B------:R-:W-:Y:S02]  /*dee0*/  FSEL R125, R50, -INF , !P1 ;  /* 0xff800000327d7808 */ /* 0x000fe40004800000 */
[----:B------:R-:W-:Y:S02]  /*def0*/  LOP3.LUT P1, RZ, R17, 0x20000, RZ, 0xc0, !PT ;  /* 0x0002000011ff7812 */ /* 0x000fe4000782c0ff */
[----:B------:R-:W-:Y:S02]  /*df00*/  ISETP.LT.OR P6, PT, R6, 0x1, P6 ;  /* 0x000000010600780c */ /* 0x000fe400037c1670 */
[----:B------:R-:W-:Y:S02]  /*df10*/  ISETP.GT.AND P1, PT, R5, 0x31, !P1 ;  /* 0x000000310500780c */ /* 0x000fe40004f24270 */
[----:B------:R-:W-:-:S02]  /*df20*/  FSEL R26, R26, -INF , !P6 ;  /* 0xff8000001a1a7808 */ /* 0x000fc40007000000 */
[----:B------:R-:W-:Y:S02]  /*df30*/  ISETP.LT.OR P1, PT, R6, 0x32, P1 ;  /* 0x000000320600780c */ /* 0x000fe40000f21670 */
[----:B------:R-:W-:Y:S02]  /*df40*/  ISETP.GT.AND P2, PT, R5, 0x70, !P2 ;  /* 0x000000700500780c */ /* 0x000fe40005744270 */
[----:B------:R-:W-:Y:S02]  /*df50*/  FSEL R51, R51, -INF , !P1 ;  /* 0xff80000033337808 */ /* 0x000fe40004800000 */
[----:B------:R-:W-:Y:S02]  /*df60*/  LOP3.LUT P1, RZ, R17, 0x10000, RZ, 0xc0, !PT ;  /* 0x0001000011ff7812 */ /* 0x000fe4000782c0ff */
[C---:B------:R-:W-:Y:S02]  /*df70*/  ISETP.GT.AND P3, PT, R5.reuse, 0x71, !P3 ;  /* 0x000000710500780c */ /* 0x040fe40005f64270 */
[----:B------:R-:W-:-:S02]  /*df80*/  ISETP.GT.AND P1, PT, R5, 0x38, !P1 ;  /* 0x000000380500780c */ /* 0x000fc40004f24270 */
[C---:B------:R-:W-:Y:S02]  /*df90*/  ISETP.LT.OR P2, PT, R6.reuse, 0x71, P2 ;  /* 0x000000710600780c */ /* 0x040fe40001741670 */
[----:B------:R-:W-:Y:S02]  /*dfa0*/  ISETP.LT.OR P1, PT, R6, 0x39, P1 ;  /* 0x000000390600780c */ /* 0x000fe40000f21670 */
[----:B0-----:R-:W-:Y:S02]  /*dfb0*/  FMNMX.FTZ R10, R0, R3, !PT ;  /* 0x00000003000a7209 */ /* 0x001fe40007810000 */
[----:B------:R-:W-:Y:S02]  /*dfc0*/  FSEL R127, R54, -INF , !P1 ;  /* 0xff800000367f7808 */ /* 0x000fe40004800000 */
[----:B------:R-:W-:Y:S01]  /*dfd0*/  ISETP.GT.AND P1, PT, R5, 0x39, !P5 ;  /* 0x000000390500780c */ /* 0x000fe20006f24270 */
[----:B------:R-:W0:Y:S01]  /*dfe0*/  SHFL.BFLY PT, R3, R10, 0x1, 0x1f ;  /* 0x0c201f000a037f89 */ /* 0x000e2200000e0000 */
        /* <DEDUP_REMOVED lines=42> */
[----:B------:R-:W-:-:S02]  /*e290*/  LOP3.LUT P5, RZ, R17, 0x8, RZ, 0xc0, !PT ;  /* 0x0000000811ff7812 */ /* 0x000fc400078ac0ff */
[----:B------:R-:W-:Y:S02]  /*e2a0*/  ISETP.LT.OR P1, PT, R6, 0x52, P1 ;  /* 0x000000520600780c */ /* 0x000fe40000f21670 */
[----:B------:R-:W-:Y:S02]  /*e2b0*/  FMNMX.FTZ R0, R63, R0, !PT ;  /* 0x000000003f007209 */ /* 0x000fe40007810000 */
[----:B------:R-:W-:Y:S02]  /*e2c0*/  FSEL R67, R67, -INF , !P1 ;  /* 0xff80000043437808 */ /* 0x000fe40004800000 */
[----:B------:R-:W-:Y:S02]  /*e2d0*/  LOP3.LUT P1, RZ, R17, 0x100, RZ, 0xc0, !PT ;  /* 0x0000010011ff7812 */ /* 0x000fe4000782c0ff */
[----:B------:R-:W-:Y:S02]  /*e2e0*/  FMNMX.FTZ R0, R133, R0, !PT ;  /* 0x0000000085007209 */ /* 0x000fe40007810000 */
[----:B------:R-:W-:-:S02]  /*e2f0*/  ISETP.GT.AND P1, PT, R5, 0x58, !P1 ;  /* 0x000000580500780c */ /* 0x000fc40004f24270 */
[----:B0-----:R-:W-:Y:S02]  /*e300*/  FMNMX.FTZ R3, R10, R3, !PT ;  /* 0x000000030a037209 */ /* 0x001fe40007810000 */
[----:B------:R-:W-:Y:S02]  /*e310*/  ISETP.LT.OR P1, PT, R6, 0x59, P1 ;  /* 0x000000590600780c */ /* 0x000fe40000f21670 */
[----:B------:R-:W-:Y:S01]  /*e320*/  FMNMX.FTZ R0, R67, R0, !PT ;  /* 0x0000000043007209 */ /* 0x000fe20007810000 */
[----:B------:R-:W-:-:S01]  /*e330*/  FFMA.FTZ R141, R2, R3, -8 ;  /* 0xc1000000028d7423 */ /* 0x000fc20000010003 */
[----:B------:R-:W-:Y:S02]  /*e340*/  FSEL R135, R70, -INF , !P1 ;  /* 0xff80000046877808 */ /* 0x000fe40004800000 */
[----:B------:R-:W-:Y:S02]  /*e350*/  LOP3.LUT P1, RZ, R17, 0x40, RZ, 0xc0, !PT ;  /* 0x0000004011ff7812 */ /* 0x000fe4000782c0ff */
[----:B------:R-:W-:-:S02]  /*e360*/  FMNMX.FTZ R0, R135, R0, !PT ;  /* 0x0000000087007209 */ /* 0x000fc40007810000 */
[C---:B------:R-:W-:Y:S02]  /*e370*/  ISETP.GT.AND P1, PT, R5.reuse, 0x59, !P1 ;  /* 0x000000590500780c */ /* 0x040fe40004f24270 */
[----:B------:R-:W-:Y:S02]  /*e380*/  ISETP.GT.AND P4, PT, R5, 0x78, !P4 ;  /* 0x000000780500780c */ /* 0x000fe40006784270 */
[C---:B------:R-:W-:Y:S02]  /*e390*/  ISETP.LT.OR P1, PT, R6.reuse, 0x5a, P1 ;  /* 0x0000005a0600780c */ /* 0x040fe40000f21670 */
[----:B------:R-:W-:Y:S02]  /*e3a0*/  ISETP.LT.OR P3, PT, R6, 0x72, P3 ;  /* 0x000000720600780c */ /* 0x000fe40001f61670 */
[----:B------:R-:W-:Y:S02]  /*e3b0*/  FSEL R71, R71, -INF , !P1 ;  /* 0xff80000047477808 */ /* 0x000fe40004800000 */
[----:B------:R-:W-:-:S02]  /*e3c0*/  LOP3.LUT P1, RZ, R17, 0x20, RZ, 0xc0, !PT ;  /* 0x0000002011ff7812 */ /* 0x000fc4000782c0ff */
[----:B------:R-:W-:Y:S02]  /*e3d0*/  FMNMX.FTZ R0, R71, R0, !PT ;  /* 0x0000000047007209 */ /* 0x000fe40007810000 */
[----:B------:R-:W-:Y:S02]  /*e3e0*/  ISETP.GT.AND P1, PT, R5, 0x60, !P1 ;  /* 0x000000600500780c */ /* 0x000fe40004f24270 */
[C---:B------:R-:W-:Y:S02]  /*e3f0*/  ISETP.LT.OR P4, PT, R6.reuse, 0x79, P4 ;  /* 0x000000790600780c */ /* 0x040fe40002781670 */
[----:B------:R-:W-:Y:S02]  /*e400*/  ISETP.LT.OR P1, PT, R6, 0x61, P1 ;  /* 0x000000610600780c */ /* 0x000fe40000f21670 */
[----:B------:R-:W-:Y:S02]  /*e410*/  FSEL R83, R83, -INF , !P3 ;  /* 0xff80000053537808 */ /* 0x000fe40005800000 */
[----:B------:R-:W-:-:S02]  /*e420*/  FSEL R137, R74, -INF , !P1 ;  /* 0xff8000004a897808 */ /* 0x000fc40004800000 */
[----:B------:R-:W-:Y:S02]  /*e430*/  LOP3.LUT P1, RZ, R17, 0x10, RZ, 0xc0, !PT ;  /* 0x0000001011ff7812 */ /* 0x000fe4000782c0ff */
[----:B------:R-:W-:Y:S02]  /*e440*/  FMNMX.FTZ R0, R137, R0, !PT ;  /* 0x0000000089007209 */ /* 0x000fe40007810000 */
[----:B------:R-:W-:Y:S02]  /*e450*/  ISETP.GT.AND P1, PT, R5, 0x61, !P1 ;  /* 0x000000610500780c */ /* 0x000fe40004f24270 */
[----:B------:R-:W-:Y:S02]  /*e460*/  ISETP.NE.AND P6, PT, R92, 0x1, PT ;  /* 0x000000015c00780c */ /* 0x000fe40003fc5270 */
[----:B------:R-:W-:-:S04]  /*e470*/  ISETP.LT.OR P1, PT, R6, 0x62, P1 ;  /* 0x000000620600780c */ /* 0x000fc80000f21670 */
[----:B------:R-:W-:Y:S02]  /*e480*/  FSEL R75, R75, -INF , !P1 ;  /* 0xff8000004b4b7808 */ /* 0x000fe40004800000 */
[----:B------:R-:W-:Y:S02]  /*e490*/  ISETP.GT.AND P1, PT, R5, 0x68, !P5 ;  /* 0x000000680500780c */ /* 0x000fe40006f24270 */
[----:B------:R-:W-:Y:S02]  /*e4a0*/  FMNMX.FTZ R0, R75, R0, !PT ;  /* 0x000000004b007209 */ /* 0x000fe40007810000 */
[----:B------:R-:W-:Y:S02]  /*e4b0*/  ISETP.LT.OR P1, PT, R6, 0x69, P1 ;  /* 0x000000690600780c */ /* 0x000fe40000f21670 */
[----:B------:R-:W-:Y:S02]  /*e4c0*/  LOP3.LUT P5, RZ, R17, 0x8000000, RZ, 0xc0, !PT ;  /* 0x0800000011ff7812 */ /* 0x000fe400078ac0ff */
[----:B------:R-:W-:-:S02]  /*e4d0*/  FSEL R139, R78, -INF , !P1 ;  /* 0xff8000004e8b7808 */ /* 0x000fc40004800000 */
[----:B------:R-:W-:Y:S02]  /*e4e0*/  FSETP.NEU.FTZ.AND P1, PT, R3, -INF , PT ;  /* 0xff8000000300780b */ /* 0x000fe40003f3d000 */
[----:B------:R-:W-:Y:S02]  /*e4f0*/  FMNMX.FTZ R0, R139, R0, !PT ;  /* 0x000000008b007209 */ /* 0x000fe40007810000 */
[----:B------:R-:W-:Y:S02]  /*e500*/  FSEL R141, R141, RZ, P1 ;  /* 0x000000ff8d8d7208 */ /* 0x000fe40000800000 */
[----:B------:R-:W-:Y:S02]  /*e510*/  LOP3.LUT P1, RZ, R17, 0x4000000, RZ, 0xc0, !PT ;  /* 0x0400000011ff7812 */ /* 0x000fe4000782c0ff */
[----:B------:R-:W-:Y:S01]  /*e520*/  ISETP.GT.AND P5, PT, R5, 0x79, !P5 ;  /* 0x000000790500780c */ /* 0x000fe20006fa4270 */
[----:B------:R-:W-:-:S01]  /*e530*/  FFMA.FTZ R10, R2, R15, -R141 ;  /* 0x0000000f020a7223 */ /* 0x000fc2000001088d */
[----:B------:R-:W-:Y:S01]  /*e540*/  ISETP.GT.AND P1, PT, R5, 0x69, !P1 ;  /* 0x000000690500780c */ /* 0x000fe20004f24270 */
[----:B------:R-:W-:-:S01]  /*e550*/  FFMA.FTZ R15, R2, R29, -R141 ;  /* 0x0000001d020f7223 */ /* 0x000fc2000001088d */
[C-C-:B------:R-:W-:Y:S01]  /*e560*/  FFMA.FTZ R29, R2.reuse, R37, -R141.reuse ;  /* 0x00000025021d7223 */ /* 0x140fe2000001088d */
[----:B------:R-:W-:-:S01]  /*e570*/  FFMA.FTZ R37, R2, R45, -R141 ;  /* 0x0000002d02257223 */ /* 0x000fc2000001088d */
[----:B------:R-:W-:Y:S01]  /*e580*/  ISETP.LT.OR P1, PT, R6, 0x6a, P1 ;  /* 0x0000006a0600780c */ /* 0x000fe20000f21670 */
[----:B------:R-:W-:-:S01]  /*e590*/  FFMA.FTZ R14, R2, R21, -R141 ;  /* 0x00000015020e7223 */ /* 0x000fc2000001088d */
[----:B------:R-:W-:Y:S01]  /*e5a0*/  FSEL R45, R82, -INF , !P2 ;  /* 0xff800000522d7808 */ /* 0x000fe20005000000 */
[----:B------:R-:W-:-:S01]  /*e5b0*/  FFMA.FTZ R21, R2, R33, -R141 ;  /* 0x0000002102157223 */ /* 0x000fc2000001088d */
[----:B------:R-:W-:Y:S01]  /*e5c0*/  FSEL R79, R79, -INF , !P1 ;  /* 0xff8000004f4f7808 */ /* 0x000fe20004800000 */
[----:B------:R-:W-:-:S01]  /*e5d0*/  FFMA.FTZ R33, R2, R41, -R141 ;  /* 0x0000002902217223 */ /* 0x000fc2000001088d */
[--C-:B------:R-:W-:Y:S01]  /*e5e0*/  FFMA.FTZ R41, R2, R49, -R141.reuse ;  /* 0x0000003102297223 */ /* 0x100fe2000001088d */
[----:B------:R-:W-:Y:S01]  /*e5f0*/  ISETP.LT.OR P5, PT, R6, 0x7a, P5 ;  /* 0x0000007a0600780c */ /* 0x000fe20002fa1670 */
[C-C-:B------:R-:W-:Y:S01]  /*e600*/  FFMA.FTZ R20, R2.reuse, R91, -R141.reuse ;  /* 0x0000005b02147223 */ /* 0x140fe2000001088d */
[----:B------:R-:W-:Y:S01]  /*e610*/  FMNMX.FTZ R0, R79, R0, !PT ;  /* 0x000000004f007209 */ /* 0x000fe20007810000 */
[--C-:B------:R-:W-:Y:S01]  /*e620*/  FFMA.FTZ R4, R2, R24, -R141.reuse ;  /* 0x0000001802047223 */ /* 0x100fe2000001088d */
[----:B------:R-:W-:Y:S01]  /*e630*/  FSEL R49, R86, -INF , !P4 ;  /* 0xff80000056317808 */ /* 0x000fe20006000000 */
[C-C-:B------:R-:W-:Y:S01]  /*e640*/  FFMA.FTZ R25, R2.reuse, R25, -R141.reuse ;  /* 0x0000001902197223 */ /* 0x140fe2000001088d */
[----:B------:R-:W-:Y:S01]  /*e650*/  FMNMX.FTZ R0, R45, R0, !PT ;  /* 0x000000002d007209 */ /* 0x000fe20007810000 */
[----:B------:R-:W-:Y:S01]  /*e660*/  MUFU.EX2 R10, R10 ;  /* 0x0000000a000a7308 */ /* 0x000fe20000000800 */
[----:B------:R-:W-:Y:S01]  /*e670*/  FSEL R87, R87, -INF , !P5 ;  /* 0xff80000057577808 */ /* 0x000fe20006800000 */
[C-C-:B------:R-:W-:Y:S01]  /*e680*/  FFMA.FTZ R46, R2.reuse, R81, -R141.reuse ;  /* 0x00000051022e7223 */ /* 0x140fe2000001088d */
[----:B------:R-:W-:Y:S01]  /*e690*/  FMNMX.FTZ R0, R83, R0, !PT ;  /* 0x0000000053007209 */ /* 0x000fe20007810000 */
[C-C-:B------:R-:W-:Y:S01]  /*e6a0*/  FFMA.FTZ R81, R2.reuse, R85, -R141.reuse ;  /* 0x0000005502517223 */ /* 0x140fe2000001088d */
[----:B------:R-:W-:-:S01]  /*e6b0*/  FFMA.FTZ R24, R2, R93, -R141 ;  /* 0x0000005d02187223 */ /* 0x000fc2000001088d */
[C-C-:B------:R-:W-:Y:S01]  /*e6c0*/  FFMA.FTZ R28, R2.reuse, R95, -R141.reuse ;  /* 0x0000005f021c7223 */ /* 0x140fe2000001088d */
[----:B------:R-:W-:Y:S01]  /*e6d0*/  FMNMX.FTZ R0, R49, R0, !PT ;  /* 0x0000000031007209 */ /* 0x000fe20007810000 */
[----:B------:R-:W-:Y:S01]  /*e6e0*/  MUFU.EX2 R4, R4 ;  /* 0x0000000400047308 */ /* 0x000fe20000000800 */
[----:B------:R-:W-:-:S01]  /*e6f0*/  FFMA.FTZ R30, R2, R97, -R141 ;  /* 0x00000061021e7223 */ /* 0x000fc2000001088d */
[C-C-:B------:R-:W-:Y:S01]  /*e700*/  FFMA.FTZ R53, R2.reuse, R53, -R141.reuse ;  /* 0x0000003502357223 */ /* 0x140fe2000001088d */
[----:B------:R-:W-:Y:S01]  /*e710*/  FMNMX.FTZ R0, R87, R0, !PT ;  /* 0x0000000057007209 */ /* 0x000fe20007810000 */
[C-C-:B------:R-:W-:Y:S01]  /*e720*/  FFMA.FTZ R32, R2.reuse, R99, -R141.reuse ;  /* 0x0000006302207223 */ /* 0x140fe2000001088d */
[----:B------:R-:W-:-:S01]  /*e730*/  FFMA.FTZ R6, R2, R103, -R141 ;  /* 0x0000006702067223 */ /* 0x000fc2000001088d */
[C-C-:B------:R-:W-:Y:S01]  /*e740*/  FFMA.FTZ R34, R2.reuse, R101, -R141.reuse ;  /* 0x0000006502227223 */ /* 0x140fe2000001088d */
[----:B------:R-:W-:-:S01]  /*e750*/  FFMA.FTZ R38, R2, R107, -R141 ;  /* 0x0000006b02267223 */ /* 0x000fc2000001088d */
[----:B------:R-:W0:Y:S01]  /*e760*/  SHFL.BFLY PT, R91, R0, 0x2, 0x1f ;  /* 0x0c401f00005b7f89 */ /* 0x000e2200000e0000 */
[----:B------:R-:W1:Y:S01]  /*e770*/  MUFU.EX2 R25, R25 ;  /* 0x0000001900197308 */ /* 0x000e620000000800 */
[----:B------:R-:W-:-:S01]  /*e780*/  FFMA.FTZ R36, R2, R105, -R141 ;  /* 0x0000006902247223 */ /* 0x000fc2000001088d */
[C-C-:B------:R-:W-:Y:S01]  /*e790*/  FFMA.FTZ R42, R2.reuse, R111, -R141.reuse ;  /* 0x0000006f022a7223 */ /* 0x140fe2000001088d */
[----:B------:R-:W-:-:S01]  /*e7a0*/  FFMA.FTZ R40, R2, R109, -R141 ;  /* 0x0000006d02287223 */ /* 0x000fc2000001088d */
[----:B------:R-:W-:-:S04]  /*e7b0*/  FFMA.FTZ R44, R2, R113, -R141 ;  /* 0x00000071022c7223 */ /* 0x000fc8000001088d */
[----:B------:R-:W2:Y:S08]  /*e7c0*/  MUFU.EX2 R15, R15 ;  /* 0x0000000f000f7308 */ /* 0x000eb00000000800 */
[----:B------:R-:W3:Y:S01]  /*e7d0*/  MUFU.EX2 R14, R14 ;  /* 0x0000000e000e7308 */ /* 0x000ee20000000800 */
[----:B-1----:R-:W-:-:S04]  /*e7e0*/  FADD.FTZ R85, R4, R25 ;  /* 0x0000001904557221 */ /* 0x002fc80000010000 */
[----:B------:R-:W-:Y:S01]  /*e7f0*/  FADD.FTZ R66, R10, R85 ;  /* 0x000000550a427221 */ /* 0x000fe20000010000 */
[----:B0-----:R-:W-:Y:S02]  /*e800*/  FMNMX.FTZ R91, R0, R91, !PT ;  /* 0x0000005b005b7209 */ /* 0x001fe40007810000 */
[----:B------:R-:W0:Y:S01]  /*e810*/  MUFU.EX2 R21, R21 ;  /* 0x0000001500157308 */ /* 0x000e220000000800 */
[----:B--2---:R-:W-:-:S01]  /*e820*/  FADD.FTZ R85, R15, R66 ;  /* 0x000000420f557221 */ /* 0x004fc20000010000 */
[----:B------:R-:W-:Y:S01]  /*e830*/  F2FP.SATFINITE.E4M3.F32.PACK_AB_MERGE_C R148, R15, R10, RZ ;  /* 0x0000000a0f94723e */ /* 0x000fe200048070ff */
[----:B------:R-:W1:Y:S03]  /*e840*/  SHFL.BFLY PT, R0, R91, 0x1, 0x1f ;  /* 0x0c201f005b007f89 */ /* 0x000e6600000e0000 */
[----:B------:R-:W-:Y:S02]  /*e850*/  F2FP.SATFINITE.E4M3.F32.PACK_AB_MERGE_C R148, R25, R4, R148 ;  /* 0x000000041994723e */ /* 0x000fe40004807094 */
[----:B------:R-:W2:Y:S01]  /*e860*/  MUFU.EX2 R20, R20 ;  /* 0x0000001400147308 */ /* 0x000ea20000000800 */
[----:B---3--:R-:W-:-:S07]  /*e870*/  FADD.FTZ R70, R14, R85 ;  /* 0x000000550e467221 */ /* 0x008fce0000010000 */
[----:B------:R-:W3:Y:S01]  /*e880*/  MUFU.EX2 R29, R29 ;  /* 0x0000001d001d7308 */ /* 0x000ee20000000800 */
[----:B0-----:R-:W-:-:S07]  /*e890*/  FADD.FTZ R85, R21, R70 ;  /* 0x0000004615557221 */ /* 0x001fce0000010000 */
[----:B------:R-:W-:Y:S01]  /*e8a0*/  MUFU.EX2 R24, R24 ;  /* 0x0000001800187308 */ /* 0x000fe20000000800 */
[----:B--2---:R-:W-:-:S01]  /*e8b0*/  FADD.FTZ R70, R20, R85 ;  /* 0x0000005514467221 */ /* 0x004fc20000010000 */
[----:B-1----:R-:W-:-:S04]  /*e8c0*/  FMNMX.FTZ R0, R91, R0, !PT ;  /* 0x000000005b007209 */ /* 0x002fc80007810000 */
[----:B------:R-:W-:Y:S01]  /*e8d0*/  FSETP.NEU.FTZ.AND P1, PT, R0, -INF , PT ;  /* 0xff8000000000780b */ /* 0x000fe20003f3d000 */
[----:B------:R-:W-:-:S01]  /*e8e0*/  FFMA.FTZ R48, R2, R0, -8 ;  /* 0xc100000002307423 */ /* 0x000fc20000010000 */
[----:B------:R-:W-:Y:S01]  /*e8f0*/  MUFU.EX2 R33, R33 ;  /* 0x0000002100217308 */ /* 0x000fe20000000800 */
[----:B---3--:R-:W-:-:S01]  /*e900*/  FADD.FTZ R85, R29, R70 ;  /* 0x000000461d557221 */ /* 0x008fc20000010000 */
[----:B------:R-:W-:Y:S02]  /*e910*/  F2FP.SATFINITE.E4M3.F32.PACK_AB_MERGE_C R150, R29, R20, RZ ;  /* 0x000000141d96723e */ /* 0x000fe400048070ff */
[----:B------:R-:W-:Y:S02]  /*e920*/  FSEL R48, R48, RZ, P1 ;  /* 0x000000ff30307208 */ /* 0x000fe40000800000 */
[----:B------:R-:W-:Y:S02]  /*e930*/  F2FP.SATFINITE.E4M3.F32.PACK_AB_MERGE_C R150, R21, R14, R150 ;  /* 0x0000000e1596723e */ /* 0x000fe40004807096 */
        /* <DEDUP_REMOVED lines=25> */
[----:B------:R-:W-:-:S01]  /*ead0*/  FFMA.FTZ R15, R2, R67, -R48 ;  /* 0x00000043020f7223 */ /* 0x000fc20000010830 */
[C-C-:B------:R-:W-:Y:S01]  /*eae0*/  FFMA.FTZ R4, R2.reuse, R135, -R48.reuse ;  /* 0x0000008702047223 */ /* 0x140fe20000010830 */
[----:B------:R-:W-:-:S01]  /*eaf0*/  FFMA.FTZ R21, R2, R71, -R48 ;  /* 0x0000004702157223 */ /* 0x000fc20000010830 */
[C-C-:B------:R-:W-:Y:S01]  /*eb00*/  FFMA.FTZ R79, R2.reuse, R79, -R48.reuse ;  /* 0x0000004f024f7223 */ /* 0x140fe20000010830 */
[----:B------:R-:W-:-:S01]  /*eb10*/  FFMA.FTZ R45, R2, R45, -R48 ;  /* 0x0000002d022d7223 */ /* 0x000fc20000010830 */
[C-C-:B------:R-:W-:Y:S01]  /*eb20*/  FFMA.FTZ R83, R2.reuse, R83, -R48.reuse ;  /* 0x0000005302537223 */ /* 0x140fe20000010830 */
[----:B------:R-:W-:-:S01]  /*eb30*/  FFMA.FTZ R49, R2, R49, -R48 ;  /* 0x0000003102317223 */ /* 0x000fc20000010830 */
[----:B------:R-:W2:Y:S01]  /*eb40*/  MUFU.EX2 R50, R50 ;  /* 0x0000003200327308 */ /* 0x000ea20000000800 */
[----:B0-----:R-:W-:-:S01]  /*eb50*/  FADD.FTZ R68, R26, R27 ;  /* 0x0000001b1a447221 */ /* 0x001fc20000010000 */
[----:B------:R-:W-:-:S06]  /*eb60*/  PLOP3.LUT P1, PT, PT, PT, UP0, 0x40, 0x0 ;  /* 0x000000000000781c */ /* 0x000fcc0003f2e808 */
[----:B------:R-:W0:Y:S01]  /*eb70*/  MUFU.EX2 R31, R31 ;  /* 0x0000001f001f7308 */ /* 0x000e220000000800 */
[----:B-1----:R-:W-:-:S07]  /*eb80*/  FADD.FTZ R63, R11, R68 ;  /* 0x000000440b3f7221 */ /* 0x002fce0000010000 */
[----:B------:R-:W1:Y:S01]  /*eb90*/  MUFU.EX2 R52, R52 ;  /* 0x0000003400347308 */ /* 0x000e620000000800 */
[----:B--2---:R-:W-:-:S01]  /*eba0*/  FADD.FTZ R68, R50, R63 ;  /* 0x0000003f32447221 */ /* 0x004fc20000010000 */
[----:B------:R-:W-:-:S04]  /*ebb0*/  F2FP.SATFINITE.E4M3.F32.PACK_AB_MERGE_C R149, R50, R11, RZ ;  /* 0x0000000b3295723e */ /* 0x000fc800048070ff */
[----:B------:R-:W-:Y:S02]  /*ebc0*/  F2FP.SATFINITE.E4M3.F32.PACK_AB_MERGE_C R149, R27, R26, R149 ;  /* 0x0000001a1b95723e */ /* 0x000fe40004807095 */
[----:B------:R-:W2:Y:S01]  /*ebd0*/  MUFU.EX2 R35, R35 ;  /* 0x0000002300237308 */ /* 0x000ea20000000800 */
[----:B0-----:R-:W-:-:S01]  /*ebe0*/  FADD.FTZ R63, R31, R68 ;  /* 0x000000441f3f7221 */ /* 0x001fc20000010000 */
[----:B------:R-:W-:Y:S01]  /*ebf0*/  FADD.FTZ R68, R24, R85 ;  /* 0x0000005518447221 */ /* 0x000fe20000010000 */
[----:B------:R-:W0:Y:S03]  /*ec00*/  @P6 LDC R27, c[0x0][0x450] ;  /* 0x00011400ff1b6b82 */ /* 0x000e260000000800 */
[----:B------:R-:W-:-:S02]  /*ec10*/  FADD.FTZ R29, R33, R68 ;  /* 0x00000044211d7221 */ /* 0x000fc40000010000 */
[----:B------:R-:W3:Y:S01]  /*ec20*/  MUFU.EX2 R54, R54 ;  /* 0x0000003600367308 */ /* 0x000ee20000000800 */
[----:B-1----:R-:W-:-:S07]  /*ec30*/  FADD.FTZ R20, R52, R63 ;  /* 0x0000003f34147221 */ /* 0x002fce0000010000 */
[----:B------:R-:W1:Y:S01]  /*ec40*/  MUFU.EX2 R39, R39 ;  /* 0x0000002700277308 */ /* 0x000e620000000800 */
[----:B--2---:R-:W-:-:S01]  /*ec50*/  FADD.FTZ R25, R35, R20 ;  /* 0x0000001423197221 */ /* 0x004fc20000010000 */
[----:B------:R-:W-:-:S06]  /*ec60*/  FADD.FTZ R20, R28, R29 ;  /* 0x0000001d1c147221 */ /* 0x000fcc0000010000 */
[----:B------:R-:W2:Y:S01]  /*ec70*/  MUFU.EX2 R37, R37 ;  /* 0x0000002500257308 */ /* 0x000ea20000000800 */
[----:B---3--:R-:W-:-:S01]  /*ec80*/  FADD.FTZ R14, R54, R25 ;  /* 0x00000019360e7221 */ /* 0x008fc20000010000 */
[----:B------:R-:W-:-:S04]  /*ec90*/  F2FP.SATFINITE.E4M3.F32.PACK_AB_MERGE_C R151, R54, R35, RZ ;  /* 0x000000233697723e */ /* 0x000fc800048070ff */
[----:B------:R-:W-:Y:S02]  /*eca0*/  F2FP.SATFINITE.E4M3.F32.PACK_AB_MERGE_C R151, R52, R31, R151 ;  /* 0x0000001f3497723e */ /* 0x000fe40004807097 */
[----:B------:R-:W3:Y:S01]  /*ecb0*/  MUFU.EX2 R56, R56 ;  /* 0x0000003800387308 */ /* 0x000ee20000000800 */
[----:B-1----:R-:W-:-:S07]  /*ecc0*/  FADD.FTZ R25, R39, R14 ;  /* 0x0000000e27197221 */ /* 0x002fce0000010000 */
[----:B------:R-:W1:Y:S01]  /*ecd0*/  MUFU.EX2 R30, R30 ;  /* 0x0000001e001e7308 */ /* 0x000e620000000800 */
[C---:B--2---:R-:W-:Y:S01]  /*ece0*/  F2FP.SATFINITE.E4M3.F32.PACK_AB_MERGE_C R144, R37.reuse, R28, RZ ;  /* 0x0000001c2590723e */ /* 0x044fe200048070ff */
[----:B------:R-:W-:-:S03]  /*ecf0*/  FADD.FTZ R37, R37, R20 ;  /* 0x0000001425257221 */ /* 0x000fc60000010000 */
[----:B------:R-:W-:-:S03]  /*ed00*/  F2FP.SATFINITE.E4M3.F32.PACK_AB_MERGE_C R144, R33, R24, R144 ;  /* 0x000000182190723e */ /* 0x000fc60004807090 */
[----:B------:R-:W2:Y:S01]  /*ed10*/  MUFU.EX2 R43, R43 ;  /* 0x0000002b002b7308 */ /* 0x000ea20000000800 */
[----:B---3--:R-:W-:-:S07]  /*ed20*/  FADD.FTZ R14, R56, R25 ;  /* 0x00000019380e7221 */ /* 0x008fce0000010000 */
[----:B------:R-:W3:Y:S01]  /*ed30*/  MUFU.EX2 R41, R41 ;  /* 0x0000002900297308 */ /* 0x000ee20000000800 */
[----:B-1----:R-:W-:-:S07]  /*ed40*/  FADD.FTZ R20, R30, R37 ;  /* 0x000000251e147221 */ /* 0x002fce0000010000 */
[----:B------:R-:W1:Y:S01]  /*ed50*/  MUFU.EX2 R58, R58 ;  /* 0x0000003a003a7308 */ /* 0x000e620000000800 */
[----:B--2---:R-:W-:-:S01]  /*ed60*/  FADD.FTZ R25, R43, R14 ;  /* 0x0000000e2b197221 */ /* 0x004fc20000010000 */
[----:B------:R-:W-:-:S06]  /*ed70*/  FFMA.FTZ R14, R2, R137, -R48 ;  /* 0x00000089020e7223 */ /* 0x000fcc0000010830 */
[----:B------:R-:W2:Y:S01]  /*ed80*/  MUFU.EX2 R47, R47 ;  /* 0x0000002f002f7308 */ /* 0x000ea20000000800 */
[----:B---3--:R-:W-:-:S07]  /*ed90*/  FADD.FTZ R29, R41, R20 ;  /* 0x00000014291d7221 */ /* 0x008fce0000010000 */
[----:B------:R-:W3:Y:S01]  /*eda0*/  MUFU.EX2 R60, R60 ;  /* 0x0000003c003c7308 */ /* 0x000ee20000000800 */
[----:B-1----:R-:W-:-:S01]  /*edb0*/  FADD.FTZ R20, R58, R25 ;  /* 0x000000193a147221 */ /* 0x002fc20000010000 */
[----:B------:R-:W-:-:S04]  /*edc0*/  F2FP.SATFINITE.E4M3.F32.PACK_AB_MERGE_C R43, R58, R43, RZ ;  /* 0x0000002b3a2b723e */ /* 0x000fc800048070ff */
[----:B------:R-:W-:Y:S02]  /*edd0*/  F2FP.SATFINITE.E4M3.F32.PACK_AB_MERGE_C R145, R56, R39, R43 ;  /* 0x000000273891723e */ /* 0x000fe4000480702b */
[----:B------:R-:W1:Y:S01]  /*ede0*/  MUFU.EX2 R51, R51 ;  /* 0x0000003300337308 */ /* 0x000e620000000800 */
[----:B--2---:R-:W-:-:S01]  /*edf0*/  FADD.FTZ R25, R47, R20 ;  /* 0x000000142f197221 */ /* 0x004fc20000010000 */
[----:B------:R-:W-:-:S06]  /*ee00*/  FFMA.FTZ R20, R2, R139, -R48 ;  /* 0x0000008b02147223 */ /* 0x000fcc0000010830 */
[----:B------:R2:W-:Y:S01]  /*ee10*/  MUFU.EX2 R5, R53 ;  /* 0x0000003500057308 */ /* 0x0005e20000000800 */
[----:B---3--:R-:W-:-:S07]  /*ee20*/  FADD.FTZ R24, R60, R25 ;  /* 0x000000193c187221 */ /* 0x008fce0000010000 */
[----:B------:R-:W3:Y:S01]  /*ee30*/  MUFU.EX2 R62, R62 ;  /* 0x0000003e003e7308 */ /* 0x000ee20000000800 */
[----:B--2---:R-:W-:-:S01]  /*ee40*/  FFMA.FTZ R53, R2, R57, -R141 ;  /* 0x0000003902357223 */ /* 0x004fc2000001088d */
[----:B------:R-:W-:Y:S01]  /*ee50*/  FFMA.FTZ R57, R2, R61, -R141 ;  /* 0x0000003d02397223 */ /* 0x000fe2000001088d */
[----:B-1----:R-:W-:-:S01]  /*ee60*/  FADD.FTZ R25, R51, R24 ;  /* 0x0000001833197221 */ /* 0x002fc20000010000 */
[C-C-:B------:R-:W-:Y:S01]  /*ee70*/  FFMA.FTZ R61, R2.reuse, R65, -R141.reuse ;  /* 0x00000041023d7223 */ /* 0x140fe2000001088d */
[----:B------:R-:W-:-:S01]  /*ee80*/  FFMA.FTZ R65, R2, R69, -R141 ;  /* 0x0000004502417223 */ /* 0x000fc2000001088d */
[C-C-:B------:R-:W-:Y:S01]  /*ee90*/  FFMA.FTZ R69, R2.reuse, R73, -R141.reuse ;  /* 0x0000004902457223 */ /* 0x140fe2000001088d */
[----:B------:R-:W-:-:S01]  /*eea0*/  FFMA.FTZ R73, R2, R77, -R141 ;  /* 0x0000004d02497223 */ /* 0x000fc2000001088d */
[----:B------:R-:W1:Y:S01]  /*eeb0*/  MUFU.EX2 R32, R32 ;  /* 0x0000002000207308 */ /* 0x000e620000000800 */
[----:B------:R-:W-:-:S07]  /*eec0*/  FFMA.FTZ R77, R2, R115, -R141 ;  /* 0x00000073024d7223 */ /* 0x000fce000001088d */
[----:B------:R-:W2:Y:S01]  /*eed0*/  MUFU.EX2 R55, R55 ;  /* 0x0000003700377308 */ /* 0x000ea20000000800 */
[----:B---3--:R-:W-:-:S01]  /*eee0*/  FADD.FTZ R24, R62, R25 ;  /* 0x000000193e187221 */ /* 0x008fc20000010000 */
[----:B------:R-:W-:-:S04]  /*eef0*/  F2FP.SATFINITE.E4M3.F32.PACK_AB_MERGE_C R51, R62, R51, RZ ;  /* 0x000000333e33723e */ /* 0x000fc800048070ff */
[----:B------:R-:W-:Y:S02]  /*ef00*/  F2FP.SATFINITE.E4M3.F32.PACK_AB_MERGE_C R147, R60, R47, R51 ;  /* 0x0000002f3c93723e */ /* 0x000fe40004807033 */
[----:B------:R-:W-:Y:S01]  /*ef10*/  MUFU.EX2 R6, R6 ;  /* 0x0000000600067308 */ /* 0x000fe20000000800 */
[----:B-1----:R-:W-:Y:S01]  /*ef20*/  F2FP.SATFINITE.E4M3.F32.PACK_AB_MERGE_C R146, R5, R32, RZ ;  /* 0x000000200592723e */ /* 0x002fe200048070ff */
[----:B------:R-:W-:-:S03]  /*ef30*/  FADD.FTZ R32, R32, R29 ;  /* 0x0000001d20207221 */ /* 0x000fc60000010000 */
[----:B------:R-:W-:Y:S01]  /*ef40*/  F2FP.SATFINITE.E4M3.F32.PACK_AB_MERGE_C R146, R41, R30, R146 ;  /* 0x0000001e2992723e */ /* 0x000fe20004807092 */
[----:B------:R-:W-:-:S01]  /*ef50*/  FADD.FTZ R29, R5, R32 ;  /* 0x00000020051d7221 */ /* 0x000fc20000010000 */
[----:B------:R-:W-:Y:S01]  /*ef60*/  FFMA.FTZ R5, R2, R75, -R48 ;  /* 0x0000004b02057223 */ /* 0x000fe20000010830 */
[----:B------:R-:W1:Y:S01]  /*ef70*/  MUFU.EX2 R57, R57 ;  /* 0x0000003900397308 */ /* 0x000e620000000800 */
[----:B--2---:R-:W-:-:S01]  /*ef80*/  FADD.FTZ R25, R55, R24 ;  /* 0x0000001837197221 */ /* 0x004fc20000010000 */
[----:B------:R-:W-:-:S06]  /*ef90*/  FFMA.FTZ R48, R2, R87, -R48 ;  /* 0x0000005702307223 */ /* 0x000fcc0000010830 */
[----:B------:R-:W2:Y:S08]  /*efa0*/  MUFU.EX2 R64, R64 ;  /* 0x0000004000407308 */ /* 0x000eb00000000800 */
[----:B------:R-:W-:Y:S01]  /*efb0*/  MUFU.EX2 R34, R34 ;  /* 0x0000002200227308 */ /* 0x000fe20000000800 */
[----:B-1----:R-:W-:-:S07]  /*efc0*/  F2FP.SATFINITE.E4M3.F32.PACK_AB_MERGE_C R140, R57, R6, RZ ;  /* 0x00000006398c723e */ /* 0x002fce00048070ff */
[----:B------:R-:W1:Y:S01]  /*efd0*/  MUFU.EX2 R53, R53 ;  /* 0x0000003500357308 */ /* 0x000e620000000800 */
[----:B--2---:R-:W-:-:S07]  /*efe0*/  FADD.FTZ R24, R64, R25 ;  /* 0x0000001940187221 */ /* 0x004fce0000010000 */
[----:B------:R-:W2:Y:S08]  /*eff0*/  MUFU.EX2 R59, R59 ;  /* 0x0000003b003b7308 */ /* 0x000eb00000000800 */
[----:B------:R-:W3:Y:S01]  /*f000*/  MUFU.EX2 R66, R66 ;  /* 0x0000004200427308 */ /* 0x000ee20000000800 */
[----:B-1----:R-:W-:Y:S01]  /*f010*/  F2FP.SATFINITE.E4M3.F32.PACK_AB_MERGE_C R140, R53, R34, R140 ;  /* 0x00000022358c723e */ /* 0x002fe2000480708c */
[----:B------:R-:W-:-:S04]  /*f020*/  FADD.FTZ R34, R34, R29 ;  /* 0x0000001d22227221 */ /* 0x000fc80000010000 */
[----:B------:R-:W-:Y:S02]  /*f030*/  FADD.FTZ R53, R53, R34 ;  /* 0x0000002235357221 */ /* 0x000fe40000010000 */
[----:B------:R-:W1:Y:S01]  /*f040*/  MUFU.EX2 R10, R133 ;  /* 0x00000085000a7308 */ /* 0x000e620000000800 */
[----:B--2---:R-:W-:-:S01]  /*f050*/  FADD.FTZ R25, R59, R24 ;  /* 0x000000183b197221 */ /* 0x004fc20000010000 */
[----:B------:R-:W-:-:S04]  /*f060*/  FADD.FTZ R6, R6, R53 ;  /* 0x0000003506067221 */ /* 0x000fc80000010000 */
[----:B------:R-:W-:Y:S02]  /*f070*/  FADD.FTZ R57, R57, R6 ;  /* 0x0000000639397221 */ /* 0x000fe40000010000 */
[----:B------:R-:W-:Y:S01]  /*f080*/  MUFU.EX2 R38, R38 ;  /* 0x0000002600267308 */ /* 0x000fe20000000800 */
[----:B---3--:R-:W-:-:S01]  /*f090*/  FADD.FTZ R25, R66, R25 ;  /* 0x0000001942197221 */ /* 0x008fc20000010000 */
[----:B------:R-:W-:-:S04]  /*f0a0*/  F2FP.SATFINITE.E4M3.F32.PACK_AB_MERGE_C R59, R66, R59, RZ ;  /* 0x0000003b423b723e */ /* 0x000fc800048070ff */
[----:B------:R-:W-:Y:S02]  /*f0b0*/  F2FP.SATFINITE.E4M3.F32.PACK_AB_MERGE_C R141, R64, R55, R59 ;  /* 0x00000037408d723e */ /* 0x000fe4000480703b */
[----:B------:R-:W2:Y:S01]  /*f0c0*/  MUFU.EX2 R65, R65 ;  /* 0x0000004100417308 */ /* 0x000ea20000000800 */
[----:B-1----:R-:W-:-:S07]  /*f0d0*/  FADD.FTZ R24, R10, R25 ;  /* 0x000000190a187221 */ /* 0x002fce0000010000 */
[----:B------:R-:W1:Y:S08]  /*f0e0*/  MUFU.EX2 R15, R15 ;  /* 0x0000000f000f7308 */ /* 0x000e700000000800 */
[----:B------:R-:W-:Y:S01]  /*f0f0*/  MUFU.EX2 R36, R36 ;  /* 0x0000002400247308 */ /* 0x000fe20000000800 */
[----:B--2---:R-:W-:-:S07]  /*f100*/  F2FP.SATFINITE.E4M3.F32.PACK_AB_MERGE_C R142, R65, R38, RZ ;  /* 0x00000026418e723e */ /* 0x004fce00048070ff */
[----:B------:R-:W2:Y:S01]  /*f110*/  MUFU.EX2 R61, R61 ;  /* 0x0000003d003d7308 */ /* 0x000ea20000000800 */
[----:B-1----:R-:W-:-:S07]  /*f120*/  FADD.FTZ R25, R15, R24 ;  /* 0x000000180f197221 */ /* 0x002fce0000010000 */
[----:B------:R-:W1:Y:S08]  /*f130*/  MUFU.EX2 R4, R4 ;  /* 0x0000000400047308 */ /* 0x000e700000000800 */
[----:B------:R-:W3:Y:S01]  /*f140*/  MUFU.EX2 R21, R21 ;  /* 0x0000001500157308 */ /* 0x000ee20000000800 */
[----:B--2---:R-:W-:Y:S01]  /*f150*/  F2FP.SATFINITE.E4M3.F32.PACK_AB_MERGE_C R142, R61, R36, R142 ;  /* 0x000000243d8e723e */ /* 0x004fe2000480708e */
[----:B------:R-:W-:-:S04]  /*f160*/  FADD.FTZ R36, R36, R57 ;  /* 0x0000003924247221 */ /* 0x000fc80000010000 */
[----:B------:R-:W-:Y:S02]  /*f170*/  FADD.FTZ R61, R61, R36 ;  /* 0x000000243d3d7221 */ /* 0x000fe40000010000 */
[----:B------:R-:W-:Y:S01]  /*f180*/  MUFU.EX2 R42, R42 ;  /* 0x0000002a002a7308 */ /* 0x000fe20000000800 */
[----:B-1----:R-:W-:-:S01]  /*f190*/  FADD.FTZ R24, R4, R25 ;  /* 0x0000001904187221 */ /* 0x002fc20000010000 */
[----:B------:R-:W-:-:S04]  /*f1a0*/  FADD.FTZ R38, R38, R61 ;  /* 0x0000003d26267221 */ /* 0x000fc80000010000 */
[----:B------:R-:W-:Y:S02]  /*f1b0*/  FADD.FTZ R65, R65, R38 ;  /* 0x0000002641417221 */ /* 0x000fe40000010000 */
[----:B------:R-:W1:Y:S01]  /*f1c0*/  MUFU.EX2 R73, R73 ;  /* 0x0000004900497308 */ /* 0x000e620000000800 */
[C---:B---3--:R-:W-:Y:S01]  /*f1d0*/  F2FP.SATFINITE.E4M3.F32.PACK_AB_MERGE_C R25, R21.reuse, R4, RZ ;  /* 0x000000041519723e */ /* 0x048fe200048070ff */
[----:B------:R-:W-:Y:S02]  /*f1e0*/  FADD.FTZ R21, R21, R24 ;  /* 0x0000001815157221 */ /* 0x000fe40000010000 */
[----:B------:R-:W2:Y:S01]  /*f1f0*/  @P6 LDC R24, c[0x0][0x44c] ;  /* 0x00011300ff186b82 */ /* 0x000ea20000000800 */
[----:B------:R-:W-:-:S03]  /*f200*/  F2FP.SATFINITE.E4M3.F32.PACK_AB_MERGE_C R143, R15, R10, R25 ;  /* 0x0000000a0f8f723e */ /* 0x000fc60004807019 */
[----:B------:R-:W-:Y:S08]  /*f210*/  MUFU.EX2 R40, R40 ;  /* 0x0000002800287308 */ /* 0x000ff00000000800 */
[----:B------:R-:W3:Y:S01]  /*f220*/  MUFU.EX2 R69, R69 ;  /* 0x0000004500457308 */ /* 0x000ee20000000800 */
[----:B-1----:R-:W-:-:S07]  /*f230*/  F2FP.SATFINITE.E4M3.F32.PACK_AB_MERGE_C R26, R73, R42, RZ ;  /* 0x0000002a491a723e */ /* 0x002fce00048070ff */
[----:B------:R-:W1:Y:S01]  /*f240*/  MUFU.EX2 R14, R14 ;  /* 0x0000000e000e7308 */ /* 0x000e620000000800 */
[----:B--2---:R-:W-:-:S07]  /*f250*/  @P6 IMAD.HI.U32 R24, R90, R24, RZ ;  /* 0x000000185a186227 */ /* 0x004fce00078e00ff */
[----:B------:R-:W2:Y:S01]  /*f260*/  MUFU.EX2 R5, R5 ;  /* 0x0000000500057308 */ /* 0x000ea20000000800 */
[----:B---3--:R-:W-:Y:S01]  /*f270*/  F2FP.SATFINITE.E4M3.F32.PACK_AB_MERGE_C R136, R69, R40, R26 ;  /* 0x000000284588723e */ /* 0x008fe2000480701a */
[----:B------:R-:W-:-:S04]  /*f280*/  FADD.FTZ R40, R40, R65 ;  /* 0x0000004128287221 */ /* 0x000fc80000010000 */
[----:B------:R-:W-:Y:S02]  /*f290*/  FADD.FTZ R69, R69, R40 ;  /* 0x0000002845457221 */ /* 0x000fe40000010000 */
[----:B------:R-:W3:Y:S01]  /*f2a0*/  MUFU.EX2 R20, R20 ;  /* 0x0000001400147308 */ /* 0x000ee20000000800 */
[----:B-1----:R-:W-:-:S01]  /*f2b0*/  FADD.FTZ R4, R14, R21 ;  /* 0x000000150e047221 */ /* 0x002fc20000010000 */
[----:B------:R-:W-:-:S04]  /*f2c0*/  FADD.FTZ R42, R42, R69 ;  /* 0x000000452a2a7221 */ /* 0x000fc80000010000 */
[----:B------:R-:W-:Y:S02]  /*f2d0*/  FADD.FTZ R73, R73, R42 ;  /* 0x0000002a49497221 */ /* 0x000fe40000010000 */
[----:B------:R-:W-:Y:S01]  /*f2e0*/  MUFU.EX2 R46, R46 ;  /* 0x0000002e002e7308 */ /* 0x000fe20000000800 */
[----:B--2---:R-:W-:-:S07]  /*f2f0*/  FADD.FTZ R21, R5, R4 ;  /* 0x0000000405157221 */ /* 0x004fce0000010000 */
[----:B------:R-:W1:Y:S01]  /*f300*/  MUFU.EX2 R81, R81 ;  /* 0x0000005100517308 */ /* 0x000e620000000800 */
[----:B---3--:R-:W-:-:S07]  /*f310*/  FADD.FTZ R4, R20, R21 ;  /* 0x0000001514047221 */ /* 0x008fce0000010000 */
[----:B------:R-:W2:Y:S08]  /*f320*/  MUFU.EX2 R11, R79 ;  /* 0x0000004f000b7308 */ /* 0x000eb00000000800 */
[----:B------:R-:W-:Y:S01]  /*f330*/  MUFU.EX2 R44, R44 ;  /* 0x0000002c002c7308 */ /* 0x000fe20000000800 */
[----:B-1----:R-:W-:-:S07]  /*f340*/  F2FP.SATFINITE.E4M3.F32.PACK_AB_MERGE_C R21, R81, R46, RZ ;  /* 0x0000002e5115723e */ /* 0x002fce00048070ff */
[----:B------:R-:W1:Y:S01]  /*f350*/  MUFU.EX2 R77, R77 ;  /* 0x0000004d004d7308 */ /* 0x000e620000000800 */
[C---:B--2---:R-:W-:Y:S01]  /*f360*/  F2FP.SATFINITE.E4M3.F32.PACK_AB_MERGE_C R20, R11.reuse, R20, RZ ;  /* 0x000000140b14723e */ /* 0x044fe200048070ff */
[----:B------:R-:W-:-:S03]  /*f370*/  FADD.FTZ R11, R11, R4 ;  /* 0x000000040b0b7221 */ /* 0x000fc60000010000 */
[----:B------:R-:W-:-:S03]  /*f380*/  F2FP.SATFINITE.E4M3.F32.PACK_AB_MERGE_C R137, R5, R14, R20 ;  /* 0x0000000e0589723e */ /* 0x000fc60004807014 */
[----:B------:R-:W2:Y:S08]  /*f390*/  MUFU.EX2 R6, R45 ;  /* 0x0000002d00067308 */ /* 0x000eb00000000800 */
[----:B------:R-:W3:Y:S01]  /*f3a0*/  MUFU.EX2 R83, R83 ;  /* 0x0000005300537308 */ /* 0x000ee20000000800 */
[----:B-1----:R-:W-:Y:S01]  /*f3b0*/  F2FP.SATFINITE.E4M3.F32.PACK_AB_MERGE_C R138, R77, R44, R21 ;  /* 0x0000002c4d8a723e */ /* 0x002fe20004807015 */
[----:B------:R-:W-:-:S04]  /*f3c0*/  FADD.FTZ R44, R44, R73 ;  /* 0x000000492c2c7221 */ /* 0x000fc80000010000 */
[----:B------:R-:W-:Y:S02]  /*f3d0*/  FADD.FTZ R77, R77, R44 ;  /* 0x0000002c4d4d7221 */ /* 0x000fe40000010000 */
[----:B------:R-:W1:Y:S01]  /*f3e0*/  MUFU.EX2 R49, R49 ;  /* 0x0000003100317308 */ /* 0x000e620000000800 */
[----:B--2---:R-:W-:-:S01]  /*f3f0*/  FADD.FTZ R4, R6, R11 ;  /* 0x0000000b06047221 */ /* 0x004fc20000010000 */
[----:B------:R-:W-:Y:S01]  /*f400*/  IMAD.MOV.U32 R11, RZ, RZ, R90 ;  /* 0x000000ffff0b7224 */ /* 0x000fe200078e005a */
[----:B0-----:R-:W-:Y:S01]  /*f410*/  @P6 SHF.R.U32.HI R11, RZ, R27, R24 ;  /* 0x0000001bff0b6219 */ /* 0x001fe20000011618 */
[----:B------:R-:W-:-:S04]  /*f420*/  FADD.FTZ R46, R46, R77 ;  /* 0x0000004d2e2e7221 */ /* 0x000fc80000010000 */
[----:B------:R-:W0:Y:S01]  /*f430*/  MUFU.EX2 R48, R48 ;  /* 0x0000003000307308 */ /* 0x000e220000000800 */
[----:B---3--:R-:W-:-:S01]  /*f440*/  FADD.FTZ R4, R83, R4 ;  /* 0x0000000453047221 */ /* 0x008fc20000010000 */
[----:B------:R-:W-:-:S03]  /*f450*/  IMAD.IADD R88, R88, 0x1, R11 ;  /* 0x0000000158587824 */ /* 0x000fc600078e020b */
[----:B-1----:R-:W-:Y:S01]  /*f460*/  FADD.FTZ R5, R49, R4 ;  /* 0x0000000431057221 */ /* 0x002fe20000010000 */
[----:B------:R-:W-:Y:S01]  /*f470*/  VIADD R4, R89, 0xfffffffe ;  /* 0xfffffffe59047836 */ /* 0x000fe20000000000 */
[C---:B0-----:R-:W-:Y:S02]  /*f480*/  F2FP.SATFINITE.E4M3.F32.PACK_AB_MERGE_C R10, R48.reuse, R49, RZ ;  /* 0x00000031300a723e */ /* 0x041fe400048070ff */
[----:B------:R-:W-:-:S02]  /*f490*/  FADD.FTZ R5, R48, R5 ;  /* 0x0000000530057221 */ /* 0x000fc40000010000 */
[----:B------:R-:W-:Y:S01]  /*f4a0*/  F2FP.SATFINITE.E4M3.F32.PACK_AB_MERGE_C R139, R83, R6, R10 ;  /* 0x00000006538b723e */ /* 0x000fe2000480700a */
[----:B------:R-:W-:-:S01]  /*f4b0*/  FADD.FTZ R6, R81, R46 ;  /* 0x0000002e51067221 */ /* 0x000fc20000010000 */
[----:B------:R-:W-:Y:S01]  /*f4c0*/  VIADD R10, R88, UR4 ;  /* 0x00000004580a7c36 */ /* 0x000fe20008000000 */
[----:B------:R-:W-:Y:S06]  /*f4d0*/  @P1 BRA `(.L_x_1364) ;  /* 0x0000000000541947 */ /* 0x000fec0003800000 */
[C---:B------:R-:W-:Y:S01]  /*f4e0*/  ISETP.GT.AND P1, PT, R88.reuse, RZ, PT ;  /* 0x000000ff5800720c */ /* 0x040fe20003f24270 */
[----:B------:R-:W-:Y:S01]  /*f4f0*/  BSSY B0, `(.L_x_1365) ;  /* 0x0000010000007945 */ /* 0x000fe20003800000 */
[----:B------:R-:W-:-:S11]  /*f500*/  VIADD R11, R88, 0xffffffff ;  /* 0xffffffff580b7836 */ /* 0x000fd60000000000 */
[----:B------:R-:W-:Y:S05]  /*f510*/  @P1 BRA `(.L_x_1366) ;  /* 0x0000000000201947 */ /* 0x000fea0003800000 */
[----:B------:R-:W-:Y:S01]  /*f520*/  UISETP.NE.AND UP0, UPT, UR5, 0x1, UPT ;  /* 0x000000010500788c */ /* 0x000fe2000bf05270 */
[----:B------:R-:W-:-:S05]  /*f530*/  IMAD.MOV R11, RZ, RZ, -R88 ;  /* 0x000000ffff0b7224 */ /* 0x000fca00078e0a58 */
[----:B------:R-:W-:-:S05]  /*f540*/  PLOP3.LUT P1, PT, PT, PT, UP0, 0x80, 0x0 ;  /* 0x000000000000781c */ /* 0x000fca0003f2f008 */
[----:B------:R-:W-:-:S08]  /*f550*/  @UP0 ULDC.64 UR6, c[0x0][0x9e8] ;  /* 0x00027a0000060ab9 */ /* 0x000fd00000000a00 */
[----:B------:R-:W-:-:S05]  /*f560*/  @P1 IMAD.HI.U32 R14, R11, UR6, RZ ;  /* 0x000000060b0e1c27 */ /* 0x000fca000f8e00ff */
[----:B------:R-:W-:-:S04]  /*f570*/  @P1 SHF.R.U32.HI R11, RZ, UR7, R14 ;  /* 0x00000007ff0b1c19 */ /* 0x000fc8000801160e */
[----:B------:R-:W-:Y:S01]  /*f580*/  LOP3.LUT R11, RZ, R11, RZ, 0x33, !PT ;  /* 0x0000000bff0b7212 */ /* 0x000fe200078e33ff */
[----:B------:R-:W-:Y:S06]  /*f590*/  BRA `(.L_x_1367) ;  /* 0x0000000000147947 */ /* 0x000fec0003800000 */
.L_x_1366:
[----:B------:R-:W-:-:S06]  /*f5a0*/  UISETP.NE.AND UP0, UPT, UR5, 0x1, UPT ;  /* 0x000000010500788c */ /* 0x000fcc000bf05270 */
[----:B------:R-:W-:-:S05]  /*f5b0*/  PLOP3.LUT P1, PT, PT, PT, UP0, 0x80, 0x0 ;  /* 0x000000000000781c */ /* 0x000fca0003f2f008 */
[----:B------:R-:W-:-:S08]  /*f5c0*/  @UP0 ULDC.64 UR6, c[0x0][0x9e8] ;  /* 0x00027a0000060ab9 */ /* 0x000fd00000000a00 */
[----:B------:R-:W-:-:S05]  /*f5d0*/  @P1 IMAD.HI.U32 R14, R11, UR6, RZ ;  /* 0x000000060b0e1c27 */ /* 0x000fca000f8e00ff */
[----:B------:R-:W-:-:S07]  /*f5e0*/  @P1 SHF.R.U32.HI R11, RZ, UR7, R14 ;  /* 0x00000007ff0b1c19 */ /* 0x000fce000801160e */
.L_x_1367:
[----:B------:R-:W-:Y:S05]  /*f5f0*/  BSYNC B0 ;  /* 0x0000000000007941 */ /* 0x000fea0003800000 */
.L_x_1365:
[----:B------:R-:W-:-:S04]  /*f600*/  IMAD.U32 R14, RZ, RZ, UR5 ;  /* 0x00000005ff0e7e24 */ /* 0x000fc8000f8e00ff */
[----:B------:R-:W-:-:S05]  /*f610*/  IMAD R11, R11, R14, UR5 ;  /* 0x000000050b0b7e24 */ /* 0x000fca000f8e020e */
[----:B------:R-:W-:-:S07]  /*f620*/  VIMNMX R10, R10, R11, PT ;  /* 0x0000000b0a0a7248 */ /* 0x000fce0003fe0100 */
.L_x_1364:
[----:B------:R-:W2:Y:S01]  /*f630*/  LDL R14, [R1+0x44] ;  /* 0x00004400010e7983 */ /* 0x000ea20000100800 */
[----:B------:R-:W-:Y:S01]  /*f640*/  SHF.R.S32.HI R11, RZ, 0x1f, R10 ;  /* 0x0000001fff0b7819 */ /* 0x000fe2000001140a */
[----:B------:R-:W-:Y:S01]  /*f650*/  ULDC UR41, c[0x0][0x9e4] ;  /* 0x0002790000297ab9 */ /* 0x000fe20000000800 */
[----:B------:R-:W-:Y:S01]  /*f660*/  ULDC UR40, c[0x0][0x9e4] ;  /* 0x0002790000287ab9 */ /* 0x000fe20000000800 */
[----:B------:R-:W-:Y:S01]  /*f670*/  ULDC UR44, c[0x0][0x9dc] ;  /* 0x00027700002c7ab9 */ /* 0x000fe20000000800 */
[----:B------:R-:W-:Y:S01]  /*f680*/  LEA.HI R11, R11, R10, RZ, 0x7 ;  /* 0x0000000a0b0b7211 */ /* 0x000fe200078f38ff */
[----:B------:R-:W-:Y:S01]  /*f690*/  ULDC UR46, c[0x0][0x9dc] ;  /* 0x00027700002e7ab9 */ /* 0x000fe20000000800 */
[----:B------:R-:W-:Y:S01]  /*f6a0*/  ULDC UR38, c[0x0][0x9e0] ;  /* 0x0002780000267ab9 */ /* 0x000fe20000000800 */
[----:B------:R-:W-:Y:S01]  /*f6b0*/  ULDC UR45, c[0x0][0x9e0] ;  /* 0x00027800002d7ab9 */ /* 0x000fe20000000800 */
[----:B------:R-:W-:Y:S01]  /*f6c0*/  SHF.R.S32.HI R11, RZ, 0x7, R11 ;  /* 0x00000007ff0b7819 */ /* 0x000fe2000001140b */
[----:B------:R-:W-:Y:S01]  /*f6d0*/  BSSY B1, `(.L_x_1368) ;  /* 0x0000345000017945 */ /* 0x000fe20003800000 */
        /* <DEDUP_REMOVED lines=24> */
[----:B--2---:R-:W-:-:S04]  /*f860*/  VIMNMX R14, R14, R11, !PT ;  /* 0x0000000b0e0e7248 */ /* 0x004fc80007fe0100 */
[----:B------:R-:W-:Y:S01]  /*f870*/  ISETP.GE.AND P1, PT, R4, R14, PT ;  /* 0x0000000e0400720c */ /* 0x000fe20003f26270 */
[----:B------:R0:W-:-:S12]  /*f880*/  STL [R1+0x2c], R14 ;  /* 0x00002c0e01007387 */ /* 0x0001d80000100800 */
[----:B0-----:R-:W-:Y:S05]  /*f890*/  @!P1 BRA `(.L_x_1369) ;  /* 0x0000003000a09947 */ /* 0x001fea0003800000 */
[----:B------:R-:W-:Y:S01]  /*f8a0*/  BSSY B0, `(.L_x_1370) ;  /* 0x0000323000007945 */ /* 0x000fe20003800000 */
        /* <DEDUP_REMOVED lines=23> */
[----:B------:R-:W-:-:S07]  /*fa20*/  CS2R R88, SRZ ;  /* 0x0000000000587805 */ /* 0x000fce000001ff00 */
.L_x_1391:
[----:B------:R-:W-:-:S05]  /*fa30*/  VIADD R21, R22, 0x1 ;  /* 0x0000000116157836 */ /* 0x000fca0000000000 */
[----:B------:R-:W-:-:S04]  /*fa40*/  ISETP.NE.AND P1, PT, R21, 0x2, PT ;  /* 0x000000021500780c */ /* 0x000fc80003f25270 */
[----:B------:R-:W-:Y:S02]  /*fa50*/  SEL R7, RZ, 0x1, P1 ;  /* 0x00000001ff077807 */ /* 0x000fe40000800000 */
[----:B------:R-:W-:Y:S02]  /*fa60*/  SEL R21, R21, RZ, P1 ;  /* 0x000000ff15157207 */ /* 0x000fe40000800000 */
[----:B------:R-:W-:Y:S01]  /*fa70*/  LOP3.LUT R20, R152, R7, RZ, 0x3c, !PT ;  /* 0x0000000798147212 */ /* 0x000fe200078e3cff */
[----:B------:R-:W-:Y:S06]  /*fa80*/  @!P0 BRA `(.L_x_1371) ;  /* 0x0000000000048947 */ /* 0x000fec0003800000 */
[----:B------:R-:W-:Y:S01]  /*fa90*/  BPT.TRAP 0x1 ;  /* 0x000000040000795c */ /* 0x000fe20000300000 */
.L_x_1371:
[----:B------:R-:W-:Y:S01]  /*faa0*/  IMAD R7, R21, 0x8, R16 ;  /* 0x0000000815077824 */ /* 0x000fe200078e0210 */
[----:B------:R-:W-:-:S04]  /*fab0*/  SHF.L.U32 R10, R20, 0x1f, RZ ;  /* 0x0000001f140a7819 */ /* 0x000fc800000006ff */
[----:B------:R0:W1:Y:S01]  /*fac0*/  SYNCS.PHASECHK.TRANS64.TRYWAIT P1, [R7+URZ+0x19c30], R10 ;  /* 0x019c300a070075a7 */ /* 0x000062000802017f */
[----:B------:R-:W-:Y:S05]  /*fad0*/  @!P0 BRA `(.L_x_1372) ;  /* 0x0000000000048947 */ /* 0x000fea0003800000 */
[----:B------:R-:W-:Y:S01]  /*fae0*/  BPT.TRAP 0x1 ;  /* 0x000000040000795c */ /* 0x000fe20000300000 */
.L_x_1372:
[----:B------:R-:W2:Y:S01]  /*faf0*/  LDL R11, [R1+0x24] ;  /* 0x00002400010b7983 */ /* 0x000ea20000100800 */
[----:B------:R-:W-:Y:S01]  /*fb00*/  BSSY B2, `(.L_x_1373) ;  /* 0x0000006000027945 */ /* 0x000fe20003800000 */
[----:B------:R-:W-:Y:S02]  /*fb10*/  IMAD.MOV.U32 R15, RZ, RZ, -0x3ffffff0 ;  /* 0xc0000010ff0f7424 */ /* 0x000fe400078e00ff */
[----:B--2---:R-:W-:Y:S01]  /*fb20*/  IMAD R14, R21, 0x300, R11 ;  /* 0x00000300150e7824 */ /* 0x004fe200078e020b */
[----:B-1----:R-:W-:Y:S06]  /*fb30*/  @P1 BRA `(.L_x_1374) ;  /* 0x0000000000081947 */ /* 0x002fec0003800000 */
[----:B------:R-:W1:Y:S02]  /*fb40*/  SYNCS.PHASECHK.TRANS64.TRYWAIT P1, [R7+URZ+0x19c30], R10 ;  /* 0x019c300a070075a7 */ /* 0x000e64000802017f */
[----:B-1----:R-:W-:Y:S05]  /*fb50*/  @!P1 BRA `(.L_x_1375) ;  /* 0x0000014c00909947 */ /* 0x002fea0003800000 */
.L_x_1374:
[----:B------:R-:W-:Y:S05]  /*fb60*/  BSYNC B2 ;  /* 0x0000000000027941 */ /* 0x000fea0003800000 */
.L_x_1373:
[C---:B------:R-:W-:Y:S01]  /*fb70*/  R2UR UR6, R14.reuse ;  /* 0x000000000e0672ca */ /* 0x040fe200000e0000 */
[----:B------:R-:W-:Y:S01]  /*fb80*/  WARPGROUP.ARRIVE ;  /* 0x00000000000079c5 */ /* 0x000fe20000000000 */
[----:B------:R-:W-:Y:S01]  /*fb90*/  R2UR UR7, R15 ;  /* 0x000000000f0772ca */ /* 0x000fe200000e0000 */
[----:B01----:R-:W-:Y:S01]  /*fba0*/  VIADD R10, R14, 0x100 ;  /* 0x000001000e0a7836 */ /* 0x003fe20000000000 */
[----:B------:R-:W-:Y:S01]  /*fbb0*/  R2UR UR4, R8 ;  /* 0x00000000080472ca */ /* 0x000fe200000e0000 */
[----:B------:R-:W-:Y:S01]  /*fbc0*/  IMAD.MOV.U32 R11, RZ, RZ, -0x3ffffff0 ;  /* 0xc0000010ff0b7424 */ /* 0x000fe200078e00ff */
[----:B------:R-:W-:Y:S01]  /*fbd0*/  R2UR UR5, R9 ;  /* 0x00000000090572ca */ /* 0x000fe200000e0000 */
[----:B------:R-:W-:Y:S01]  /*fbe0*/  VIADD R14, R14, 0x200 ;  /* 0x000002000e0e7836 */ /* 0x000fe20000000000 */
[----:B------:R-:W-:Y:S01]  /*fbf0*/  R2UR UR10, R10 ;  /* 0x000000000a0a72ca */ /* 0x000fe200000e0000 */
[----:B------:R-:W-:Y:S01]  /*fc00*/  IMAD.MOV.U32 R15, RZ, RZ, -0x3ffffff0 ;  /* 0xc0000010ff0f7424 */ /* 0x000fe200078e00ff */
[----:B------:R-:W-:-:S02]  /*fc10*/  R2UR UR11, R11 ;  /* 0x000000000b0b72ca */ /* 0x000fc400000e0000 */
[----:B------:R-:W-:Y:S02]  /*fc20*/  R2UR UR8, R156 ;  /* 0x000000009c0872ca */ /* 0x000fe400000e0000 */
[----:B------:R-:W-:Y:S02]  /*fc30*/  R2UR UR9, R157 ;  /* 0x000000009d0972ca */ /* 0x000fe400000e0000 */
[----:B------:R-:W-:Y:S02]  /*fc40*/  R2UR UR14, R14 ;  /* 0x000000000e0e72ca */ /* 0x000fe400000e0000 */
[----:B------:R-:W-:Y:S01]  /*fc50*/  R2UR UR15, R15 ;  /* 0x000000000f0f72ca */ /* 0x000fe200000e0000 */
[----:B------:R-:W-:Y:S01]  /*fc60*/  QGMMA.64x128x32.F32.E4M3.E4M3 R24, gdesc[UR4], RZ, !UPT, gsb0 ;  /* 0x01e00000041879f3 */ /* 0x000fe2000c0008ff */
[----:B------:R-:W-:Y:S02]  /*fc70*/  R2UR UR12, R12 ;  /* 0x000000000c0c72ca */ /* 0x000fe400000e0000 */
[----:B------:R-:W-:Y:S01]  /*fc80*/  R2UR UR13, R13 ;  /* 0x000000000d0d72ca */ /* 0x000fe200000e0000 */
[----:B------:R-:W-:-:S02]  /*fc90*/  WARPGROUP.DEPBAR.LE gsb0, 0x0 ;  /* 0x00008000000079c5 */ /* 0x000fc40000010000 */
        /* <DEDUP_REMOVED lines=8> */
.L_x_1376:
[----:B------:R-:W-:Y:S01]  /*fd20*/  SHF.L.U32 R10, R152, 0x1f, RZ ;  /* 0x0000001f980a7819 */ /* 0x000fe200000006ff */
[----:B------:R-:W-:-:S04]  /*fd30*/  IMAD R152, R22, 0x8, R16 ;  /* 0x0000000816987824 */ /* 0x000fc800078e0210 */
[----:B------:R0:W1:Y:S01]  /*fd40*/  SYNCS.PHASECHK.TRANS64.TRYWAIT P1, [R152+URZ+0x19c50], R10 ;  /* 0x019c500a980075a7 */ /* 0x000062000802017f */
[----:B------:R-:W-:Y:S05]  /*fd50*/  @!P0 BRA `(.L_x_1377) ;  /* 0x0000000000048947 */ /* 0x000fea0003800000 */
[----:B------:R-:W-:Y:S01]  /*fd60*/  BPT.TRAP 0x1 ;  /* 0x000000040000795c */ /* 0x000fe20000300000 */
.L_x_1377:
[----:B------:R-:W-:Y:S04]  /*fd70*/  BSSY B2, `(.L_x_1378) ;  /* 0x0000004000027945 */ /* 0x000fe80003800000 */
[----:B-1----:R-:W-:Y:S05]  /*fd80*/  @P1 BRA `(.L_x_1379) ;  /* 0x0000000000081947 */ /* 0x002fea0003800000 */
[----:B------:R-:W1:Y:S02]  /*fd90*/  SYNCS.PHASECHK.TRANS64.TRYWAIT P1, [R152+URZ+0x19c50], R10 ;  /* 0x019c500a980075a7 */ /* 0x000e64000802017f */
[----:B-1----:R-:W-:Y:S05]  /*fda0*/  @!P1 BRA `(.L_x_1380) ;  /* 0x0000014c00109947 */ /* 0x002fea0003800000 */
.L_x_1379:
[----:B------:R-:W-:Y:S05]  /*fdb0*/  BSYNC B2 ;  /* 0x0000000000027941 */ /* 0x000fea0003800000 */
.L_x_1378:
[----:B01----:R-:W-:Y:S01]  /*fdc0*/  VIADD R10, R16, 0x3000 ;  /* 0x00003000100a7836 */ /* 0x003fe20000000000 */
[----:B------:R-:W-:Y:S01]  /*fdd0*/  WARPGROUP.ARRIVE ;  /* 0x00000000000079c5 */ /* 0x000fe20000000000 */
[----:B------:R-:W-:Y:S02]  /*fde0*/  IMAD.MOV.U32 R11, RZ, RZ, 0x40000040 ;  /* 0x40000040ff0b7424 */ /* 0x000fe400078e00ff */
[----:B------:R-:W-:Y:S01]  /*fdf0*/  IMAD.MOV.U32 R15, RZ, RZ, 0x40000040 ;  /* 0x40000040ff0f7424 */ /* 0x000fe200078e00ff */
[----:B------:R-:W-:Y:S02]  /*fe00*/  SHF.R.U32.HI R10, RZ, 0x4, R10 ;  /* 0x00000004ff0a7819 */ /* 0x000fe4000001160a */
[----:B------:R-:W-:Y:S01]  /*fe10*/  R2UR UR7, R11 ;  /* 0x000000000b0772ca */ /* 0x000fe200000e0000 */
[----:B------:R-:W-:Y:S01]  /*fe20*/  IMAD.MOV.U32 R11, RZ, RZ, 0x40000040 ;  /* 0x40000040ff0b7424 */ /* 0x000fe200078e00ff */
[----:B------:R-:W-:-:S04]  /*fe30*/  LOP3.LUT R10, R10, 0x3fff, RZ, 0xc0, !PT ;  /* 0x00003fff0a0a7812 */ /* 0x000fc800078ec0ff */
[----:B------:R-:W-:-:S05]  /*fe40*/  LOP3.LUT R10, R10, 0x10000, RZ, 0xfc, !PT ;  /* 0x000100000a0a7812 */ /* 0x000fca00078efcff */
[----:B------:R-:W-:-:S04]  /*fe50*/  IMAD R10, R22, 0x300, R10 ;  /* 0x00000300160a7824 */ /* 0x000fc800078e020a */
[C---:B------:R-:W-:Y:S01]  /*fe60*/  VIADD R14, R10.reuse, 0x2 ;  /* 0x000000020a0e7836 */ /* 0x040fe20000000000 */
[----:B------:R-:W-:-:S13]  /*fe70*/  R2UR UR6, R10 ;  /* 0x000000000a0672ca */ /* 0x000fda00000e0000 */
        /* <DEDUP_REMOVED lines=22> */
.L_x_1381:
[----:B------:R-:W2:Y:S01]  /*ffe0*/  LDL R15, [R1+0x20] ;  /* 0x00002000010f7983 */ /* 0x000ea20000100800 */
[----:B------:R-:W0:Y:S03]  /*fff0*/  LDC R10, c[0x0][0x448] ;  /* 0x00011200ff0a7b82 */ /* 0x000e260000000800 */
[----:B------:R-:W2:Y:S04]  /*10000*/  LDL R14, [R1+0x40] ;  /* 0x00004000010e7983 */ /* 0x000ea80000100800 */
[----:B------:R-:W3:Y:S04]  /*10010*/  LDL R141, [R1+0x4] ;  /* 0x00000400018d7983 */ /* 0x000ee80000100800 */
[----:B------:R-:W4:Y:S01]  /*10020*/  LDL R142, [R1] ;  /* 0x00000000018e7983 */ /* 0x000f220000100800 */
[----:B0-----:R-:W-:-:S13]  /*10030*/  ISETP.NE.AND P1, PT, R10, 0x1, PT ;  /* 0x000000010a00780c */ /* 0x001fda0003f25270 */
[----:B------:R-:W0:Y:S08]  /*10040*/  @P1 LDC R11, c[0x0][0x44c] ;  /* 0x00011300ff0b1b82 */ /* 0x000e300000000800 */
[----:B------:R-:W1:Y:S01]  /*10050*/  @P1 LDC R10, c[0x0][0x450] ;  /* 0x00011400ff0a1b82 */ /* 0x000e620000000800 */
[----:B------:R-:W-:Y:S01]  /*10060*/  VIADD R7, R7, 0x19c40 ;  /* 0x00019c4007077836 */ /* 0x000fe20000000000 */
[----:B------:R-:W-:Y:S01]  /*10070*/  UISETP.NE.AND UP0, UPT, UR39, URZ, UPT ;  /* 0x0000003f2700728c */ /* 0x000fe2000bf05270 */
[----:B--2---:R-:W-:-:S04]  /*10080*/  IMAD.IADD R14, R14, 0x1, R15 ;  /* 0x000000010e0e7824 */ /* 0x004fc800078e020f */
[----:B0-----:R-:W-:-:S05]  /*10090*/  @P1 IMAD.HI.U32 R11, R14, R11, RZ ;  /* 0x0000000b0e0b1227 */ /* 0x001fca00078e00ff */
[----:B-1----:R-:W-:-:S05]  /*100a0*/  @P1 SHF.R.U32.HI R14, RZ, R10, R11 ;  /* 0x0000000aff0e1219 */ /* 0x002fca000001160b */
[----:B------:R-:W0:Y:S01]  /*100b0*/  SHFL.IDX PT, R139, R14, RZ, 0x1c1f ;  /* 0x001c1fff0e8b7589 */ /* 0x000e2200000e0000 */
[----:B---3--:R-:W-:Y:S01]  /*100c0*/  PRMT R7, R141, 0x654, R7 ;  /* 0x000006548d077816 */ /* 0x008fe20000000007 */
[----:B------:R-:W-:Y:S01]  /*100d0*/  IMAD.SHL.U32 R15, R4, 0x80, RZ ;  /* 0x00000080040f7824 */ /* 0x000fe200078e00ff */
[----:B------:R-:W-:Y:S02]  /*100e0*/  PLOP3.LUT P1, PT, PT, PT, UP0, 0x40, 0x0 ;  /* 0x000000000000781c */ /* 0x000fe40003f2e808 */
[----:B------:R1:W-:Y:S02]  /*100f0*/  SYNCS.ARRIVE.TRANS64.RED.A1T0 RZ, [R7+URZ], RZ ;  /* 0x000000ff07ff79a7 */ /* 0x0003e4000810043f */
[----:B------:R-:W-:Y:S01]  /*10100*/  IADD3 R136, -R153, 0x1, -R15 ;  /* 0x0000000199887810 */ /* 0x000fe20007ffe90f */
[----:B-1----:R-:W-:-:S03]  /*10110*/  IMAD.U32 R7, RZ, RZ, UR44 ;  /* 0x0000002cff077e24 */ /* 0x002fc6000f8e00ff */
[----:B----4-:R-:W-:Y:S02]  /*10120*/  IADD3 R136, -R155, R136, R142 ;  /* 0x000000889b887210 */ /* 0x010fe40007ffe18e */
[----:B------:R-:W-:-:S05]  /*10130*/  LOP3.LUT R22, RZ, R7, RZ, 0x33, !PT ;  /* 0x00000007ff167212 */ /* 0x000fca00078e33ff */
[----:B------:R-:W-:Y:S02]  /*10140*/  IMAD.IADD R22, R22, 0x1, R136 ;  /* 0x0000000116167824 */ /* 0x000fe400078e0288 */
[----:B------:R-:W-:Y:S02]  /*10150*/  VIADD R136, R136, UR38 ;  /* 0x0000002688887c36 */ /* 0x000fe40008000000 */
[--C-:B0-----:R-:W-:Y:S02]  /*10160*/  IMAD.IADD R138, R22, 0x1, R139.reuse ;  /* 0x00000001168a7824 */ /* 0x101fe400078e028b */
[----:B------:R-:W-:Y:S01]  /*10170*/  IMAD.IADD R137, R136, 0x1, R139 ;  /* 0x0000000188897824 */ /* 0x000fe200078e028b */
[----:B------:R-:W-:Y:S06]  /*10180*/  @P1 BRA `(.L_x_1382) ;  /* 0x0000000000581947 */ /* 0x000fec0003800000 */
[----:B------:R-:W-:Y:S01]  /*10190*/  IADD3 R139, -R155, R142, R139 ;  /* 0x0000008e9b8b7210 */ /* 0x000fe20007ffe18b */
[----:B------:R-:W-:Y:S03]  /*101a0*/  BSSY B2, `(.L_x_1383) ;  /* 0x0000010000027945 */ /* 0x000fe60003800000 */
        /* <DEDUP_REMOVED lines=10> */
.L_x_1384:
[----:B------:R-:W-:-:S05]  /*10250*/  IMAD.U32 R140, RZ, RZ, UR41 ;  /* 0x00000029ff8c7e24 */ /* 0x000fca000f8e00ff */
[----:B------:R-:W-:-:S13]  /*10260*/  ISETP.NE.AND P1, PT, R140, 0x1, PT ;  /* 0x000000018c00780c */ /* 0x000fda0003f25270 */
[----:B------:R-:W0:Y:S02]  /*10270*/  @P1 LDC.64 R10, c[0x0][0x9e8] ;  /* 0x00027a00ff0a1b82 */ /* 0x000e240000000a00 */
[----:B0-----:R-:W-:-:S05]  /*10280*/  @P1 IMAD.HI.U32 R10, R139, R10, RZ ;  /* 0x0000000a8b0a1227 */ /* 0x001fca00078e00ff */
[----:B------:R-:W-:-:S07]  /*10290*/  @P1 SHF.R.U32.HI R139, RZ, R11, R10 ;  /* 0x0000000bff8b1219 */ /* 0x000fce000001160a */
.L_x_1385:
[----:B------:R-:W-:Y:S05]  /*102a0*/  BSYNC B2 ;  /* 0x0000000000027941 */ /* 0x000fea0003800000 */
.L_x_1383:
[----:B------:R-:W-:-:S04]  /*102b0*/  IMAD R139, R139, R140, -R15 ;  /* 0x0000008c8b8b7224 */ /* 0x000fc800078e0a0f */
[----:B------:R-:W-:-:S05]  /*102c0*/  IMAD.IADD R139, R139, 0x1, -R153 ;  /* 0x000000018b8b7824 */ /* 0x000fca00078e0a99 */
[----:B------:R-:W-:Y:S02]  /*102d0*/  VIMNMX R138, R138, R139, !PT ;  /* 0x0000008b8a8a7248 */ /* 0x000fe40007fe0100 */
[----:B------:R-:W-:-:S07]  /*102e0*/  VIADDMNMX R137, R139, R140, R137, PT ;  /* 0x0000008c8b897246 */ /* 0x000fce0003800189 */
.L_x_1382:
[----:B------:R-:W-:Y:S01]  /*102f0*/  ISETP.GT.AND P1, PT, R4, -0x1, PT ;  /* 0xffffffff0400780c */ /* 0x000fe20003f24270 */
[----:B------:R-:W0:Y:S01]  /*10300*/  SHFL.IDX PT, R14, R14, 0x1, 0x1c1f ;  /* 0x003c1f000e0e7f89 */ /* 0x000e2200000e0000 */
[----:B------:R-:W-:Y:S02]  /*10310*/  UISETP.NE.AND UP0, UPT, UR39, URZ, UPT ;  /* 0x0000003f2700728c */ /* 0x000fe4000bf05270 */
[C---:B------:R-:W-:Y:S02]  /*10320*/  ISETP.GT.AND P4, PT, R138.reuse, RZ, P1 ;  /* 0x000000ff8a00720c */ /* 0x040fe40000f84270 */
[C---:B------:R-:W-:Y:S02]  /*10330*/  ISETP.GT.AND P3, PT, R138.reuse, 0x1, P1 ;  /* 0x000000018a00780c */ /* 0x040fe40000f64270 */
[----:B------:R-:W-:Y:S02]  /*10340*/  ISETP.LT.OR P4, PT, R137, 0x1, P4 ;  /* 0x000000018900780c */ /* 0x000fe40002781670 */
[----:B------:R-:W-:-:S02]  /*10350*/  ISETP.GT.AND P5, PT, R138, 0x8, P1 ;  /* 0x000000088a00780c */ /* 0x000fc40000fa4270 */
[----:B------:R-:W-:Y:S02]  /*10360*/  FSEL R24, R24, -INF , !P4 ;  /* 0xff80000018187808 */ /* 0x000fe40006000000 */
[C---:B------:R-:W-:Y:S02]  /*10370*/  ISETP.GT.AND P4, PT, R138.reuse, 0x10, P1 ;  /* 0x000000108a00780c */ /* 0x040fe40000f84270 */
[----:B------:R-:W-:Y:S02]  /*10380*/  ISETP.GT.AND P2, PT, R138, 0x9, P1 ;  /* 0x000000098a00780c */ /* 0x000fe40000f44270 */
[C---:B------:R-:W-:Y:S02]  /*10390*/  ISETP.LT.OR P4, PT, R137.reuse, 0x11, P4 ;  /* 0x000000118900780c */ /* 0x040fe40002781670 */
[----:B------:R-:W-:Y:S02]  /*103a0*/  ISETP.LT.OR P3, PT, R137, 0x2, P3 ;  /* 0x000000028900780c */ /* 0x000fe40001f61670 */
[----:B------:R-:W-:-:S02]  /*103b0*/  FSEL R32, R32, -INF , !P4 ;  /* 0xff80000020207808 */ /* 0x000fc40006000000 */
[----:B------:R-:W-:Y:S01]  /*103c0*/  ISETP.GT.AND P4, PT, R138, 0x20, P1 ;  /* 0x000000208a00780c */ /* 0x000fe20000f84270 */
[--C-:B0-----:R-:W-:Y:S01]  /*103d0*/  IMAD.IADD R136, R136, 0x1, R14.reuse ;  /* 0x0000000188887824 */ /* 0x101fe200078e020e */
[C---:B------:R-:W-:Y:S01]  /*103e0*/  ISETP.LT.OR P5, PT, R137.reuse, 0x9, P5 ;  /* 0x000000098900780c */ /* 0x040fe20002fa1670 */
[----:B------:R-:W-:Y:S01]  /*103f0*/  IMAD.IADD R22, R22, 0x1, R14 ;  /* 0x0000000116167824 */ /* 0x000fe200078e020e */
[C---:B------:R-:W-:Y:S02]  /*10400*/  ISETP.LT.OR P2, PT, R137.reuse, 0xa, P2 ;  /* 0x0000000a8900780c */ /* 0x040fe40001741670 */
[----:B------:R-:W-:Y:S02]  /*10410*/  ISETP.LT.OR P4, PT, R137, 0x21, P4 ;  /* 0x000000218900780c */ /* 0x000fe40002781670 */
[----:B------:R-:W-:Y:S02]  /*10420*/  FSEL R25, R25, -INF , !P3 ;  /* 0xff80000019197808 */ /* 0x000fe40005800000 */
[----:B------:R-:W-:-:S02]  /*10430*/  FSEL R28, R28, -INF , !P5 ;  /* 0xff8000001c1c7808 */ /* 0x000fc40006800000 */
[----:B------:R-:W-:Y:S02]  /*10440*/  FSEL R29, R29, -INF , !P2 ;  /* 0xff8000001d1d7808 */ /* 0x000fe40005000000 */
[C---:B------:R-:W-:Y:S02]  /*10450*/  ISETP.GT.AND P3, PT, R138.reuse, 0x11, P1 ;  /* 0x000000118a00780c */ /* 0x040fe40000f64270 */
[C---:B------:R-:W-:Y:S02]  /*10460*/  ISETP.GT.AND P5, PT, R138.reuse, 0x18, P1 ;  /* 0x000000188a00780c */ /* 0x040fe40000fa4270 */
[----:B------:R-:W-:Y:S02]  /*10470*/  ISETP.GT.AND P2, PT, R138, 0x19, P1 ;  /* 0x000000198a00780c */ /* 0x000fe40000f44270 */
[----:B------:R-:W-:Y:S02]  /*10480*/  FSEL R40, R40, -INF , !P4 ;  /* 0xff80000028287808 */ /* 0x000fe40006000000 */
[----:B------:R-:W-:-:S02]  /*10490*/  ISETP.GT.AND P4, PT, R138, 0x30, P1 ;  /* 0x000000308a00780c */ /* 0x000fc40000f84270 */
[C---:B------:R-:W-:Y:S02]  /*104a0*/  ISETP.LT.OR P3, PT, R137.reuse, 0x12, P3 ;  /* 0x000000128900780c */ /* 0x040fe40001f61670 */
[C---:B------:R-:W-:Y:S02]  /*104b0*/  ISETP.LT.OR P5, PT, R137.reuse, 0x19, P5 ;  /* 0x000000198900780c */ /* 0x040fe40002fa1670 */
        /* <DEDUP_REMOVED lines=57> */
[----:B------:R-:W-:-:S02]  /*10850*/  PLOP3.LUT P4, PT, PT, PT, UP0, 0x40, 0x0 ;  /* 0x000000000000781c */ /* 0x000fc40003f8e808 */
[C---:B------:R-:W-:Y:S02]  /*10860*/  ISETP.LT.OR P3, PT, R137.reuse, 0x62, P3 ;  /* 0x000000628900780c */ /* 0x040fe40001f61670 */
[C---:B------:R-:W-:Y:S02]  /*10870*/  ISETP.LT.OR P5, PT, R137.reuse, 0x69, P5 ;  /* 0x000000698900780c */ /* 0x040fe40002fa1670 */
[----:B------:R-:W-:Y:S02]  /*10880*/  ISETP.LT.OR P2, PT, R137, 0x6a, P2 ;  /* 0x0000006a8900780c */ /* 0x000fe40001741670 */
[----:B------:R-:W-:Y:S02]  /*10890*/  FSEL R73, R73, -INF , !P3 ;  /* 0xff80000049497808 */ /* 0x000fe40005800000 */
[----:B------:R-:W-:Y:S02]  /*108a0*/  FSEL R76, R76, -INF , !P5 ;  /* 0xff8000004c4c7808 */ /* 0x000fe40006800000 */
[----:B------:R-:W-:-:S02]  /*108b0*/  FSEL R77, R77, -INF , !P2 ;  /* 0xff8000004d4d7808 */ /* 0x000fc40005000000 */
[C---:B------:R-:W-:Y:S02]  /*108c0*/  ISETP.GT.AND P3, PT, R138.reuse, 0x71, P1 ;  /* 0x000000718a00780c */ /* 0x040fe40000f64270 */
[C---:B------:R-:W-:Y:S02]  /*108d0*/  ISETP.GT.AND P5, PT, R138.reuse, 0x78, P1 ;  /* 0x000000788a00780c */ /* 0x040fe40000fa4270 */
[----:B------:R-:W-:Y:S02]  /*108e0*/  ISETP.GT.AND P2, PT, R138, 0x79, P1 ;  /* 0x000000798a00780c */ /* 0x000fe40000f44270 */
[C---:B------:R-:W-:Y:S02]  /*108f0*/  ISETP.LT.OR P3, PT, R137.reuse, 0x72, P3 ;  /* 0x000000728900780c */ /* 0x040fe40001f61670 */
[C---:B------:R-:W-:Y:S02]  /*10900*/  ISETP.LT.OR P5, PT, R137.reuse, 0x79, P5 ;  /* 0x000000798900780c */ /* 0x040fe40002fa1670 */
[----:B------:R-:W-:-:S02]  /*10910*/  ISETP.LT.OR P2, PT, R137, 0x7a, P2 ;  /* 0x0000007a8900780c */ /* 0x000fc40001741670 */
[----:B------:R-:W-:Y:S02]  /*10920*/  FSEL R81, R81, -INF , !P3 ;  /* 0xff80000051517808 */ /* 0x000fe40005800000 */
[----:B------:R-:W-:Y:S02]  /*10930*/  FSEL R84, R84, -INF , !P5 ;  /* 0xff80000054547808 */ /* 0x000fe40006800000 */
[----:B------:R-:W-:Y:S01]  /*10940*/  FSEL R85, R85, -INF , !P2 ;  /* 0xff80000055557808 */ /* 0x000fe20005000000 */
        /* <DEDUP_REMOVED lines=13> */
.L_x_1388:
[----:B------:R-:W-:-:S05]  /*10a20*/  IMAD.U32 R137, RZ, RZ, UR41 ;  /* 0x00000029ff897e24 */ /* 0x000fca000f8e00ff */
[----:B------:R-:W-:-:S13]  /*10a30*/  ISETP.NE.AND P2, PT, R137, 0x1, PT ;  /* 0x000000018900780c */ /* 0x000fda0003f45270 */
[----:B------:R-:W0:Y:S02]  /*10a40*/  @P2 LDC.64 R10, c[0x0][0x9e8] ;  /* 0x00027a00ff0a2b82 */ /* 0x000e240000000a00 */
[----:B0-----:R-:W-:-:S05]  /*10a50*/  @P2 IMAD.HI.U32 R10, R14, R10, RZ ;  /* 0x0000000a0e0a2227 */ /* 0x001fca00078e00ff */
[----:B------:R-:W-:-:S07]  /*10a60*/  @P2 SHF.R.U32.HI R14, RZ, R11, R10 ;  /* 0x0000000bff0e2219 */ /* 0x000fce000001160a */
.L_x_1389:
[----:B------:R-:W-:Y:S05]  /*10a70*/  BSYNC B2 ;  /* 0x0000000000027941 */ /* 0x000fea0003800000 */
.L_x_1387:
[----:B------:R-:W-:-:S04]  /*10a80*/  IMAD R14, R14, R137, -R15 ;  /* 0x000000890e0e7224 */ /* 0x000fc800078e0a0f */
[----:B------:R-:W-:-:S05]  /*10a90*/  IMAD.IADD R14, R14, 0x1, -R153 ;  /* 0x000000010e0e7824 */ /* 0x000fca00078e0a99 */
[----:B------:R-:W-:Y:S02]  /*10aa0*/  VIMNMX R22, R22, R14, !PT ;  /* 0x0000000e16167248 */ /* 0x000fe40007fe0100 */
[----:B------:R-:W-:-:S07]  /*10ab0*/  VIADDMNMX R136, R14, R137, R136, PT ;  /* 0x000000890e887246 */ /* 0x000fce0003800188 */
.L_x_1386:
[----:B------:R-:W-:Y:S02]  /*10ac0*/  FMNMX.FTZ R10, R24, R3, !PT ;  /* 0x00000003180a7209 */ /* 0x000fe40007810000 */
[C---:B------:R-:W-:Y:S02]  /*10ad0*/  ISETP.GT.AND P2, PT, R22.reuse, 0x1, P1 ;  /* 0x000000011600780c */ /* 0x040fe40000f44270 */
[----:B------:R-:W-:Y:S02]  /*10ae0*/  FMNMX.FTZ R10, R25, R10, !PT ;  /* 0x0000000a190a7209 */ /* 0x000fe40007810000 */
[----:B------:R-:W-:Y:S02]  /*10af0*/  ISETP.GT.AND P3, PT, R22, 0x8, P1 ;  /* 0x000000081600780c */ /* 0x000fe40000f64270 */
[----:B------:R-:W-:Y:S02]  /*10b00*/  FMNMX.FTZ R10, R28, R10, !PT ;  /* 0x0000000a1c0a7209 */ /* 0x000fe40007810000 */
[----:B------:R-:W-:-:S02]  /*10b10*/  ISETP.GT.AND P4, PT, R22, 0x9, P1 ;  /* 0x000000091600780c */ /* 0x000fc40000f84270 */
[----:B------:R-:W-:Y:S02]  /*10b20*/  FMNMX.FTZ R10, R29, R10, !PT ;  /* 0x0000000a1d0a7209 */ /* 0x000fe40007810000 */
[----:B------:R-:W-:Y:S02]  /*10b30*/  ISETP.LT.OR P2, PT, R136, 0x2, P2 ;  /* 0x000000028800780c */ /* 0x000fe40001741670 */
[----:B------:R-:W-:Y:S02]  /*10b40*/  FMNMX.FTZ R10, R32, R10, !PT ;  /* 0x0000000a200a7209 */ /* 0x000fe40007810000 */
[C---:B------:R-:W-:Y:S02]  /*10b50*/  ISETP.LT.OR P3, PT, R136.reuse, 0x9, P3 ;  /* 0x000000098800780c */ /* 0x040fe40001f61670 */
[----:B------:R-:W-:Y:S02]  /*10b60*/  ISETP.LT.OR P4, PT, R136, 0xa, P4 ;  /* 0x0000000a8800780c */ /* 0x000fe40002781670 */
[----:B------:R-:W-:-:S02]  /*10b70*/  FMNMX.FTZ R10, R33, R10, !PT ;  /* 0x0000000a210a7209 */ /* 0x000fc40007810000 */
[----:B------:R-:W-:Y:S02]  /*10b80*/  FSEL R27, R27, -INF , !P2 ;  /* 0xff8000001b1b7808 */ /* 0x000fe40005000000 */
[----:B------:R-:W-:Y:S02]  /*10b90*/  FSEL R30, R30, -INF , !P3 ;  /* 0xff8000001e1e7808 */ /* 0x000fe40005800000 */
[----:B------:R-:W-:Y:S02]  /*10ba0*/  FSEL R31, R31, -INF , !P4 ;  /* 0xff8000001f1f7808 */ /* 0x000fe40006000000 */
[C---:B------:R-:W-:Y:S02]  /*10bb0*/  ISETP.GT.AND P5, PT, R22.reuse, 0x10, P1 ;  /* 0x000000101600780c */ /* 0x040fe40000fa4270 */
[C---:B------:R-:W-:Y:S02]  /*10bc0*/  ISETP.GT.AND P2, PT, R22.reuse, 0x11, P1 ;  /* 0x000000111600780c */ /* 0x040fe40000f44270 */
[----:B------:R-:W-:-:S02]  /*10bd0*/  ISETP.GT.AND P3, PT, R22, 0x18, P1 ;  /* 0x000000181600780c */ /* 0x000fc40000f64270 */
[----:B------:R-:W-:Y:S02]  /*10be0*/  ISETP.GT.AND P4, PT, R22, 0x19, P1 ;  /* 0x000000191600780c */ /* 0x000fe40000f84270 */
[----:B------:R-:W-:Y:S02]  /*10bf0*/  LOP3.LUT R17, R17, 0xefffffff, RZ, 0xc0, !PT ;  /* 0xefffffff11117812 */ /* 0x000fe400078ec0ff */
[----:B------:R-:W-:Y:S02]  /*10c00*/  FMNMX.FTZ R10, R36, R10, !PT ;  /* 0x0000000a240a7209 */ /* 0x000fe40007810000 */
[C---:B------:R-:W-:Y:S02]  /*10c10*/  ISETP.LT.OR P5, PT, R136.reuse, 0x11, P5 ;  /* 0x000000118800780c */ /* 0x040fe40002fa1670 */
[C---:B------:R-:W-:Y:S02]  /*10c20*/  ISETP.LT.OR P2, PT, R136.reuse, 0x12, P2 ;  /* 0x000000128800780c */ /* 0x040fe40001741670 */
[----:B------:R-:W-:-:S02]  /*10c30*/  ISETP.LT.OR P3, PT, R136, 0x19, P3 ;  /* 0x000000198800780c */ /* 0x000fc40001f61670 */
[----:B------:R-:W-:Y:S02]  /*10c40*/  ISETP.LT.OR P4, PT, R136, 0x1a, P4 ;  /* 0x0000001a8800780c */ /* 0x000fe40002781670 */
[----:B------:R-:W-:Y:S02]  /*10c50*/  @P0 LOP3.LUT R17, R17, 0x10000000, RZ, 0xfc, !PT ;  /* 0x1000000011110812 */ /* 0x000fe400078efcff */
[----:B------:R-:W-:Y:S02]  /*10c60*/  ISETP.GT.AND P0, PT, R22, 0x60, P1 ;  /* 0x000000601600780c */ /* 0x000fe40000f04270 */
[----:B------:R-:W-:Y:S02]  /*10c70*/  FMNMX.FTZ R10, R37, R10, !PT ;  /* 0x0000000a250a7209 */ /* 0x000fe40007810000 */
[----:B------:R-:W-:Y:S02]  /*10c80*/  FSEL R34, R34, -INF , !P5 ;  /* 0xff80000022227808 */ /* 0x000fe40006800000 */
[----:B------:R-:W-:-:S02]  /*10c90*/  FSEL R35, R35, -INF , !P2 ;  /* 0xff80000023237808 */ /* 0x000fc40005000000 */
[----:B------:R-:W-:Y:S02]  /*10ca0*/  FSEL R38, R38, -INF , !P3 ;  /* 0xff80000026267808 */ /* 0x000fe40005800000 */
[----:B------:R-:W-:Y:S02]  /*10cb0*/  FSEL R39, R39, -INF , !P4 ;  /* 0xff80000027277808 */ /* 0x000fe40006000000 */
        /* <DEDUP_REMOVED lines=8> */
[----:B------:R-:W-:Y:S02]  /*10d40*/  ISETP.LT.OR P4, PT, R136, 0x2a, P4 ;  /* 0x0000002a8800780c */ /* 0x000fe40002781670 */
[----:B------:R-:W-:-:S02]  /*10d50*/  FMNMX.FTZ R10, R41, R10, !PT ;  /* 0x0000000a290a7209 */ /* 0x000fc40007810000 */
[----:B------:R-:W-:Y:S02]  /*10d60*/  LOP3.LUT R17, R17, 0x7fffffff, RZ, 0xc0, !PT ;  /* 0x7fffffff11117812 */ /* 0x000fe400078ec0ff */
[----:B------:R-:W-:Y:S02]  /*10d70*/  FSEL R42, R42, -INF , !P5 ;  /* 0xff8000002a2a7808 */ /* 0x000fe40006800000 */
[----:B------:R-:W-:Y:S02]  /*10d80*/  FSEL R43, R43, -INF , !P2 ;  /* 0xff8000002b2b7808 */ /* 0x000fe40005000000 */
[----:B------:R-:W-:Y:S02]  /*10d90*/  FSEL R46, R46, -INF , !P3 ;  /* 0xff8000002e2e7808 */ /* 0x000fe40005800000 */
[----:B------:R-:W-:Y:S02]  /*10da0*/  FSEL R47, R47, -INF , !P4 ;  /* 0xff8000002f2f7808 */ /* 0x000fe40006000000 */
[----:B------:R-:W-:-:S02]  /*10db0*/  ISETP.GT.AND P5, PT, R22, 0x30, P1 ;  /* 0x000000301600780c */ /* 0x000fc40000fa4270 */
[C---:B------:R-:W-:Y:S02]  /*10dc0*/  ISETP.GT.AND P2, PT, R22.reuse, 0x31, P1 ;  /* 0x000000311600780c */ /* 0x040fe40000f44270 */
[C---:B------:R-:W-:Y:S02]  /*10dd0*/  ISETP.GT.AND P3, PT, R22.reuse, 0x38, P1 ;  /* 0x000000381600780c */ /* 0x040fe40000f64270 */
[----:B------:R-:W-:Y:S02]  /*10de0*/  ISETP.GT.AND P4, PT, R22, 0x39, P1 ;  /* 0x000000391600780c */ /* 0x000fe40000f84270 */
[----:B------:R-:W-:Y:S02]  /*10df0*/  FMNMX.FTZ R10, R44, R10, !PT ;  /* 0x0000000a2c0a7209 */ /* 0x000fe40007810000 */
[----:B------:R-:W-:Y:S02]  /*10e00*/  @P0 LOP3.LUT R17, R17, 0x80000000, RZ, 0xfc, !PT ;  /* 0x8000000011110812 */ /* 0x000fe400078efcff */
[----:B------:R-:W-:-:S02]  /*10e10*/  ISETP.GT.AND P0, PT, R22, 0x78, P1 ;  /* 0x000000781600780c */ /* 0x000fc40000f04270 */
[C---:B------:R-:W-:Y:S02]  /*10e20*/  ISETP.LT.OR P5, PT, R136.reuse, 0x31, P5 ;  /* 0x000000318800780c */ /* 0x040fe40002fa1670 */
[C---:B------:R-:W-:Y:S02]  /*10e30*/  ISETP.LT.OR P2, PT, R136.reuse, 0x32, P2 ;  /* 0x000000328800780c */ /* 0x040fe40001741670 */
[C---:B------:R-:W-:Y:S02]  /*10e40*/  ISETP.LT.OR P3, PT, R136.reuse, 0x39, P3 ;  /* 0x000000398800780c */ /* 0x040fe40001f61670 */
[----:B------:R-:W-:Y:S02]  /*10e50*/  ISETP.LT.OR P4, PT, R136, 0x3a, P4 ;  /* 0x0000003a8800780c */ /* 0x000fe40002781670 */
[----:B------:R-:W-:Y:S02]  /*10e60*/  FMNMX.FTZ R10, R45, R10, !PT ;  /* 0x0000000a2d0a7209 */ /* 0x000fe40007810000 */
[----:B------:R-:W-:-:S02]  /*10e70*/  FSEL R50, R50, -INF , !P5 ;  /* 0xff80000032327808 */ /* 0x000fc40006800000 */
[----:B------:R-:W-:Y:S02]  /*10e80*/  FSEL R51, R51, -INF , !P2 ;  /* 0xff80000033337808 */ /* 0x000fe40005000000 */
[----:B------:R-:W-:Y:S02]  /*10e90*/  FSEL R54, R54, -INF , !P3 ;  /* 0xff80000036367808 */ /* 0x000fe40005800000 */
[----:B------:R-:W-:Y:S02]  /*10ea0*/  FSEL R55, R55, -INF , !P4 ;  /* 0xff80000037377808 */ /* 0x000fe40006000000 */
[----:B------:R-:W-:Y:S02]  /*10eb0*/  FMNMX.FTZ R10, R48, R10, !PT ;  /* 0x0000000a300a7209 */ /* 0x000fe40007810000 */
[C---:B------:R-:W-:Y:S02]  /*10ec0*/  ISETP.GT.AND P5, PT, R22.reuse, 0x40, P1 ;  /* 0x000000401600780c */ /* 0x040fe40000fa4270 */
[----:B------:R-:W-:-:S02]  /*10ed0*/  ISETP.GT.AND P2, PT, R22, 0x41, P1 ;  /* 0x000000411600780c */ /* 0x000fc40000f44270 */
[C---:B------:R-:W-:Y:S02]  /*10ee0*/  ISETP.GT.AND P3, PT, R22.reuse, 0x48, P1 ;  /* 0x000000481600780c */ /* 0x040fe40000f64270 */
[----:B------:R-:W-:Y:S02]  /*10ef0*/  ISETP.GT.AND P4, PT, R22, 0x49, P1 ;  /* 0x000000491600780c */ /* 0x000fe40000f84270 */
[----:B------:R-:W-:Y:S02]  /*10f00*/  LOP3.LUT R17, R17, 0xfffffffd, RZ, 0xc0, !PT ;  /* 0xfffffffd11117812 */ /* 0x000fe400078ec0ff */
[----:B------:R-:W-:Y:S02]  /*10f10*/  FMNMX.FTZ R10, R49, R10, !PT ;  /* 0x0000000a310a7209 */ /* 0x000fe40007810000 */
[C---:B------:R-:W-:Y:S02]  /*10f20*/  ISETP.LT.OR P5, PT, R136.reuse, 0x41, P5 ;  /* 0x000000418800780c */ /* 0x040fe40002fa1670 */
[----:B------:R-:W-:-:S02]  /*10f30*/  ISETP.LT.OR P2, PT, R136, 0x42, P2 ;  /* 0x000000428800780c */ /* 0x000fc40001741670 */
[C---:B------:R-:W-:Y:S02]  /*10f40*/  ISETP.LT.OR P3, PT, R136.reuse, 0x49, P3 ;  /* 0x000000498800780c */ /* 0x040fe40001f61670 */
[----:B------:R-:W-:Y:S02]  /*10f50*/  ISETP.LT.OR P4, PT, R136, 0x4a, P4 ;  /* 0x0000004a8800780c */ /* 0x000fe40002781670 */
[----:B------:R-:W-:Y:S02]  /*10f60*/  @P0 LOP3.LUT R17, R17, 0x2, RZ, 0xfc, !PT ;  /* 0x0000000211110812 */ /* 0x000fe400078efcff */
[----:B------:R-:W-:Y:S02]  /*10f70*/  ISETP.GT.AND P0, PT, R22, RZ, P1 ;  /* 0x000000ff1600720c */ /* 0x000fe40000f04270 */
[----:B------:R-:W-:Y:S02]  /*10f80*/  FMNMX.FTZ R10, R52, R10, !PT ;  /* 0x0000000a340a7209 */ /* 0x000fe40007810000 */
        /* <DEDUP_REMOVED lines=8> */
[----:B------:R-:W-:Y:S02]  /*11010*/  FMNMX.FTZ R10, R53, R10, !PT ;  /* 0x0000000a350a7209 */ /* 0x000fe40007810000 */
        /* <DEDUP_REMOVED lines=10> */
[C---:B------:R-:W-:Y:S02]  /*110c0*/  ISETP.GT.AND P2, PT, R22.reuse, 0x61, P1 ;  /* 0x000000611600780c */ /* 0x040fe40000f44270 */
[C---:B------:R-:W-:Y:S02]  /*110d0*/  ISETP.GT.AND P3, PT, R22.reuse, 0x68, P1 ;  /* 0x000000681600780c */ /* 0x040fe40000f64270 */
[C---:B------:R-:W-:Y:S02]  /*110e0*/  ISETP.GT.AND P4, PT, R22.reuse, 0x69, P1 ;  /* 0x000000691600780c */ /* 0x040fe40000f84270 */
[C---:B------:R-:W-:Y:S02]  /*110f0*/  ISETP.GT.AND P5, PT, R22.reuse, 0x70, P1 ;  /* 0x000000701600780c */ /* 0x040fe40000fa4270 */
[C---:B------:R-:W-:Y:S02]  /*11100*/  ISETP.GT.AND P6, PT, R22.reuse, 0x71, P1 ;  /* 0x000000711600780c */ /* 0x040fe40000fc4270 */
[----:B------:R-:W-:-:S02]  /*11110*/  ISETP.GT.AND P1, PT, R22, 0x79, P1 ;  /* 0x000000791600780c */ /* 0x000fc40000f24270 */
[----:B------:R-:W-:Y:S02]  /*11120*/  FMNMX.FTZ R10, R57, R10, !PT ;  /* 0x0000000a390a7209 */ /* 0x000fe40007810000 */
[----:B------:R-:W-:Y:S02]  /*11130*/  @P0 LOP3.LUT R17, R17, 0x20, RZ, 0xfc, !PT ;  /* 0x0000002011110812 */ /* 0x000fe400078efcff */
[----:B------:R-:W-:Y:S02]  /*11140*/  FMNMX.FTZ R10, R60, R10, !PT ;  /* 0x0000000a3c0a7209 */ /* 0x000fe40007810000 */
[----:B------:R-:W-:Y:S02]  /*11150*/  LOP3.LUT P0, RZ, R17, 0x80000000, RZ, 0xc0, !PT ;  /* 0x8000000011ff7812 */ /* 0x000fe4000780c0ff */
[----:B------:R-:W-:Y:S02]  /*11160*/  FMNMX.FTZ R10, R61, R10, !PT ;  /* 0x0000000a3d0a7209 */ /* 0x000fe40007810000 */
[----:B------:R-:W-:-:S02]  /*11170*/  LOP3.LUT R17, R17, 0xfffffff7, RZ, 0xc0, !PT ;  /* 0xfffffff711117812 */ /* 0x000fc400078ec0ff */
[----:B------:R-:W-:Y:S02]  /*11180*/  ISETP.LT.OR P0, PT, R136, 0x61, P0 ;  /* 0x000000618800780c */ /* 0x000fe40000701670 */
[----:B------:R-:W-:Y:S02]  /*11190*/  FMNMX.FTZ R10, R64, R10, !PT ;  /* 0x0000000a400a7209 */ /* 0x000fe40007810000 */
[----:B------:R-:W-:Y:S02]  /*111a0*/  @P1 LOP3.LUT R17, R17, 0x8, RZ, 0xfc, !PT ;  /* 0x0000000811111812 */ /* 0x000fe400078efcff */
[----:B------:R-:W-:Y:S02]  /*111b0*/  FMNMX.FTZ R10, R65, R10, !PT ;  /* 0x0000000a410a7209 */ /* 0x000fe40007810000 */
[C---:B------:R-:W-:Y:S02]  /*111c0*/  LOP3.LUT P1, RZ, R17.reuse, 0x2, RZ, 0xc0, !PT ;  /* 0x0000000211ff7812 */ /* 0x040fe4000782c0ff */
[----:B------:R-:W-:-:S02]  /*111d0*/  LOP3.LUT R17, R17, 0xffffffbf, RZ, 0xc0, !PT ;  /* 0xffffffbf11117812 */ /* 0x000fc400078ec0ff */
[----:B------:R-:W-:Y:S02]  /*111e0*/  FMNMX.FTZ R10, R68, R10, !PT ;  /* 0x0000000a440a7209 */ /* 0x000fe40007810000 */
[----:B------:R-:W-:Y:S02]  /*111f0*/  @P0 LOP3.LUT R17, R17, 0x40, RZ, 0xfc, !PT ;  /* 0x0000004011110812 */ /* 0x000fe400078efcff */
[----:B------:R-:W-:Y:S02]  /*11200*/  FMNMX.FTZ R10, R69, R10, !PT ;  /* 0x0000000a450a7209 */ /* 0x000fe40007810000 */
[----:B------:R-:W-:Y:S02]  /*11210*/  ISETP.LT.OR P0, PT, R136, 0x62, P2 ;  /* 0x000000628800780c */ /* 0x000fe40001701670 */
[----:B------:R-:W-:Y:S02]  /*11220*/  LOP3.LUT P2, RZ, R17, 0x20, RZ, 0xc0, !PT ;  /* 0x0000002011ff7812 */ /* 0x000fe4000784c0ff */
[----:B------:R-:W-:-:S02]  /*11230*/  FMNMX.FTZ R10, R72, R10, !PT ;  /* 0x0000000a480a7209 */ /* 0x000fc40007810000 */
[----:B------:R-:W-:Y:S02]  /*11240*/  ISETP.LT.OR P2, PT, R136, 0x1, P2 ;  /* 0x000000018800780c */ /* 0x000fe40001741670 */
[----:B------:R-:W-:Y:S02]  /*11250*/  FMNMX.FTZ R10, R73, R10, !PT ;  /* 0x0000000a490a7209 */ /* 0x000fe40007810000 */
[----:B------:R-:W-:Y:S02]  /*11260*/  FSEL R26, R26, -INF , !P2 ;  /* 0xff8000001a1a7808 */ /* 0x000fe40005000000 */
        /* <DEDUP_REMOVED lines=12> */
[----:B------:R-:W-:Y:S01]  /*11330*/  LOP3.LUT R17, R17, 0xffffffef, RZ, 0xc0, !PT ;  /* 0xffffffef11117812 */ /* 0x000fe200078ec0ff */
[----:B------:R-:W0:Y:S01]  /*11340*/  SHFL.BFLY PT, R11, R10, 0x2, 0x1f ;  /* 0x0c401f000a0b7f89 */ /* 0x000e2200000e0000 */
[----:B------:R-:W-:Y:S02]  /*11350*/  FMNMX.FTZ R14, R38, R14, !PT ;  /* 0x0000000e260e7209 */ /* 0x000fe40007810000 */
[----:B------:R-:W-:-:S02]  /*11360*/  @P0 LOP3.LUT R17, R17, 0x10, RZ, 0xfc, !PT ;  /* 0x0000001011110812 */ /* 0x000fc400078efcff */
[----:B------:R-:W-:Y:S02]  /*11370*/  FMNMX.FTZ R14, R39, R14, !PT ;  /* 0x0000000e270e7209 */ /* 0x000fe40007810000 */
[----:B------:R-:W-:Y:S02]  /*11380*/  ISETP.LT.OR P0, PT, R136, 0x69, P3 ;  /* 0x000000698800780c */ /* 0x000fe40001f01670 */
[----:B------:R-:W-:Y:S02]  /*11390*/  FMNMX.FTZ R14, R42, R14, !PT ;  /* 0x0000000e2a0e7209 */ /* 0x000fe40007810000 */
[----:B------:R-:W-:Y:S02]  /*113a0*/  LOP3.LUT P3, RZ, R17, 0x8, RZ, 0xc0, !PT ;  /* 0x0000000811ff7812 */ /* 0x000fe4000786c0ff */
[----:B------:R-:W-:Y:S02]  /*113b0*/  FMNMX.FTZ R14, R43, R14, !PT ;  /* 0x0000000e2b0e7209 */ /* 0x000fe40007810000 */
[----:B------:R-:W-:-:S02]  /*113c0*/  LOP3.LUT R17, R17, 0xfffffffb, RZ, 0xc0, !PT ;  /* 0xfffffffb11117812 */ /* 0x000fc400078ec0ff */
[----:B------:R-:W-:Y:S02]  /*113d0*/  FMNMX.FTZ R14, R46, R14, !PT ;  /* 0x0000000e2e0e7209 */ /* 0x000fe40007810000 */
[----:B------:R-:W-:Y:S02]  /*113e0*/  ISETP.LT.OR P5, PT, R136, 0x71, P5 ;  /* 0x000000718800780c */ /* 0x000fe40002fa1670 */
[----:B------:R-:W-:Y:S02]  /*113f0*/  FMNMX.FTZ R14, R47, R14, !PT ;  /* 0x0000000e2f0e7209 */ /* 0x000fe40007810000 */
[----:B------:R-:W-:Y:S02]  /*11400*/  @P0 LOP3.LUT R17, R17, 0x4, RZ, 0xfc, !PT ;  /* 0x0000000411110812 */ /* 0x000fe400078efcff */
[----:B0-----:R-:W-:Y:S02]  /*11410*/  FMNMX.FTZ R10, R10, R11, !PT ;  /* 0x0000000b0a0a7209 */ /* 0x001fe40007810000 */
[----:B------:R-:W-:-:S02]  /*11420*/  FMNMX.FTZ R14, R50, R14, !PT ;  /* 0x0000000e320e7209 */ /* 0x000fc40007810000 */
[----:B------:R-:W-:Y:S01]  /*11430*/  ISETP.LT.OR P0, PT, R136, 0x6a, P4 ;  /* 0x0000006a8800780c */ /* 0x000fe20002701670 */
[----:B------:R-:W0:Y:S01]  /*11440*/  SHFL.BFLY PT, R11, R10, 0x1, 0x1f ;  /* 0x0c201f000a0b7f89 */ /* 0x000e2200000e0000 */
[----:B------:R-:W-:Y:S02]  /*11450*/  FMNMX.FTZ R14, R51, R14, !PT ;  /* 0x0000000e330e7209 */ /* 0x000fe40007810000 */
[----:B------:R-:W-:Y:S02]  /*11460*/  LOP3.LUT R17, R17, 0xdfffffff, RZ, 0xc0, !PT ;  /* 0xdfffffff11117812 */ /* 0x000fe400078ec0ff */
[----:B------:R-:W-:Y:S02]  /*11470*/  FMNMX.FTZ R14, R54, R14, !PT ;  /* 0x0000000e360e7209 */ /* 0x000fe40007810000 */
[----:B------:R-:W-:Y:S02]  /*11480*/  ISETP.LT.OR P6, PT, R136, 0x72, P6 ;  /* 0x000000728800780c */ /* 0x000fe400037c1670 */
[----:B------:R-:W-:-:S02]  /*11490*/  FMNMX.FTZ R14, R55, R14, !PT ;  /* 0x0000000e370e7209 */ /* 0x000fc40007810000 */
[----:B------:R-:W-:Y:S02]  /*114a0*/  ISETP.LT.OR P1, PT, R136, 0x79, P1 ;  /* 0x000000798800780c */ /* 0x000fe40000f21670 */
[----:B------:R-:W-:Y:S02]  /*114b0*/  FMNMX.FTZ R14, R58, R14, !PT ;  /* 0x0000000e3a0e7209 */ /* 0x000fe40007810000 */
[----:B------:R-:W-:Y:S02]  /*114c0*/  @P0 LOP3.LUT R17, R17, 0x20000000, RZ, 0xfc, !PT ;  /* 0x2000000011110812 */ /* 0x000fe400078efcff */
[----:B------:R-:W-:Y:S02]  /*114d0*/  FMNMX.FTZ R14, R59, R14, !PT ;  /* 0x0000000e3b0e7209 */ /* 0x000fe40007810000 */
[----:B------:R-:W-:Y:S02]  /*114e0*/  LOP3.LUT R17, R17, 0xbfffffff, RZ, 0xc0, !PT ;  /* 0xbfffffff11117812 */ /* 0x000fe400078ec0ff */
[----:B------:R-:W-:-:S02]  /*114f0*/  FMNMX.FTZ R14, R62, R14, !PT ;  /* 0x0000000e3e0e7209 */ /* 0x000fc40007810000 */
[----:B------:R-:W-:Y:S02]  /*11500*/  @P5 LOP3.LUT R17, R17, 0x40000000, RZ, 0xfc, !PT ;  /* 0x4000000011115812 */ /* 0x000fe400078efcff */
[----:B0-----:R-:W-:Y:S02]  /*11510*/  FMNMX.FTZ R10, R10, R11, !PT ;  /* 0x0000000b0a0a7209 */ /* 0x001fe40007810000 */
[----:B------:R-:W-:Y:S02]  /*11520*/  FMNMX.FTZ R14, R63, R14, !PT ;  /* 0x0000000e3f0e7209 */ /* 0x000fe40007810000 */
[----:B------:R-:W-:Y:S02]  /*11530*/  FSETP.NEU.FTZ.AND P4, PT, R10, -INF , PT ;  /* 0xff8000000a00780b */ /* 0x000fe40003f9d000 */
[----:B------:R-:W-:Y:S02]  /*11540*/  FMNMX.FTZ R14, R66, R14, !PT ;  /* 0x0000000e420e7209 */ /* 0x000fe40007810000 */
[----:B------:R-:W-:-:S02]  /*11550*/  FSEL R11, R10, RZ, P4 ;  /* 0x000000ff0a0b7208 */ /* 0x000fc40002000000 */
[----:B------:R-:W-:Y:S02]  /*11560*/  FMNMX.FTZ R14, R67, R14, !PT ;  /* 0x0000000e430e7209 */ /* 0x000fe40007810000 */
[----:B------:R-:W-:Y:S01]  /*11570*/  LOP3.LUT P5, RZ, R17, 0x40, RZ, 0xc0, !PT ;  /* 0x0000004011ff7812 */ /* 0x000fe200078ac0ff */
[----:B------:R-:W-:-:S01]  /*11580*/  FADD.FTZ R3, -R11, R3 ;  /* 0x000000030b037221 */ /* 0x000fc20000010100 */
[----:B------:R-:W-:Y:S01]  /*11590*/  FMNMX.FTZ R14, R70, R14, !PT ;  /* 0x0000000e460e7209 */ /* 0x000fe20007810000 */
[----:B------:R-:W-:-:S01]  /*115a0*/  FFMA.FTZ R11, R2, R10, -8 ;  /* 0xc1000000020b7423 */ /* 0x000fc2000001000a */
[----:B------:R-:W-:Y:S01]  /*115b0*/  LOP3.LUT P0, RZ, R17, 0x10, RZ, 0xc0, !PT ;  /* 0x0000001011ff7812 */ /* 0x000fe2000780c0ff */
[----:B------:R-:W-:Y:S01]  /*115c0*/  FMUL.FTZ R3, R2, R3 ;  /* 0x0000000302037220 */ /* 0x000fe20000410000 */
[----:B------:R-:W-:Y:S02]  /*115d0*/  FSEL R74, R74, -INF , !P5 ;  /* 0xff8000004a4a7808 */ /* 0x000fe40006800000 */
[----:B------:R-:W-:-:S02]  /*115e0*/  FMNMX.FTZ R14, R71, R14, !PT ;  /* 0x0000000e470e7209 */ /* 0x000fc40007810000 */
[----:B------:R-:W-:Y:S01]  /*115f0*/  FSEL R11, R11, RZ, P4 ;  /* 0x000000ff0b0b7208 */ /* 0x000fe20002000000 */
[----:B------:R-:W-:Y:S01]  /*11600*/  MUFU.EX2 R3, R3 ;  /* 0x0000000300037308 */ /* 0x000fe20000000800 */
[----:B------:R-:W-:Y:S02]  /*11610*/  LOP3.LUT P4, RZ, R17, 0x4, RZ, 0xc0, !PT ;  /* 0x0000000411ff7812 */ /* 0x000fe4000788c0ff */
[----:B------:R-:W-:Y:S01]  /*11620*/  FSEL R75, R75, -INF , !P0 ;  /* 0xff8000004b4b7808 */ /* 0x000fe20004000000 */
[----:B------:R-:W-:-:S01]  /*11630*/  FFMA.FTZ R24, R2, R24, -R11 ;  /* 0x0000001802187223 */ /* 0x000fc2000001080b */
[----:B------:R-:W-:Y:S01]  /*11640*/  FMNMX.FTZ R14, R74, R14, !PT ;  /* 0x0000000e4a0e7209 */ /* 0x000fe20007810000 */
[----:B------:R-:W-:-:S01]  /*11650*/  FFMA.FTZ R25, R2, R25, -R11 ;  /* 0x0000001902197223 */ /* 0x000fc2000001080b */
[----:B------:R-:W-:Y:S01]  /*11660*/  LOP3.LUT P0, RZ, R17, 0x20000000, RZ, 0xc0, !PT ;  /* 0x2000000011ff7812 */ /* 0x000fe2000780c0ff */
[----:B------:R-:W-:-:S01]  /*11670*/  FFMA.FTZ R28, R2, R28, -R11 ;  /* 0x0000001c021c7223 */ /* 0x000fc2000001080b */
[----:B------:R-:W-:Y:S01]  /*11680*/  FSEL R78, R78, -INF , !P4 ;  /* 0xff8000004e4e7808 */ /* 0x000fe20006000000 */
[----:B------:R-:W0:Y:S01]  /*11690*/  MUFU.EX2 R24, R24 ;  /* 0x0000001800187308 */ /* 0x000e220000000800 */
[----:B------:R-:W-:Y:S01]  /*116a0*/  FMNMX.FTZ R14, R75, R14, !PT ;  /* 0x0000000e4b0e7209 */ /* 0x000fe20007810000 */
[C-C-:B------:R-:W-:Y:S01]  /*116b0*/  FFMA.FTZ R29, R2.reuse, R29, -R11.reuse ;  /* 0x0000001d021d7223 */ /* 0x140fe2000001080b */
[----:B------:R-:W-:Y:S01]  /*116c0*/  LOP3.LUT P5, RZ, R17, 0x40000000, RZ, 0xc0, !PT ;  /* 0x4000000011ff7812 */ /* 0x000fe200078ac0ff */
[C-C-:B------:R-:W-:Y:S01]  /*116d0*/  FFMA.FTZ R32, R2.reuse, R32, -R11.reuse ;  /* 0x0000002002207223 */ /* 0x140fe2000001080b */
[----:B------:R-:W-:Y:S01]  /*116e0*/  FSEL R79, R79, -INF , !P0 ;  /* 0xff8000004f4f7808 */ /* 0x000fe20004000000 */
[--C-:B------:R-:W-:Y:S01]  /*116f0*/  FFMA.FTZ R33, R2, R33, -R11.reuse ;  /* 0x0000002102217223 */ /* 0x100fe2000001080b */
[----:B------:R-:W-:Y:S01]  /*11700*/  FMNMX.FTZ R14, R78, R14, !PT ;  /* 0x0000000e4e0e7209 */ /* 0x000fe20007810000 */
[----:B------:R-:W1:Y:S01]  /*11710*/  MUFU.EX2 R25, R25 ;  /* 0x0000001900197308 */ /* 0x000e620000000800 */
[----:B------:R-:W-:Y:S01]  /*11720*/  FSEL R82, R82, -INF , !P5 ;  /* 0xff80000052527808 */ /* 0x000fe20006800000 */
[C-C-:B------:R-:W-:Y:S01]  /*11730*/  FFMA.FTZ R36, R2.reuse, R36, -R11.reuse ;  /* 0x0000002402247223 */ /* 0x140fe2000001080b */
[----:B------:R-:W-:Y:S01]  /*11740*/  FMNMX.FTZ R14, R79, R14, !PT ;  /* 0x0000000e4f0e7209 */ /* 0x000fe20007810000 */
[C-C-:B------:R-:W-:Y:S01]  /*11750*/  FFMA.FTZ R37, R2.reuse, R37, -R11.reuse ;  /* 0x0000002502257223 */ /* 0x140fe2000001080b */
[----:B------:R-:W-:Y:S01]  /*11760*/  FSEL R83, R83, -INF , !P6 ;  /* 0xff80000053537808 */ /* 0x000fe20007000000 */
[--C-:B------:R-:W-:Y:S01]  /*11770*/  FFMA.FTZ R40, R2, R40, -R11.reuse ;  /* 0x0000002802287223 */ /* 0x100fe2000001080b */
[----:B------:R-:W-:Y:S01]  /*11780*/  FMNMX.FTZ R14, R82, R14, !PT ;  /* 0x0000000e520e7209 */ /* 0x000fe20007810000 */
[----:B------:R-:W-:Y:S01]  /*11790*/  MUFU.EX2 R28, R28 ;  /* 0x0000001c001c7308 */ /* 0x000fe20000000800 */
[----:B------:R-:W-:Y:S01]  /*117a0*/  ISETP.LT.OR P3, PT, R136, 0x7a, P3 ;  /* 0x0000007a8800780c */ /* 0x000fe20001f61670 */
[----:B0-----:R-:W-:Y:S01]  /*117b0*/  FFMA.FTZ R6, R3, R6, R24 ;  /* 0x0000000603067223 */ /* 0x001fe20000010018 */
[----:B------:R-:W-:Y:S01]  /*117c0*/  FSEL R86, R86, -INF , !P1 ;  /* 0xff80000056567808 */ /* 0x000fe20004800000 */
[C-C-:B------:R-:W-:Y:S01]  /*117d0*/  FFMA.FTZ R41, R2.reuse, R41, -R11.reuse ;  /* 0x0000002902297223 */ /* 0x140fe2000001080b */
[----:B------:R-:W-:Y:S01]  /*117e0*/  FMNMX.FTZ R14, R83, R14, !PT ;  /* 0x0000000e530e7209 */ /* 0x000fe20007810000 */
[--C-:B------:R-:W-:Y:S01]  /*117f0*/  FFMA.FTZ R44, R2, R44, -R11.reuse ;  /* 0x0000002c022c7223 */ /* 0x100fe2000001080b */
[----:B------:R-:W-:Y:S01]  /*11800*/  FSEL R87, R87, -INF , !P3 ;  /* 0xff80000057577808 */ /* 0x000fe20005800000 */
[----:B------:R-:W-:Y:S01]  /*11810*/  MUFU.EX2 R29, R29 ;  /* 0x0000001d001d7308 */ /* 0x000fe20000000800 */
[----:B------:R-:W-:Y:S01]  /*11820*/  FMNMX.FTZ R14, R86, R14, !PT ;  /* 0x0000000e560e7209 */ /* 0x000fe20007810000 */
[----:B-1----:R-:W-:Y:S01]  /*11830*/  FADD.FTZ R6, R25, R6 ;  /* 0x0000000619067221 */ /* 0x002fe20000010000 */
[----:B------:R-:W-:-:S01]  /*11840*/  FFMA.FTZ R45, R2, R45, -R11 ;  /* 0x0000002d022d7223 */ /* 0x000fc2000001080b */
[C-C-:B------:R-:W-:Y:S01]  /*11850*/  FFMA.FTZ R48, R2.reuse, R48, -R11.reuse ;  /* 0x0000003002307223 */ /* 0x140fe2000001080b */
[----:B------:R-:W-:Y:S01]  /*11860*/  FMNMX.FTZ R14, R87, R14, !PT ;  /* 0x0000000e570e7209 */ /* 0x000fe20007810000 */
[C-C-:B------:R-:W-:Y:S01]  /*11870*/  FFMA.FTZ R49, R2.reuse, R49, -R11.reuse ;  /* 0x0000003102317223 */ /* 0x140fe2000001080b */
[----:B------:R-:W-:-:S01]  /*11880*/  FFMA.FTZ R52, R2, R52, -R11 ;  /* 0x0000003402347223 */ /* 0x000fc2000001080b */
[----:B------:R-:W-:Y:S01]  /*11890*/  MUFU.EX2 R32, R32 ;  /* 0x0000002000207308 */ /* 0x000fe20000000800 */
[----:B------:R-:W-:-:S01]  /*118a0*/  FFMA.FTZ R53, R2, R53, -R11 ;  /* 0x0000003502357223 */ /* 0x000fc2000001080b */
[----:B------:R-:W0:Y:S01]  /*118b0*/  SHFL.BFLY PT, R15, R14, 0x2, 0x1f ;  /* 0x0c401f000e0f7f89 */ /* 0x000e2200000e0000 */
        /* <DEDUP_REMOVED lines=17> */
[----:B------:R-:W-:Y:S01]  /*119d0*/  FFMA.FTZ R11, R2, R85, -R11 ;  /* 0x00000055020b7223 */ /* 0x000fe2000001080b */
[----:B------:R-:W-:-:S03]  /*119e0*/  LOP3.LUT P0, RZ, R17, 0x10000000, RZ, 0xc0, !PT ;  /* 0x1000000011ff7812 */ /* 0x000fc6000780c0ff */
[----:B------:R-:W-:Y:S01]  /*119f0*/  MUFU.EX2 R37, R37 ;  /* 0x0000002500257308 */ /* 0x000fe20000000800 */
[----:B0-----:R-:W-:-:S05]  /*11a00*/  FMNMX.FTZ R14, R14, R15, !PT ;  /* 0x0000000f0e0e7209 */ /* 0x001fca0007810000 */
[----:B------:R-:W0:Y:S02]  /*11a10*/  SHFL.BFLY PT, R15, R14, 0x1, 0x1f ;  /* 0x0c201f000e0f7f89 */ /* 0x000e2400000e0000 */
[----:B------:R-:W-:Y:S08]  /*11a20*/  MUFU.EX2 R40, R40 ;  /* 0x0000002800287308 */ /* 0x000ff00000000800 */
[----:B------:R-:W-:Y:S08]  /*11a30*/  MUFU.EX2 R41, R41 ;  /* 0x0000002900297308 */ /* 0x000ff00000000800 */
[----:B------:R-:W-:Y:S01]  /*11a40*/  MUFU.EX2 R44, R44 ;  /* 0x0000002c002c7308 */ /* 0x000fe20000000800 */
[----:B0-----:R-:W-:-:S07]  /*11a50*/  FMNMX.FTZ R14, R14, R15, !PT ;  /* 0x0000000f0e0e7209 */ /* 0x001fce0007810000 */
[----:B------:R-:W-:Y:S01]  /*11a60*/  MUFU.EX2 R45, R45 ;  /* 0x0000002d002d7308 */ /* 0x000fe20000000800 */
[----:B------:R-:W-:-:S04]  /*11a70*/  FSETP.NEU.FTZ.AND P1, PT, R14, -INF , PT ;  /* 0xff8000000e00780b */ /* 0x000fc80003f3d000 */
[----:B------:R-:W-:-:S03]  /*11a80*/  FSEL R15, R14, RZ, P1 ;  /* 0x000000ff0e0f7208 */ /* 0x000fc60000800000 */
[----:B------:R-:W-:Y:S02]  /*11a90*/  MUFU.EX2 R48, R48 ;  /* 0x0000003000307308 */ /* 0x000fe40000000800 */
[----:B------:R-:W-:-:S01]  /*11aa0*/  FADD.FTZ R0, -R15, R0 ;  /* 0x000000000f007221 */ /* 0x000fc20000010100 */
[----:B------:R-:W-:-:S03]  /*11ab0*/  FFMA.FTZ R15, R2, R14, -8 ;  /* 0xc1000000020f7423 */ /* 0x000fc6000001000e */
[----:B------:R-:W-:Y:S02]  /*11ac0*/  FMUL.FTZ R0, R2, R0 ;  /* 0x0000000002007220 */ /* 0x000fe40000410000 */
[----:B------:R-:W-:Y:S01]  /*11ad0*/  MUFU.EX2 R49, R49 ;  /* 0x0000003100317308 */ /* 0x000fe20000000800 */
[----:B------:R-:W-:-:S05]  /*11ae0*/  FSEL R15, R15, RZ, P1 ;  /* 0x000000ff0f0f7208 */ /* 0x000fca0000800000 */
        /* <DEDUP_REMOVED lines=27> */
[----:B0-----:R-:W-:-:S01]  /*11ca0*/  FFMA.FTZ R5, R0, R5, R26 ;  /* 0x0000000500057223 */ /* 0x001fc2000001001a */
[C-C-:B------:R-:W-:Y:S01]  /*11cb0*/  FFMA.FTZ R71, R2.reuse, R71, -R15.reuse ;  /* 0x0000004702477223 */ /* 0x140fe2000001080f */
[----:B------:R-:W-:-:S01]  /*11cc0*/  FFMA.FTZ R74, R2, R74, -R15 ;  /* 0x0000004a024a7223 */ /* 0x000fc2000001080f */
[C-C-:B------:R-:W-:Y:S01]  /*11cd0*/  FFMA.FTZ R75, R2.reuse, R75, -R15.reuse ;  /* 0x0000004b024b7223 */ /* 0x140fe2000001080f */
[----:B------:R-:W-:-:S01]  /*11ce0*/  FFMA.FTZ R78, R2, R78, -R15 ;  /* 0x0000004e024e7223 */ /* 0x000fc2000001080f */
[C-C-:B------:R-:W-:Y:S01]  /*11cf0*/  FFMA.FTZ R79, R2.reuse, R79, -R15.reuse ;  /* 0x0000004f024f7223 */ /* 0x140fe2000001080f */
[----:B------:R-:W-:-:S01]  /*11d00*/  FFMA.FTZ R82, R2, R82, -R15 ;  /* 0x0000005202527223 */ /* 0x000fc2000001080f */
[----:B------:R-:W0:Y:S01]  /*11d10*/  MUFU.EX2 R31, R31 ;  /* 0x0000001f001f7308 */ /* 0x000e220000000800 */
[----:B-1----:R-:W-:-:S01]  /*11d20*/  FADD.FTZ R22, R27, R5 ;  /* 0x000000051b167221 */ /* 0x002fc20000010000 */
[----:B------:R-:W-:Y:S01]  /*11d30*/  FADD.FTZ R5, R28, R6 ;  /* 0x000000061c057221 */ /* 0x000fe20000010000 */
[----:B------:R-:W-:-:S01]  /*11d40*/  FFMA.FTZ R83, R2, R83, -R15 ;  /* 0x0000005302537223 */ /* 0x000fc2000001080f */
[C-C-:B------:R-:W-:Y:S01]  /*11d50*/  FFMA.FTZ R86, R2.reuse, R86, -R15.reuse ;  /* 0x0000005602567223 */ /* 0x140fe2000001080f */
[----:B------:R-:W-:-:S01]  /*11d60*/  FFMA.FTZ R15, R2, R87, -R15 ;  /* 0x00000057020f7223 */ /* 0x000fc2000001080f */
[----:B------:R-:W-:-:S02]  /*11d70*/  FADD.FTZ R5, R29, R5 ;  /* 0x000000051d057221 */ /* 0x000fc40000010000 */
        /* <DEDUP_REMOVED lines=102> */
[----:B0-----:R-:W-:-:S03]  /*123e0*/  FADD.FTZ R6, R11, R5 ;  /* 0x000000050b067221 */ /* 0x001fc60000010000 */
[----:B-1----:R-:W-:Y:S01]  /*123f0*/  FADD.FTZ R5, R15, R22 ;  /* 0x000000160f057221 */ /* 0x002fe20000010000 */
[----:B------:R-:W-:Y:S06]  /*12400*/  @!P0 BRA `(.L_x_1390) ;  /* 0x0000000000048947 */ /* 0x000fec0003800000 */
[----:B------:R-:W-:Y:S01]  /*12410*/  BPT.TRAP 0x1 ;  /* 0x000000040000795c */ /* 0x000fe20000300000 */
.L_x_1390:
[----:B------:R-:W2:Y:S01]  /*12420*/  LDL R22, [R1+0x2c] ;  /* 0x00002c0001167983 */ /* 0x000ea20000100800 */
[----:B------:R-:W-:Y:S01]  /*12430*/  VIADD R152, R152, 0x19c60 ;  /* 0x00019c6098987836 */ /* 0x000fe20000000000 */
        /* <DEDUP_REMOVED lines=16> */
[----:B------:R-:W-:-:S02]  /*12540*/  PRMT R152, R141, 0x654, R152 ;  /* 0x000006548d987816 */ /* 0x000fc40000000098 */
[----:B------:R-:W-:Y:S02]  /*12550*/  F2FP.SATFINITE.E4M3.F32.PACK_AB_MERGE_C R28, R25, R24, R28 ;  /* 0x00000018191c723e */ /* 0x000fe4000480701c */
[----:B------:R-:W-:Y:S01]  /*12560*/  F2FP.SATFINITE.E4M3.F32.PACK_AB_MERGE_C R30, R27, R26, R30 ;  /* 0x0000001a1b1e723e */ /* 0x000fe2000480701e */
[----:B------:R0:W-:Y:S01]  /*12570*/  SYNCS.ARRIVE.TRANS64.RED.A1T0 RZ, [R152+URZ], RZ ;  /* 0x000000ff98ff79a7 */ /* 0x0001e2000810043f */
        /* <DEDUP_REMOVED lines=63> */
[----:B------:R-:W-:Y:S02]  /*12970*/  IMAD.MOV.U32 R3, RZ, RZ, R10 ;  /* 0x000000ffff037224 */ /* 0x000fe400078e000a */
[----:B0-----:R-:W-:Y:S02]  /*12980*/  IMAD.MOV.U32 R152, RZ, RZ, R20 ;  /* 0x000000ffff987224 */ /* 0x001fe400078e0014 */
        /* <DEDUP_REMOVED lines=15> */
[----:B------:R-:W-:Y:S01]  /*12a80*/  IMAD.MOV.U32 R139, RZ, RZ, R15 ;  /* 0x000000ffff8b7224 */ /* 0x000fe200078e000f */
[C---:B--2---:R-:W-:Y:S01]  /*12a90*/  ISETP.GT.AND P1, PT, R4.reuse, R22, PT ;  /* 0x000000160400720c */ /* 0x044fe20003f24270 */
[----:B------:R-:W-:-:S02]  /*12aa0*/  VIADD R4, R4, 0xffffffff ;  /* 0xffffffff04047836 */ /* 0x000fc40000000000 */
[----:B------:R-:W-:-:S10]  /*12ab0*/  IMAD.MOV.U32 R22, RZ, RZ, R21 ;  /* 0x000000ffff167224 */ /* 0x000fd400078e0015 */
[----:B------:R-:W-:Y:S05]  /*12ac0*/  @P1 BRA `(.L_x_1391) ;  /* 0xffffffcc00d81947 */ /* 0x000fea000383ffff */
[----:B------:R-:W-:Y:S05]  /*12ad0*/  BSYNC B0 ;  /* 0x0000000000007941 */ /* 0x000fea0003800000 */
.L_x_1370:
[----:B------:R-:W-:Y:S02]  /*12ae0*/  IMAD.MOV.U32 R0, RZ, RZ, R14 ;  /* 0x000000ffff007224 */ /* 0x000fe400078e000e */
[----:B------:R-:W-:Y:S02]  /*12af0*/  IMAD.MOV.U32 R3, RZ, RZ, R10 ;  /* 0x000000ffff037224 */ /* 0x000fe400078e000a */
[----:B------:R-:W-:Y:S02]  /*12b00*/  IMAD.MOV.U32 R22, RZ, RZ, R21 ;  /* 0x000000ffff167224 */ /* 0x000fe400078e0015 */
[----:B------:R-:W-:-:S07]  /*12b10*/  IMAD.MOV.U32 R152, RZ, RZ, R20 ;  /* 0x000000ffff987224 */ /* 0x000fce00078e0014 */
.L_x_1369:
[----:B------:R-:W-:Y:S05]  /*12b20*/  BSYNC B1 ;  /* 0x0000000000017941 */ /* 0x000fea0003800000 */
.L_x_1368:
[----:B------:R-:W2:Y:S01]  /*12b30*/  LDL R10, [R1+0x20] ;  /* 0x00002000010a7983 */ /* 0x000ea20000100800 */
[----:B------:R-:W0:Y:S03]  /*12b40*/  LDC R11, c[0x0][0x448] ;  /* 0x00011200ff0b7b82 */ /* 0x000e260000000800 */
[----:B------:R-:W3:Y:S01]  /*12b50*/  LDL R15, [R1] ;  /* 0x00000000010f7983 */ /* 0x000ee20000100800 */
[----:B------:R-:W-:-:S04]  /*12b60*/  LOP3.LUT R17, R17, 0xffffffdf, RZ, 0xc0, !PT ;  /* 0xffffffdf11117812 */ /* 0x000fc800078ec0ff */
[----:B------:R-:W1:Y:S01]  /*12b70*/  LDC R20, c[0x0][0x9e4] ;  /* 0x00027900ff147b82 */ /* 0x000e620000000800 */
[----:B0-----:R-:W-:-:S13]  /*12b80*/  ISETP.NE.AND P1, PT, R11, 0x1, PT ;  /* 0x000000010b00780c */ /* 0x001fda0003f25270 */
[----:B------:R-:W0:Y:S01]  /*12b90*/  @P1 LDC R11, c[0x0][0x44c] ;  /* 0x00011300ff0b1b82 */ /* 0x000e220000000800 */
[----:B------:R-:W-:-:S04]  /*12ba0*/  @P1 LOP3.LUT R17, R17, 0x20, RZ, 0xfc, !PT ;  /* 0x0000002011111812 */ /* 0x000fc800078efcff */
[----:B------:R-:W-:-:S03]  /*12bb0*/  LOP3.LUT R17, R17, 0xffffffbf, RZ, 0xc0, !PT ;  /* 0xffffffbf11117812 */ /* 0x000fc600078ec0ff */
[----:B------:R-:W4:Y:S01]  /*12bc0*/  @P1 LDC R14, c[0x0][0x450] ;  /* 0x00011400ff0e1b82 */ /* 0x000f220000000800 */
[----:B--2---:R-:W-:-:S04]  /*12bd0*/  VIADD R10, R10, 0xbf ;  /* 0x000000bf0a0a7836 */ /* 0x004fc80000000000 */
[----:B0-----:R-:W-:Y:S01]  /*12be0*/  @P1 IMAD.HI.U32 R11, R10, R11, RZ ;  /* 0x0000000b0a0b1227 */ /* 0x001fe200078e00ff */
[----:B---3--:R-:W-:-:S04]  /*12bf0*/  IADD3 R15, R15, 0x1, -R155 ;  /* 0x000000010f0f7810 */ /* 0x008fc80007ffe89b */
[----:B----4-:R-:W-:Y:S02]  /*12c00*/  @P1 SHF.R.U32.HI R10, RZ, R14, R11 ;  /* 0x0000000eff0a1219 */ /* 0x010fe4000001160b */
[----:B-1----:R-:W-:-:S03]  /*12c10*/  ISETP.GE.AND P1, PT, R20, 0x1, PT ;  /* 0x000000011400780c */ /* 0x002fc60003f26270 */
[----:B------:R-:W-:-:S04]  /*12c20*/  IMAD.IADD R10, R15, 0x1, R10 ;  /* 0x000000010f0a7824 */ /* 0x000fc800078e020a */
[----:B------:R-:W-:-:S06]  /*12c30*/  IMAD.IADD R14, R10, 0x1, -R7 ;  /* 0x000000010a0e7824 */ /* 0x000fcc00078e0a07 */
[----:B------:R-:W-:Y:S01]  /*12c40*/  @P1 LOP3.LUT R17, R17, 0x40, RZ, 0xfc, !PT ;  /* 0x0000004011111812 */ /* 0x000fe200078efcff */
[----:B------:R-:W-:Y:S06]  /*12c50*/  @!P1 BRA `(.L_x_1392) ;  /* 0x0000000000489947 */ /* 0x000fec0003800000 */
[----:B------:R-:W-:Y:S01]  /*12c60*/  IMAD.MOV.U32 R7, RZ, RZ, R10 ;  /* 0x000000ffff077224 */ /* 0x000fe200078e000a */
[----:B------:R-:W-:Y:S04]  /*12c70*/  BSSY B0, `(.L_x_1393) ;  /* 0x000000e000007945 */ /* 0x000fe80003800000 */
[----:B------:R-:W-:-:S13]  /*12c80*/  ISETP.GT.AND P1, PT, R7, -0x1, PT ;  /* 0xffffffff0700780c */ /* 0x000fda0003f24270 */
        /* <DEDUP_REMOVED lines=8> */
.L_x_1394:
[----:B------:R-:W-:-:S13]  /*12d10*/  ISETP.NE.AND P1, PT, R20, 0x1, PT ;  /* 0x000000011400780c */ /* 0x000fda0003f25270 */
[----:B------:R-:W0:Y:S02]  /*12d20*/  @P1 LDC.64 R10, c[0x0][0x9e8] ;  /* 0x00027a00ff0a1b82 */ /* 0x000e240000000a00 */
[----:B0-----:R-:W-:-:S05]  /*12d30*/  @P1 IMAD.HI.U32 R10, R7, R10, RZ ;  /* 0x0000000a070a1227 */ /* 0x001fca00078e00ff */
[----:B------:R-:W-:-:S07]  /*12d40*/  @P1 SHF.R.U32.HI R7, RZ, R11, R10 ;  /* 0x0000000bff071219 */ /* 0x000fce000001160a */
.L_x_1395:
[----:B------:R-:W-:Y:S05]  /*12d50*/  BSYNC B0 ;  /* 0x0000000000007941 */ /* 0x000fea0003800000 */
.L_x_1393:
[----:B------:R-:W-:-:S05]  /*12d60*/  IMAD R7, R7, R20, RZ ;  /* 0x0000001407077224 */ /* 0x000fca00078e02ff */
[----:B------:R-:W-:-:S07]  /*12d70*/  VIMNMX R14, R14, R7, !PT ;  /* 0x000000070e0e7248 */ /* 0x000fce0007fe0100 */
.L_x_1392:
[----:B------:R-:W2:Y:S01]  /*12d80*/  LDL R10, [R1+0x44] ;  /* 0x00004400010a7983 */ /* 0x000ea20000100800 */
[----:B------:R-:W-:Y:S01]  /*12d90*/  VIADD R14, R14, 0x7f ;  /* 0x0000007f0e0e7836 */ /* 0x000fe20000000000 */
[----:B------:R-:W-:Y:S04]  /*12da0*/  BSSY B0, `(.L_x_1396) ;  /* 0x00001ec000007945 */ /* 0x000fe80003800000 */
[----:B------:R-:W-:-:S04]  /*12db0*/  SHF.R.S32.HI R7, RZ, 0x1f, R14 ;  /* 0x0000001fff077819 */ /* 0x000fc8000001140e */
[----:B------:R-:W-:-:S04]  /*12dc0*/  LEA.HI R7, R7, R14, RZ, 0x7 ;  /* 0x0000000e07077211 */ /* 0x000fc800078f38ff */
[----:B------:R-:W-:-:S04]  /*12dd0*/  SHF.R.S32.HI R7, RZ, 0x7, R7 ;  /* 0x00000007ff077819 */ /* 0x000fc80000011407 */
[----:B--2---:R-:W-:-:S04]  /*12de0*/  VIMNMX R10, R10, R7, !PT ;  /* 0x000000070a0a7248 */ /* 0x004fc80007fe0100 */
[----:B------:R-:W-:Y:S01]  /*12df0*/  ISETP.GE.AND P1, PT, R4, R10, PT ;  /* 0x0000000a0400720c */ /* 0x000fe20003f26270 */
[----:B------:R0:W-:-:S12]  /*12e00*/  STL [R1+0x2c], R10 ;  /* 0x00002c0a01007387 */ /* 0x0001d80000100800 */
[----:B0-----:R-:W-:Y:S05]  /*12e10*/  @!P1 BRA `(.L_x_1397) ;  /* 0x0000001c00909947 */ /* 0x001fea0003800000 */
[----:B------:R-:W-:Y:S01]  /*12e20*/  BSSY B1, `(.L_x_1397) ;  /* 0x00001e3000017945 */ /* 0x000fe20003800000 */
[----:B------:R-:W-:Y:S02]  /*12e30*/  IMAD.MOV.U32 R20, RZ, RZ, R0 ;  /* 0x000000ffff147224 */ /* 0x000fe400078e0000 */
[----:B------:R-:W-:Y:S02]  /*12e40*/  IMAD.MOV.U32 R7, RZ, RZ, R3 ;  /* 0x000000ffff077224 */ /* 0x000fe400078e0003 */
[----:B------:R-:W-:Y:S02]  /*12e50*/  IMAD.MOV.U32 R11, RZ, RZ, R152 ;  /* 0x000000ffff0b7224 */ /* 0x000fe400078e0098 */
[----:B------:R-:W-:-:S07]  /*12e60*/  IMAD.MOV.U32 R10, RZ, RZ, R22 ;  /* 0x000000ffff0a7224 */ /* 0x000fce00078e0016 */
.L_x_1410:
[----:B------:R-:W-:-:S05]  /*12e70*/  VIADD R0, R10, 0x1 ;  /* 0x000000010a007836 */ /* 0x000fca0000000000 */
[----:B------:R-:W-:-:S04]  /*12e80*/  ISETP.NE.AND P1, PT, R0, 0x2, PT ;  /* 0x000000020000780c */ /* 0x000fc80003f25270 */
[----:B------:R-:W-:Y:S02]  /*12e90*/  SEL R0, R0, RZ, P1 ;  /* 0x000000ff00007207 */ /* 0x000fe40000800000 */
[----:B------:R-:W-:-:S03]  /*12ea0*/  SEL R152, RZ, 0x1, P1 ;  /* 0x00000001ff987807 */ /* 0x000fc60000800000 */
[----:B------:R-:W-:Y:S01]  /*12eb0*/  IMAD.MOV.U32 R22, RZ, RZ, R0 ;  /* 0x000000ffff167224 */ /* 0x000fe200078e0000 */
[----:B------:R-:W-:Y:S01]  /*12ec0*/  LOP3.LUT R152, R11, R152, RZ, 0x3c, !PT ;  /* 0x000000980b987212 */ /* 0x000fe200078e3cff */
[----:B------:R-:W-:Y:S06]  /*12ed0*/  @!P0 BRA `(.L_x_1398) ;  /* 0x0000000000048947 */ /* 0x000fec0003800000 */
[----:B------:R-:W-:Y:S01]  /*12ee0*/  BPT.TRAP 0x1 ;  /* 0x000000040000795c */ /* 0x000fe20000300000 */
.L_x_1398:
[----:B------:R-:W-:Y:S01]  /*12ef0*/  IMAD R3, R22, 0x8, R16 ;  /* 0x0000000816037824 */ /* 0x000fe200078e0210 */
[----:B------:R-:W-:-:S04]  /*12f00*/  SHF.L.U32 R14, R152, 0x1f, RZ ;  /* 0x0000001f980e7819 */ /* 0x000fc800000006ff */
[----:B------:R0:W1:Y:S01]  /*12f10*/  SYNCS.PHASECHK.TRANS64.TRYWAIT P1, [R3+URZ+0x19c30], R14 ;  /* 0x019c300e030075a7 */ /* 0x000062000802017f */
[----:B------:R-:W-:Y:S05]  /*12f20*/  @!P0 BRA `(.L_x_1399) ;  /* 0x0000000000048947 */ /* 0x000fea0003800000 */
[----:B------:R-:W-:Y:S01]  /*12f30*/  BPT.TRAP 0x1 ;  /* 0x000000040000795c */ /* 0x000fe20000300000 */
.L_x_1399:
[----:B------:R-:W2:Y:S01]  /*12f40*/  LDL R15, [R1+0x24] ;  /* 0x00002400010f7983 */ /* 0x000ea20000100800 */
[----:B------:R-:W-:Y:S01]  /*12f50*/  BSSY B2, `(.L_x_1400) ;  /* 0x0000006000027945 */ /* 0x000fe20003800000 */
[----:B------:R-:W-:Y:S02]  /*12f60*/  IMAD.MOV.U32 R25, RZ, RZ, -0x3ffffff0 ;  /* 0xc0000010ff197424 */ /* 0x000fe400078e00ff */
[----:B--2---:R-:W-:Y:S01]  /*12f70*/  IMAD R24, R22, 0x300, R15 ;  /* 0x0000030016187824 */ /* 0x004fe200078e020f */
[----:B-1----:R-:W-:Y:S06]  /*12f80*/  @P1 BRA `(.L_x_1401) ;  /* 0x0000000000081947 */ /* 0x002fec0003800000 */
[----:B------:R-:W1:Y:S02]  /*12f90*/  SYNCS.PHASECHK.TRANS64.TRYWAIT P1, [R3+URZ+0x19c30], R14 ;  /* 0x019c300e030075a7 */ /* 0x000e64000802017f */
[----:B-1----:R-:W-:Y:S05]  /*12fa0*/  @!P1 BRA `(.L_x_1402) ;  /* 0x0000011800a49947 */ /* 0x002fea0003800000 */
.L_x_1401:
[----:B------:R-:W-:Y:S05]  /*12fb0*/  BSYNC B2 ;  /* 0x0000000000027941 */ /* 0x000fea0003800000 */
.L_x_1400:
[C---:B------:R-:W-:Y:S01]  /*12fc0*/  R2UR UR6, R24.reuse ;  /* 0x00000000180672ca */ /* 0x040fe200000e0000 */
[C---:B01----:R-:W-:Y:S01]  /*12fd0*/  VIADD R14, R24.reuse, 0x100 ;  /* 0x00000100180e7836 */ /* 0x043fe20000000000 */
[----:B------:R-:W-:Y:S01]  /*12fe0*/  R2UR UR7, R25 ;  /* 0x00000000190772ca */ /* 0x000fe200000e0000 */
[----:B------:R-:W-:Y:S01]  /*12ff0*/  VIADD R24, R24, 0x200 ;  /* 0x0000020018187836 */ /* 0x000fe20000000000 */
[----:B------:R-:W-:Y:S01]  /*13000*/  R2UR UR4, R8 ;  /* 0x00000000080472ca */ /* 0x000fe200000e0000 */
[----:B------:R-:W-:Y:S01]  /*13010*/  IMAD.MOV.U32 R25, RZ, RZ, -0x3ffffff0 ;  /* 0xc0000010ff197424 */ /* 0x000fe200078e00ff */
[----:B------:R-:W-:Y:S01]  /*13020*/  R2UR UR5, R9 ;  /* 0x00000000090572ca */ /* 0x000fe200000e0000 */
[----:B------:R-:W-:Y:S01]  /*13030*/  IMAD.MOV.U32 R15, RZ, RZ, -0x3ffffff0 ;  /* 0xc0000010ff0f7424 */ /* 0x000fe200078e00ff */
[----:B------:R-:W-:Y:S02]  /*13040*/  R2UR UR14, R24 ;  /* 0x00000000180e72ca */ /* 0x000fe400000e0000 */
[----:B------:R-:W-:-:S02]  /*13050*/  R2UR UR15, R25 ;  /* 0x00000000190f72ca */ /* 0x000fc400000e0000 */
[----:B------:R-:W-:Y:S01]  /*13060*/  WARPGROUP.ARRIVE ;  /* 0x00000000000079c5 */ /* 0x000fe20000000000 */
[----:B------:R-:W-:Y:S02]  /*13070*/  R2UR UR10, R14 ;  /* 0x000000000e0a72ca */ /* 0x000fe400000e0000 */
[----:B------:R-:W-:Y:S02]  /*13080*/  R2UR UR11, R15 ;  /* 0x000000000f0b72ca */ /* 0x000fe400000e0000 */
[----:B------:R-:W-:Y:S02]  /*13090*/  R2UR UR8, R156 ;  /* 0x000000009c0872ca */ /* 0x000fe400000e0000 */
[----:B------:R-:W-:Y:S01]  /*130a0*/  QGMMA.64x128x32.F32.E4M3.E4M3 R24, gdesc[UR4], RZ, !UPT, gsb0 ;  /* 0x01e00000041879f3 */ /* 0x000fe2000c0008ff */
[----:B------:R-:W-:Y:S02]  /*130b0*/  R2UR UR9, R157 ;  /* 0x000000009d0972ca */ /* 0x000fe400000e0000 */
[----:B------:R-:W-:-:S02]  /*130c0*/  R2UR UR12, R12 ;  /* 0x000000000c0c72ca */ /* 0x000fc400000e0000 */
[----:B------:R-:W-:Y:S01]  /*130d0*/  R2UR UR13, R13 ;  /* 0x000000000d0d72ca */ /* 0x000fe200000e0000 */
        /* <DEDUP_REMOVED lines=9> */
.L_x_1403:
[----:B------:R-:W-:Y:S01]  /*13170*/  SHF.L.U32 R3, R11, 0x1f, RZ ;  /* 0x0000001f0b037819 */ /* 0x000fe200000006ff */
[----:B------:R-:W-:-:S04]  /*13180*/  IMAD R21, R10, 0x8, R16 ;  /* 0x000000080a157824 */ /* 0x000fc800078e0210 */
[----:B------:R0:W1:Y:S01]  /*13190*/  SYNCS.PHASECHK.TRANS64.TRYWAIT P1, [R21+URZ+0x19c50], R3 ;  /* 0x019c5003150075a7 */ /* 0x000062000802017f */
[----:B------:R-:W-:Y:S05]  /*131a0*/  @!P0 BRA `(.L_x_1404) ;  /* 0x0000000000048947 */ /* 0x000fea0003800000 */
[----:B------:R-:W-:Y:S01]  /*131b0*/  BPT.TRAP 0x1 ;  /* 0x000000040000795c */ /* 0x000fe20000300000 */
.L_x_1404:
[----:B------:R-:W-:Y:S04]  /*131c0*/  BSSY B2, `(.L_x_1405) ;  /* 0x0000004000027945 */ /* 0x000fe80003800000 */
[----:B-1----:R-:W-:Y:S05]  /*131d0*/  @P1 BRA `(.L_x_1406) ;  /* 0x0000000000081947 */ /* 0x002fea0003800000 */
[----:B------:R-:W1:Y:S02]  /*131e0*/  SYNCS.PHASECHK.TRANS64.TRYWAIT P1, [R21+URZ+0x19c50], R3 ;  /* 0x019c5003150075a7 */ /* 0x000e64000802017f */
[----:B-1----:R-:W-:Y:S05]  /*131f0*/  @!P1 BRA `(.L_x_1407) ;  /* 0x0000011800249947 */ /* 0x002fea0003800000 */
.L_x_1406:
[----:B------:R-:W-:Y:S05]  /*13200*/  BSYNC B2 ;  /* 0x0000000000027941 */ /* 0x000fea0003800000 */
.L_x_1405:
        /* <DEDUP_REMOVED lines=34> */
.L_x_1408:
[----:B------:R-:W2:Y:S01]  /*13430*/  LDL R136, [R1+0x4] ;  /* 0x0000040001887983 */ /* 0x000ea20000100800 */
[----:B------:R-:W-:-:S04]  /*13440*/  IMAD R0, R0, 0x8, R16 ;  /* 0x0000000800007824 */ /* 0x000fc800078e0210 */
        /* <DEDUP_REMOVED lines=40> */
[C---:B------:R-:W-:Y:S01]  /*136d0*/  FFMA.FTZ R11, R2.reuse, R3, -8 ;  /* 0xc1000000020b7423 */ /* 0x040fe20000010003 */
[----:B------:R-:W-:Y:S01]  /*136e0*/  FMNMX.FTZ R0, R27, R0, !PT ;  /* 0x000000001b007209 */ /* 0x000fe20007810000 */
[----:B------:R-:W-:Y:S02]  /*136f0*/  FADD.FTZ R7, -R3, R7 ;  /* 0x0000000703077221 */ /* 0x000fe40000010100 */
[----:B------:R-:W-:-:S01]  /*13700*/  FFMA.FTZ R24, R2, R24, -R11 ;  /* 0x0000001802187223 */ /* 0x000fc2000001080b */
[----:B------:R-:W-:Y:S01]  /*13710*/  FMNMX.FTZ R0, R30, R0, !PT ;  /* 0x000000001e007209 */ /* 0x000fe20007810000 */
[C---:B------:R-:W-:Y:S01]  /*13720*/  FMUL.FTZ R7, R2.reuse, R7 ;  /* 0x0000000702077220 */ /* 0x040fe20000410000 */
[C-C-:B------:R-:W-:Y:S01]  /*13730*/  FFMA.FTZ R25, R2.reuse, R25, -R11.reuse ;  /* 0x0000001902197223 */ /* 0x140fe2000001080b */
[----:B------:R-:W-:-:S01]  /*13740*/  FFMA.FTZ R28, R2, R28, -R11 ;  /* 0x0000001c021c7223 */ /* 0x000fc2000001080b */
        /* <DEDUP_REMOVED lines=9> */
[----:B------:R-:W0:Y:S01]  /*137e0*/  MUFU.EX2 R7, R7 ;  /* 0x0000000700077308 */ /* 0x000e220000000800 */
[----:B------:R-:W-:-:S01]  /*137f0*/  FFMA.FTZ R40, R2, R40, -R11 ;  /* 0x0000002802287223 */ /* 0x000fc2000001080b */
[--C-:B------:R-:W-:Y:S01]  /*13800*/  FFMA.FTZ R41, R2, R41, -R11.reuse ;  /* 0x0000002902297223 */ /* 0x100fe2000001080b */
[----:B------:R-:W-:Y:S01]  /*13810*/  FMNMX.FTZ R0, R38, R0, !PT ;  /* 0x0000000026007209 */ /* 0x000fe20007810000 */
[C-C-:B------:R-:W-:Y:S01]  /*13820*/  FFMA.FTZ R44, R2.reuse, R44, -R11.reuse ;  /* 0x0000002c022c7223 */ /* 0x140fe2000001080b */
[----:B------:R-:W-:-:S01]  /*13830*/  FFMA.FTZ R45, R2, R45, -R11 ;  /* 0x0000002d022d7223 */ /* 0x000fc2000001080b */
[C-C-:B------:R-:W-:Y:S01]  /*13840*/  FFMA.FTZ R48, R2.reuse, R48, -R11.reuse ;  /* 0x0000003002307223 */ /* 0x140fe2000001080b */
[----:B------:R-:W-:Y:S01]  /*13850*/  FMNMX.FTZ R0, R39, R0, !PT ;  /* 0x0000000027007209 */ /* 0x000fe20007810000 */
[----:B------:R-:W1:Y:S01]  /*13860*/  MUFU.EX2 R25, R25 ;  /* 0x0000001900197308 */ /* 0x000e620000000800 */
[----:B------:R-:W-:-:S01]  /*13870*/  FFMA.FTZ R49, R2, R49, -R11 ;  /* 0x0000003102317223 */ /* 0x000fc2000001080b */
[--C-:B------:R-:W-:Y:S01]  /*13880*/  FFMA.FTZ R52, R2, R52, -R11.reuse ;  /* 0x0000003402347223 */ /* 0x100fe2000001080b */
[----:B------:R-:W-:Y:S01]  /*13890*/  FMNMX.FTZ R0, R42, R0, !PT ;  /* 0x000000002a007209 */ /* 0x000fe20007810000 */
[C-C-:B------:R-:W-:Y:S01]  /*138a0*/  FFMA.FTZ R53, R2.reuse, R53, -R11.reuse ;  /* 0x0000003502357223 */ /* 0x140fe2000001080b */
[----:B------:R-:W-:-:S01]  /*138b0*/  FFMA.FTZ R56, R2, R56, -R11 ;  /* 0x0000003802387223 */ /* 0x000fc2000001080b */
[----:B------:R-:W-:Y:S01]  /*138c0*/  FFMA.FTZ R57, R2, R57, -R11 ;  /* 0x0000003902397223 */ /* 0x000fe2000001080b */
[----:B------:R-:W-:Y:S01]  /*138d0*/  FMNMX.FTZ R0, R43, R0, !PT ;  /* 0x000000002b007209 */ /* 0x000fe20007810000 */
[----:B------:R-:W-:Y:S01]  /*138e0*/  MUFU.EX2 R28, R28 ;  /* 0x0000001c001c7308 */ /* 0x000fe20000000800 */
[----:B0-----:R-:W-:-:S01]  /*138f0*/  FFMA.FTZ R6, R7, R6, R24 ;  /* 0x0000000607067223 */ /* 0x001fc20000010018 */
[--C-:B------:R-:W-:Y:S01]  /*13900*/  FFMA.FTZ R60, R2, R60, -R11.reuse ;  /* 0x0000003c023c7223 */ /* 0x100fe2000001080b */
[----:B------:R-:W-:Y:S01]  /*13910*/  FMNMX.FTZ R0, R46, R0, !PT ;  /* 0x000000002e007209 */ /* 0x000fe20007810000 */
[C-C-:B------:R-:W-:Y:S01]  /*13920*/  FFMA.FTZ R61, R2.reuse, R61, -R11.reuse ;  /* 0x0000003d023d7223 */ /* 0x140fe2000001080b */
[----:B------:R-:W-:-:S01]  /*13930*/  FFMA.FTZ R64, R2, R64, -R11 ;  /* 0x0000004002407223 */ /* 0x000fc2000001080b */
[----:B------:R-:W-:Y:S01]  /*13940*/  FFMA.FTZ R65, R2, R65, -R11 ;  /* 0x0000004102417223 */ /* 0x000fe2000001080b */
[----:B------:R-:W-:Y:S01]  /*13950*/  FMNMX.FTZ R0, R47, R0, !PT ;  /* 0x000000002f007209 */ /* 0x000fe20007810000 */
[----:B------:R-:W-:Y:S01]  /*13960*/  MUFU.EX2 R29, R29 ;  /* 0x0000001d001d7308 */ /* 0x000fe20000000800 */
[----:B-1----:R-:W-:-:S01]  /*13970*/  FADD.FTZ R6, R25, R6 ;  /* 0x0000000619067221 */ /* 0x002fc20000010000 */
        /* <DEDUP_REMOVED lines=15> */
[----:B------:R-:W-:-:S02]  /*13a70*/  FFMA.FTZ R11, R2, R85, -R11 ;  /* 0x00000055020b7223 */ /* 0x000fc4000001080b */
        /* <DEDUP_REMOVED lines=34> */
[----:B0-----:R-:W-:-:S05]  /*13ca0*/  FMNMX.FTZ R0, R0, R10, !PT ;  /* 0x0000000a00007209 */ /* 0x001fca0007810000 */
[----:B------:R-:W-:Y:S01]  /*13cb0*/  FADD.FTZ R10, -R0, R20 ;  /* 0x00000014000a7221 */ /* 0x000fe20000010100 */
[----:B------:R-:W-:-:S01]  /*13cc0*/  FFMA.FTZ R15, R2, R0, -8 ;  /* 0xc1000000020f7423 */ /* 0x000fc20000010000 */
[----:B------:R-:W-:Y:S02]  /*13cd0*/  MUFU.EX2 R65, R65 ;  /* 0x0000004100417308 */ /* 0x000fe40000000800 */
[C---:B------:R-:W-:Y:S01]  /*13ce0*/  FMUL.FTZ R10, R2.reuse, R10 ;  /* 0x0000000a020a7220 */ /* 0x040fe20000410000 */
[C-C-:B------:R-:W-:Y:S01]  /*13cf0*/  FFMA.FTZ R26, R2.reuse, R26, -R15.reuse ;  /* 0x0000001a021a7223 */ /* 0x140fe2000001080f */
[----:B------:R-:W-:-:S01]  /*13d00*/  FFMA.FTZ R27, R2, R27, -R15 ;  /* 0x0000001b021b7223 */ /* 0x000fc2000001080f */
[C-C-:B------:R-:W-:Y:S01]  /*13d10*/  FFMA.FTZ R30, R2.reuse, R30, -R15.reuse ;  /* 0x0000001e021e7223 */ /* 0x140fe2000001080f */
[----:B------:R-:W-:-:S01]  /*13d20*/  FFMA.FTZ R31, R2, R31, -R15 ;  /* 0x0000001f021f7223 */ /* 0x000fc2000001080f */
[C-C-:B------:R-:W-:Y:S01]  /*13d30*/  FFMA.FTZ R34, R2.reuse, R34, -R15.reuse ;  /* 0x0000002202227223 */ /* 0x140fe2000001080f */
        /* <DEDUP_REMOVED lines=134> */
.L_x_1409:
        /* <DEDUP_REMOVED lines=103> */
[----:B------:R-:W-:Y:S01]  /*14c10*/  IMAD.MOV.U32 R139, RZ, RZ, R15 ;  /* 0x000000ffff8b7224 */ /* 0x000fe200078e000f */
[C---:B--2---:R-:W-:Y:S01]  /*14c20*/  ISETP.GT.AND P1, PT, R4.reuse, R14, PT ;  /* 0x0000000e0400720c */ /* 0x044fe20003f24270 */
[----:B------:R-:W-:-:S12]  /*14c30*/  VIADD R4, R4, 0xffffffff ;  /* 0xffffffff04047836 */ /* 0x000fd80000000000 */
[----:B0-----:R-:W-:Y:S05]  /*14c40*/  @P1 BRA `(.L_x_1410) ;  /* 0xffffffe000881947 */ /* 0x001fea000383ffff */
[----:B------:R-:W-:Y:S05]  /*14c50*/  BSYNC B1 ;  /* 0x0000000000017941 */ /* 0x000fea0003800000 */
.L_x_1397:
[----:B------:R-:W-:Y:S05]  /*14c60*/  BSYNC B0 ;  /* 0x0000000000007941 */ /* 0x000fea0003800000 */
.L_x_1396:
[----:B------:R-:W2:Y:S01]  /*14c70*/  LDL R7, [R1+0x44] ;  /* 0x0000440001077983 */ /* 0x000ea20000100800 */
[----:B------:R-:W-:Y:S01]  /*14c80*/  BSSY B0, `(.L_x_1411) ;  /* 0x0000307000007945 */ /* 0x000fe20003800000 */
[----:B--2---:R-:W-:-:S13]  /*14c90*/  ISETP.GE.AND P1, PT, R4, R7, PT ;  /* 0x000000070400720c */ /* 0x004fda0003f26270 */
[----:B------:R-:W-:Y:S05]  /*14ca0*/  @!P1 BRA `(.L_x_1412) ;  /* 0x0000003000109947 */ /* 0x000fea0003800000 */
[----:B------:R-:W-:Y:S02]  /*14cb0*/  IMAD.MOV.U32 R20, RZ, RZ, R0 ;  /* 0x000000ffff147224 */ /* 0x000fe400078e0000 */
[----:B------:R-:W-:Y:S02]  /*14cc0*/  IMAD.MOV.U32 R7, RZ, RZ, R3 ;  /* 0x000000ffff077224 */ /* 0x000fe400078e0003 */
[----:B------:R-:W-:Y:S02]  /*14cd0*/  IMAD.MOV.U32 R11, RZ, RZ, R152 ;  /* 0x000000ffff0b7224 */ /* 0x000fe400078e0098 */
[----:B------:R-:W-:-:S07]  /*14ce0*/  IMAD.MOV.U32 R10, RZ, RZ, R22 ;  /* 0x000000ffff0a7224 */ /* 0x000fce00078e0016 */
.L_x_1433:
        /* <DEDUP_REMOVED lines=8> */
.L_x_1413:
[----:B------:R-:W-:Y:S01]  /*14d70*/  IMAD R3, R22, 0x8, R16 ;  /* 0x0000000816037824 */ /* 0x000fe200078e0210 */
[----:B------:R-:W-:-:S04]  /*14d80*/  SHF.L.U32 R14, R152, 0x1f, RZ ;  /* 0x0000001f980e7819 */ /* 0x000fc800000006ff */
[----:B------:R0:W1:Y:S01]  /*14d90*/  SYNCS.PHASECHK.TRANS64.TRYWAIT P1, [R3+URZ+0x19c30], R14 ;  /* 0x019c300e030075a7 */ /* 0x000062000802017f */
[----:B------:R-:W-:Y:S05]  /*14da0*/  @!P0 BRA `(.L_x_1414) ;  /* 0x0000000000048947 */ /* 0x000fea0003800000 */
[----:B------:R-:W-:Y:S01]  /*14db0*/  BPT.TRAP 0x1 ;  /* 0x000000040000795c */ /* 0x000fe20000300000 */
.L_x_1414:
[----:B------:R-:W2:Y:S01]  /*14dc0*/  LDL R15, [R1+0x24] ;  /* 0x00002400010f7983 */ /* 0x000ea20000100800 */
[----:B------:R-:W-:Y:S01]  /*14dd0*/  BSSY B1, `(.L_x_1415) ;  /* 0x0000006000017945 */ /* 0x000fe20003800000 */
[----:B------:R-:W-:Y:S02]  /*14de0*/  IMAD.MOV.U32 R25, RZ, RZ, -0x3ffffff0 ;  /* 0xc0000010ff197424 */ /* 0x000fe400078e00ff */
[----:B--2---:R-:W-:Y:S01]  /*14df0*/  IMAD R24, R22, 0x300, R15 ;  /* 0x0000030016187824 */ /* 0x004fe200078e020f */
[----:B-1----:R-:W-:Y:S06]  /*14e00*/  @P1 BRA `(.L_x_1416) ;  /* 0x0000000000081947 */ /* 0x002fec0003800000 */
[----:B------:R-:W1:Y:S02]  /*14e10*/  SYNCS.PHASECHK.TRANS64.TRYWAIT P1, [R3+URZ+0x19c30], R14 ;  /* 0x019c300e030075a7 */ /* 0x000e64000802017f */
[----:B-1----:R-:W-:Y:S05]  /*14e20*/  @!P1 BRA `(.L_x_1417) ;  /* 0x000000fc002c9947 */ /* 0x002fea0003800000 */
.L_x_1416:
[----:B------:R-:W-:Y:S05]  /*14e30*/  BSYNC B1 ;  /* 0x0000000000017941 */ /* 0x000fea0003800000 */
.L_x_1415:
        /* <DEDUP_REMOVED lines=27> */
.L_x_1418:
[----:B------:R-:W-:Y:S01]  /*14ff0*/  SHF.L.U32 R3, R11, 0x1f, RZ ;  /* 0x0000001f0b037819 */ /* 0x000fe200000006ff */
[----:B------:R-:W-:-:S04]  /*15000*/  IMAD R21, R10, 0x8, R16 ;  /* 0x000000080a157824 */ /* 0x000fc800078e0210 */
[----:B------:R0:W1:Y:S01]  /*15010*/  SYNCS.PHASECHK.TRANS64.TRYWAIT P1, [R21+URZ+0x19c50], R3 ;  /* 0x019c5003150075a7 */ /* 0x000062000802017f */
[----:B------:R-:W-:Y:S05]  /*15020*/  @!P0 BRA `(.L_x_1419) ;  /* 0x0000000000048947 */ /* 0x000fea0003800000 */
[----:B------:R-:W-:Y:S01]  /*15030*/  BPT.TRAP 0x1 ;  /* 0x000000040000795c */ /* 0x000fe20000300000 */
.L_x_1419:
[----:B------:R-:W-:Y:S04]  /*15040*/  BSSY B1, `(.L_x_1420) ;  /* 0x0000004000017945 */ /* 0x000fe80003800000 */
[----:B-1----:R-:W-:Y:S05]  /*15050*/  @P1 BRA `(.L_x_1421) ;  /* 0x0000000000081947 */ /* 0x002fea0003800000 */
[----:B------:R-:W1:Y:S02]  /*15060*/  SYNCS.PHASECHK.TRANS64.TRYWAIT P1, [R21+URZ+0x19c50], R3 ;  /* 0x019c5003150075a7 */ /* 0x000e64000802017f */
[----:B-1----:R-:W-:Y:S05]  /*15070*/  @!P1 BRA `(.L_x_1422) ;  /* 0x000000f800ac9947 */ /* 0x002fea0003800000 */
.L_x_1421:
[----:B------:R-:W-:Y:S05]  /*15080*/  BSYNC B1 ;  /* 0x0000000000017941 */ /* 0x000fea0003800000 */
.L_x_1420:
        /* <DEDUP_REMOVED lines=34> */
.L_x_1423:
[----:B------:R-:W2:Y:S01]  /*152b0*/  LDL R14, [R1+0x20] ;  /* 0x00002000010e7983 */ /* 0x000ea20000100800 */
[----:B------:R-:W0:Y:S03]  /*152c0*/  LDC R10, c[0x0][0x448] ;  /* 0x00011200ff0a7b82 */ /* 0x000e260000000800 */
[----:B------:R-:W2:Y:S04]  /*152d0*/  LDL R3, [R1+0x40] ;  /* 0x0000400001037983 */ /* 0x000ea80000100800 */
[----:B------:R-:W3:Y:S01]  /*152e0*/  LDL R140, [R1+0x4] ;  /* 0x00000400018c7983 */ /* 0x000ee20000100800 */
[----:B------:R-:W1:Y:S03]  /*152f0*/  LDC R136, c[0x0][0x9e4] ;  /* 0x00027900ff887b82 */ /* 0x000e660000000800 */
[----:B------:R-:W4:Y:S01]  /*15300*/  LDL R141, [R1] ;  /* 0x00000000018d7983 */ /* 0x000f220000100800 */
[----:B0-----:R-:W-:-:S13]  /*15310*/  ISETP.NE.AND P1, PT, R10, 0x1, PT ;  /* 0x000000010a00780c */ /* 0x001fda0003f25270 */
[----:B------:R-:W0:Y:S08]  /*15320*/  @P1 LDC R11, c[0x0][0x44c] ;  /* 0x00011300ff0b1b82 */ /* 0x000e300000000800 */
[----:B------:R-:W5:Y:S01]  /*15330*/  @P1 LDC R10, c[0x0][0x450] ;  /* 0x00011400ff0a1b82 */ /* 0x000f620000000800 */
[----:B------:R-:W-:-:S04]  /*15340*/  IMAD R0, R0, 0x8, R16 ;  /* 0x0000000800007824 */ /* 0x000fc800078e0210 */
[----:B------:R-:W-:Y:S01]  /*15350*/  VIADD R0, R0, 0x19c40 ;  /* 0x00019c4000007836 */ /* 0x000fe20000000000 */
[----:B-1----:R-:W-:Y:S01]  /*15360*/  ISETP.GE.AND P5, PT, R136, 0x1, PT ;  /* 0x000000018800780c */ /* 0x002fe20003fa6270 */
[----:B------:R-:W-:Y:S01]  /*15370*/  ULOP3.LUT UR4, URZ, UR46, URZ, 0x33, !UPT ;  /* 0x0000002e3f047292 */ /* 0x000fe2000f8e333f */
[----:B--2---:R-:W-:-:S04]  /*15380*/  IMAD.IADD R3, R3, 0x1, R14 ;  /* 0x0000000103037824 */ /* 0x004fc800078e020e */
[----:B0-----:R-:W-:-:S05]  /*15390*/  @P1 IMAD.HI.U32 R11, R3, R11, RZ ;  /* 0x0000000b030b1227 */ /* 0x001fca00078e00ff */
[----:B-----5:R-:W-:Y:S02]  /*153a0*/  @P1 SHF.R.U32.HI R3, RZ, R10, R11 ;  /* 0x0000000aff031219 */ /* 0x020fe4000001160b */
[----:B---3--:R-:W-:-:S03]  /*153b0*/  PRMT R0, R140, 0x654, R0 ;  /* 0x000006548c007816 */ /* 0x008fc60000000000 */
[----:B------:R-:W0:Y:S01]  /*153c0*/  SHFL.IDX PT, R138, R3, RZ, 0x1c1f ;  /* 0x001c1fff038a7589 */ /* 0x000e2200000e0000 */
[----:B------:R1:W-:Y:S02]  /*153d0*/  SYNCS.ARRIVE.TRANS64.RED.A1T0 RZ, [R0+URZ], RZ ;  /* 0x000000ff00ff79a7 */ /* 0x0003e4000810043f */
[----:B-1----:R-:W-:-:S05]  /*153e0*/  IMAD.SHL.U32 R0, R4, 0x80, RZ ;  /* 0x0000008004007824 */ /* 0x002fca00078e00ff */
[----:B------:R-:W-:-:S04]  /*153f0*/  IADD3 R15, -R153, 0x1, -R0 ;  /* 0x00000001990f7810 */ /* 0x000fc80007ffe900 */
[----:B----4-:R-:W-:-:S05]  /*15400*/  IADD3 R15, -R155, R15, R141 ;  /* 0x0000000f9b0f7210 */ /* 0x010fca0007ffe18d */
[C---:B------:R-:W-:Y:S02]  /*15410*/  VIADD R14, R15.reuse, UR45 ;  /* 0x0000002d0f0e7c36 */ /* 0x040fe40008000000 */
[----:B------:R-:W-:Y:S02]  /*15420*/  VIADD R15, R15, UR4 ;  /* 0x000000040f0f7c36 */ /* 0x000fe40008000000 */
[--C-:B0-----:R-:W-:Y:S02]  /*15430*/  IMAD.IADD R136, R14, 0x1, R138.reuse ;  /* 0x000000010e887824 */ /* 0x101fe400078e028a */
[----:B------:R-:W-:Y:S01]  /*15440*/  IMAD.IADD R137, R15, 0x1, R138 ;  /* 0x000000010f897824 */ /* 0x000fe200078e028a */
[----:B------:R-:W-:Y:S06]  /*15450*/  @!P5 BRA `(.L_x_1424) ;  /* 0x000000000058d947 */ /* 0x000fec0003800000 */
        /* <DEDUP_REMOVED lines=12> */
.L_x_1426:
[----:B------:R-:W-:-:S05]  /*15520*/  IMAD.U32 R139, RZ, RZ, UR40 ;  /* 0x00000028ff8b7e24 */ /* 0x000fca000f8e00ff */
[----:B------:R-:W-:-:S13]  /*15530*/  ISETP.NE.AND P1, PT, R139, 0x1, PT ;  /* 0x000000018b00780c */ /* 0x000fda0003f25270 */
[----:B------:R-:W0:Y:S02]  /*15540*/  @P1 LDC.64 R10, c[0x0][0x9e8] ;  /* 0x00027a00ff0a1b82 */ /* 0x000e240000000a00 */
[----:B0-----:R-:W-:-:S05]  /*15550*/  @P1 IMAD.HI.U32 R10, R138, R10, RZ ;  /* 0x0000000a8a0a1227 */ /* 0x001fca00078e00ff */
[----:B------:R-:W-:-:S07]  /*15560*/  @P1 SHF.R.U32.HI R138, RZ, R11, R10 ;  /* 0x0000000bff8a1219 */ /* 0x000fce000001160a */
.L_x_1427:
[----:B------:R-:W-:Y:S05]  /*15570*/  BSYNC B1 ;  /* 0x0000000000017941 */ /* 0x000fea0003800000 */
.L_x_1425:
[----:B------:R-:W-:-:S04]  /*15580*/  IMAD R138, R138, R139, -R0 ;  /* 0x0000008b8a8a7224 */ /* 0x000fc800078e0a00 */
[----:B------:R-:W-:-:S05]  /*15590*/  IMAD.IADD R138, R138, 0x1, -R153 ;  /* 0x000000018a8a7824 */ /* 0x000fca00078e0a99 */
[----:B------:R-:W-:Y:S02]  /*155a0*/  VIMNMX R137, R137, R138, !PT ;  /* 0x0000008a89897248 */ /* 0x000fe40007fe0100 */
[----:B------:R-:W-:-:S07]  /*155b0*/  VIADDMNMX R136, R138, R139, R136, PT ;  /* 0x0000008b8a887246 */ /* 0x000fce0003800188 */
.L_x_1424:
[----:B------:R-:W-:Y:S01]  /*155c0*/  ISETP.GT.AND P1, PT, R4, -0x1, PT ;  /* 0xffffffff0400780c */ /* 0x000fe20003f24270 */
[----:B------:R-:W0:Y:S03]  /*155d0*/  SHFL.IDX PT, R3, R3, 0x1, 0x1c1f ;  /* 0x003c1f0003037f89 */ /* 0x000e2600000e0000 */
[C---:B------:R-:W-:Y:S02]  /*155e0*/  ISETP.GT.AND P3, PT, R137.reuse, RZ, P1 ;  /* 0x000000ff8900720c */ /* 0x040fe40000f64270 */
[----:B------:R-:W-:Y:S02]  /*155f0*/  ISETP.GT.AND P4, PT, R137, 0x1, P1 ;  /* 0x000000018900780c */ /* 0x000fe40000f84270 */
[C---:B------:R-:W-:Y:S02]  /*15600*/  ISETP.LT.OR P3, PT, R136.reuse, 0x1, P3 ;  /* 0x000000018800780c */ /* 0x040fe40001f61670 */
[----:B------:R-:W-:-:S02]  /*15610*/  ISETP.LT.OR P4, PT, R136, 0x2, P4 ;  /* 0x000000028800780c */ /* 0x000fc40002781670 */
[----:B------:R-:W-:Y:S02]  /*15620*/  FSEL R24, R24, -INF , !P3 ;  /* 0xff80000018187808 */ /* 0x000fe40005800000 */
[----:B------:R-:W-:Y:S02]  /*15630*/  FSEL R25, R25, -INF , !P4 ;  /* 0xff80000019197808 */ /* 0x000fe40006000000 */
[C---:B------:R-:W-:Y:S02]  /*15640*/  ISETP.GT.AND P2, PT, R137.reuse, 0x8, P1 ;  /* 0x000000088900780c */ /* 0x040fe40000f44270 */
[C---:B------:R-:W-:Y:S02]  /*15650*/  ISETP.GT.AND P3, PT, R137.reuse, 0x9, P1 ;  /* 0x000000098900780c */ /* 0x040fe40000f64270 */
[----:B------:R-:W-:Y:S02]  /*15660*/  ISETP.GT.AND P4, PT, R137, 0x10, P1 ;  /* 0x000000108900780c */ /* 0x000fe40000f84270 */
[----:B------:R-:W-:-:S02]  /*15670*/  ISETP.LT.OR P2, PT, R136, 0x9, P2 ;  /* 0x000000098800780c */ /* 0x000fc40001741670 */
[----:B------:R-:W-:Y:S01]  /*15680*/  ISETP.LT.OR P3, PT, R136, 0xa, P3 ;  /* 0x0000000a8800780c */ /* 0x000fe20001f61670 */
[--C-:B0-----:R-:W-:Y:S01]  /*15690*/  IMAD.IADD R14, R14, 0x1, R3.reuse ;  /* 0x000000010e0e7824 */ /* 0x101fe200078e0203 */
[----:B------:R-:W-:Y:S01]  /*156a0*/  ISETP.LT.OR P4, PT, R136, 0x11, P4 ;  /* 0x000000118800780c */ /* 0x000fe20002781670 */
[----:B------:R-:W-:Y:S01]  /*156b0*/  IMAD.IADD R15, R15, 0x1, R3 ;  /* 0x000000010f0f7824 */ /* 0x000fe200078e0203 */
[----:B------:R-:W-:Y:S02]  /*156c0*/  FSEL R28, R28, -INF , !P2 ;  /* 0xff8000001c1c7808 */ /* 0x000fe40005000000 */
[----:B------:R-:W-:Y:S02]  /*156d0*/  FSEL R29, R29, -INF , !P3 ;  /* 0xff8000001d1d7808 */ /* 0x000fe40005800000 */
[----:B------:R-:W-:Y:S02]  /*156e0*/  FSEL R32, R32, -INF , !P4 ;  /* 0xff80000020207808 */ /* 0x000fe40006000000 */
[----:B------:R-:W-:-:S02]  /*156f0*/  ISETP.GT.AND P2, PT, R137, 0x11, P1 ;  /* 0x000000118900780c */ /* 0x000fc40000f44270 */
[C---:B------:R-:W-:Y:S02]  /*15700*/  ISETP.GT.AND P3, PT, R137.reuse, 0x18, P1 ;  /* 0x000000188900780c */ /* 0x040fe40000f64270 */
[----:B------:R-:W-:Y:S02]  /*15710*/  ISETP.GT.AND P4, PT, R137, 0x19, P1 ;  /* 0x000000198900780c */ /* 0x000fe40000f84270 */
[C---:B------:R-:W-:Y:S02]  /*15720*/  ISETP.LT.OR P2, PT, R136.reuse, 0x12, P2 ;  /* 0x000000128800780c */ /* 0x040fe40001741670 */
[C---:B------:R-:W-:Y:S02]  /*15730*/  ISETP.LT.OR P3, PT, R136.reuse, 0x19, P3 ;  /* 0x000000198800780c */ /* 0x040fe40001f61670 */
[----:B------:R-:W-:Y:S02]  /*15740*/  ISETP.LT.OR P4, PT, R136, 0x1a, P4 ;  /* 0x0000001a8800780c */ /* 0x000fe40002781670 */
[----:B------:R-:W-:-:S02]  /*15750*/  FSEL R33, R33, -INF , !P2 ;  /* 0xff80000021217808 */ /* 0x000fc40005000000 */
[----:B------:R-:W-:Y:S02]  /*15760*/  FSEL R36, R36, -INF , !P3 ;  /* 0xff80000024247808 */ /* 0x000fe40005800000 */
[----:B------:R-:W-:Y:S02]  /*15770*/  FSEL R37, R37, -INF , !P4 ;  /* 0xff80000025257808 */ /* 0x000fe40006000000 */
[C---:B------:R-:W-:Y:S02]  /*15780*/  ISETP.GT.AND P2, PT, R137.reuse, 0x20, P1 ;  /* 0x000000208900780c */ /* 0x040fe40000f44270 */
[C---:B------:R-:W-:Y:S02]  /*15790*/  ISETP.GT.AND P3, PT, R137.reuse, 0x21, P1 ;  /* 0x000000218900780c */ /* 0x040fe40000f64270 */
[----:B------:R-:W-:Y:S02]  /*157a0*/  ISETP.GT.AND P4, PT, R137, 0x28, P1 ;  /* 0x000000288900780c */ /* 0x000fe40000f84270 */
[----:B------:R-:W-:-:S02]  /*157b0*/  ISETP.LT.OR P2, PT, R136, 0x21, P2 ;  /* 0x000000218800780c */ /* 0x000fc40001741670 */
[C---:B------:R-:W-:Y:S02]  /*157c0*/  ISETP.LT.OR P3, PT, R136.reuse, 0x22, P3 ;  /* 0x000000228800780c */ /* 0x040fe40001f61670 */
[----:B------:R-:W-:Y:S02]  /*157d0*/  ISETP.LT.OR P4, PT, R136, 0x29, P4 ;  /* 0x000000298800780c */ /* 0x000fe40002781670 */
        /* <DEDUP_REMOVED lines=65> */
[----:B------:R-:W-:Y:S01]  /*15bf0*/  FSEL R85, R85, -INF , !P4 ;  /* 0xff80000055557808 */ /* 0x000fe20006000000 */
        /* <DEDUP_REMOVED lines=13> */
.L_x_1430:
[----:B------:R-:W-:-:S05]  /*15cd0*/  IMAD.U32 R136, RZ, RZ, UR40 ;  /* 0x00000028ff887e24 */ /* 0x000fca000f8e00ff */
[----:B------:R-:W-:-:S13]  /*15ce0*/  ISETP.NE.AND P2, PT, R136, 0x1, PT ;  /* 0x000000018800780c */ /* 0x000fda0003f45270 */
[----:B------:R-:W0:Y:S02]  /*15cf0*/  @P2 LDC.64 R10, c[0x0][0x9e8] ;  /* 0x00027a00ff0a2b82 */ /* 0x000e240000000a00 */
[----:B0-----:R-:W-:-:S05]  /*15d00*/  @P2 IMAD.HI.U32 R10, R3, R10, RZ ;  /* 0x0000000a030a2227 */ /* 0x001fca00078e00ff */
[----:B------:R-:W-:-:S07]  /*15d10*/  @P2 SHF.R.U32.HI R3, RZ, R11, R10 ;  /* 0x0000000bff032219 */ /* 0x000fce000001160a */
.L_x_1431:
[----:B------:R-:W-:Y:S05]  /*15d20*/  BSYNC B1 ;  /* 0x0000000000017941 */ /* 0x000fea0003800000 */
.L_x_1429:
[----:B------:R-:W-:-:S04]  /*15d30*/  IMAD R0, R3, R136, -R0 ;  /* 0x0000008803007224 */ /* 0x000fc800078e0a00 */
[----:B------:R-:W-:-:S05]  /*15d40*/  IMAD.IADD R0, R0, 0x1, -R153 ;  /* 0x0000000100007824 */ /* 0x000fca00078e0a99 */
[----:B------:R-:W-:Y:S02]  /*15d50*/  VIMNMX R15, R15, R0, !PT ;  /* 0x000000000f0f7248 */ /* 0x000fe40007fe0100 */
[----:B------:R-:W-:-:S07]  /*15d60*/  VIADDMNMX R14, R0, R136, R14, PT ;  /* 0x00000088000e7246 */ /* 0x000fce000380010e */
.L_x_1428:
[----:B------:R-:W-:Y:S02]  /*15d70*/  FMNMX.FTZ R0, R24, R7, !PT ;  /* 0x0000000718007209 */ /* 0x000fe40007810000 */
[----:B------:R-:W-:Y:S02]  /*15d80*/  ISETP.GT.AND P4, PT, R15, 0x1, P1 ;  /* 0x000000010f00780c */ /* 0x000fe40000f84270 */
[----:B------:R-:W-:Y:S02]  /*15d90*/  FMNMX.FTZ R0, R25, R0, !PT ;  /* 0x0000000019007209 */ /* 0x000fe40007810000 */
[C---:B------:R-:W-:Y:S02]  /*15da0*/  ISETP.GT.AND P2, PT, R15.reuse, 0x8, P1 ;  /* 0x000000080f00780c */ /* 0x040fe40000f44270 */
[----:B------:R-:W-:Y:S02]  /*15db0*/  FMNMX.FTZ R0, R28, R0, !PT ;  /* 0x000000001c007209 */ /* 0x000fe40007810000 */
[----:B------:R-:W-:-:S02]  /*15dc0*/  ISETP.GT.AND P3, PT, R15, 0x9, P1 ;  /* 0x000000090f00780c */ /* 0x000fc40000f64270 */
[----:B------:R-:W-:Y:S02]  /*15dd0*/  FMNMX.FTZ R0, R29, R0, !PT ;  /* 0x000000001d007209 */ /* 0x000fe40007810000 */
[----:B------:R-:W-:Y:S02]  /*15de0*/  ISETP.LT.OR P4, PT, R14, 0x2, P4 ;  /* 0x000000020e00780c */ /* 0x000fe40002781670 */
[----:B------:R-:W-:Y:S02]  /*15df0*/  FMNMX.FTZ R0, R32, R0, !PT ;  /* 0x0000000020007209 */ /* 0x000fe40007810000 */
[C---:B------:R-:W-:Y:S02]  /*15e00*/  ISETP.LT.OR P2, PT, R14.reuse, 0x9, P2 ;  /* 0x000000090e00780c */ /* 0x040fe40001741670 */
[----:B------:R-:W-:Y:S02]  /*15e10*/  FMNMX.FTZ R0, R33, R0, !PT ;  /* 0x0000000021007209 */ /* 0x000fe40007810000 */
[----:B------:R-:W-:-:S02]  /*15e20*/  ISETP.LT.OR P3, PT, R14, 0xa, P3 ;  /* 0x0000000a0e00780c */ /* 0x000fc40001f61670 */
[----:B------:R-:W-:Y:S02]  /*15e30*/  FMNMX.FTZ R0, R36, R0, !PT ;  /* 0x0000000024007209 */ /* 0x000fe40007810000 */
[----:B------:R-:W-:Y:S02]  /*15e40*/  FSEL R27, R27, -INF , !P4 ;  /* 0xff8000001b1b7808 */ /* 0x000fe40006000000 */
[----:B------:R-:W-:Y:S02]  /*15e50*/  FMNMX.FTZ R0, R37, R0, !PT ;  /* 0x0000000025007209 */ /* 0x000fe40007810000 */
[----:B------:R-:W-:Y:S02]  /*15e60*/  FSEL R30, R30, -INF , !P2 ;  /* 0xff8000001e1e7808 */ /* 0x000fe40005000000 */
[----:B------:R-:W-:Y:S02]  /*15e70*/  FMNMX.FTZ R0, R40, R0, !PT ;  /* 0x0000000028007209 */ /* 0x000fe40007810000 */
[----:B------:R-:W-:-:S02]  /*15e80*/  FSEL R31, R31, -INF , !P3 ;  /* 0xff8000001f1f7808 */ /* 0x000fc40005800000 */
[----:B------:R-:W-:Y:S02]  /*15e90*/  FMNMX.FTZ R0, R41, R0, !PT ;  /* 0x0000000029007209 */ /* 0x000fe40007810000 */
[C---:B------:R-:W-:Y:S02]  /*15ea0*/  ISETP.GT.AND P4, PT, R15.reuse, 0x10, P1 ;  /* 0x000000100f00780c */ /* 0x040fe40000f84270 */
[----:B------:R-:W-:Y:S02]  /*15eb0*/  FMNMX.FTZ R0, R44, R0, !PT ;  /* 0x000000002c007209 */ /* 0x000fe40007810000 */
[----:B------:R-:W-:Y:S02]  /*15ec0*/  ISETP.GT.AND P2, PT, R15, 0x11, P1 ;  /* 0x000000110f00780c */ /* 0x000fe40000f44270 */
[----:B------:R-:W-:Y:S02]  /*15ed0*/  FMNMX.FTZ R0, R45, R0, !PT ;  /* 0x000000002d007209 */ /* 0x000fe40007810000 */
[----:B------:R-:W-:-:S02]  /*15ee0*/  ISETP.GT.AND P3, PT, R15, 0x18, P1 ;  /* 0x000000180f00780c */ /* 0x000fc40000f64270 */
[----:B------:R-:W-:Y:S02]  /*15ef0*/  FMNMX.FTZ R0, R48, R0, !PT ;  /* 0x0000000030007209 */ /* 0x000fe40007810000 */
[C---:B------:R-:W-:Y:S02]  /*15f00*/  ISETP.LT.OR P4, PT, R14.reuse, 0x11, P4 ;  /* 0x000000110e00780c */ /* 0x040fe40002781670 */
[----:B------:R-:W-:Y:S02]  /*15f10*/  FMNMX.FTZ R0, R49, R0, !PT ;  /* 0x0000000031007209 */ /* 0x000fe40007810000 */
[----:B------:R-:W-:Y:S02]  /*15f20*/  ISETP.LT.OR P2, PT, R14, 0x12, P2 ;  /* 0x000000120e00780c */ /* 0x000fe40001741670 */
        /* <DEDUP_REMOVED lines=24> */
[----:B------:R-:W-:Y:S02]  /*160b0*/  FSEL R43, R43, -INF , !P3 ;  /* 0xff8000002b2b7808 */ /* 0x000fe40005800000 */
[----:B------:R-:W-:-:S02]  /*160c0*/  ISETP.GT.AND P4, PT, R15, 0x28, P1 ;  /* 0x000000280f00780c */ /* 0x000fc40000f84270 */
[C---:B------:R-:W-:Y:S02]  /*160d0*/  ISETP.GT.AND P2, PT, R15.reuse, 0x29, P1 ;  /* 0x000000290f00780c */ /* 0x040fe40000f44270 */
[----:B------:R-:W-:Y:S02]  /*160e0*/  ISETP.GT.AND P3, PT, R15, 0x30, P1 ;  /* 0x000000300f00780c */ /* 0x000fe40000f64270 */
[----:B------:R-:W-:Y:S02]  /*160f0*/  FMNMX.FTZ R0, R76, R0, !PT ;  /* 0x000000004c007209 */ /* 0x000fe40007810000 */
[C---:B------:R-:W-:Y:S02]  /*16100*/  ISETP.LT.OR P4, PT, R14.reuse, 0x29, P4 ;  /* 0x000000290e00780c */ /* 0x040fe40002781670 */
[C---:B------:R-:W-:Y:S02]  /*16110*/  ISETP.LT.OR P2, PT, R14.reuse, 0x2a, P2 ;  /* 0x0000002a0e00780c */ /* 0x040fe40001741670 */
[----:B------:R-:W-:-:S02]  /*16120*/  ISETP.LT.OR P3, PT, R14, 0x31, P3 ;  /* 0x000000310e00780c */ /* 0x000fc40001f61670 */
[----:B------:R-:W-:Y:S02]  /*16130*/  FMNMX.FTZ R0, R77, R0, !PT ;  /* 0x000000004d007209 */ /* 0x000fe40007810000 */
[----:B------:R-:W-:Y:S02]  /*16140*/  FSEL R46, R46, -INF , !P4 ;  /* 0xff8000002e2e7808 */ /* 0x000fe40006000000 */
[----:B------:R-:W-:Y:S02]  /*16150*/  FSEL R47, R47, -INF , !P2 ;  /* 0xff8000002f2f7808 */ /* 0x000fe40005000000 */
[----:B------:R-:W-:Y:S02]  /*16160*/  FSEL R50, R50, -INF , !P3 ;  /* 0xff80000032327808 */ /* 0x000fe40005800000 */
[C---:B------:R-:W-:Y:S02]  /*16170*/  ISETP.GT.AND P4, PT, R15.reuse, 0x31, P1 ;  /* 0x000000310f00780c */ /* 0x040fe40000f84270 */
[----:B------:R-:W-:-:S02]  /*16180*/  ISETP.GT.AND P2, PT, R15, 0x38, P1 ;  /* 0x000000380f00780c */ /* 0x000fc40000f44270 */
[----:B------:R-:W-:Y:S02]  /*16190*/  ISETP.GT.AND P3, PT, R15, 0x39, P1 ;  /* 0x000000390f00780c */ /* 0x000fe40000f64270 */
[----:B------:R-:W-:Y:S02]  /*161a0*/  FMNMX.FTZ R0, R80, R0, !PT ;  /* 0x0000000050007209 */ /* 0x000fe40007810000 */
        /* <DEDUP_REMOVED lines=8> */
[C---:B------:R-:W-:Y:S02]  /*16230*/  ISETP.GT.AND P4, PT, R15.reuse, 0x40, P1 ;  /* 0x000000400f00780c */ /* 0x040fe40000f84270 */
[----:B------:R-:W-:-:S02]  /*16240*/  ISETP.GT.AND P2, PT, R15, 0x41, P1 ;  /* 0x000000410f00780c */ /* 0x000fc40000f44270 */
[----:B------:R-:W-:Y:S02]  /*16250*/  ISETP.GT.AND P3, PT, R15, 0x48, P1 ;  /* 0x000000480f00780c */ /* 0x000fe40000f64270 */
[----:B------:R-:W-:Y:S02]  /*16260*/  FMNMX.FTZ R0, R84, R0, !PT ;  /* 0x0000000054007209 */ /* 0x000fe40007810000 */
[----:B------:R-:W-:Y:S02]  /*16270*/  @P0 LOP3.LUT R17, R17, 0x10000000, RZ, 0xfc, !PT ;  /* 0x1000000011110812 */ /* 0x000fe400078efcff */
[----:B------:R-:W-:Y:S02]  /*16280*/  ISETP.GT.AND P0, PT, R15, 0x61, P1 ;  /* 0x000000610f00780c */ /* 0x000fe40000f04270 */
[C---:B------:R-:W-:Y:S02]  /*16290*/  ISETP.LT.OR P4, PT, R14.reuse, 0x41, P4 ;  /* 0x000000410e00780c */ /* 0x040fe40002781670 */
[----:B------:R-:W-:-:S02]  /*162a0*/  ISETP.LT.OR P2, PT, R14, 0x42, P2 ;  /* 0x000000420e00780c */ /* 0x000fc40001741670 */
[----:B------:R-:W-:Y:S02]  /*162b0*/  ISETP.LT.OR P3, PT, R14, 0x49, P3 ;  /* 0x000000490e00780c */ /* 0x000fe40001f61670 */
[----:B------:R-:W-:Y:S02]  /*162c0*/  FMNMX.FTZ R0, R85, R0, !PT ;  /* 0x0000000055007209 */ /* 0x000fe40007810000 */
[----:B------:R-:W-:Y:S02]  /*162d0*/  FSEL R58, R58, -INF , !P4 ;  /* 0xff8000003a3a7808 */ /* 0x000fe40006000000 */
[----:B------:R-:W-:Y:S01]  /*162e0*/  FSEL R59, R59, -INF , !P2 ;  /* 0xff8000003b3b7808 */ /* 0x000fe20005000000 */
[----:B------:R-:W0:Y:S01]  /*162f0*/  SHFL.BFLY PT, R3, R0, 0x2, 0x1f ;  /* 0x0c401f0000037f89 */ /* 0x000e2200000e0000 */
[----:B------:R-:W-:Y:S02]  /*16300*/  FSEL R62, R62, -INF , !P3 ;  /* 0xff8000003e3e7808 */ /* 0x000fe40005800000 */
[----:B------:R-:W-:-:S02]  /*16310*/  ISETP.GT.AND P4, PT, R15, 0x49, P1 ;  /* 0x000000490f00780c */ /* 0x000fc40000f84270 */
[C---:B------:R-:W-:Y:S02]  /*16320*/  ISETP.GT.AND P2, PT, R15.reuse, 0x50, P1 ;  /* 0x000000500f00780c */ /* 0x040fe40000f44270 */
[----:B------:R-:W-:Y:S02]  /*16330*/  ISETP.GT.AND P3, PT, R15, 0x51, P1 ;  /* 0x000000510f00780c */ /* 0x000fe40000f64270 */
[----:B------:R-:W-:Y:S02]  /*16340*/  LOP3.LUT R17, R17, 0xbfffffff, RZ, 0xc0, !PT ;  /* 0xbfffffff11117812 */ /* 0x000fe400078ec0ff */
[C---:B------:R-:W-:Y:S02]  /*16350*/  ISETP.LT.OR P4, PT, R14.reuse, 0x4a, P4 ;  /* 0x0000004a0e00780c */ /* 0x040fe40002781670 */
[C---:B------:R-:W-:Y:S02]  /*16360*/  ISETP.LT.OR P2, PT, R14.reuse, 0x51, P2 ;  /* 0x000000510e00780c */ /* 0x040fe40001741670 */
[----:B------:R-:W-:-:S02]  /*16370*/  ISETP.LT.OR P3, PT, R14, 0x52, P3 ;  /* 0x000000520e00780c */ /* 0x000fc40001f61670 */
[----:B------:R-:W-:Y:S02]  /*16380*/  @P0 LOP3.LUT R17, R17, 0x40000000, RZ, 0xfc, !PT ;  /* 0x4000000011110812 */ /* 0x000fe400078efcff */
[----:B------:R-:W-:Y:S02]  /*16390*/  ISETP.GT.AND P0, PT, R15, RZ, P1 ;  /* 0x000000ff0f00720c */ /* 0x000fe40000f04270 */
        /* <DEDUP_REMOVED lines=9> */
[----:B------:R-:W-:-:S02]  /*16430*/  LOP3.LUT R17, R17, 0xfffffff7, RZ, 0xc0, !PT ;  /* 0xfffffff711117812 */ /* 0x000fc400078ec0ff */
[----:B------:R-:W-:Y:S02]  /*16440*/  FSEL R70, R70, -INF , !P4 ;  /* 0xff80000046467808 */ /* 0x000fe40006000000 */
[----:B------:R-:W-:Y:S02]  /*16450*/  FSEL R71, R71, -INF , !P2 ;  /* 0xff80000047477808 */ /* 0x000fe40005000000 */
[----:B------:R-:W-:Y:S02]  /*16460*/  FSEL R74, R74, -INF , !P3 ;  /* 0xff8000004a4a7808 */ /* 0x000fe40005800000 */
[C---:B------:R-:W-:Y:S02]  /*16470*/  ISETP.GT.AND P2, PT, R15.reuse, 0x68, P1 ;  /* 0x000000680f00780c */ /* 0x040fe40000f44270 */
[C---:B------:R-:W-:Y:S02]  /*16480*/  ISETP.GT.AND P3, PT, R15.reuse, 0x69, P1 ;  /* 0x000000690f00780c */ /* 0x040fe40000f64270 */
[----:B------:R-:W-:-:S02]  /*16490*/  ISETP.GT.AND P4, PT, R15, 0x70, P1 ;  /* 0x000000700f00780c */ /* 0x000fc40000f84270 */
[C---:B------:R-:W-:Y:S02]  /*164a0*/  ISETP.GT.AND P5, PT, R15.reuse, 0x71, P1 ;  /* 0x000000710f00780c */ /* 0x040fe40000fa4270 */
[C---:B------:R-:W-:Y:S02]  /*164b0*/  ISETP.GT.AND P6, PT, R15.reuse, 0x78, P1 ;  /* 0x000000780f00780c */ /* 0x040fe40000fc4270 */
[----:B------:R-:W-:Y:S02]  /*164c0*/  ISETP.GT.AND P1, PT, R15, 0x79, P1 ;  /* 0x000000790f00780c */ /* 0x000fe40000f24270 */
[----:B------:R-:W-:Y:S02]  /*164d0*/  @P0 LOP3.LUT R17, R17, 0x8, RZ, 0xfc, !PT ;  /* 0x0000000811110812 */ /* 0x000fe400078efcff */
[----:B0-----:R-:W-:Y:S02]  /*164e0*/  FMNMX.FTZ R3, R0, R3, !PT ;  /* 0x0000000300037209 */ /* 0x001fe40007810000 */
[----:B------:R-:W-:-:S02]  /*164f0*/  LOP3.LUT P0, RZ, R17, 0x40000000, RZ, 0xc0, !PT ;  /* 0x4000000011ff7812 */ /* 0x000fc4000780c0ff */
[----:B------:R-:W-:Y:S01]  /*16500*/  LOP3.LUT R17, R17, 0xfffffffd, RZ, 0xc0, !PT ;  /* 0xfffffffd11117812 */ /* 0x000fe200078ec0ff */
[----:B------:R-:W0:Y:S01]  /*16510*/  SHFL.BFLY PT, R0, R3, 0x1, 0x1f ;  /* 0x0c201f0003007f89 */ /* 0x000e2200000e0000 */
[C---:B------:R-:W-:Y:S02]  /*16520*/  ISETP.LT.OR P0, PT, R14.reuse, 0x62, P0 ;  /* 0x000000620e00780c */ /* 0x040fe40000701670 */
[C---:B------:R-:W-:Y:S02]  /*16530*/  ISETP.LT.OR P4, PT, R14.reuse, 0x71, P4 ;  /* 0x000000710e00780c */ /* 0x040fe40002781670 */
[----:B------:R-:W-:Y:S02]  /*16540*/  @P1 LOP3.LUT R17, R17, 0x2, RZ, 0xfc, !PT ;  /* 0x0000000211111812 */ /* 0x000fe400078efcff */
[----:B------:R-:W-:Y:S02]  /*16550*/  ISETP.LT.OR P5, PT, R14, 0x72, P5 ;  /* 0x000000720e00780c */ /* 0x000fe40002fa1670 */
[----:B------:R-:W-:-:S02]  /*16560*/  LOP3.LUT P1, RZ, R17, 0x8, RZ, 0xc0, !PT ;  /* 0x0000000811ff7812 */ /* 0x000fc4000782c0ff */
[----:B------:R-:W-:Y:S02]  /*16570*/  LOP3.LUT R17, R17, 0xffffffef, RZ, 0xc0, !PT ;  /* 0xffffffef11117812 */ /* 0x000fe400078ec0ff */
[C---:B------:R-:W-:Y:S02]  /*16580*/  ISETP.LT.OR P1, PT, R14.reuse, 0x1, P1 ;  /* 0x000000010e00780c */ /* 0x040fe40000f21670 */
[----:B------:R-:W-:Y:S02]  /*16590*/  @P0 LOP3.LUT R17, R17, 0x10, RZ, 0xfc, !PT ;  /* 0x0000001011110812 */ /* 0x000fe400078efcff */
[----:B------:R-:W-:Y:S02]  /*165a0*/  ISETP.LT.OR P0, PT, R14, 0x69, P2 ;  /* 0x000000690e00780c */ /* 0x000fe40001701670 */
[C---:B------:R-:W-:Y:S02]  /*165b0*/  LOP3.LUT P2, RZ, R17.reuse, 0x2, RZ, 0xc0, !PT ;  /* 0x0000000211ff7812 */ /* 0x040fe4000784c0ff */
[----:B------:R-:W-:-:S02]  /*165c0*/  LOP3.LUT R17, R17, 0xfffffffb, RZ, 0xc0, !PT ;  /* 0xfffffffb11117812 */ /* 0x000fc400078ec0ff */
[----:B------:R-:W-:Y:S02]  /*165d0*/  FSEL R26, R26, -INF , !P1 ;  /* 0xff8000001a1a7808 */ /* 0x000fe40004800000 */
[----:B0-----:R-:W-:Y:S02]  /*165e0*/  FMNMX.FTZ R3, R3, R0, !PT ;  /* 0x0000000003037209 */ /* 0x001fe40007810000 */
[----:B------:R-:W-:Y:S02]  /*165f0*/  FSEL R82, R82, -INF , !P4 ;  /* 0xff80000052527808 */ /* 0x000fe40006000000 */
[----:B------:R-:W-:Y:S01]  /*16600*/  ISETP.LT.OR P6, PT, R14, 0x79, P6 ;  /* 0x000000790e00780c */ /* 0x000fe200037c1670 */
[----:B------:R-:W-:-:S01]  /*16610*/  FFMA.FTZ R11, R2, R3, -8 ;  /* 0xc1000000020b7423 */ /* 0x000fc20000010003 */
[----:B------:R-:W-:Y:S02]  /*16620*/  @P0 LOP3.LUT R17, R17, 0x4, RZ, 0xfc, !PT ;  /* 0x0000000411110812 */ /* 0x000fe400078efcff */
[----:B------:R-:W-:-:S02]  /*16630*/  ISETP.LT.OR P0, PT, R14, 0x6a, P3 ;  /* 0x0000006a0e00780c */ /* 0x000fc40001f01670 */
[----:B------:R-:W-:Y:S02]  /*16640*/  FSETP.NEU.FTZ.AND P3, PT, R3, -INF , PT ;  /* 0xff8000000300780b */ /* 0x000fe40003f7d000 */
[----:B------:R-:W-:Y:S02]  /*16650*/  LOP3.LUT R17, R17, 0xdfffffff, RZ, 0xc0, !PT ;  /* 0xdfffffff11117812 */ /* 0x000fe400078ec0ff */
[----:B------:R-:W-:Y:S02]  /*16660*/  FSEL R0, R3, RZ, P3 ;  /* 0x000000ff03007208 */ /* 0x000fe40001800000 */
[----:B------:R-:W-:Y:S02]  /*16670*/  FSEL R11, R11, RZ, P3 ;  /* 0x000000ff0b0b7208 */ /* 0x000fe40001800000 */
[----:B------:R-:W-:Y:S01]  /*16680*/  FSEL R83, R83, -INF , !P5 ;  /* 0xff80000053537808 */ /* 0x000fe20006800000 */
[----:B------:R-:W-:-:S01]  /*16690*/  FADD.FTZ R7, -R0, R7 ;  /* 0x0000000700077221 */ /* 0x000fc20000010100 */
[----:B------:R-:W-:Y:S01]  /*166a0*/  FMNMX.FTZ R0, R26, R20, !PT ;  /* 0x000000141a007209 */ /* 0x000fe20007810000 */
[----:B------:R-:W-:-:S01]  /*166b0*/  FFMA.FTZ R24, R2, R24, -R11 ;  /* 0x0000001802187223 */ /* 0x000fc2000001080b */
[----:B------:R-:W-:Y:S01]  /*166c0*/  @P0 LOP3.LUT R17, R17, 0x20000000, RZ, 0xfc, !PT ;  /* 0x2000000011110812 */ /* 0x000fe200078efcff */
[C---:B------:R-:W-:Y:S01]  /*166d0*/  FMUL.FTZ R7, R2.reuse, R7 ;  /* 0x0000000702077220 */ /* 0x040fe20000410000 */
[----:B------:R-:W-:Y:S01]  /*166e0*/  FMNMX.FTZ R0, R27, R0, !PT ;  /* 0x000000001b007209 */ /* 0x000fe20007810000 */
[----:B------:R-:W-:-:S01]  /*166f0*/  FFMA.FTZ R25, R2, R25, -R11 ;  /* 0x0000001902197223 */ /* 0x000fc2000001080b */
[C---:B------:R-:W-:Y:S01]  /*16700*/  LOP3.LUT P0, RZ, R17.reuse, 0x10, RZ, 0xc0, !PT ;  /* 0x0000001011ff7812 */ /* 0x040fe2000780c0ff */
[----:B------:R-:W-:Y:S01]  /*16710*/  MUFU.EX2 R24, R24 ;  /* 0x0000001800187308 */ /* 0x000fe20000000800 */
[----:B------:R-:W-:Y:S01]  /*16720*/  FMNMX.FTZ R0, R30, R0, !PT ;  /* 0x000000001e007209 */ /* 0x000fe20007810000 */
[C-C-:B------:R-:W-:Y:S01]  /*16730*/  FFMA.FTZ R28, R2.reuse, R28, -R11.reuse ;  /* 0x0000001c021c7223 */ /* 0x140fe2000001080b */
[----:B------:R-:W-:Y:S01]  /*16740*/  LOP3.LUT P3, RZ, R17, 0x4, RZ, 0xc0, !PT ;  /* 0x0000000411ff7812 */ /* 0x000fe2000786c0ff */
[C-C-:B------:R-:W-:Y:S01]  /*16750*/  FFMA.FTZ R29, R2.reuse, R29, -R11.reuse ;  /* 0x0000001d021d7223 */ /* 0x140fe2000001080b */
[----:B------:R-:W-:Y:S01]  /*16760*/  FMNMX.FTZ R0, R31, R0, !PT ;  /* 0x000000001f007209 */ /* 0x000fe20007810000 */
[--C-:B------:R-:W-:Y:S01]  /*16770*/  FFMA.FTZ R32, R2, R32, -R11.reuse ;  /* 0x0000002002207223 */ /* 0x100fe2000001080b */
[----:B------:R-:W-:Y:S01]  /*16780*/  FSEL R75, R75, -INF , !P0 ;  /* 0xff8000004b4b7808 */ /* 0x000fe20004000000 */
[----:B------:R-:W0:Y:S01]  /*16790*/  MUFU.EX2 R7, R7 ;  /* 0x0000000700077308 */ /* 0x000e220000000800 */
[----:B------:R-:W-:Y:S01]  /*167a0*/  FMNMX.FTZ R0, R34, R0, !PT ;  /* 0x0000000022007209 */ /* 0x000fe20007810000 */
[C-C-:B------:R-:W-:Y:S01]  /*167b0*/  FFMA.FTZ R33, R2.reuse, R33, -R11.reuse ;  /* 0x0000002102217223 */ /* 0x140fe2000001080b */
[----:B------:R-:W-:Y:S01]  /*167c0*/  LOP3.LUT P0, RZ, R17, 0x20000000, RZ, 0xc0, !PT ;  /* 0x2000000011ff7812 */ /* 0x000fe2000780c0ff */
[C-C-:B------:R-:W-:Y:S01]  /*167d0*/  FFMA.FTZ R36, R2.reuse, R36, -R11.reuse ;  /* 0x0000002402247223 */ /* 0x140fe2000001080b */
[----:B------:R-:W-:Y:S01]  /*167e0*/  FMNMX.FTZ R0, R35, R0, !PT ;  /* 0x0000000023007209 */ /* 0x000fe20007810000 */
[--C-:B------:R-:W-:Y:S01]  /*167f0*/  FFMA.FTZ R37, R2, R37, -R11.reuse ;  /* 0x0000002502257223 */ /* 0x100fe2000001080b */
[----:B------:R-:W-:Y:S01]  /*16800*/  FSEL R78, R78, -INF , !P3 ;  /* 0xff8000004e4e7808 */ /* 0x000fe20005800000 */
[----:B------:R-:W1:Y:S01]  /*16810*/  MUFU.EX2 R25, R25 ;  /* 0x0000001900197308 */ /* 0x000e620000000800 */
[----:B------:R-:W-:Y:S01]  /*16820*/  FMNMX.FTZ R0, R38, R0, !PT ;  /* 0x0000000026007209 */ /* 0x000fe20007810000 */
[C-C-:B------:R-:W-:Y:S01]  /*16830*/  FFMA.FTZ R40, R2.reuse, R40, -R11.reuse ;  /* 0x0000002802287223 */ /* 0x140fe2000001080b */
[----:B------:R-:W-:Y:S01]  /*16840*/  FSEL R79, R79, -INF , !P0 ;  /* 0xff8000004f4f7808 */ /* 0x000fe20004000000 */
[C-C-:B------:R-:W-:Y:S01]  /*16850*/  FFMA.FTZ R41, R2.reuse, R41, -R11.reuse ;  /* 0x0000002902297223 */ /* 0x140fe2000001080b */
[----:B------:R-:W-:Y:S01]  /*16860*/  FMNMX.FTZ R0, R39, R0, !PT ;  /* 0x0000000027007209 */ /* 0x000fe20007810000 */
[--C-:B------:R-:W-:Y:S01]  /*16870*/  FFMA.FTZ R44, R2, R44, -R11.reuse ;  /* 0x0000002c022c7223 */ /* 0x100fe2000001080b */
[----:B------:R-:W-:Y:S01]  /*16880*/  ISETP.LT.OR P2, PT, R14, 0x7a, P2 ;  /* 0x0000007a0e00780c */ /* 0x000fe20001741670 */
[----:B------:R-:W-:Y:S01]  /*16890*/  MUFU.EX2 R28, R28 ;  /* 0x0000001c001c7308 */ /* 0x000fe20000000800 */
[----:B------:R-:W-:Y:S01]  /*168a0*/  FMNMX.FTZ R0, R42, R0, !PT ;  /* 0x000000002a007209 */ /* 0x000fe20007810000 */
        /* <DEDUP_REMOVED lines=15> */
[----:B------:R-:W-:Y:S01]  /*169a0*/  FMNMX.FTZ R0, R50, R0, !PT ;  /* 0x0000000032007209 */ /* 0x000fe20007810000 */
[C-C-:B------:R-:W-:Y:S01]  /*169b0*/  FFMA.FTZ R57, R2.reuse, R57, -R11.reuse ;  /* 0x0000003902397223 */ /* 0x140fe2000001080b */
        /* <DEDUP_REMOVED lines=22> */
[----:B------:R-:W-:-:S02]  /*16b20*/  FMNMX.FTZ R0, R62, R0, !PT ;  /* 0x000000003e007209 */ /* 0x000fc40007810000 */
        /* <DEDUP_REMOVED lines=32> */
[----:B------:R-:W-:Y:S01]  /*16d30*/  FSETP.NEU.FTZ.AND P1, PT, R0, -INF , PT ;  /* 0xff8000000000780b */ /* 0x000fe20003f3d000 */
[----:B------:R-:W-:-:S03]  /*16d40*/  FFMA.FTZ R14, R2, R0, -8 ;  /* 0xc1000000020e7423 */ /* 0x000fc60000010000 */
[----:B------:R-:W-:-:S03]  /*16d50*/  FSEL R10, R0, RZ, P1 ;  /* 0x000000ff000a7208 */ /* 0x000fc60000800000 */
[----:B------:R-:W-:Y:S01]  /*16d60*/  MUFU.EX2 R68, R68 ;  /* 0x0000004400447308 */ /* 0x000fe20000000800 */
[----:B------:R-:W-:Y:S01]  /*16d70*/  FSEL R15, R14, RZ, P1 ;  /* 0x000000ff0e0f7208 */ /* 0x000fe20000800000 */
[----:B------:R-:W-:-:S04]  /*16d80*/  FADD.FTZ R10, -R10, R20 ;  /* 0x000000140a0a7221 */ /* 0x000fc80000010100 */
[C-C-:B------:R-:W-:Y:S01]  /*16d90*/  FFMA.FTZ R26, R2.reuse, R26, -R15.reuse ;  /* 0x0000001a021a7223 */ /* 0x140fe2000001080f */
[----:B------:R-:W-:-:S01]  /*16da0*/  FFMA.FTZ R27, R2, R27, -R15 ;  /* 0x0000001b021b7223 */ /* 0x000fc2000001080f */
[C---:B------:R-:W-:Y:S01]  /*16db0*/  FMUL.FTZ R10, R2.reuse, R10 ;  /* 0x0000000a020a7220 */ /* 0x040fe20000410000 */
        /* <DEDUP_REMOVED lines=136> */
.L_x_1432:
        /* <DEDUP_REMOVED lines=107> */
.L_x_1412:
[----:B------:R-:W-:Y:S05]  /*17cf0*/  BSYNC B0 ;  /* 0x0000000000007941 */ /* 0x000fea0003800000 */
.L_x_1411:
[----:B------:R-:W-:Y:S06]  /*17d00*/  BAR.ARV 0x8, 0x200 ;  /* 0x0208000000007b1d */ /* 0x000fec0000002000 */
[----:B------:R-:W-:Y:S05]  /*17d10*/  @!P0 BRA `(.L_x_1434) ;  /* 0x0000000000048947 */ /* 0x000fea0003800000 */
[----:B------:R-:W-:Y:S01]  /*17d20*/  BPT.TRAP 0x1 ;  /* 0x000000040000795c */ /* 0x000fe20000300000 */
.L_x_1434:
[----:B------:R-:W-:Y:S01]  /*17d30*/  IMAD R4, R22, 0x8, R16 ;  /* 0x0000000816047824 */ /* 0x000fe200078e0210 */
[----:B------:R-:W-:-:S04]  /*17d40*/  SHF.L.U32 R7, R152, 0x1f, RZ ;  /* 0x0000001f98077819 */ /* 0x000fc800000006ff */
[----:B------:R0:W1:Y:S01]  /*17d50*/  SYNCS.PHASECHK.TRANS64.TRYWAIT P1, [R4+URZ+0x19c50], R7 ;  /* 0x019c5007040075a7 */ /* 0x000062000802017f */
[----:B------:R-:W-:Y:S05]  /*17d60*/  @!P0 BRA `(.L_x_1435) ;  /* 0x0000000000048947 */ /* 0x000fea0003800000 */
[----:B------:R-:W-:Y:S01]  /*17d70*/  BPT.TRAP 0x1 ;  /* 0x000000040000795c */ /* 0x000fe20000300000 */
.L_x_1435:
[----:B------:R-:W-:Y:S04]  /*17d80*/  BSSY B0, `(.L_x_1436) ;  /* 0x0000004000007945 */ /* 0x000fe80003800000 */
[----:B-1----:R-:W-:Y:S05]  /*17d90*/  @P1 BRA `(.L_x_1437) ;  /* 0x0000000000081947 */ /* 0x002fea0003800000 */
[----:B------:R-:W1:Y:S02]  /*17da0*/  SYNCS.PHASECHK.TRANS64.TRYWAIT P1, [R4+URZ+0x19c50], R7 ;  /* 0x019c5007040075a7 */ /* 0x000e64000802017f */
[----:B-1----:R-:W-:Y:S05]  /*17db0*/  @!P1 BRA `(.L_x_1438) ;  /* 0x000000cc00709947 */ /* 0x002fea0003800000 */
.L_x_1437:
[----:B------:R-:W-:Y:S05]  /*17dc0*/  BSYNC B0 ;  /* 0x0000000000007941 */ /* 0x000fea0003800000 */
.L_x_1436:
[----:B------:R-:W0:Y:S01]  /*17dd0*/  LDL.LU R15, [R1+0x5c] ;  /* 0x00005c00010f7983 */ /* 0x000e220000300800 */
[----:B------:R-:W-:Y:S01]  /*17de0*/  VIADD R16, R16, 0x3000 ;  /* 0x0000300010107836 */ /* 0x000fe20000000000 */
[----:B------:R-:W-:Y:S01]  /*17df0*/  ULDC.64 UR4, c[0x0][0x9a0] ;  /* 0x0002680000047ab9 */ /* 0x000fe20000000a00 */
[----:B------:R-:W-:Y:S01]  /*17e00*/  WARPGROUP.ARRIVE ;  /* 0x00000000000079c5 */ /* 0x000fe20000000000 */
[----:B------:R-:W-:Y:S02]  /*17e10*/  ISETP.NE.U32.AND P1, PT, RZ, UR4, PT ;  /* 0x00000004ff007c0c */ /* 0x000fe4000bf25070 */
[----:B------:R-:W-:Y:S02]  /*17e20*/  SHF.R.U32.HI R16, RZ, 0x4, R16 ;  /* 0x00000004ff107819 */ /* 0x000fe40000011610 */
        /* <DEDUP_REMOVED lines=12> */
[----:B01----:R-:W-:-:S05]  /*17ef0*/  @P1 SHF.R.S32.HI R7, RZ, 0x1f, R15 ;  /* 0x0000001fff071819 */ /* 0x003fca000001140f */
[----:B--2---:R-:W-:-:S04]  /*17f00*/  @P1 IMAD R14, R7, R8, RZ ;  /* 0x00000008070e1224 */ /* 0x004fc800078e02ff */
[C---:B------:R-:W-:Y:S02]  /*17f10*/  @P1 IMAD R7, R15.reuse, R9, R14 ;  /* 0x000000090f071224 */ /* 0x040fe400078e020e */
        /* <DEDUP_REMOVED lines=8> */
[----:B------:R-:W-:Y:S02]  /*17fa0*/  VIADD R8, R10, 0x2 ;  /* 0x000000020a087836 */ /* 0x000fe40000000000 */
[----:B------:R-:W-:Y:S01]  /*17fb0*/  IMAD.MOV.U32 R9, RZ, RZ, 0x40000040 ;  /* 0x40000040ff097424 */ /* 0x000fe200078e00ff */
[----:B------:R-:W1:Y:S01]  /*17fc0*/  SHFL.BFLY PT, R14, R5, 0x2, 0x1f ;  /* 0x0c401f00050e7f89 */ /* 0x000e6200000e0000 */
[----:B------:R-:W-:Y:S01]  /*17fd0*/  IMAD.MOV.U32 R11, RZ, RZ, 0x40000040 ;  /* 0x40000040ff0b7424 */ /* 0x000fe200078e00ff */
[----:B------:R-:W-:Y:S01]  /*17fe0*/  R2UR UR6, R8 ;  /* 0x00000000080672ca */ /* 0x000fe200000e0000 */
[C---:B------:R-:W-:Y:S01]  /*17ff0*/  VIADD R8, R10.reuse, 0x4 ;  /* 0x000000040a087836 */ /* 0x040fe20000000000 */
[----:B------:R-:W-:Y:S01]  /*18000*/  R2UR UR7, R9 ;  /* 0x00000000090772ca */ /* 0x000fe200000e0000 */
[----:B------:R-:W-:Y:S02]  /*18010*/  IMAD.MOV.U32 R9, RZ, RZ, 0x40000040 ;  /* 0x40000040ff097424 */ /* 0x000fe400078e00ff */
[----:B------:R-:W-:-:S02]  /*18020*/  VIADD R10, R10, 0x6 ;  /* 0x000000060a0a7836 */ /* 0x000fc40000000000 */
[----:B------:R-:W-:Y:S02]  /*18030*/  IMAD.MOV.U32 R21, RZ, RZ, -0x800000 ;  /* 0xff800000ff157424 */ /* 0x000fe400078e00ff */
[----:B------:R-:W-:-:S06]  /*18040*/  IMAD.MOV.U32 R20, RZ, RZ, -0x800000 ;  /* 0xff800000ff147424 */ /* 0x000fcc00078e00ff */
[----:B------:R-:W-:Y:S01]  /*18050*/  QGMMA.64x96x32.F32.E4M3.E4M3 R88, R144, gdesc[UR4], R88, gsb0 ;  /* 0x0160000490587df3 */ /* 0x000fe20008000858 */
[----:B------:R-:W-:Y:S02]  /*18060*/  R2UR UR6, R8 ;  /* 0x00000000080672ca */ /* 0x000fe400000e0000 */
[----:B------:R-:W-:Y:S02]  /*18070*/  R2UR UR7, R9 ;  /* 0x00000000090772ca */ /* 0x000fe400000e0000 */
[----:B------:R-:W3:Y:S01]  /*18080*/  SHFL.BFLY PT, R9, R6, 0x2, 0x1f ;  /* 0x0c401f0006097f89 */ /* 0x000ee200000e0000 */
[----:B-1----:R-:W-:-:S01]  /*18090*/  FADD.FTZ R14, R14, R5 ;  /* 0x000000050e0e7221 */ /* 0x002fc20000010000 */
[----:B---3--:R-:W-:Y:S01]  /*180a0*/  FADD.FTZ R9, R9, R6 ;  /* 0x0000000609097221 */ /* 0x008fe20000010000 */
[----:B------:R-:W-:-:S04]  /*180b0*/  IMAD.MOV.U32 R6, RZ, RZ, RZ ;  /* 0x000000ffff067224 */ /* 0x000fc800078e00ff */
[----:B------:R-:W0:Y:S02]  /*180c0*/  SHFL.BFLY PT, R8, R9, 0x1, 0x1f ;  /* 0x0c201f0009087f89 */ /* 0x000e2400000e0000 */
[----:B0-----:R-:W-:-:S04]  /*180d0*/  FADD.FTZ R12, R9, R8 ;  /* 0x00000008090c7221 */ /* 0x001fc80000010000 */
[C---:B------:R-:W-:Y:S01]  /*180e0*/  FMUL.FTZ R13, R12.reuse, 0.00390625 ;  /* 0x3b8000000c0d7820 */ /* 0x040fe20000410000 */
[----:B------:R-:W-:-:S04]  /*180f0*/  FSETP.NE.FTZ.AND P1, PT, R12, RZ, PT ;  /* 0x000000ff0c00720b */ /* 0x000fc80003f35000 */
[----:B------:R-:W-:-:S09]  /*18100*/  FSETP.NE.FTZ.AND P2, PT, R13, RZ, PT ;  /* 0x000000ff0d00720b */ /* 0x000fd20003f55000 */
[----:B------:R-:W-:Y:S04]  /*18110*/  @P1 MUFU.RCP R6, R12 ;  /* 0x0000000c00061308 */ /* 0x000fe80000001000 */
[----:B------:R-:W-:-:S04]  /*18120*/  @P2 FMUL.FTZ R8, R2, 0.69314718246459960938 ;  /* 0x3f31721802082820 */ /* 0x000fc80000410000 */
[----:B------:R-:W0:Y:S02]  /*18130*/  @P2 MUFU.LG2 R5, R13 ;  /* 0x0000000d00052308 */ /* 0x000e240000000c00 */
[----:B0-----:R-:W-:-:S04]  /*18140*/  @P2 FMUL.FTZ R5, R5, 0.69314718246459960938 ;  /* 0x3f31721805052820 */ /* 0x001fc80000410000 */
[----:B------:R-:W-:Y:S01]  /*18150*/  @P2 FFMA.FTZ R20, R8, R3, R5 ;  /* 0x0000000308142223 */ /* 0x000fe20000010005 */
[----:B------:R-:W-:Y:S02]  /*18160*/  WARPGROUP.DEPBAR.LE gsb0, 0x0 ;  /* 0x00008000000079c5 */ /* 0x000fe40000010000 */
[----:B------:R-:W-:-:S06]  /*18170*/  WARPGROUP.ARRIVE ;  /* 0x00000000000079c5 */ /* 0x000fcc0000000000 */
[----:B------:R-:W-:Y:S01]  /*18180*/  QGMMA.64x96x32.F32.E4M3.E4M3 R88, R140, gdesc[UR4], R88, gsb0 ;  /* 0x016000048c587df3 */ /* 0x000fe20008000858 */
[----:B------:R-:W-:Y:S01]  /*18190*/  R2UR UR6, R10 ;  /* 0x000000000a0672ca */ /* 0x000fe200000e0000 */
[----:B------:R-:W-:Y:S01]  /*181a0*/  IMAD.MOV.U32 R10, RZ, RZ, RZ ;  /* 0x000000ffff0a7224 */ /* 0x000fe200078e00ff */
[----:B------:R-:W-:Y:S02]  /*181b0*/  R2UR UR7, R11 ;  /* 0x000000000b0772ca */ /* 0x000fe400000e0000 */
        /* <DEDUP_REMOVED lines=13> */
[-C--:B--2---:R-:W-:Y:S01]  /*18290*/  FMUL.FTZ R6, R6, R7.reuse ;  /* 0x0000000706067220 */ /* 0x084fe20000410000 */
[----:B------:R-:W-:Y:S01]  /*182a0*/  FMUL.FTZ R2, R10, R7 ;  /* 0x000000070a027220 */ /* 0x000fe20000410000 */
[----:B------:R-:W-:Y:S02]  /*182b0*/  WARPGROUP.DEPBAR.LE gsb0, 0x0 ;  /* 0x00008000000079c5 */ /* 0x000fe40000010000 */
[----:B------:R-:W-:Y:S05]  /*182c0*/  @!P0 BRA `(.L_x_1439) ;  /* 0x0000000000048947 */ /* 0x000fea0003800000 */
[----:B------:R-:W-:Y:S01]  /*182d0*/  BPT.TRAP 0x1 ;  /* 0x000000040000795c */ /* 0x000fe20000300000 */
.L_x_1439:
[----:B------:R-:W2:Y:S01]  /*182e0*/  LDL.LU R3, [R1+0x4] ;  /* 0x0000040001037983 */ /* 0x000ea20000300800 */
[----:B------:R-:W-:Y:S02]  /*182f0*/  VIADD R4, R4, 0x19c60 ;  /* 0x00019c6004047836 */ /* 0x000fe40000000000 */
[-C--:B------:R-:W-:Y:S01]  /*18300*/  FMUL.FTZ R0, R88, R6.reuse ;  /* 0x0000000658007220 */ /* 0x080fe20000410000 */
[----:B------:R-:W-:Y:S01]  /*18310*/  FMUL.FTZ R93, R93, R6 ;  /* 0x000000065d5d7220 */ /* 0x000fe20000410000 */
[----:B------:R-:W3:Y:S01]  /*18320*/  LDL.LU R5, [R1+0x68] ;  /* 0x0000680001057983 */ /* 0x000ee20000300800 */
[----:B------:R-:W-:-:S05]  /*18330*/  VIADD R22, R22, 0x1 ;  /* 0x0000000116167836 */ /* 0x000fca0000000000 */
[----:B------:R-:W-:Y:S01]  /*18340*/  ISETP.NE.AND P1, PT, R22, 0x2, PT ;  /* 0x000000021600780c */ /* 0x000fe20003f25270 */
        /* <DEDUP_REMOVED lines=47> */
[----:B------:R-:W-:-:S02]  /*18640*/  SEL R22, R22, RZ, P1 ;  /* 0x000000ff16167207 */ /* 0x000fc40000800000 */
[----:B--2---:R-:W-:Y:S01]  /*18650*/  PRMT R4, R3, 0x654, R4 ;  /* 0x0000065403047816 */ /* 0x004fe20000000004 */
[----:B---3--:R-:W-:-:S03]  /*18660*/  VIADD R5, R5, 0x1 ;  /* 0x0000000105057836 */ /* 0x008fc60000000000 */
[----:B------:R0:W-:Y:S02]  /*18670*/  SYNCS.ARRIVE.TRANS64.RED.A1T0 RZ, [R4+URZ], RZ ;  /* 0x000000ff04ff79a7 */ /* 0x0001e4000810043f */
[----:B------:R0:W-:Y:S01]  /*18680*/  STL [R1+0x68], R5 ;  /* 0x0000680501007387 */ /* 0x0001e20000100800 */
[----:B------:R-:W-:-:S04]  /*18690*/  SEL R3, RZ, 0x1, P1 ;  /* 0x00000001ff037807 */ /* 0x000fc80000800000 */
[----:B------:R-:W-:-:S07]  /*186a0*/  LOP3.LUT R152, R152, R3, RZ, 0x3c, !PT ;  /* 0x0000000398987212 */ /* 0x000fce00078e3cff */
.L_x_1322:
[----:B------:R-:W2:Y:S01]  /*186b0*/  LDL R88, [R1+0x60] ;  /* 0x0000600001587983 */ /* 0x000ea20000100800 */
[----:B------:R-:W1:Y:S01]  /*186c0*/  S2UR UR4, SR_CgaCtaId ;  /* 0x00000000000479c3 */ /* 0x000e620000008800 */
[----:B------:R-:W-:Y:S01]  /*186d0*/  MOV R16, 0x400 ;  /* 0x0000040000107802 */ /* 0x000fe20000000f00 */
[----:B------:R-:W-:Y:S01]  /*186e0*/  BSSY B0, `(.L_x_1440) ;  /* 0x0000334000007945 */ /* 0x000fe20003800000 */
[----:B-1----:R-:W-:-:S05]  /*186f0*/  IMAD.U32 R2, RZ, RZ, UR4 ;  /* 0x00000004ff027e24 */ /* 0x002fca000f8e00ff */
[----:B------:R-:W-:Y:S01]  /*18700*/  LEA R16, R2, R16, 0x18 ;  /* 0x0000001002107211 */ /* 0x000fe200078ec0ff */
[----:B------:R-:W-:Y:S06]  /*18710*/  BAR.SYNC.DEFER_BLOCKING 0x5, 0x200 ;  /* 0x0148000000007b1d */ /* 0x000fec0000010000 */
[----:B------:R-:W-:Y:S04]  /*18720*/  STL [R1+0x4], R2 ;  /* 0x0000040201007387 */ /* 0x000fe80000100800 */
[----:B0-----:R-:W0:Y:S04]  /*18730*/  LDS.128 R4, [R16+0x19cd0] ;  /* 0x019cd00010047984 */ /* 0x001e280000000c00 */
[----:B0-----:R0:W-:Y:S04]  /*18740*/  STL.64 [R1+0x50], R4 ;  /* 0x0000500401007387 */ /* 0x0011e80000100a00 */
[----:B------:R0:W-:Y:S01]  /*18750*/  STL.64 [R1+0x58], R6 ;  /* 0x0000580601007387 */ /* 0x0001e20000100a00 */
[----:B------:R-:W-:Y:S06]  /*18760*/  BAR.ARV 0x4, 0x200 ;  /* 0x0108000000007b1d */ /* 0x000fec0000002000 */
[----:B--2---:R-:W-:-:S13]  /*18770*/  ISETP.NE.AND P1, PT, R88, RZ, PT ;  /* 0x000000ff5800720c */ /* 0x004fda0003f25270 */
[----:B------:R-:W1:Y:S02]  /*18780*/  @!P1 LDC R88, c[0x0][0xad4] ;  /* 0x0002b500ff589b82 */ /* 0x000e640000000800 */
[----:B-1----:R0:W-:Y:S01]  /*18790*/  @!P1 STL [R1+0x60], R88 ;  /* 0x0000605801009387 */ /* 0x0021e20000100800 */
[----:B------:R-:W-:Y:S05]  /*187a0*/  @P0 BRA `(.L_x_1441) ;  /* 0x0000002400e40947 */ /* 0x000fea0003800000 */
[----:B0-----:R-:W0:Y:S01]  /*187b0*/  S2R R4, SR_TID.X ;  /* 0x0000000000047919 */ /* 0x001e220000002100 */
[----:B------:R-:W-:Y:S01]  /*187c0*/  ULDC.64 UR4, c[0x4][0x38] ;  /* 0x01000e0000047ab9 */ /* 0x000fe20000000a00 */
[----:B------:R-:W-:Y:S01]  /*187d0*/  ULDC.64 UR6, c[0x0][0xc08] ;  /* 0x0003020000067ab9 */ /* 0x000fe20000000a00 */
[----:B------:R-:W2:Y:S01]  /*187e0*/  LDL R6, [R1+0x84] ;  /* 0x0000840001067983 */ /* 0x000ea20000100800 */
[----:B0-----:R-:W-:-:S05]  /*187f0*/  IMAD.SHL.U32 R2, R4, 0x4, RZ ;  /* 0x0000000404027824 */ /* 0x001fca00078e00ff */
[----:B------:R-:W-:Y:S01]  /*18800*/  LOP3.LUT R2, R2, 0xc, RZ, 0xc0, !PT ;  /* 0x0000000c02027812 */ /* 0x000fe200078ec0ff */
[----:B------:R-:W-:Y:S03]  /*18810*/  BAR.SYNC.DEFER_BLOCKING 0x1, 0x180 ;  /* 0x0046000000007b1d */ /* 0x000fe60000010000 */
[----:B------:R-:W-:-:S05]  /*18820*/  IADD3 R2, P0, R2, UR4, RZ ;  /* 0x0000000402027c10 */ /* 0x000fca000ff1e0ff */
[----:B------:R-:W-:Y:S01]  /*18830*/  IMAD.X R3, RZ, RZ, UR5, P0 ;  /* 0x00000005ff037e24 */ /* 0x000fe200080e06ff */
[----:B------:R-:W0:Y:S01]  /*18840*/  S2R R5, SR_SWINHI ;  /* 0x0000000000057919 */ /* 0x000e220000002f00 */
[----:B------:R-:W-:-:S03]  /*18850*/  ULDC.64 UR4, c[0x0][0xc00] ;  /* 0x0003000000047ab9 */ /* 0x000fc60000000a00 */
[----:B------:R1:W3:Y:S01]  /*18860*/  LDG.E.CONSTANT R14, desc[UR42][R2.64] ;  /* 0x0000002a020e7981 */ /* 0x0002e2000c1e9900 */
[----:B------:R-:W-:-:S04]  /*18870*/  LOP3.LUT P0, R4, R4, 0x3, RZ, 0xc0, !PT ;  /* 0x0000000304047812 */ /* 0x000fc8000780c0ff */
[----:B------:R-:W-:-:S04]  /*18880*/  ISETP.EQ.OR P0, PT, R4, 0x3, !P0 ;  /* 0x000000030400780c */ /* 0x000fc80004702670 */
[----:B------:R-:W-:Y:S02]  /*18890*/  SEL R51, R94, R95, P0 ;  /* 0x0000005f5e337207 */ /* 0x000fe40000000000 */
[----:B------:R-:W-:Y:S02]  /*188a0*/  SEL R95, R95, R94, P0 ;  /* 0x0000005e5f5f7207 */ /* 0x000fe40000000000 */
[----:B------:R-:W4:Y:S01]  /*188b0*/  LDL.LU R94, [R1+0x64] ;  /* 0x00006400015e7983 */ /* 0x000f220000300800 */
[----:B------:R-:W-:Y:S02]  /*188c0*/  SEL R25, R0, R15, P0 ;  /* 0x0000000f00197207 */ /* 0x000fe40000000000 */
[----:B-1----:R-:W-:Y:S02]  /*188d0*/  MOV R2, R16 ;  /* 0x0000001000027202 */ /* 0x002fe40000000f00 */
[----:B0-----:R-:W-:Y:S01]  /*188e0*/  MOV R3, R5 ;  /* 0x0000000500037202 */ /* 0x001fe20000000f00 */
[----:B------:R-:W4:Y:S01]  /*188f0*/  LDL R89, [R1+0x70] ;  /* 0x0000700001597983 */ /* 0x000f220000100800 */
[----:B------:R-:W-:-:S02]  /*18900*/  SEL R15, R15, R0, P0 ;  /* 0x000000000f0f7207 */ /* 0x000fc40000000000 */
[----:B------:R-:W-:Y:S02]  /*18910*/  SEL R49, R90, R91, P0 ;  /* 0x0000005b5a317207 */ /* 0x000fe40000000000 */
[----:B------:R-:W-:Y:S02]  /*18920*/  SEL R27, R92, R93, P0 ;  /* 0x0000005d5c1b7207 */ /* 0x000fe40000000000 */
        /* <DEDUP_REMOVED lines=43> */
[----:B------:R-:W-:Y:S01]  /*18be0*/  SEL R126, R127, R126, P0 ;  /* 0x0000007e7f7e7207 */ /* 0x000fe20000000000 */
[----:B--2---:R-:W-:-:S03]  /*18bf0*/  IMAD.WIDE R10, R6, 0x2, R2 ;  /* 0x00000002060a7825 */ /* 0x004fc600078e0202 */
[----:B------:R-:W-:-:S04]  /*18c00*/  IADD3 R73, P5, R10, 0x20, RZ ;  /* 0x000000200a497810 */ /* 0x000fc80007fbe0ff */
[----:B------:R-:W-:Y:S02]  /*18c10*/  LOP3.LUT R0, R73, 0x180, RZ, 0xc0, !PT ;  /* 0x0000018049007812 */ /* 0x000fe400078ec0ff */
[----:B------:R-:W-:Y:S02]  /*18c20*/  IADD3 R77, P3, R10, 0x3020, RZ ;  /* 0x000030200a4d7810 */ /* 0x000fe40007f7e0ff */
[----:B------:R-:W-:Y:S02]  /*18c30*/  SHF.R.U64 R0, R0, 0x3, RZ ;  /* 0x0000000300007819 */ /* 0x000fe400000012ff */
[C---:B------:R-:W-:Y:S02]  /*18c40*/  IADD3 R75, P4, R10.reuse, 0x3000, RZ ;  /* 0x000030000a4b7810 */ /* 0x040fe40007f9e0ff */
[C---:B------:R-:W-:Y:S02]  /*18c50*/  IADD3 R79, P2, R10.reuse, 0x6000, RZ ;  /* 0x000060000a4f7810 */ /* 0x040fe40007f5e0ff */
[----:B------:R-:W-:-:S02]  /*18c60*/  IADD3 R81, P1, R10, 0x6020, RZ ;  /* 0x000060200a517810 */ /* 0x000fc40007f3e0ff */
[----:B------:R-:W-:Y:S02]  /*18c70*/  LOP3.LUT R5, R10, 0x180, RZ, 0xc0, !PT ;  /* 0x000001800a057812 */ /* 0x000fe400078ec0ff */
[----:B------:R-:W-:Y:S02]  /*18c80*/  LOP3.LUT R12, R0, R73, RZ, 0x3c, !PT ;  /* 0x00000049000c7212 */ /* 0x000fe400078e3cff */
[----:B------:R-:W-:Y:S02]  /*18c90*/  LOP3.LUT R4, R77, 0x180, RZ, 0xc0, !PT ;  /* 0x000001804d047812 */ /* 0x000fe400078ec0ff */
[----:B------:R-:W-:Y:S02]  /*18ca0*/  LOP3.LUT R0, R75, 0x180, RZ, 0xc0, !PT ;  /* 0x000001804b007812 */ /* 0x000fe400078ec0ff */
[----:B------:R-:W-:Y:S02]  /*18cb0*/  LOP3.LUT R6, R79, 0x180, RZ, 0xc0, !PT ;  /* 0x000001804f067812 */ /* 0x000fe400078ec0ff */
[----:B-----5:R-:W-:-:S02]  /*18cc0*/  LOP3.LUT R24, R81, 0x180, RZ, 0xc0, !PT ;  /* 0x0000018051187812 */ /* 0x020fc400078ec0ff */
[----:B------:R-:W-:Y:S02]  /*18cd0*/  SHF.R.U64 R5, R5, 0x3, RZ ;  /* 0x0000000305057819 */ /* 0x000fe400000012ff */
[----:B------:R-:W-:Y:S02]  /*18ce0*/  SHF.R.U64 R4, R4, 0x3, RZ ;  /* 0x0000000304047819 */ /* 0x000fe400000012ff */
[----:B------:R-:W-:Y:S02]  /*18cf0*/  SHF.R.U64 R0, R0, 0x3, RZ ;  /* 0x0000000300007819 */ /* 0x000fe400000012ff */
[----:B------:R-:W-:Y:S02]  /*18d00*/  SHF.R.U64 R6, R6, 0x3, RZ ;  /* 0x0000000306067819 */ /* 0x000fe400000012ff */
[----:B------:R-:W-:Y:S01]  /*18d10*/  SHF.R.U64 R24, R24, 0x3, RZ ;  /* 0x0000000318187819 */ /* 0x000fe200000012ff */
[--C-:B------:R-:W-:Y:S01]  /*18d20*/  IMAD.X R9, RZ, RZ, R11.reuse, P4 ;  /* 0x000000ffff097224 */ /* 0x100fe200020e060b */
[----:B------:R-:W-:Y:S01]  /*18d30*/  LOP3.LUT R10, R5, R10, RZ, 0x3c, !PT ;  /* 0x0000000a050a7212 */ /* 0x000fe200078e3cff */
[--C-:B------:R-:W-:Y:S01]  /*18d40*/  IMAD.X R83, RZ, RZ, R11.reuse, P3 ;  /* 0x000000ffff537224 */ /* 0x100fe200018e060b */
[----:B------:R-:W-:Y:S01]  /*18d50*/  LOP3.LUT R82, R4, R77, RZ, 0x3c, !PT ;  /* 0x0000004d04527212 */ /* 0x000fe200078e3cff */
[--C-:B------:R-:W-:Y:S01]  /*18d60*/  IMAD.X R7, RZ, RZ, R11.reuse, P2 ;  /* 0x000000ffff077224 */ /* 0x100fe200010e060b */
[----:B---3--:R-:W-:Y:S01]  /*18d70*/  LOP3.LUT R73, R14, 0x2, RZ, 0x3c, !PT ;  /* 0x000000020e497812 */ /* 0x008fe200078e3cff */
[----:B------:R-:W-:Y:S01]  /*18d80*/  IMAD.X R5, RZ, RZ, R11, P1 ;  /* 0x000000ffff057224 */ /* 0x000fe200008e060b */
[----:B------:R-:W-:-:S02]  /*18d90*/  LOP3.LUT R8, R0, R75, RZ, 0x3c, !PT ;  /* 0x0000004b00087212 */ /* 0x000fc400078e3cff */
[----:B------:R-:W-:Y:S02]  /*18da0*/  LOP3.LUT R6, R6, R79, RZ, 0x3c, !PT ;  /* 0x0000004f06067212 */ /* 0x000fe400078e3cff */
[----:B------:R-:W-:Y:S01]  /*18db0*/  LOP3.LUT R4, R24, R81, RZ, 0x3c, !PT ;  /* 0x0000005118047212 */ /* 0x000fe200078e3cff */
[----:B------:R-:W-:Y:S01]  /*18dc0*/  IMAD.X R13, RZ, RZ, R11, P5 ;  /* 0x000000ffff0d7224 */ /* 0x000fe200028e060b */
[----:B------:R-:W-:Y:S01]  /*18dd0*/  MOV R0, R10 ;  /* 0x0000000a00007202 */ /* 0x000fe20000000f00 */
[----:B------:R-:W-:Y:S01]  /*18de0*/  SHFL.IDX PT, R25, R25, R14, 0x1c1f ;  /* 0x001c1f0e19197589 */ /* 0x000fe200000e0000 */
[----:B------:R-:W-:Y:S01]  /*18df0*/  MOV R86, R8 ;  /* 0x0000000800567202 */ /* 0x000fe20000000f00 */
[----:B------:R-:W4:Y:S01]  /*18e00*/  LDC.64 R80, c[0x0][0xc00] ;  /* 0x00030000ff507b82 */ /* 0x000f220000000a00 */
[----:B------:R-:W-:Y:S01]  /*18e10*/  MOV R82, R82 ;  /* 0x0000005200527202 */ /* 0x000fe20000000f00 */
[----:B------:R-:W0:Y:S01]  /*18e20*/  SHFL.IDX PT, R38, R15, R73, 0x1c1f ;  /* 0x001c1f490f267589 */ /* 0x000e2200000e0000 */
[----:B------:R-:W-:-:S02]  /*18e30*/  MOV R83, R6 ;  /* 0x0000000600537202 */ /* 0x000fc40000000f00 */
[----:B------:R-:W-:Y:S01]  /*18e40*/  MOV R84, R4 ;  /* 0x0000000400547202 */ /* 0x000fe20000000f00 */
[----:B------:R-:W-:Y:S01]  /*18e50*/  SHFL.IDX PT, R27, R27, R14, 0x1c1f ;  /* 0x001c1f0e1b1b7589 */ /* 0x000fe200000e0000 */
[----:B------:R-:W-:-:S03]  /*18e60*/  MOV R85, R12 ;  /* 0x0000000c00557202 */ /* 0x000fc60000000f00 */
        /* <DEDUP_REMOVED lines=8> */
[----:B------:R-:W3:Y:S04]  /*18ef0*/  SHFL.IDX PT, R28, R95, R73, 0x1c1f ;  /* 0x001c1f495f1c7589 */ /* 0x000ee800000e0000 */
[----:B------:R-:W-:Y:S04]  /*18f00*/  SHFL.IDX PT, R29, R29, R14, 0x1c1f ;  /* 0x001c1f0e1d1d7589 */ /* 0x000fe800000e0000 */
[----:B------:R-:W-:Y:S04]  /*18f10*/  SHFL.IDX PT, R31, R31, R14, 0x1c1f ;  /* 0x001c1f0e1f1f7589 */ /* 0x000fe800000e0000 */
[----:B------:R-:W-:Y:S04]  /*18f20*/  SHFL.IDX PT, R54, R33, R14, 0x1c1f ;  /* 0x001c1f0e21367589 */ /* 0x000fe800000e0000 */
[----:B------:R1:W-:Y:S04]  /*18f30*/  SHFL.IDX PT, R62, R37, R14, 0x1c1f ;  /* 0x001c1f0e253e7589 */ /* 0x0003e800000e0000 */
[----:B------:R4:W-:Y:S04]  /*18f40*/  SHFL.IDX PT, R6, R39, R14, 0x1c1f ;  /* 0x001c1f0e27067589 */ /* 0x0009e800000e0000 */
[----:B------:R3:W-:Y:S04]  /*18f50*/  SHFL.IDX PT, R70, R41, R14, 0x1c1f ;  /* 0x001c1f0e29467589 */ /* 0x0007e800000e0000 */
[----:B------:R3:W-:Y:S04]  /*18f60*/  SHFL.IDX PT, R5, R43, R14, 0x1c1f ;  /* 0x001c1f0e2b057589 */ /* 0x0007e800000e0000 */
        /* <DEDUP_REMOVED lines=12> */
[----:B------:R-:W-:Y:S04]  /*19030*/  SHFL.IDX PT, R71, R120, R73, 0x1c1f ;  /* 0x001c1f4978477589 */ /* 0x000fe800000e0000 */
[----:B------:R-:W-:Y:S04]  /*19040*/  SHFL.IDX PT, R79, R128, R73, 0x1c1f ;  /* 0x001c1f49804f7589 */ /* 0x000fe800000e0000 */
[----:B------:R-:W3:Y:S04]  /*19050*/  SHFL.IDX PT, R106, R106, R73, 0x1c1f ;  /* 0x001c1f496a6a7589 */ /* 0x000ee800000e0000 */
[----:B------:R-:W-:Y:S04]  /*19060*/  SHFL.IDX PT, R26, R101, R73, 0x1c1f ;  /* 0x001c1f49651a7589 */ /* 0x000fe800000e0000 */
[----:B------:R-:W3:Y:S04]  /*19070*/  SHFL.IDX PT, R96, R96, R73, 0x1c1f ;  /* 0x001c1f4960607589 */ /* 0x000ee800000e0000 */
[----:B------:R-:W3:Y:S04]  /*19080*/  SHFL.IDX PT, R98, R98, R73, 0x1c1f ;  /* 0x001c1f4962627589 */ /* 0x000ee800000e0000 */
[----:B------:R-:W3:Y:S04]  /*19090*/  SHFL.IDX PT, R14, R103, R73, 0x1c1f ;  /* 0x001c1f49670e7589 */ /* 0x000ee800000e0000 */
[----:B------:R-:W3:Y:S04]  /*190a0*/  SHFL.IDX PT, R30, R111, R73, 0x1c1f ;  /* 0x001c1f496f1e7589 */ /* 0x000ee800000e0000 */
[----:B------:R-:W3:Y:S04]  /*190b0*/  SHFL.IDX PT, R67, R114, R73, 0x1c1f ;  /* 0x001c1f4972437589 */ /* 0x000ee800000e0000 */
[----:B------:R-:W3:Y:S04]  /*190c0*/  SHFL.IDX PT, R12, R109, R73, 0x1c1f ;  /* 0x001c1f496d0c7589 */ /* 0x000ee800000e0000 */
[----:B------:R-:W3:Y:S04]  /*190d0*/  SHFL.IDX PT, R117, R117, R73, 0x1c1f ;  /* 0x001c1f4975757589 */ /* 0x000ee800000e0000 */
[----:B------:R-:W3:Y:S04]  /*190e0*/  SHFL.IDX PT, R124, R124, R73, 0x1c1f ;  /* 0x001c1f497c7c7589 */ /* 0x000ee800000e0000 */
[----:B------:R-:W-:Y:S04]  /*190f0*/  SHFL.IDX PT, R11, R132, R73, 0x1c1f ;  /* 0x001c1f49840b7589 */ /* 0x000fe800000e0000 */
[----:B------:R-:W3:Y:S04]  /*19100*/  SHFL.IDX PT, R75, R122, R73, 0x1c1f ;  /* 0x001c1f497a4b7589 */ /* 0x000ee800000e0000 */
[----:B------:R-:W3:Y:S04]  /*19110*/  SHFL.IDX PT, R130, R130, R73, 0x1c1f ;  /* 0x001c1f4982827589 */ /* 0x000ee800000e0000 */
[----:B------:R-:W3:Y:S04]  /*19120*/  SHFL.IDX PT, R15, R118, R73, 0x1c1f ;  /* 0x001c1f49760f7589 */ /* 0x000ee800000e0000 */
[----:B------:R-:W3:Y:S01]  /*19130*/  SHFL.IDX PT, R13, R126, R73, 0x1c1f ;  /* 0x001c1f497e0d7589 */ /* 0x000ee200000e0000 */
[----:B0-----:R-:W-:-:S02]  /*19140*/  SEL R36, R25, R38, P0 ;  /* 0x0000002619247207 */ /* 0x001fc40000000000 */
[----:B------:R-:W-:Y:S02]  /*19150*/  SEL R38, R38, R25, P0 ;  /* 0x0000001926267207 */ /* 0x000fe40000000000 */
[----:B-1----:R-:W-:Y:S02]  /*19160*/  SEL R37, R27, R24, P0 ;  /* 0x000000181b257207 */ /* 0x002fe40000000000 */
[----:B----4-:R-:W-:Y:S02]  /*19170*/  SEL R39, R24, R27, P0 ;  /* 0x0000001b18277207 */ /* 0x010fe40000000000 */
[----:B--2---:R-:W-:Y:S02]  /*19180*/  SEL R40, R49, R90, P0 ;  /* 0x0000005a31287207 */ /* 0x004fe40000000000 */
        /* <DEDUP_REMOVED lines=55> */
[----:B------:R0:W-:Y:S01]  /*19500*/  STSM.16.M88.4 [R0], R4 ;  /* 0x0000000400007844 */ /* 0x0001e20000000200 */
[----:B------:R-:W-:-:S02]  /*19510*/  F2FP.BF16.F32.PACK_AB R24, R61, R60 ;  /* 0x0000003c3d18723e */ /* 0x000fc400000010ff */
[----:B------:R-:W-:Y:S02]  /*19520*/  F2FP.BF16.F32.PACK_AB R25, R65, R64 ;  /* 0x000000404119723e */ /* 0x000fe400000010ff */
[----:B------:R-:W-:Y:S02]  /*19530*/  F2FP.BF16.F32.PACK_AB R26, R63, R62 ;  /* 0x0000003e3f1a723e */ /* 0x000fe400000010ff */
[----:B------:R-:W-:Y:S02]  /*19540*/  F2FP.BF16.F32.PACK_AB R27, R67, R66 ;  /* 0x00000042431b723e */ /* 0x000fe400000010ff */
[----:B------:R-:W-:Y:S02]  /*19550*/  F2FP.BF16.F32.PACK_AB R28, R69, R68 ;  /* 0x00000044451c723e */ /* 0x000fe400000010ff */
[----:B------:R-:W-:Y:S02]  /*19560*/  F2FP.BF16.F32.PACK_AB R29, R73, R72 ;  /* 0x00000048491d723e */ /* 0x000fe400000010ff */
[----:B------:R-:W-:-:S02]  /*19570*/  F2FP.BF16.F32.PACK_AB R30, R71, R70 ;  /* 0x00000046471e723e */ /* 0x000fc400000010ff */
[----:B------:R-:W-:Y:S01]  /*19580*/  F2FP.BF16.F32.PACK_AB R31, R75, R74 ;  /* 0x0000004a4b1f723e */ /* 0x000fe200000010ff */
[----:B------:R1:W-:Y:S01]  /*19590*/  STSM.16.M88.4 [R85], R8 ;  /* 0x0000000855007844 */ /* 0x0003e20000000200 */
[----:B0-----:R-:W-:Y:S02]  /*195a0*/  F2FP.BF16.F32.PACK_AB R4, R77, R76 ;  /* 0x0000004c4d04723e */ /* 0x001fe400000010ff */
[----:B------:R-:W-:Y:S02]  /*195b0*/  F2FP.BF16.F32.PACK_AB R5, R33, R32 ;  /* 0x000000202105723e */ /* 0x000fe400000010ff */
[----:B------:R-:W-:Y:S02]  /*195c0*/  F2FP.BF16.F32.PACK_AB R6, R79, R78 ;  /* 0x0000004e4f06723e */ /* 0x000fe400000010ff */
[----:B------:R-:W-:Y:S01]  /*195d0*/  F2FP.BF16.F32.PACK_AB R7, R35, R34 ;  /* 0x000000222307723e */ /* 0x000fe200000010ff */
[----:B------:R-:W-:Y:S04]  /*195e0*/  STSM.16.M88.4 [R86], R12 ;  /* 0x0000000c56007844 */ /* 0x000fe80000000200 */
[----:B------:R0:W-:Y:S04]  /*195f0*/  STSM.16.M88.4 [R82], R24 ;  /* 0x0000001852007844 */ /* 0x0001e80000000200 */
[----:B------:R-:W-:Y:S04]  /*19600*/  STSM.16.M88.4 [R83], R28 ;  /* 0x0000001c53007844 */ /* 0x000fe80000000200 */
[----:B------:R2:W-:Y:S01]  /*19610*/  STSM.16.M88.4 [R84], R4 ;  /* 0x0000000454007844 */ /* 0x0005e20000000200 */
[----:B------:R-:W-:Y:S01]  /*19620*/  ISETP.NE.U32.AND P0, PT, RZ, UR4, PT ;  /* 0x00000004ff007c0c */ /* 0x000fe2000bf05070 */
[----:B------:R-:W-:-:S02]  /*19630*/  IMAD.MOV.U32 R0, RZ, RZ, RZ ;  /* 0x000000ffff007224 */ /* 0x000fc400078e00ff */
[----:B-1----:R-:W-:Y:S01]  /*19640*/  IMAD.WIDE R8, R94, 0x4, R80 ;  /* 0x000000045e087825 */ /* 0x002fe200078e0250 */
[----:B------:R-:W-:Y:S01]  /*19650*/  ISETP.NE.AND.EX P0, PT, RZ, UR5, PT, P0 ;  /* 0x00000005ff007c0c */ /* 0x000fe2000bf05300 */
[----:B------:R-:W-:Y:S01]  /*19660*/  BAR.SYNC.DEFER_BLOCKING 0x1, 0x180 ;  /* 0x0046000000007b1d */ /* 0x000fe20000010000 */
[----:B------:R-:W-:Y:S01]  /*19670*/  ISETP.NE.U32.AND P1, PT, RZ, UR6, PT ;  /* 0x00000006ff007c0c */ /* 0x000fe2000bf25070 */
[----:B0-----:R-:W-:Y:S01]  /*19680*/  IMAD.MOV.U32 R24, RZ, RZ, 0x9b8 ;  /* 0x000009b8ff187424 */ /* 0x001fe200078e00ff */
[----:B------:R-:W-:-:S05]  /*19690*/  ISETP.GT.AND P3, PT, R88, 0x1, PT ;  /* 0x000000015800780c */ /* 0x000fca0003f64270 */
[----:B------:R-:W0:Y:S01]  /*196a0*/  LDC R80, c[0x0][0xbe8] ;  /* 0x0002fa00ff507b82 */ /* 0x000e220000000800 */
[----:B------:R-:W-:-:S07]  /*196b0*/  ISETP.NE.U32.AND P2, PT, RZ, UR4, PT ;  /* 0x00000004ff007c0c */ /* 0x000fce000bf45070 */
[----:B------:R-:W1:Y:S01]  /*196c0*/  LDC.64 R14, c[0x0][0xba8] ;  /* 0x0002ea00ff0e7b82 */ /* 0x000e620000000a00 */
[----:B------:R-:W3:Y:S01]  /*196d0*/  @P0 LDG.E R0, desc[UR42][R8.64] ;  /* 0x0000002a08000981 */ /* 0x000ee2000c1e1900 */
[----:B------:R-:W-:Y:S02]  /*196e0*/  ISETP.NE.AND.EX P1, PT, RZ, UR7, PT, P1 ;  /* 0x00000007ff007c0c */ /* 0x000fe4000bf25310 */
[----:B------:R-:W-:-:S04]  /*196f0*/  SEL R24, R24, 0x978, P3 ;  /* 0x0000097818187807 */ /* 0x000fc80001800000 */
[----:B--2---:R-:W2:Y:S08]  /*19700*/  LDC.64 R6, c[0x0][R24+0x220] ;  /* 0x0000880018067b82 */ /* 0x004eb00000000a00 */
[----:B------:R-:W4:Y:S08]  /*19710*/  @P1 LDC.64 R4, c[0x0][0xc08] ;  /* 0x00030200ff041b82 */ /* 0x000f300000000a00 */
[----:B------:R-:W1:Y:S01]  /*19720*/  LDC.64 R10, c[0x0][R24+0x218] ;  /* 0x00008600180a7b82 */ /* 0x000e620000000a00 */
[----:B------:R-:W-:Y:S01]  /*19730*/  ULDC UR6, c[0x0][0xa88] ;  /* 0x0002a20000067ab9 */ /* 0x000fe20000000800 */
[----:B0-----:R-:W-:-:S06]  /*19740*/  ISETP.NE.AND P4, PT, R80, 0x1, PT ;  /* 0x000000015000780c */ /* 0x001fcc0003f85270 */
[----:B------:R-:W0:Y:S01]  /*19750*/  LDC.64 R12, c[0x0][R24+0x228] ;  /* 0x00008a00180c7b82 */ /* 0x000e220000000a00 */
[----:B------:R-:W-:Y:S02]  /*19760*/  IMAD.U32 R85, RZ, RZ, UR6 ;  /* 0x00000006ff557e24 */ /* 0x000fe4000f8e00ff */
[----:B----4-:R-:W-:-:S05]  /*19770*/  @P1 IMAD.WIDE R4, R94, 0x4, R4 ;  /* 0x000000045e041825 */ /* 0x010fca00078e0204 */
[----:B------:R-:W4:Y:S01]  /*19780*/  @P4 LDC R26, c[0x0][0xbec] ;  /* 0x0002fb00ff1a4b82 */ /* 0x000f220000000800 */
[----:B------:R2:W5:Y:S01]  /*19790*/  @P1 LDG.E R85, desc[UR42][R4.64] ;  /* 0x0000002a04551981 */ /* 0x000562000c1e1900 */
[----:B------:R-:W-:-:S06]  /*197a0*/  ISETP.NE.AND.EX P2, PT, RZ, UR5, PT, P2 ;  /* 0x00000005ff007c0c */ /* 0x000fcc000bf45320 */
[----:B------:R-:W4:Y:S08]  /*197b0*/  @P4 LDC R87, c[0x0][0xbf0] ;  /* 0x0002fc00ff574b82 */ /* 0x000f300000000800 */
[----:B--2---:R2:W2:Y:S01]  /*197c0*/  LDC.64 R4, c[0x0][R24+0x210] ;  /* 0x0000840018047b82 */ /* 0x0044a20000000a00 */
[----:B------:R-:W-:Y:S02]  /*197d0*/  SHF.R.S32.HI R25, RZ, 0x1f, R94 ;  /* 0x0000001fff197819 */ /* 0x000fe4000001145e */
[----:B------:R-:W-:-:S02]  /*197e0*/  SEL R81, R94, RZ, !P2 ;  /* 0x000000ff5e517207 */ /* 0x000fc40005000000 */
[----:B------:R-:W-:-:S03]  /*197f0*/  SEL R25, R25, RZ, !P2 ;  /* 0x000000ff19197207 */ /* 0x000fc60005000000 */
[----:B------:R-:W-:Y:S01]  /*19800*/  IMAD R7, R7, R81, RZ ;  /* 0x0000005107077224 */ /* 0x000fe200078e02ff */
[----:B------:R-:W-:Y:S01]  /*19810*/  SEL R27, R89, RZ, P3 ;  /* 0x000000ff591b7207 */ /* 0x000fe20001800000 */
[----:B-1----:R-:W1:Y:S02]  /*19820*/  @!P3 LDC R14, c[0x0][0xb50] ;  /* 0x0002d400ff0ebb82 */ /* 0x002e640000000800 */
[C---:B------:R-:W-:Y:S02]  /*19830*/  IMAD R31, R6.reuse, R25, R7 ;  /* 0x00000019061f7224 */ /* 0x040fe400078e0207 */
[----:B------:R-:W-:-:S04]  /*19840*/  IMAD.WIDE.U32 R6, R6, R81, RZ ;  /* 0x0000005106067225 */ /* 0x000fc800078e00ff */
[-C--:B------:R-:W-:Y:S01]  /*19850*/  IMAD R29, R11, R154.reuse, RZ ;  /* 0x0000009a0b1d7224 */ /* 0x080fe200078e02ff */
[----:B------:R-:W1:Y:S01]  /*19860*/  @!P3 LDC R15, c[0x0][0xb54] ;  /* 0x0002d500ff0fbb82 */ /* 0x000e620000000800 */
[----:B------:R-:W-:-:S04]  /*19870*/  IMAD.WIDE.U32 R10, R10, R154, RZ ;  /* 0x0000009a0a0a7225 */ /* 0x000fc800078e00ff */
[----:B------:R-:W-:Y:S02]  /*19880*/  IMAD.IADD R25, R92, 0x1, R91 ;  /* 0x000000015c197824 */ /* 0x000fe400078e025b */
[----:B------:R-:W-:Y:S02]  /*19890*/  IMAD.IADD R28, R11, 0x1, R29 ;  /* 0x000000010b1c7824 */ /* 0x000fe400078e021d */
[----:B------:R-:W-:Y:S02]  /*198a0*/  IMAD.IADD R11, R7, 0x1, R31 ;  /* 0x00000001070b7824 */ /* 0x000fe400078e021f */
[----:B------:R-:W-:Y:S02]  /*198b0*/  IMAD.MOV.U32 R7, RZ, RZ, R25 ;  /* 0x000000ffff077224 */ /* 0x000fe400078e0019 */
[-C--:B0-----:R-:W-:Y:S02]  /*198c0*/  IMAD R29, R13, R27.reuse, RZ ;  /* 0x0000001b0d1d7224 */ /* 0x081fe400078e02ff */
[----:B------:R-:W-:-:S04]  /*198d0*/  IMAD.WIDE.U32 R12, R12, R27, RZ ;  /* 0x0000001b0c0c7225 */ /* 0x000fc800078e00ff */
[----:B------:R-:W-:Y:S01]  /*198e0*/  IMAD.IADD R29, R13, 0x1, R29 ;  /* 0x000000010d1d7824 */ /* 0x000fe200078e021d */
[--C-:B---3--:R-:W-:Y:S01]  /*198f0*/  IADD3 R10, P2, P5, R6, R10, R0.reuse ;  /* 0x0000000a060a7210 */ /* 0x108fe20007d5e000 */
[----:B----4-:R-:W-:Y:S01]  /*19900*/  @P4 IMAD.HI.U32 R6, R25, R26, RZ ;  /* 0x0000001a19064227 */ /* 0x010fe200078e00ff */
        /* <DEDUP_REMOVED lines=12> */
[----:B-1----:R-:W-:-:S03]  /*199d0*/  LEA R14, P2, R12, R14, 0x2 ;  /* 0x0000000e0c0e7211 */ /* 0x002fc600078410ff */
[----:B------:R-:W-:-:S05]  /*199e0*/  IMAD.IADD R4, R13, 0x1, R5 ;  /* 0x000000010d047824 */ /* 0x000fca00078e0205 */
[----:B------:R-:W-:Y:S01]  /*199f0*/  LEA.HI.X R15, R12, R15, R4, 0x2, P2 ;  /* 0x0000000f0c0f7211 */ /* 0x000fe200010f1404 */
[----:B------:R-:W-:Y:S06]  /*19a00*/  @P1 BRA `(.L_x_1442) ;  /* 0x0000000000101947 */ /* 0x000fec0003800000 */
[----:B------:R-:W-:Y:S05]  /*19a10*/  @!P0 BRA `(.L_x_1442) ;  /* 0x00000000000c8947 */ /* 0x000fea0003800000 */
[----:B------:R-:W2:Y:S04]  /*19a20*/  LDG.E R4, desc[UR42][R8.64] ;  /* 0x0000002a08047981 */ /* 0x000ea8000c1e1900 */
[----:B-----5:R-:W2:Y:S02]  /*19a30*/  LDG.E R85, desc[UR42][R8.64+0x4] ;  /* 0x0000042a08557981 */ /* 0x020ea4000c1e1900 */
[----:B--2---:R-:W-:-:S07]  /*19a40*/  IMAD.IADD R85, R85, 0x1, -R4 ;  /* 0x0000000155557824 */ /* 0x004fce00078e0a04 */
.L_x_1442:
        /* <DEDUP_REMOVED lines=13> */
[----:B--2---:R-:W-:-:S04]  /*19b20*/  IMAD.IADD R11, R9, 0x1, R91 ;  /* 0x00000001090b7824 */ /* 0x004fc800078e025b */
[C---:B------:R-:W-:Y:S01]  /*19b30*/  VIADD R9, R11.reuse, 0x8 ;  /* 0x000000080b097836 */ /* 0x040fe20000000000 */
[----:B------:R-:W-:-:S04]  /*19b40*/  ISETP.GE.OR P1, PT, R11, R82, P0 ;  /* 0x000000520b00720c */ /* 0x000fc80000726670 */
[----:B------:R-:W-:-:S09]  /*19b50*/  ISETP.GE.OR P0, PT, R9, R82, P0 ;  /* 0x000000520900720c */ /* 0x000fd20000706670 */
[----:B0-----:R0:W-:Y:S04]  /*19b60*/  @!P1 ST.E desc[UR42][R4.64], R20 ;  /* 0x0000001404009985 */ /* 0x0011e8000c10192a */
[----:B------:R0:W-:Y:S01]  /*19b70*/  @!P0 ST.E desc[UR42][R6.64], R21 ;  /* 0x0000001506008985 */ /* 0x0001e2000c10192a */
[----:B------:R-:W-:Y:S05]  /*19b80*/  @P3 BRA `(.L_x_1443) ;  /* 0x00000008001c3947 */ /* 0x000fea0003800000 */
[----:B------:R-:W2:Y:S01]  /*19b90*/  LDL R84, [R1+0x4c] ;  /* 0x00004c0001547983 */ /* 0x000ea20000100800 */
[----:B0-----:R-:W0:Y:S01]  /*19ba0*/  @P4 LDC R21, c[0x0][0xbec] ;  /* 0x0002fb00ff154b82 */ /* 0x001e220000000800 */
[----:B------:R-:W-:Y:S02]  /*19bb0*/  ULDC.64 UR4, c[0x0][0xaa0] ;  /* 0x0002a80000047ab9 */ /* 0x000fe40000000a00 */
[----:B------:R-:W5:Y:S04]  /*19bc0*/  LDL R46, [R1+0x8c] ;  /* 0x00008c00012e7983 */ /* 0x000f680000100800 */
[----:B------:R-:W5:Y:S01]  /*19bd0*/  LDL R45, [R1+0x6c] ;  /* 0x00006c00012d7983 */ /* 0x000f620000100800 */
[----:B------:R-:W1:Y:S03]  /*19be0*/  @P4 LDC R37, c[0x0][0xbf0] ;  /* 0x0002fc00ff254b82 */ /* 0x000e660000000800 */
[----:B------:R-:W5:Y:S04]  /*19bf0*/  LDL R44, [R1+0x88] ;  /* 0x00008800012c7983 */ /* 0x000f680000100800 */
[----:B------:R-:W5:Y:S01]  /*19c00*/  LDL R42, [R1+0x74] ;  /* 0x00007400012a7983 */ /* 0x000f620000100800 */
[----:B------:R-:W3:Y:S02]  /*19c10*/  S2R R8, SR_TID.X ;  /* 0x0000000000087919 */ /* 0x000ee40000002100 */
[----:B---3--:R-:W-:-:S05]  /*19c20*/  VIADD R87, R8, 0xffffff80 ;  /* 0xffffff8008577836 */ /* 0x008fca0000000000 */
[----:B------:R-:W-:-:S04]  /*19c30*/  SHF.R.S32.HI R86, RZ, 0x1f, R87 ;  /* 0x0000001fff567819 */ /* 0x000fc80000011457 */
[----:B------:R-:W-:-:S04]  /*19c40*/  LEA.HI R86, R86, R87, RZ, 0x2 ;  /* 0x0000005756567211 */ /* 0x000fc800078f10ff */
[----:B------:R-:W-:Y:S02]  /*19c50*/  SHF.R.S32.HI R86, RZ, 0x2, R86 ;  /* 0x00000002ff567819 */ /* 0x000fe40000011456 */
[----:B------:R-:W-:-:S04]  /*19c60*/  SHF.R.S32.HI R20, RZ, 0x1f, R87 ;  /* 0x0000001fff147819 */ /* 0x000fc80000011457 */
[----:B------:R-:W-:Y:S01]  /*19c70*/  LEA.HI R20, R20, R87, RZ, 0x2 ;  /* 0x0000005714147211 */ /* 0x000fe200078f10ff */
[----:B------:R-:W-:-:S03]  /*19c80*/  IMAD R83, R83, UR4, RZ ;  /* 0x0000000453537c24 */ /* 0x000fc6000f8e02ff */
[----:B------:R-:W-:Y:S01]  /*19c90*/  LOP3.LUT R20, R20, 0xfffffffc, RZ, 0xc0, !PT ;  /* 0xfffffffc14147812 */ /* 0x000fe200078ec0ff */
[----:B------:R-:W-:-:S04]  /*19ca0*/  IMAD R83, R0, UR5, R83 ;  /* 0x0000000500537c24 */ /* 0x000fc8000f8e0253 */
[----:B------:R-:W-:Y:S02]  /*19cb0*/  IMAD.IADD R20, R87, 0x1, -R20 ;  /* 0x0000000157147824 */ /* 0x000fe400078e0a14 */
[C---:B------:R-:W-:Y:S01]  /*19cc0*/  IMAD.IADD R43, R86.reuse, 0x1, R91 ;  /* 0x00000001562b7824 */ /* 0x040fe200078e025b */
[----:B------:R-:W-:Y:S01]  /*19cd0*/  BSSY B1, `(.L_x_1444) ;  /* 0x000005f000017945 */ /* 0x000fe20003800000 */
[----:B--2---:R-:W-:-:S04]  /*19ce0*/  IMAD R5, R86, 0x20, R84 ;  /* 0x0000002056057824 */ /* 0x004fc800078e0254 */
[----:B------:R-:W-:-:S03]  /*19cf0*/  IMAD.WIDE R2, R5, 0x2, R2 ;  /* 0x0000000205027825 */ /* 0x000fc600078e0202 */
[C---:B------:R-:W-:Y:S02]  /*19d00*/  IADD3 R5, P5, R2.reuse, 0x7800, RZ ;  /* 0x0000780002057810 */ /* 0x040fe40007fbe0ff */
[C---:B------:R-:W-:Y:S02]  /*19d10*/  IADD3 R9, P0, R2.reuse, 0x1800, RZ ;  /* 0x0000180002097810 */ /* 0x040fe40007f1e0ff */
[C---:B------:R-:W-:Y:S02]  /*19d20*/  IADD3 R13, P1, R2.reuse, 0x3000, RZ ;  /* 0x00003000020d7810 */ /* 0x040fe40007f3e0ff */
        /* <DEDUP_REMOVED lines=25> */
[----:B------:R-:W5:Y:S04]  /*19ec0*/  LD.E.128 R8, desc[UR42][R8.64] ;  /* 0x0000002a08087980 */ /* 0x000f68000c101d00 */
[----:B------:R2:W5:Y:S04]  /*19ed0*/  LD.E.128 R4, desc[UR42][R2.64] ;  /* 0x0000002a02047980 */ /* 0x000568000c101d00 */
[----:B------:R-:W5:Y:S04]  /*19ee0*/  LD.E.128 R12, desc[UR42][R12.64] ;  /* 0x0000002a0c0c7980 */ /* 0x000f68000c101d00 */
[----:B------:R-:W5:Y:S01]  /*19ef0*/  LD.E.128 R24, desc[UR42][R24.64] ;  /* 0x0000002a18187980 */ /* 0x000f62000c101d00 */
[----:B--2---:R-:W-:Y:S01]  /*19f00*/  IMAD.WIDE.U32 R2, R0, UR4, RZ ;  /* 0x0000000400027c25 */ /* 0x004fe2000f8e00ff */
[----:B------:R-:W-:-:S02]  /*19f10*/  ULDC.64 UR4, c[0x0][0xae8] ;  /* 0x0002ba0000047ab9 */ /* 0x000fc40000000a00 */
[----:B------:R-:W5:Y:S01]  /*19f20*/  LD.E.128 R28, desc[UR42][R28.64] ;  /* 0x0000002a1c1c7980 */ /* 0x000f62000c101d00 */
[----:B------:R-:W-:Y:S02]  /*19f30*/  IMAD R0, R20, 0x60, R86 ;  /* 0x0000006014007824 */ /* 0x000fe400078e0256 */
[----:B------:R-:W-:Y:S01]  /*19f40*/  IMAD.IADD R3, R3, 0x1, R83 ;  /* 0x0000000103037824 */ /* 0x000fe200078e0253 */
[----:B------:R-:W5:Y:S01]  /*19f50*/  LD.E.128 R32, desc[UR42][R32.64] ;  /* 0x0000002a20207980 */ /* 0x000f62000c101d00 */
[----:B------:R-:W-:Y:S02]  /*19f60*/  IMAD.IADD R36, R91, 0x1, R0 ;  /* 0x000000015b247824 */ /* 0x000fe400078e0200 */
[----:B------:R-:W-:Y:S01]  /*19f70*/  IMAD.WIDE.U32 R2, R154, UR4, R2 ;  /* 0x000000049a027c25 */ /* 0x000fe2000f8e0002 */
[----:B------:R-:W-:Y:S01]  /*19f80*/  SHF.R.S32.HI R20, RZ, 0x1f, R81 ;  /* 0x0000001fff147819 */ /* 0x000fe20000011451 */
[----:B------:R-:W-:Y:S01]  /*19f90*/  @!PT LDS RZ, [RZ] ;  /* 0x00000000fffff984 */ /* 0x000fe20000000800 */
[----:B------:R-:W-:Y:S01]  /*19fa0*/  @!PT LDS RZ, [RZ] ;  /* 0x00000000fffff984 */ /* 0x000fe20000000800 */
[----:B------:R-:W-:Y:S01]  /*19fb0*/  @!PT LDS RZ, [RZ] ;  /* 0x00000000fffff984 */ /* 0x000fe20000000800 */
[----:B------:R-:W-:Y:S01]  /*19fc0*/  @!PT LDS RZ, [RZ] ;  /* 0x00000000fffff984 */ /* 0x000fe20000000800 */
[----:B------:R2:W-:Y:S06]  /*19fd0*/  MEMBAR.ALL.CTA ;  /* 0x0000000000007992 */ /* 0x0005ec0000008000 */
[----:B--2---:R-:W2:Y:S01]  /*19fe0*/  FENCE.VIEW.ASYNC.S ;  /* 0x00000000000073c6 */ /* 0x004ea20000000000 */
[----:B0-----:R-:W-:-:S04]  /*19ff0*/  @P4 IMAD.HI.U32 R0, R36, R21, RZ ;  /* 0x0000001524004227 */ /* 0x001fc800078e00ff */
[----:B------:R-:W-:Y:S01]  /*1a000*/  IMAD R3, R154, UR5, R3 ;  /* 0x000000059a037c24 */ /* 0x000fe2000f8e0203 */
[----:B------:R-:W-:Y:S01]  /*1a010*/  ULDC.64 UR4, c[0x0][0xaf0] ;  /* 0x0002bc0000047ab9 */ /* 0x000fe20000000a00 */
[----:B------:R-:W-:Y:S01]  /*1a020*/  IMAD.MOV.U32 R21, RZ, RZ, R36 ;  /* 0x000000ffff157224 */ /* 0x000fe200078e0024 */
[----:B-1----:R-:W-:Y:S01]  /*1a030*/  @P4 SHF.R.U32.HI R21, RZ, R37, R0 ;  /* 0x00000025ff154219 */ /* 0x002fe20000011600 */
[----:B------:R-:W-:Y:S02]  /*1a040*/  IMAD R20, R20, UR4, RZ ;  /* 0x0000000414147c24 */ /* 0x000fe4000f8e02ff */
[----:B------:R-:W-:Y:S01]  /*1a050*/  IMAD.WIDE.U32 R2, R81, UR4, R2 ;  /* 0x0000000451027c25 */ /* 0x000fe2000f8e0002 */
[----:B------:R-:W-:-:S03]  /*1a060*/  SHF.R.S32.HI R0, RZ, 0x1f, R21 ;  /* 0x0000001fff007819 */ /* 0x000fc60000011415 */
[----:B------:R-:W-:Y:S01]  /*1a070*/  IMAD R37, R81, UR5, R20 ;  /* 0x0000000551257c24 */ /* 0x000fe2000f8e0214 */
[----:B------:R-:W-:Y:S01]  /*1a080*/  ULDC.64 UR4, c[0x0][0xae0] ;  /* 0x0002b80000047ab9 */ /* 0x000fe20000000a00 */
[----:B------:R-:W-:Y:S02]  /*1a090*/  IMAD.MOV R39, RZ, RZ, -R21 ;  /* 0x000000ffff277224 */ /* 0x000fe400078e0a15 */
[----:B------:R-:W-:Y:S02]  /*1a0a0*/  IMAD.IADD R3, R3, 0x1, R37 ;  /* 0x0000000103037824 */ /* 0x000fe400078e0225 */
[----:B------:R-:W-:Y:S02]  /*1a0b0*/  IMAD R0, R0, UR4, RZ ;  /* 0x0000000400007c24 */ /* 0x000fe4000f8e02ff */
[----:B------:R-:W-:Y:S02]  /*1a0c0*/  IMAD R37, R80, R39, R36 ;  /* 0x0000002750257224 */ /* 0x000fe400078e0224 */
[----:B------:R-:W-:-:S02]  /*1a0d0*/  IMAD R39, R21, UR5, R0 ;  /* 0x0000000515277c24 */ /* 0x000fc4000f8e0200 */
[----:B------:R-:W-:Y:S01]  /*1a0e0*/  IMAD.WIDE.U32 R2, R21, UR4, R2 ;  /* 0x0000000415027c25 */ /* 0x000fe2000f8e0002 */
[----:B------:R-:W-:Y:S01]  /*1a0f0*/  SHF.R.S32.HI R0, RZ, 0x1f, R37 ;  /* 0x0000001fff007819 */ /* 0x000fe20000011425 */
[----:B------:R-:W-:Y:S02]  /*1a100*/  ULDC.64 UR4, c[0x0][0xad8] ;  /* 0x0002b60000047ab9 */ /* 0x000fe40000000a00 */
        /* <DEDUP_REMOVED lines=11> */
[----:B--2---:R0:W1:Y:S01]  /*1a1c0*/  SHFL.IDX PT, R20, R40, RZ, 0x1c1f ;  /* 0x001c1fff28147589 */ /* 0x00406200000e0000 */
[----:B------:R0:W-:Y:S03]  /*1a1d0*/  SYNCS.ARRIVE.TRANS64.RED.A1T0 RZ, [R0+URZ], RZ ;  /* 0x000000ff00ff79a7 */ /* 0x0001e6000810043f */
[----:B------:R0:W2:Y:S01]  /*1a1e0*/  SHFL.IDX PT, R21, R41, RZ, 0x1c1f ;  /* 0x001c1fff29157589 */ /* 0x0000a200000e0000 */
[----:B------:R-:W-:Y:S05]  /*1a1f0*/  @P0 BRA `(.L_x_1445) ;  /* 0x0000000000300947 */ /* 0x000fea0003800000 */
[----:B------:R-:W-:Y:S02]  /*1a200*/  ULDC UR4, c[0x0][0xac8] ;  /* 0x0002b20000047ab9 */ /* 0x000fe40000000800 */
[----:B-----5:R-:W-:Y:S02]  /*1a210*/  ISETP.GE.AND P1, PT, R45, UR4, PT ;  /* 0x000000042d007c0c */ /* 0x020fe4000bf26270 */
[----:B------:R-:W-:Y:S02]  /*1a220*/  ISETP.GE.AND P2, PT, R42, UR4, PT ;  /* 0x000000042a007c0c */ /* 0x000fe4000bf46270 */
[----:B------:R-:W-:-:S09]  /*1a230*/  ISETP.GE.AND P0, PT, R84, UR4, PT ;  /* 0x0000000454007c0c */ /* 0x000fd2000bf06270 */
[CC--:B-1----:R-:W-:Y:S02]  /*1a240*/  @!P1 LEA R36, P3, R45.reuse, R20.reuse, 0x1 ;  /* 0x000000142d249211 */ /* 0x0c2fe400078608ff */
[----:B------:R-:W-:Y:S02]  /*1a250*/  @!P2 LEA R38, P4, R42, R20, 0x1 ;  /* 0x000000142a26a211 */ /* 0x000fe400078808ff */
[----:B--2---:R-:W-:Y:S01]  /*1a260*/  @!P0 IMAD.WIDE R2, R84, 0x2, R20 ;  /* 0x0000000254028825 */ /* 0x004fe200078e0214 */
[-C--:B------:R-:W-:Y:S02]  /*1a270*/  @!P1 LEA.HI.X R37, R45, R21.reuse, R46, 0x1, P3 ;  /* 0x000000152d259211 */ /* 0x080fe400018f0c2e */
[----:B------:R-:W-:Y:S02]  /*1a280*/  @!P2 LEA.HI.X R39, R42, R21, R44, 0x1, P4 ;  /* 0x000000152a27a211 */ /* 0x000fe400020f0c2c */
[----:B------:R3:W-:Y:S04]  /*1a290*/  @!P0 ST.E.128 desc[UR42][R2.64], R4 ;  /* 0x0000000402008985 */ /* 0x0007e8000c101d2a */
[----:B------:R3:W-:Y:S04]  /*1a2a0*/  @!P1 ST.E.128 desc[UR42][R36.64], R12 ;  /* 0x0000000c24009985 */ /* 0x0007e8000c101d2a */
[----:B------:R3:W-:Y:S02]  /*1a2b0*/  @!P2 ST.E.128 desc[UR42][R38.64], R28 ;  /* 0x0000001c2600a985 */ /* 0x0007e4000c101d2a */
.L_x_1445:
[----:B------:R-:W-:Y:S05]  /*1a2c0*/  BSYNC B1 ;  /* 0x0000000000017941 */ /* 0x000fea0003800000 */
.L_x_1444:
        /* <DEDUP_REMOVED lines=19> */
.L_x_1443:
[----:B0-----:R-:W0:Y:S01]  /*1a400*/  @P4 LDC R4, c[0x0][0xbec] ;  /* 0x0002fb00ff044b82 */ /* 0x001e220000000800 */
[----:B------:R-:W-:Y:S01]  /*1a410*/  ULDC.64 UR4, c[0x0][0xb08] ;  /* 0x0002c20000047ab9 */ /* 0x000fe20000000a00 */
[----:B------:R-:W-:Y:S01]  /*1a420*/  IMAD.MOV.U32 R5, RZ, RZ, R25 ;  /* 0x000000ffff057224 */ /* 0x000fe200078e0019 */
[----:B------:R-:W-:Y:S01]  /*1a430*/  ULDC.64 UR6, c[0x0][0xb30] ;  /* 0x0002cc0000067ab9 */ /* 0x000fe20000000a00 */
[----:B------:R-:W-:Y:S01]  /*1a440*/  IMAD R83, R83, UR4, RZ ;  /* 0x0000000453537c24 */ /* 0x000fe2000f8e02ff */
[----:B------:R-:W-:Y:S01]  /*1a450*/  ISETP.GE.AND P0, PT, R11, R82, PT ;  /* 0x000000520b00720c */ /* 0x000fe20003f06270 */
[C---:B------:R-:W-:Y:S01]  /*1a460*/  IMAD.WIDE.U32 R2, R0.reuse, UR4, RZ ;  /* 0x0000000400027c25 */ /* 0x040fe2000f8e00ff */
[----:B------:R-:W-:Y:S01]  /*1a470*/  BSSY B1, `(.L_x_1447) ;  /* 0x0000075000017945 */ /* 0x000fe20003800000 */
[----:B------:R-:W1:Y:S01]  /*1a480*/  @P4 LDC R13, c[0x0][0xbf0] ;  /* 0x0002fc00ff0d4b82 */ /* 0x000e620000000800 */
[----:B------:R-:W-:Y:S01]  /*1a490*/  SHF.R.S32.HI R28, RZ, 0x1f, R153 ;  /* 0x0000001fff1c7819 */ /* 0x000fe20000011499 */
[----:B------:R-:W-:Y:S01]  /*1a4a0*/  IMAD R83, R0, UR5, R83 ;  /* 0x0000000500537c24 */ /* 0x000fe2000f8e0253 */
[----:B------:R-:W-:Y:S01]  /*1a4b0*/  ULDC.64 UR4, c[0x0][0xb38] ;  /* 0x0002ce0000047ab9 */ /* 0x000fe20000000a00 */
[----:B------:R-:W-:Y:S01]  /*1a4c0*/  SHF.R.S32.HI R0, RZ, 0x1f, R81 ;  /* 0x0000001fff007819 */ /* 0x000fe20000011451 */
[----:B------:R-:W-:-:S02]  /*1a4d0*/  VIADD R29, R153, 0x8 ;  /* 0x00000008991d7836 */ /* 0x000fc40000000000 */
[----:B------:R-:W-:Y:S02]  /*1a4e0*/  IMAD.IADD R3, R3, 0x1, R83 ;  /* 0x0000000103037824 */ /* 0x000fe400078e0253 */
[----:B------:R-:W-:Y:S01]  /*1a4f0*/  VIADD R31, R153, 0x10 ;  /* 0x00000010991f7836 */ /* 0x000fe20000000000 */
[----:B------:R-:W-:Y:S01]  /*1a500*/  SHF.R.S32.HI R30, RZ, 0x1f, R29 ;  /* 0x0000001fff1e7819 */ /* 0x000fe2000001141d */
[----:B------:R-:W-:-:S04]  /*1a510*/  IMAD.WIDE.U32 R2, R154, UR4, R2 ;  /* 0x000000049a027c25 */ /* 0x000fc8000f8e0002 */
[----:B------:R-:W-:Y:S01]  /*1a520*/  IMAD R3, R154, UR5, R3 ;  /* 0x000000059a037c24 */ /* 0x000fe2000f8e0203 */
[----:B------:R-:W-:Y:S01]  /*1a530*/  ULDC.64 UR4, c[0x0][0xb40] ;  /* 0x0002d00000047ab9 */ /* 0x000fe20000000a00 */
[----:B0-----:R-:W-:-:S04]  /*1a540*/  @P4 IMAD.HI.U32 R4, R25, R4, RZ ;  /* 0x0000000419044227 */ /* 0x001fc800078e00ff */
[----:B------:R-:W-:Y:S02]  /*1a550*/  IMAD R0, R0, UR4, RZ ;  /* 0x0000000400007c24 */ /* 0x000fe4000f8e02ff */
[----:B------:R-:W-:Y:S01]  /*1a560*/  IMAD.WIDE.U32 R2, R81, UR4, R2 ;  /* 0x0000000451027c25 */ /* 0x000fe2000f8e0002 */
[----:B-1----:R-:W-:-:S03]  /*1a570*/  @P4 SHF.R.U32.HI R5, RZ, R13, R4 ;  /* 0x0000000dff054219 */ /* 0x002fc60000011604 */
[----:B------:R-:W-:Y:S01]  /*1a580*/  IMAD R7, R81, UR5, R0 ;  /* 0x0000000551077c24 */ /* 0x000fe2000f8e0200 */
[----:B------:R-:W-:Y:S01]  /*1a590*/  SHF.R.S32.HI R0, RZ, 0x1f, R5 ;  /* 0x0000001fff007819 */ /* 0x000fe20000011405 */
[----:B------:R-:W-:Y:S01]  /*1a5a0*/  ULDC.64 UR4, c[0x0][0xb48] ;  /* 0x0002d20000047ab9 */ /* 0x000fe20000000a00 */
[----:B------:R-:W-:Y:S02]  /*1a5b0*/  VIADD R4, R16, 0x19c20 ;  /* 0x00019c2010047836 */ /* 0x000fe40000000000 */
[----:B------:R-:W-:Y:S02]  /*1a5c0*/  IMAD.IADD R3, R3, 0x1, R7 ;  /* 0x0000000103037824 */ /* 0x000fe400078e0207 */
[----:B------:R-:W-:Y:S01]  /*1a5d0*/  IMAD.MOV R7, RZ, RZ, -R5 ;  /* 0x000000ffff077224 */ /* 0x000fe200078e0a05 */
[----:B------:R-:W-:Y:S01]  /*1a5e0*/  PRMT R4, RZ, 0x654, R4 ;  /* 0x00000654ff047816 */ /* 0x000fe20000000004 */
[----:B------:R-:W-:-:S03]  /*1a5f0*/  IMAD.WIDE.U32 R2, R89, UR4, R2 ;  /* 0x0000000459027c25 */ /* 0x000fc6000f8e0002 */
[----:B------:R0:W-:Y:S01]  /*1a600*/  SYNCS.ARRIVE.TRANS64.RED.A1T0 RZ, [R4+URZ], RZ ;  /* 0x000000ff04ff79a7 */ /* 0x0001e2000810043f */
[----:B------:R-:W-:Y:S01]  /*1a610*/  IMAD R7, R80, R7, R25 ;  /* 0x0000000750077224 */ /* 0x000fe200078e0219 */
[----:B------:R-:W-:Y:S01]  /*1a620*/  SHF.R.S32.HI R80, RZ, 0x1f, R31 ;  /* 0x0000001fff507819 */ /* 0x000fe2000001141f */
[----:B------:R-:W-:Y:S02]  /*1a630*/  IMAD R0, R0, UR6, RZ ;  /* 0x0000000600007c24 */ /* 0x000fe4000f8e02ff */
[----:B------:R-:W-:Y:S01]  /*1a640*/  IMAD R3, R89, UR5, R3 ;  /* 0x0000000559037c24 */ /* 0x000fe2000f8e0203 */
[----:B------:R-:W-:Y:S01]  /*1a650*/  ULDC.64 UR4, c[0x0][0xb28] ;  /* 0x0002ca0000047ab9 */ /* 0x000fe20000000a00 */
        /* <DEDUP_REMOVED lines=11> */
[C---:B------:R-:W-:Y:S01]  /*1a710*/  VIADD R84, R153.reuse, 0x20 ;  /* 0x0000002099547836 */ /* 0x040fe20000000000 */
[----:B------:R-:W-:Y:S01]  /*1a720*/  LEA.HI.X R24, R2, UR5, R3, 0x2, P1 ;  /* 0x0000000502187c11 */ /* 0x000fe200088f1403 */
[C---:B------:R-:W-:Y:S01]  /*1a730*/  VIADD R8, R153.reuse, 0x28 ;  /* 0x0000002899087836 */ /* 0x040fe20000000000 */
[----:B------:R0:W1:Y:S01]  /*1a740*/  SHFL.IDX PT, R27, R20, RZ, 0x1c1f ;  /* 0x001c1fff141b7589 */ /* 0x00006200000e0000 */
[C---:B------:R-:W-:Y:S01]  /*1a750*/  VIADD R0, R153.reuse, 0x30 ;  /* 0x0000003099007836 */ /* 0x040fe20000000000 */
[----:B------:R-:W-:Y:S01]  /*1a760*/  SHF.R.S32.HI R83, RZ, 0x1f, R81 ;  /* 0x0000001fff537819 */ /* 0x000fe20000011451 */
[C---:B------:R-:W-:Y:S01]  /*1a770*/  VIADD R87, R153.reuse, 0x58 ;  /* 0x0000005899577836 */ /* 0x040fe20000000000 */
[----:B------:R0:W2:Y:S01]  /*1a780*/  SHFL.IDX PT, R26, R24, RZ, 0x1c1f ;  /* 0x001c1fff181a7589 */ /* 0x0000a200000e0000 */
        /* <DEDUP_REMOVED lines=17> */
[----:B0-----:R-:W-:Y:S06]  /*1a8a0*/  @P0 BRA `(.L_x_1448) ;  /* 0x0000000000c40947 */ /* 0x001fec0003800000 */
        /* <DEDUP_REMOVED lines=8> */
[----:B------:R-:W-:Y:S02]  /*1a930*/  ISETP.GE.AND P1, PT, R84, UR4, PT ;  /* 0x0000000454007c0c */ /* 0x000fe4000bf26270 */
[----:B------:R-:W-:Y:S01]  /*1a940*/  @!P4 LEA.HI.X R5, R29, R26, R30, 0x2, P6 ;  /* 0x0000001a1d05c211 */ /* 0x000fe200030f141e */
[----:B------:R0:W-:Y:S01]  /*1a950*/  @!P2 ST.E.64 desc[UR42][R2.64], R36 ;  /* 0x000000240200a985 */ /* 0x0001e2000c101b2a */
[----:B------:R-:W-:-:S02]  /*1a960*/  ISETP.GE.AND P2, PT, R8, UR4, PT ;  /* 0x0000000408007c0c */ /* 0x000fc4000bf46270 */
[CC--:B------:R-:W-:Y:S01]  /*1a970*/  @!P3 LEA R6, P5, R31.reuse, R27.reuse, 0x2 ;  /* 0x0000001b1f06b211 */ /* 0x0c0fe200078a10ff */
[----:B------:R-:W-:Y:S01]  /*1a980*/  @!P4 ST.E.64 desc[UR42][R4.64], R38 ;  /* 0x000000260400c985 */ /* 0x000fe2000c101b2a */
[----:B------:R-:W-:Y:S02]  /*1a990*/  ISETP.GE.AND P4, PT, R0, UR4, PT ;  /* 0x0000000400007c0c */ /* 0x000fe4000bf86270 */
[-C--:B------:R-:W-:Y:S02]  /*1a9a0*/  @!P3 LEA.HI.X R7, R31, R26.reuse, R80, 0x2, P5 ;  /* 0x0000001a1f07b211 */ /* 0x080fe400028f1450 */
[CC--:B------:R-:W-:Y:S02]  /*1a9b0*/  @!P0 LEA R10, P6, R81.reuse, R27.reuse, 0x2 ;  /* 0x0000001b510a8211 */ /* 0x0c0fe400078c10ff */
[----:B------:R-:W-:Y:S01]  /*1a9c0*/  @!P1 LEA R14, P5, R84, R27, 0x2 ;  /* 0x0000001b540e9211 */ /* 0x000fe200078a10ff */
[----:B------:R1:W-:Y:S01]  /*1a9d0*/  @!P3 ST.E.64 desc[UR42][R6.64], R44 ;  /* 0x0000002c0600b985 */ /* 0x0003e2000c101b2a */
[----:B------:R-:W-:-:S02]  /*1a9e0*/  @!P0 LEA.HI.X R11, R81, R26, R83, 0x2, P6 ;  /* 0x0000001a510b8211 */ /* 0x000fc400030f1453 */
[----:B------:R-:W-:Y:S02]  /*1a9f0*/  ISETP.GE.AND P3, PT, R94, UR4, PT ;  /* 0x000000045e007c0c */ /* 0x000fe4000bf66270 */
[-C--:B------:R-:W-:Y:S01]  /*1aa00*/  @!P2 LEA R12, P6, R8, R27.reuse, 0x2 ;  /* 0x0000001b080ca211 */ /* 0x080fe200078c10ff */
[----:B------:R2:W-:Y:S01]  /*1aa10*/  @!P0 ST.E.64 desc[UR42][R10.64], R46 ;  /* 0x0000002e0a008985 */ /* 0x0005e2000c101b2a */
[-C--:B------:R-:W-:Y:S02]  /*1aa20*/  @!P1 LEA.HI.X R15, R84, R26.reuse, R85, 0x2, P5 ;  /* 0x0000001a540f9211 */ /* 0x080fe400028f1455 */
[----:B------:R-:W-:Y:S02]  /*1aa30*/  @!P2 LEA.HI.X R13, R8, R26, R25, 0x2, P6 ;  /* 0x0000001a080da211 */ /* 0x000fe400030f1419 */
[----:B------:R-:W-:Y:S01]  /*1aa40*/  ISETP.GE.AND P0, PT, R92, UR4, PT ;  /* 0x000000045c007c0c */ /* 0x000fe2000bf06270 */
[----:B------:R-:W-:Y:S01]  /*1aa50*/  @!P1 ST.E.64 desc[UR42][R14.64], R52 ;  /* 0x000000340e009985 */ /* 0x000fe2000c101b2a */
[----:B0-----:R-:W-:-:S02]  /*1aa60*/  @!P4 LEA R2, P1, R0, R27, 0x2 ;  /* 0x0000001b0002c211 */ /* 0x001fc400078210ff */
[----:B------:R-:W-:Y:S01]  /*1aa70*/  ISETP.GE.AND P5, PT, R90, UR4, PT ;  /* 0x000000045a007c0c */ /* 0x000fe2000bfa6270 */
[----:B------:R0:W-:Y:S01]  /*1aa80*/  @!P2 ST.E.64 desc[UR42][R12.64], R54 ;  /* 0x000000360c00a985 */ /* 0x0001e2000c101b2a */
[----:B------:R-:W-:Y:S02]  /*1aa90*/  @!P4 LEA.HI.X R3, R0, R26, R21, 0x2, P1 ;  /* 0x0000001a0003c211 */ /* 0x000fe400008f1415 */
[----:B------:R-:W-:Y:S02]  /*1aaa0*/  ISETP.GE.AND P2, PT, R88, UR4, PT ;  /* 0x0000000458007c0c */ /* 0x000fe4000bf46270 */
[----:B------:R-:W-:Y:S01]  /*1aab0*/  ISETP.GE.AND P1, PT, R86, UR4, PT ;  /* 0x0000000456007c0c */ /* 0x000fe2000bf26270 */
[----:B------:R3:W-:Y:S01]  /*1aac0*/  @!P4 ST.E.64 desc[UR42][R2.64], R60 ;  /* 0x0000003c0200c985 */ /* 0x0007e2000c101b2a */
[-C--:B-1----:R-:W-:Y:S02]  /*1aad0*/  @!P3 LEA R6, P6, R94, R27.reuse, 0x2 ;  /* 0x0000001b5e06b211 */ /* 0x082fe400078c10ff */
[----:B------:R-:W-:-:S02]  /*1aae0*/  @!P0 LEA R4, P4, R92, R27, 0x2 ;  /* 0x0000001b5c048211 */ /* 0x000fc400078810ff */
[-C--:B------:R-:W-:Y:S02]  /*1aaf0*/  @!P3 LEA.HI.X R7, R94, R26.reuse, R95, 0x2, P6 ;  /* 0x0000001a5e07b211 */ /* 0x080fe400030f145f */
[----:B------:R-:W-:-:S03]  /*1ab00*/  @!P0 LEA.HI.X R5, R92, R26, R93, 0x2, P4 ;  /* 0x0000001a5c058211 */ /* 0x000fc600020f145d */
[----:B------:R3:W-:Y:S01]  /*1ab10*/  @!P3 ST.E.64 desc[UR42][R6.64], R62 ;  /* 0x0000003e0600b985 */ /* 0x0007e2000c101b2a */
[-C--:B--2---:R-:W-:Y:S02]  /*1ab20*/  @!P5 LEA R10, P3, R90, R27.reuse, 0x2 ;  /* 0x0000001b5a0ad211 */ /* 0x084fe400078610ff */
[-C--:B0-----:R-:W-:Y:S01]  /*1ab30*/  @!P2 LEA R12, P4, R88, R27.reuse, 0x2 ;  /* 0x0000001b580ca211 */ /* 0x081fe200078810ff */
[----:B------:R3:W-:Y:S01]  /*1ab40*/  @!P0 ST.E.64 desc[UR42][R4.64], R68 ;  /* 0x0000004404008985 */ /* 0x0007e2000c101b2a */
[----:B------:R-:W-:Y:S02]  /*1ab50*/  @!P1 LEA R14, P6, R86, R27, 0x2 ;  /* 0x0000001b560e9211 */ /* 0x000fe400078c10ff */
[-C--:B------:R-:W-:Y:S02]  /*1ab60*/  @!P5 LEA.HI.X R11, R90, R26.reuse, R91, 0x2, P3 ;  /* 0x0000001a5a0bd211 */ /* 0x080fe400018f145b */
[-C--:B------:R-:W-:Y:S02]  /*1ab70*/  @!P2 LEA.HI.X R13, R88, R26.reuse, R89, 0x2, P4 ;  /* 0x0000001a580da211 */ /* 0x080fe400020f1459 */
[----:B------:R-:W-:Y:S01]  /*1ab80*/  @!P1 LEA.HI.X R15, R86, R26, R87, 0x2, P6 ;  /* 0x0000001a560f9211 */ /* 0x000fe200030f1457 */
[----:B------:R3:W-:Y:S04]  /*1ab90*/  @!P5 ST.E.64 desc[UR42][R10.64], R70 ;  /* 0x000000460a00d985 */ /* 0x0007e8000c101b2a */
[----:B------:R3:W-:Y:S04]  /*1aba0*/  @!P2 ST.E.64 desc[UR42][R12.64], R76 ;  /* 0x0000004c0c00a985 */ /* 0x0007e8000c101b2a */
[----:B------:R3:W-:Y:S02]  /*1abb0*/  @!P1 ST.E.64 desc[UR42][R14.64], R78 ;  /* 0x0000004e0e009985 */ /* 0x0007e4000c101b2a */
.L_x_1448:
[----:B------:R-:W-:Y:S05]  /*1abc0*/  BSYNC B1 ;  /* 0x0000000000017941 */ /* 0x000fea0003800000 */
.L_x_1447:
[----:B------:R-:W-:Y:S01]  /*1abd0*/  ISETP.GE.AND P0, PT, R9, R82, PT ;  /* 0x000000520900720c */ /* 0x000fe20003f06270 */
[----:B------:R-:W0:Y:S04]  /*1abe0*/  SHFL.IDX PT, R24, R24, 0x1, 0x1c1f ;  /* 0x003c1f0018187f89 */ /* 0x000e2800000e0000 */
[----:B-1----:R1:W4:Y:S08]  /*1abf0*/  SHFL.IDX PT, R27, R20, 0x1, 0x1c1f ;  /* 0x003c1f00141b7f89 */ /* 0x00233000000e0000 */
[----:B-1----:R-:W-:Y:S05]  /*1ac00*/  @P0 BRA `(.L_x_1446) ;  /* 0x0000000c00840947 */ /* 0x002fea0003800000 */
[----:B------:R-:W-:Y:S02]  /*1ac10*/  ULDC UR4, c[0x0][0xac8] ;  /* 0x0002b20000047ab9 */ /* 0x000fe40000000800 */
[----:B------:R-:W-:Y:S02]  /*1ac20*/  ISETP.GE.AND P2, PT, R153, UR4, PT ;  /* 0x0000000499007c0c */ /* 0x000fe4000bf46270 */
[----:B------:R-:W-:Y:S02]  /*1ac30*/  ISETP.GE.AND P3, PT, R29, UR4, PT ;  /* 0x000000041d007c0c */ /* 0x000fe4000bf66270 */
[----:B------:R-:W-:Y:S02]  /*1ac40*/  ISETP.GE.AND P5, PT, R31, UR4, PT ;  /* 0x000000041f007c0c */ /* 0x000fe4000bfa6270 */
[----:B------:R-:W-:Y:S02]  /*1ac50*/  ISETP.GE.AND P4, PT, R81, UR4, PT ;  /* 0x0000000451007c0c */ /* 0x000fe4000bf86270 */
[----:B------:R-:W-:-:S05]  /*1ac60*/  ISETP.GE.AND P0, PT, R84, UR4, PT ;  /* 0x0000000454007c0c */ /* 0x000fca000bf06270 */
[-C--:B---34-:R-:W-:Y:S02]  /*1ac70*/  @!P2 LEA R2, P6, R153, R27.reuse, 0x2 ;  /* 0x0000001b9902a211 */ /* 0x098fe400078c10ff */
[-C--:B------:R-:W-:Y:S02]  /*1ac80*/  @!P3 LEA R4, P1, R29, R27.reuse, 0x2 ;  /* 0x0000001b1d04b211 */ /* 0x080fe400078210ff */
[-C--:B0-----:R-:W-:Y:S02]  /*1ac90*/  @!P2 LEA.HI.X R3, R153, R24.reuse, R28, 0x2, P6 ;  /* 0x000000189903a211 */ /* 0x081fe400030f141c */
[----:B------:R-:W-:Y:S02]  /*1aca0*/  @!P5 LEA R6, P6, R31, R27, 0x2 ;  /* 0x0000001b1f06d211 */ /* 0x000fe400078c10ff */
[----:B------:R-:W-:Y:S01]  /*1acb0*/  @!P3 LEA.HI.X R5, R29, R24, R30, 0x2, P1 ;  /* 0x000000181d05b211 */ /* 0x000fe200008f141e */
[----:B------:R0:W-:Y:S01]  /*1acc0*/  @!P2 ST.E.64 desc[UR42][R2.64], R40 ;  /* 0x000000280200a985 */ /* 0x0001e2000c101b2a */
[----:B------:R-:W-:-:S02]  /*1acd0*/  ISETP.GE.AND P1, PT, R8, UR4, PT ;  /* 0x0000000408007c0c */ /* 0x000fc4000bf26270 */
[-C--:B------:R-:W-:Y:S01]  /*1ace0*/  @!P5 LEA.HI.X R7, R31, R24.reuse, R80, 0x2, P6 ;  /* 0x000000181f07d211 */ /* 0x080fe200030f1450 */
[----:B------:R1:W-:Y:S01]  /*1acf0*/  @!P3 ST.E.64 desc[UR42][R4.64], R42 ;  /* 0x0000002a0400b985 */ /* 0x0003e2000c101b2a */
[CC--:B------:R-:W-:Y:S02]  /*1ad00*/  @!P4 LEA R10, P6, R81.reuse, R27.reuse, 0x2 ;  /* 0x0000001b510ac211 */ /* 0x0c0fe400078c10ff */
[----:B------:R-:W-:Y:S01]  /*1ad10*/  ISETP.GE.AND P2, PT, R0, UR4, PT ;  /* 0x0000000400007c0c */ /* 0x000fe2000bf46270 */
[----:B------:R3:W-:Y:S01]  /*1ad20*/  @!P5 ST.E.64 desc[UR42][R6.64], R48 ;  /* 0x000000300600d985 */ /* 0x0007e2000c101b2a */
[-C--:B------:R-:W-:Y:S02]  /*1ad30*/  @!P4 LEA.HI.X R11, R81, R24.reuse, R83, 0x2, P6 ;  /* 0x00000018510bc211 */ /* 0x080fe400030f1453 */
[----:B------:R-:W-:Y:S02]  /*1ad40*/  @!P0 LEA R12, P6, R84, R27, 0x2 ;  /* 0x0000001b540c8211 */ /* 0x000fe400078c10ff */
[----:B------:R-:W-:Y:S01]  /*1ad50*/  ISETP.GE.AND P5, PT, R94, UR4, PT ;  /* 0x000000045e007c0c */ /* 0x000fe2000bfa6270 */
[----:B------:R4:W-:Y:S01]  /*1ad60*/  @!P4 ST.E.64 desc[UR42][R10.64], R50 ;  /* 0x000000320a00c985 */ /* 0x0009e2000c101b2a */
[----:B------:R-:W-:-:S02]  /*1ad70*/  @!P0 LEA.HI.X R13, R84, R24, R85, 0x2, P6 ;  /* 0x00000018540d8211 */ /* 0x000fc400030f1455 */
[-C--:B------:R-:W-:Y:S02]  /*1ad80*/  @!P1 LEA R14, P6, R8, R27.reuse, 0x2 ;  /* 0x0000001b080e9211 */ /* 0x080fe400078c10ff */
[----:B------:R-:W-:Y:S01]  /*1ad90*/  ISETP.GE.AND P4, PT, R92, UR4, PT ;  /* 0x000000045c007c0c */ /* 0x000fe2000bf86270 */
[----:B------:R1:W-:Y:S01]  /*1ada0*/  @!P0 ST.E.64 desc[UR42][R12.64], R56 ;  /* 0x000000380c008985 */ /* 0x0003e2000c101b2a */
[----:B------:R-:W-:Y:S02]  /*1adb0*/  @!P1 LEA.HI.X R15, R8, R24, R25, 0x2, P6 ;  /* 0x00000018080f9211 */ /* 0x000fe400030f1419 */
[----:B------:R-:W-:Y:S02]  /*1adc0*/  ISETP.GE.AND P6, PT, R90, UR4, PT ;  /* 0x000000045a007c0c */ /* 0x000fe4000bfc6270 */
[----:B------:R-:W-:Y:S01]  /*1add0*/  ISETP.GE.AND P0, PT, R88, UR4, PT ;  /* 0x0000000458007c0c */ /* 0x000fe2000bf06270 */
[----:B------:R2:W-:Y:S01]  /*1ade0*/  @!P1 ST.E.64 desc[UR42][R14.64], R58 ;  /* 0x0000003a0e009985 */ /* 0x0005e2000c101b2a */
[----:B------:R-:W-:-:S04]  /*1adf0*/  @!P2 LEA R8, P3, R0, R27, 0x2 ;  /* 0x0000001b0008a211 */ /* 0x000fc800078610ff */
[-C--:B------:R-:W-:Y:S02]  /*1ae00*/  @!P2 LEA.HI.X R9, R0, R24.reuse, R21, 0x2, P3 ;  /* 0x000000180009a211 */ /* 0x080fe400018f1415 */
[-C--:B0-----:R-:W-:Y:S02]  /*1ae10*/  @!P5 LEA R2, P3, R94, R27.reuse, 0x2 ;  /* 0x0000001b5e02d211 */ /* 0x081fe400078610ff */
[-C--:B-1----:R-:W-:Y:S01]  /*1ae20*/  @!P4 LEA R4, P1, R92, R27.reuse, 0x2 ;  /* 0x0000001b5c04c211 */ /* 0x082fe200078210ff */
[----:B------:R0:W-:Y:S01]  /*1ae30*/  @!P2 ST.E.64 desc[UR42][R8.64], R64 ;  /* 0x000000400800a985 */ /* 0x0001e2000c101b2a */
[-C--:B------:R-:W-:Y:S02]  /*1ae40*/  @!P5 LEA.HI.X R3, R94, R24.reuse, R95, 0x2, P3 ;  /* 0x000000185e03d211 */ /* 0x080fe400018f145f */
[-C--:B---3--:R-:W-:Y:S02]  /*1ae50*/  @!P6 LEA R6, P2, R90, R27.reuse, 0x2 ;  /* 0x0000001b5a06e211 */ /* 0x088fe400078410ff */
[----:B----4-:R-:W-:Y:S01]  /*1ae60*/  @!P0 LEA R10, P3, R88, R27, 0x2 ;  /* 0x0000001b580a8211 */ /* 0x010fe200078610ff */
[----:B------:R0:W-:Y:S01]  /*1ae70*/  @!P5 ST.E.64 desc[UR42][R2.64], R66 ;  /* 0x000000420200d985 */ /* 0x0001e2000c101b2a */
[----:B------:R-:W-:-:S02]  /*1ae80*/  @!P4 LEA.HI.X R5, R92, R24, R93, 0x2, P1 ;  /* 0x000000185c05c211 */ /* 0x000fc400008f145d */
[-C--:B------:R-:W-:Y:S02]  /*1ae90*/  @!P6 LEA.HI.X R7, R90, R24.reuse, R91, 0x2, P2 ;  /* 0x000000185a07e211 */ /* 0x080fe400010f145b */
[----:B------:R-:W-:Y:S01]  /*1aea0*/  @!P0 LEA.HI.X R11, R88, R24, R89, 0x2, P3 ;  /* 0x00000018580b8211 */ /* 0x000fe200018f1459 */
[----:B------:R0:W-:Y:S04]  /*1aeb0*/  @!P4 ST.E.64 desc[UR42][R4.64], R72 ;  /* 0x000000480400c985 */ /* 0x0001e8000c101b2a */
[----:B------:R0:W-:Y:S04]  /*1aec0*/  @!P6 ST.E.64 desc[UR42][R6.64], R74 ;  /* 0x0000004a0600e985 */ /* 0x0001e8000c101b2a */
[----:B------:R0:W-:Y:S01]  /*1aed0*/  @!P0 ST.E.64 desc[UR42][R10.64], R32 ;  /* 0x000000200a008985 */ /* 0x0001e2000c101b2a */
[----:B------:R-:W-:-:S13]  /*1aee0*/  ISETP.GE.AND P0, PT, R86, UR4, PT ;  /* 0x0000000456007c0c */ /* 0x000fda000bf06270 */
[----:B0-2---:R-:W-:Y:S05]  /*1aef0*/  @P0 BRA `(.L_x_1446) ;  /* 0x0000000800c80947 */ /* 0x005fea0003800000 */
[----:B------:R-:W-:-:S04]  /*1af00*/  LEA R2, P0, R86, R27, 0x2 ;  /* 0x0000001b56027211 */ /* 0x000fc800078010ff */
[----:B------:R-:W-:-:S05]  /*1af10*/  LEA.HI.X R3, R86, R24, R87, 0x2, P0 ;  /* 0x0000001856037211 */ /* 0x000fca00000f1457 */
[----:B------:R0:W-:Y:S01]  /*1af20*/  ST.E.64 desc[UR42][R2.64], R34 ;  /* 0x0000002202007985 */ /* 0x0001e2000c101b2a */
[----:B------:R-:W-:Y:S05]  /*1af30*/  BRA `(.L_x_1446) ;  /* 0x0000000800b87947 */ /* 0x000fea0003800000 */
.L_x_1441:
[----:B0-----:R-:W2:Y:S01]  /*1af40*/  LDL R7, [R1+0x64] ;  /* 0x0000640001077983 */ /* 0x001ea20000100800 */
[----:B------:R-:W-:Y:S01]  /*1af50*/  ULDC.64 UR4, c[0x0][0xc08] ;  /* 0x0003020000047ab9 */ /* 0x000fe20000000a00 */
[----:B------:R-:W2:Y:S01]  /*1af60*/  LDC.64 R2, c[0x0][0xc00] ;  /* 0x00030000ff027b82 */ /* 0x000ea20000000a00 */
[----:B------:R-:W-:Y:S01]  /*1af70*/  ISETP.NE.U32.AND P0, PT, RZ, UR4, PT ;  /* 0x00000004ff007c0c */ /* 0x000fe2000bf05070 */
[----:B------:R-:W-:Y:S01]  /*1af80*/  IMAD.MOV.U32 R15, RZ, RZ, RZ ;  /* 0x000000ffff0f7224 */ /* 0x000fe200078e00ff */
[----:B------:R-:W0:Y:S02]  /*1af90*/  S2R R6, SR_TID.X ;  /* 0x0000000000067919 */ /* 0x000e240000002100 */
[----:B------:R-:W-:Y:S01]  /*1afa0*/  ISETP.NE.AND.EX P1, PT, RZ, UR5, PT, P0 ;  /* 0x00000005ff007c0c */ /* 0x000fe2000bf25300 */
[----:B------:R-:W-:Y:S02]  /*1afb0*/  ULDC.64 UR4, c[0x0][0xc00] ;  /* 0x0003000000047ab9 */ /* 0x000fe40000000a00 */
[----:B------:R-:W-:-:S04]  /*1afc0*/  ISETP.NE.U32.AND P0, PT, RZ, UR4, PT ;  /* 0x00000004ff007c0c */ /* 0x000fc8000bf05070 */
[----:B------:R-:W-:-:S06]  /*1afd0*/  ISETP.NE.AND.EX P0, PT, RZ, UR5, PT, P0 ;  /* 0x00000005ff007c0c */ /* 0x000fcc000bf05300 */
[----:B------:R-:W1:Y:S01]  /*1afe0*/  @P1 LDC.64 R4, c[0x0][0xc08] ;  /* 0x00030200ff041b82 */ /* 0x000e620000000a00 */
[----:B------:R-:W-:Y:S02]  /*1aff0*/  ULDC UR4, c[0x0][0xa88] ;  /* 0x0002a20000047ab9 */ /* 0x000fe40000000800 */
[----:B------:R-:W-:Y:S02]  /*1b000*/  IMAD.U32 R0, RZ, RZ, UR4 ;  /* 0x00000004ff007e24 */ /* 0x000fe4000f8e00ff */
[----:B--2---:R-:W-:-:S04]  /*1b010*/  IMAD.WIDE R2, R7, 0x4, R2 ;  /* 0x0000000407027825 */ /* 0x004fc800078e0202 */
[----:B-1----:R-:W-:Y:S01]  /*1b020*/  @P1 IMAD.WIDE R4, R7, 0x4, R4 ;  /* 0x0000000407041825 */ /* 0x002fe200078e0204 */
[----:B------:R1:W5:Y:S03]  /*1b030*/  @P0 LDG.E R15, desc[UR42][R2.64] ;  /* 0x0000002a020f0981 */ /* 0x000366000c1e1900 */
[----:B0-----:R-:W-:Y:S01]  /*1b040*/  VIADD R28, R6, 0xffffff80 ;  /* 0xffffff80061c7836 */ /* 0x001fe20000000000 */
[----:B------:R1:W5:Y:S01]  /*1b050*/  @P1 LDG.E R0, desc[UR42][R4.64] ;  /* 0x0000002a04001981 */ /* 0x000362000c1e1900 */
[----:B------:R-:W-:Y:S02]  /*1b060*/  ISETP.GT.AND P2, PT, R88, 0x1, PT ;  /* 0x000000015800780c */ /* 0x000fe40003f44270 */
[----:B-----5:R-:W-:Y:S02]  /*1b070*/  SHF.R.S32.HI R24, RZ, 0x1f, R7 ;  /* 0x0000001fff187819 */ /* 0x020fe40000011407 */
[----:B------:R-:W-:Y:S01]  /*1b080*/  ISETP.GT.AND P3, PT, R28, 0xbf, PT ;  /* 0x000000bf1c00780c */ /* 0x000fe20003f64270 */
[----:B------:R-:W-:-:S12]  /*1b090*/  @P1 BRA `(.L_x_1449) ;  /* 0x0000000000101947 */ /* 0x000fd80003800000 */
[----:B------:R-:W-:Y:S05]  /*1b0a0*/  @!P0 BRA `(.L_x_1449) ;  /* 0x00000000000c8947 */ /* 0x000fea0003800000 */
[----:B-1----:R-:W2:Y:S04]  /*1b0b0*/  LDG.E R5, desc[UR42][R2.64] ;  /* 0x0000002a02057981 */ /* 0x002ea8000c1e1900 */
[----:B------:R-:W2:Y:S02]  /*1b0c0*/  LDG.E R0, desc[UR42][R2.64+0x4] ;  /* 0x0000042a02007981 */ /* 0x000ea4000c1e1900 */
[----:B--2---:R-:W-:-:S07]  /*1b0d0*/  IMAD.IADD R0, R0, 0x1, -R5 ;  /* 0x0000000100007824 */ /* 0x004fce00078e0a05 */
.L_x_1449:
[----:B------:R-:W-:Y:S01]  /*1b0e0*/  BSSY B1, `(.L_x_1450) ;  /* 0x0000037000017945 */ /* 0x000fe20003800000 */
[----:B------:R-:W-:Y:S02]  /*1b0f0*/  SEL R25, R7, RZ, !P0 ;  /* 0x000000ff07197207 */ /* 0x000fe40004000000 */
[----:B------:R-:W-:Y:S02]  /*1b100*/  SEL R24, R24, RZ, !P0 ;  /* 0x000000ff18187207 */ /* 0x000fe40004000000 */
[----:B------:R-:W-:Y:S01]  /*1b110*/  SHF.R.S32.HI R20, RZ, 0x1f, R15 ;  /* 0x0000001fff147819 */ /* 0x000fe2000001140f */
[----:B------:R-:W-:Y:S06]  /*1b120*/  @P3 BRA `(.L_x_1451) ;  /* 0x0000000000c83947 */ /* 0x000fec0003800000 */
[----:B-1----:R-:W2:Y:S01]  /*1b130*/  LDL R3, [R1+0x20] ;  /* 0x0000200001037983 */ /* 0x002ea20000100800 */
[----:B------:R-:W0:Y:S02]  /*1b140*/  LDC R29, c[0x0][0xbe8] ;  /* 0x0002fa00ff1d7b82 */ /* 0x000e240000000800 */
[----:B0-----:R-:W-:Y:S01]  /*1b150*/  IMAD R2, R0, R29, RZ ;  /* 0x0000001d00027224 */ /* 0x001fe200078e02ff */
[----:B--2---:R-:W-:-:S04]  /*1b160*/  IADD3 R27, R3, -0x80, R6 ;  /* 0xffffff80031b7810 */ /* 0x004fc80007ffe006 */
        /* <DEDUP_REMOVED lines=46> */
.L_x_1451:
[----:B------:R-:W-:Y:S05]  /*1b450*/  BSYNC B1 ;  /* 0x0000000000017941 */ /* 0x000fea0003800000 */
.L_x_1450:
[----:B------:R-:W-:Y:S05]  /*1b460*/  @P2 BRA `(.L_x_1446) ;  /* 0x00000004006c2947 */ /* 0x000fea0003800000 */
[----:B------:R2:W5:Y:S01]  /*1b470*/  LDL R10, [R1+0x74] ;  /* 0x00007400010a7983 */ /* 0x0005620000100800 */
[----:B------:R-:W3:Y:S03]  /*1b480*/  LDC R11, c[0x0][0xbe8] ;  /* 0x0002fa00ff0b7b82 */ /* 0x000ee60000000800 */
[----:B------:R2:W5:Y:S04]  /*1b490*/  LDL R14, [R1+0x88] ;  /* 0x00008800010e7983 */ /* 0x0005680000100800 */
[----:B------:R2:W5:Y:S04]  /*1b4a0*/  LDL R21, [R1+0x6c] ;  /* 0x00006c0001157983 */ /* 0x0005680000100800 */
[----:B------:R-:W4:Y:S04]  /*1b4b0*/  LDL R8, [R1+0x8c] ;  /* 0x00008c0001087983 */ /* 0x000f280000100800 */
[----:B------:R-:W2:Y:S01]  /*1b4c0*/  LDL R6, [R1+0x4c] ;  /* 0x00004c0001067983 */ /* 0x000ea20000100800 */
[--C-:B-1----:R-:W-:Y:S01]  /*1b4d0*/  SHF.R.S32.HI R4, RZ, 0x1f, R28.reuse ;  /* 0x0000001fff047819 */ /* 0x102fe2000001141c */
[----:B------:R-:W-:Y:S01]  /*1b4e0*/  ULDC.64 UR4, c[0x0][0xaa0] ;  /* 0x0002a80000047ab9 */ /* 0x000fe20000000a00 */
[----:B------:R-:W-:Y:S01]  /*1b4f0*/  SHF.R.S32.HI R12, RZ, 0x1f, R28 ;  /* 0x0000001fff0c7819 */ /* 0x000fe2000001141c */
[----:B------:R-:W2:Y:S01]  /*1b500*/  LDL.LU R13, [R1+0x20] ;  /* 0x00002000010d7983 */ /* 0x000ea20000300800 */
[-C--:B------:R-:W-:Y:S01]  /*1b510*/  LEA.HI R4, R4, R28.reuse, RZ, 0x2 ;  /* 0x0000001c04047211 */ /* 0x080fe200078f10ff */
[----:B0-----:R-:W-:Y:S01]  /*1b520*/  IMAD R2, R20, UR4, RZ ;  /* 0x0000000414027c24 */ /* 0x001fe2000f8e02ff */
[----:B------:R-:W-:Y:S01]  /*1b530*/  LEA.HI R12, R12, R28, RZ, 0x2 ;  /* 0x0000001c0c0c7211 */ /* 0x000fe200078f10ff */
[----:B------:R-:W-:Y:S01]  /*1b540*/  ULDC.64 UR6, c[0x0][0xaf0] ;  /* 0x0002bc0000067ab9 */ /* 0x000fe20000000a00 */
[----:B---3--:R-:W-:Y:S01]  /*1b550*/  ISETP.NE.AND P0, PT, R11, 0x1, PT ;  /* 0x000000010b00780c */ /* 0x008fe20003f05270 */
        /* <DEDUP_REMOVED lines=13> */
[----:B------:R-:W1:Y:S01]  /*1b630*/  @P0 LDC R9, c[0x0][0xbf0] ;  /* 0x0002fc00ff090b82 */ /* 0x000e620000000800 */
[----:B------:R-:W-:-:S04]  /*1b640*/  IMAD.WIDE.U32 R2, R25, UR6, R2 ;  /* 0x0000000619027c25 */ /* 0x000fc8000f8e0002 */
[----:B----4-:R-:W-:Y:S02]  /*1b650*/  IMAD.MOV.U32 R26, RZ, RZ, R8 ;  /* 0x000000ffff1a7224 */ /* 0x010fe400078e0008 */
[----:B--2---:R-:W-:Y:S02]  /*1b660*/  IMAD.MOV.U32 R27, RZ, RZ, R6 ;  /* 0x000000ffff1b7224 */ /* 0x004fe400078e0006 */
[----:B------:R-:W-:Y:S02]  /*1b670*/  IMAD R6, R24, UR6, RZ ;  /* 0x0000000618067c24 */ /* 0x000fe4000f8e02ff */
[----:B------:R-:W-:-:S04]  /*1b680*/  IMAD.IADD R8, R13, 0x1, R4 ;  /* 0x000000010d087824 */ /* 0x000fc800078e0204 */
[----:B0-----:R-:W-:-:S04]  /*1b690*/  @P0 IMAD.HI.U32 R4, R8, R7, RZ ;  /* 0x0000000708040227 */ /* 0x001fc800078e00ff */
[----:B------:R-:W-:Y:S01]  /*1b6a0*/  IMAD.MOV.U32 R5, RZ, RZ, R8 ;  /* 0x000000ffff057224 */ /* 0x000fe200078e0008 */
[----:B-1----:R-:W-:Y:S01]  /*1b6b0*/  @P0 SHF.R.U32.HI R5, RZ, R9, R4 ;  /* 0x00000009ff050219 */ /* 0x002fe20000011604 */
        /* <DEDUP_REMOVED lines=13> */
[----:B------:R-:W-:Y:S02]  /*1b790*/  IMAD.IADD R0, R12, 0x1, R13 ;  /* 0x000000010c007824 */ /* 0x000fe400078e020d */
[----:B------:R-:W-:-:S02]  /*1b7a0*/  IMAD R5, R7, UR5, R4 ;  /* 0x0000000507057c24 */ /* 0x000fc4000f8e0204 */
[----:B------:R-:W-:Y:S01]  /*1b7b0*/  IMAD.WIDE.U32 R2, R7, UR4, R2 ;  /* 0x0000000407027c25 */ /* 0x000fe2000f8e0002 */
[----:B------:R-:W-:Y:S01]  /*1b7c0*/  ISETP.GE.AND P0, PT, R0, R11, PT ;  /* 0x0000000b0000720c */ /* 0x000fe20003f06270 */
[----:B------:R-:W-:Y:S02]  /*1b7d0*/  ULDC.64 UR4, c[0x0][0xa80] ;  /* 0x0002a00000047ab9 */ /* 0x000fe40000000a00 */
[----:B------:R-:W-:Y:S01]  /*1b7e0*/  IMAD.IADD R3, R3, 0x1, R5 ;  /* 0x0000000103037824 */ /* 0x000fe200078e0205 */
[----:B------:R-:W-:-:S04]  /*1b7f0*/  LEA R4, P1, R2, UR4, 0x1 ;  /* 0x0000000402047c11 */ /* 0x000fc8000f8208ff */
[----:B------:R-:W-:Y:S02]  /*1b800*/  LEA.HI.X R5, R2, UR5, R3, 0x1, P1 ;  /* 0x0000000502057c11 */ /* 0x000fe400088f0c03 */
[----:B------:R0:W1:Y:S04]  /*1b810*/  SHFL.IDX PT, R2, R4, RZ, 0x1c1f ;  /* 0x001c1fff04027589 */ /* 0x00006800000e0000 */
[----:B------:R0:W2:Y:S01]  /*1b820*/  SHFL.IDX PT, R3, R5, RZ, 0x1c1f ;  /* 0x001c1fff05037589 */ /* 0x0000a200000e0000 */
[----:B------:R-:W-:Y:S05]  /*1b830*/  @P0 BRA `(.L_x_1453) ;  /* 0x0000000000300947 */ /* 0x000fea0003800000 */
[----:B------:R-:W-:Y:S02]  /*1b840*/  ULDC UR4, c[0x0][0xac8] ;  /* 0x0002b20000047ab9 */ /* 0x000fe40000000800 */
[----:B-----5:R-:W-:Y:S02]  /*1b850*/  ISETP.GE.AND P3, PT, R21, UR4, PT ;  /* 0x0000000415007c0c */ /* 0x020fe4000bf66270 */
        /* <DEDUP_REMOVED lines=10> */
.L_x_1453:
[----:B------:R-:W-:Y:S05]  /*1b900*/  BSYNC B1 ;  /* 0x0000000000017941 */ /* 0x000fea0003800000 */
.L_x_1452:
[----:B------:R-:W-:Y:S01]  /*1b910*/  VIADD R0, R0, 0x60 ;  /* 0x0000006000007836 */ /* 0x000fe20000000000 */
[----:B--2---:R2:W4:Y:S04]  /*1b920*/  SHFL.IDX PT, R3, R5, 0x1, 0x1c1f ;  /* 0x003c1f0005037f89 */ /* 0x00452800000e0000 */
[----:B------:R-:W-:Y:S01]  /*1b930*/  ISETP.GE.AND P0, PT, R0, R11, PT ;  /* 0x0000000b0000720c */ /* 0x000fe20003f06270 */
[----:B-1----:R2:W1:-:S12]  /*1b940*/  SHFL.IDX PT, R2, R4, 0x1, 0x1c1f ;  /* 0x003c1f0004027f89 */ /* 0x00245800000e0000 */
[----:B--2---:R-:W-:Y:S05]  /*1b950*/  @P0 BRA `(.L_x_1446) ;  /* 0x0000000000300947 */ /* 0x004fea0003800000 */
[----:B------:R-:W-:Y:S02]  /*1b960*/  ULDC UR4, c[0x0][0xac8] ;  /* 0x0002b20000047ab9 */ /* 0x000fe40000000800 */
[----:B-----5:R-:W-:Y:S02]  /*1b970*/  ISETP.GE.AND P3, PT, R21, UR4, PT ;  /* 0x0000000415007c0c */ /* 0x020fe4000bf66270 */
        /* <DEDUP_REMOVED lines=10> */
.L_x_1446:
[----:B------:R-:W-:Y:S05]  /*1ba20*/  BSYNC B0 ;  /* 0x0000000000007941 */ /* 0x000fea0003800000 */
.L_x_1440:
[----:B0-----:R-:W3:Y:S01]  /*1ba30*/  LDL R0, [R1+0x5c] ;  /* 0x00005c0001007983 */ /* 0x001ee20000100800 */
[----:B------:R-:W-:Y:S02]  /*1ba40*/  ULDC UR4, c[0x0][0xc3c] ;  /* 0x00030f0000047ab9 */ /* 0x000fe40000000800 */
[----:B---3--:R-:W-:-:S13]  /*1ba50*/  ISETP.GE.AND P0, PT, R0, UR4, PT ;  /* 0x0000000400007c0c */ /* 0x008fda000bf06270 */
[----:B------:R-:W-:Y:S05]  /*1ba60*/  @!P0 BRA `(.L_x_1454) ;  /* 0xfffffe5400e88947 */ /* 0x000fea000383ffff */
[----:B------:R-:W-:Y:S05]  /*1ba70*/  BRA `(.L_x_1248) ;  /* 0x0000008400807947 */ /* 0x000fea0003800000 */
.L_x_1246:
        /* <DEDUP_REMOVED lines=10> */
[----:B------:R0:W1:Y:S01]  /*1bb20*/  @P0 LDS.128 R24, [R0+0x19cd0] ;  /* 0x019cd00000180984 */ /* 0x0000620000000c00 */
[----:B------:R-:W-:Y:S06]  /*1bb30*/  @P0 BAR.ARV 0x4, 0x200 ;  /* 0x0108000000000b1d */ /* 0x000fec0000002000 */
[----:B------:R-:W-:Y:S05]  /*1bb40*/  @P0 BRA `(.L_x_1455) ;  /* 0x0000000c00900947 */ /* 0x000fea0003800000 */
[----:B------:R-:W0:Y:S01]  /*1bb50*/  S2R R4, SR_TID.X ;  /* 0x0000000000047919 */ /* 0x000e220000002100 */
[----:B------:R-:W-:Y:S01]  /*1bb60*/  ULDC UR4, c[0x0][0xc3c] ;  /* 0x00030f0000047ab9 */ /* 0x000fe20000000800 */
[----:B-1----:R-:W-:Y:S02]  /*1bb70*/  IMAD.MOV.U32 R25, RZ, RZ, RZ ;  /* 0x000000ffff197224 */ /* 0x002fe400078e00ff */
[----:B------:R-:W-:Y:S01]  /*1bb80*/  IMAD.MOV.U32 R8, RZ, RZ, RZ ;  /* 0x000000ffff087224 */ /* 0x000fe200078e00ff */
[----:B------:R-:W1:Y:S01]  /*1bb90*/  S2UR UR6, SR_CTAID.X ;  /* 0x00000000000679c3 */ /* 0x000e620000002500 */
[----:B------:R-:W-:Y:S01]  /*1bba0*/  ULDC UR5, c[0x0][0xc38] ;  /* 0x00030e0000057ab9 */ /* 0x000fe20000000800 */
        /* <DEDUP_REMOVED lines=33> */
[----:B-1----:R-:W-:Y:S01]  /*1bdc0*/  ISETP.GT.AND P6, PT, R7, UR6, PT ;  /* 0x0000000607007c0c */ /* 0x002fe2000bfc4270 */
[----:B------:R-:W-:-:S12]  /*1bdd0*/  IMAD.MOV.U32 R4, RZ, RZ, R7 ;  /* 0x000000ffff047224 */ /* 0x000fd800078e0007 */
[----:B------:R-:W-:Y:S05]  /*1bde0*/  @P6 BRA `(.L_x_1456) ;  /* 0x0000000000a06947 */ /* 0x000fea0003800000 */
[----:B------:R-:W-:Y:S01]  /*1bdf0*/  IMAD.MOV.U32 R7, RZ, RZ, R4 ;  /* 0x000000ffff077224 */ /* 0x000fe200078e0004 */
[----:B------:R-:W-:Y:S01]  /*1be00*/  UMOV UR4, URZ ;  /* 0x0000003f00047c82 */ /* 0x000fe20008000000 */
[----:B------:R-:W-:-:S05]  /*1be10*/  ULDC UR5, c[0x0][0xc38] ;  /* 0x00030e0000057ab9 */ /* 0x000fca0000000800 */
.L_x_1458:
[----:B------:R-:W0:Y:S01]  /*1be20*/  LDC R2, c[0x0][0xc3c] ;  /* 0x00030f00ff027b82 */ /* 0x000e220000000800 */
[----:B------:R-:W-:Y:S01]  /*1be30*/  UIADD3 UR4, UR4, 0x1f, URZ ;  /* 0x0000001f04047890 */ /* 0x000fe2000fffe03f */
[----:B------:R-:W-:Y:S02]  /*1be40*/  ULDC UR7, c[0x0][0xc3c] ;  /* 0x00030f0000077ab9 */ /* 0x000fe40000000800 */
[----:B------:R-:W-:-:S03]  /*1be50*/  IMAD.U32 R27, RZ, RZ, UR7 ;  /* 0x00000007ff1b7e24 */ /* 0x000fc6000f8e00ff */
        /* <DEDUP_REMOVED lines=29> */
[----:B0-----:R-:W-:-:S04]  /*1c030*/  IMAD R4, R3, UR5, RZ ;  /* 0x0000000503047c24 */ /* 0x001fc8000f8e02ff */
[----:B------:R-:W-:-:S05]  /*1c040*/  IMAD.IADD R7, R4, 0x1, R7 ;  /* 0x0000000104077824 */ /* 0x000fca00078e0207 */
[----:B------:R-:W-:-:S13]  /*1c050*/  ISETP.GT.AND P6, PT, R7, UR6, PT ;  /* 0x0000000607007c0c */ /* 0x000fda000bfc4270 */
[----:B------:R-:W-:Y:S05]  /*1c060*/  @!P6 BRA `(.L_x_1458) ;  /* 0xfffffffc006ce947 */ /* 0x000fea000383ffff */
.L_x_1456:
[----:B------:R-:W-:Y:S02]  /*1c070*/  IMAD.IADD R5, R7, 0x1, -R4 ;  /* 0x0000000107057824 */ /* 0x000fe400078e0a04 */
[----:B------:R-:W-:Y:S02]  /*1c080*/  IMAD.MOV.U32 R24, RZ, RZ, RZ ;  /* 0x000000ffff187224 */ /* 0x000fe400078e00ff */
[----:B------:R-:W-:-:S05]  /*1c090*/  IMAD R3, R2, UR5, R5 ;  /* 0x0000000502037c24 */ /* 0x000fca000f8e0205 */
[----:B------:R-:W-:-:S13]  /*1c0a0*/  ISETP.GT.AND P0, PT, R3, UR6, PT ;  /* 0x0000000603007c0c */ /* 0x000fda000bf04270 */
[----:B------:R-:W-:-:S04]  /*1c0b0*/  VOTE.ANY R3, PT, !P0 ;  /* 0x0000000000037806 */ /* 0x000fc800040e0100 */
[----:B------:R-:W0:Y:S01]  /*1c0c0*/  POPC R27, R3 ;  /* 0x00000003001b7309 */ /* 0x000e220000000000 */
[----:B------:R-:W-:Y:S01]  /*1c0d0*/  ISETP.NE.AND P0, PT, R3, RZ, PT ;  /* 0x000000ff0300720c */ /* 0x000fe20003f05270 */
[----:B0-----:R-:W0:Y:S04]  /*1c0e0*/  SHFL.IDX PT, R8, R8, R27, 0x1f ;  /* 0x00001f1b08087589 */ /* 0x001e2800000e0000 */
[----:B------:R1:W2:Y:S01]  /*1c0f0*/  SHFL.IDX PT, R25, R25, R27, 0x1f ;  /* 0x00001f1b19197589 */ /* 0x0002a200000e0000 */
[----:B0-----:R-:W-:-:S07]  /*1c100*/  ISETP.NE.AND P1, PT, R8, 0x1, PT ;  /* 0x000000010800780c */ /* 0x001fce0003f25270 */
[----:B-1----:R-:W-:Y:S06]  /*1c110*/  @!P0 BRA `(.L_x_1459) ;  /* 0x0000000000088947 */ /* 0x002fec0003800000 */
[----:B------:R-:W-:-:S05]  /*1c120*/  VIADD R3, R27, 0xffffffff ;  /* 0xffffffff1b037836 */ /* 0x000fca0000000000 */
[----:B------:R0:W1:Y:S02]  /*1c130*/  SHFL.IDX PT, R24, R2, R3, 0x1f ;  /* 0x00001f0302187589 */ /* 0x00006400000e0000 */
.L_x_1459:
[----:B-1----:R-:W-:Y:S02]  /*1c140*/  IMAD R24, R24, UR5, R5 ;  /* 0x0000000518187c24 */ /* 0x002fe4000f8e0205 */
[----:B------:R-:W-:-:S03]  /*1c150*/  VIADD R27, R27, UR4 ;  /* 0x000000041b1b7c36 */ /* 0x000fc60008000000 */
[----:B------:R-:W-:Y:S01]  /*1c160*/  IADD3 R4, -R24, UR6, RZ ;  /* 0x0000000618047c10 */ /* 0x000fe2000fffe1ff */
[----:B------:R-:W-:Y:S06]  /*1c170*/  @!P1 BRA `(.L_x_1460) ;  /* 0x0000000000e49947 */ /* 0x000fec0003800000 */
[-C--:B--2---:R-:W-:Y:S02]  /*1c180*/  IABS R7, R25.reuse ;  /* 0x0000001900077213 */ /* 0x084fe40000000000 */
[----:B------:R-:W-:Y:S02]  /*1c190*/  IABS R5, R8 ;  /* 0x0000000800057213 */ /* 0x000fe40000000000 */
[----:B------:R-:W1:Y:S08]  /*1c1a0*/  I2F.RP R9, R7 ;  /* 0x0000000700097306 */ /* 0x000e700000209400 */
[----:B-1----:R-:W0:Y:S02]  /*1c1b0*/  MUFU.RCP R9, R9 ;  /* 0x0000000900097308 */ /* 0x002e240000001000 */
[----:B0-----:R-:W-:Y:S01]  /*1c1c0*/  VIADD R2, R9, 0xffffffe ;  /* 0x0ffffffe09027836 */ /* 0x001fe20000000000 */
[----:B------:R-:W-:-:S05]  /*1c1d0*/  IABS R9, R25 ;  /* 0x0000001900097213 */ /* 0x000fca0000000000 */
[----:B------:R0:W1:Y:S01]  /*1c1e0*/  F2I.FTZ.U32.TRUNC.NTZ R3, R2 ;  /* 0x0000000200037305 */ /* 0x000062000021f000 */
[----:B------:R-:W-:Y:S02]  /*1c1f0*/  IMAD.MOV R9, RZ, RZ, -R9 ;  /* 0x000000ffff097224 */ /* 0x000fe400078e0a09 */
[----:B0-----:R-:W-:Y:S02]  /*1c200*/  IMAD.MOV.U32 R2, RZ, RZ, RZ ;  /* 0x000000ffff027224 */ /* 0x001fe400078e00ff */
[----:B-1----:R-:W-:-:S04]  /*1c210*/  IMAD.MOV R10, RZ, RZ, -R3 ;  /* 0x000000ffff0a7224 */ /* 0x002fc800078e0a03 */
[----:B------:R-:W-:Y:S01]  /*1c220*/  IMAD R11, R10, R7, RZ ;  /* 0x000000070a0b7224 */ /* 0x000fe200078e02ff */
[----:B------:R-:W-:-:S03]  /*1c230*/  IABS R10, R4 ;  /* 0x00000004000a7213 */ /* 0x000fc60000000000 */
[----:B------:R-:W-:Y:S02]  /*1c240*/  IMAD.HI.U32 R3, R3, R11, R2 ;  /* 0x0000000b03037227 */ /* 0x000fe400078e0002 */
[----:B------:R-:W0:Y:S04]  /*1c250*/  I2F.RP R11, R5 ;  /* 0x00000005000b7306 */ /* 0x000e280000209400 */
        /* <DEDUP_REMOVED lines=13> */
[----:B------:R-:W-:-:S04]  /*1c330*/  IMAD.MOV.U32 R7, RZ, RZ, R2 ;  /* 0x000000ffff077224 */ /* 0x000fc800078e0002 */
[----:B------:R-:W-:Y:S01]  /*1c340*/  @!P2 IMAD.MOV R7, RZ, RZ, -R7 ;  /* 0x000000ffff07a224 */ /* 0x000fe200078e0a07 */
[----:B------:R-:W-:Y:S01]  /*1c350*/  @!P1 LOP3.LUT R7, RZ, R25, RZ, 0x33, !PT ;  /* 0x00000019ff079212 */ /* 0x000fe200078e33ff */
[----:B0-----:R-:W-:-:S04]  /*1c360*/  IMAD.MOV R9, RZ, RZ, -R3 ;  /* 0x000000ffff097224 */ /* 0x001fc800078e0a03 */
[----:B------:R-:W-:-:S04]  /*1c370*/  IMAD.MOV.U32 R2, RZ, RZ, R9 ;  /* 0x000000ffff027224 */ /* 0x000fc800078e0009 */
[----:B------:R-:W-:Y:S02]  /*1c380*/  IMAD R9, R2, R5, RZ ;  /* 0x0000000502097224 */ /* 0x000fe400078e02ff */
[----:B------:R-:W-:-:S04]  /*1c390*/  IMAD.MOV.U32 R2, RZ, RZ, RZ ;  /* 0x000000ffff027224 */ /* 0x000fc800078e00ff */
[----:B------:R-:W-:Y:S01]  /*1c3a0*/  IMAD.HI.U32 R2, R3, R9, R2 ;  /* 0x0000000903027227 */ /* 0x000fe200078e0002 */
[----:B------:R-:W-:Y:S02]  /*1c3b0*/  IABS R9, R8 ;  /* 0x0000000800097213 */ /* 0x000fe40000000000 */
[----:B------:R-:W-:-:S03]  /*1c3c0*/  IABS R3, R7 ;  /* 0x0000000700037213 */ /* 0x000fc60000000000 */
[----:B------:R-:W-:Y:S02]  /*1c3d0*/  IMAD.MOV R10, RZ, RZ, -R9 ;  /* 0x000000ffff0a7224 */ /* 0x000fe400078e0a09 */
[----:B------:R-:W-:-:S04]  /*1c3e0*/  IMAD.HI.U32 R2, R2, R3, RZ ;  /* 0x0000000302027227 */ /* 0x000fc800078e00ff */
[----:B------:R-:W-:Y:S01]  /*1c3f0*/  IMAD R10, R2, R10, R3 ;  /* 0x0000000a020a7224 */ /* 0x000fe200078e0203 */
[----:B------:R-:W-:-:S04]  /*1c400*/  LOP3.LUT R3, R7, R8, RZ, 0x3c, !PT ;  /* 0x0000000807037212 */ /* 0x000fc800078e3cff */
[----:B------:R-:W-:Y:S02]  /*1c410*/  ISETP.GT.U32.AND P1, PT, R5, R10, PT ;  /* 0x0000000a0500720c */ /* 0x000fe40003f24070 */
[----:B------:R-:W-:Y:S01]  /*1c420*/  ISETP.GE.AND P2, PT, R3, RZ, PT ;  /* 0x000000ff0300720c */ /* 0x000fe20003f46270 */
[----:B------:R-:W-:-:S10]  /*1c430*/  IMAD.MOV R3, RZ, RZ, -R7 ;  /* 0x000000ffff037224 */ /* 0x000fd400078e0a07 */
        /* <DEDUP_REMOVED lines=9> */
[----:B------:R-:W-:Y:S02]  /*1c4d0*/  IMAD R8, R8, 0x1000000, R2 ;  /* 0x0100000008087824 */ /* 0x000fe400078e0202 */
[----:B------:R-:W-:Y:S02]  /*1c4e0*/  IMAD R2, R25, R3, R4 ;  /* 0x0000000319027224 */ /* 0x000fe400078e0204 */
[----:B------:R-:W-:Y:S01]  /*1c4f0*/  IMAD R26, R7, 0x10000, R8 ;  /* 0x00010000071a7824 */ /* 0x000fe200078e0208 */
[----:B------:R-:W-:Y:S06]  /*1c500*/  BRA `(.L_x_1461) ;  /* 0x0000000000f07947 */ /* 0x000fec0003800000 */
.L_x_1460:
[----:B0-----:R-:W0:Y:S02]  /*1c510*/  LDC.64 R2, c[0x0][0xc90] ;  /* 0x00032400ff027b82 */ /* 0x001e240000000a00 */
[----:B0-----:R-:W-:-:S05]  /*1c520*/  IMAD.WIDE R2, R27, 0x4, R2 ;  /* 0x000000041b027825 */ /* 0x001fca00078e0202 */
[----:B------:R0:W2:Y:S02]  /*1c530*/  LDG.E R8, desc[UR42][R2.64] ;  /* 0x0000002a02087981 */ /* 0x0000a4000c1e1900 */
[----:B0-----:R-:W-:Y:S02]  /*1c540*/  IMAD.MOV.U32 R2, RZ, RZ, RZ ;  /* 0x000000ffff027224 */ /* 0x001fe400078e00ff */
[----:B--2---:R-:W-:-:S05]  /*1c550*/  IMAD R5, R25, R8, RZ ;  /* 0x0000000819057224 */ /* 0x004fca00078e02ff */
[----:B------:R-:W-:-:S04]  /*1c560*/  IABS R10, R5 ;  /* 0x00000005000a7213 */ /* 0x000fc80000000000 */
[----:B------:R-:W0:Y:S08]  /*1c570*/  I2F.RP R7, R10 ;  /* 0x0000000a00077306 */ /* 0x000e300000209400 */
[----:B0-----:R-:W0:Y:S02]  /*1c580*/  MUFU.RCP R7, R7 ;  /* 0x0000000700077308 */ /* 0x001e240000001000 */
[----:B0-----:R-:W-:-:S06]  /*1c590*/  VIADD R9, R7, 0xffffffe ;  /* 0x0ffffffe07097836 */ /* 0x001fcc0000000000 */
[----:B------:R-:W0:Y:S02]  /*1c5a0*/  F2I.FTZ.U32.TRUNC.NTZ R3, R9 ;  /* 0x0000000900037305 */ /* 0x000e24000021f000 */
[----:B0-----:R-:W-:-:S04]  /*1c5b0*/  IMAD.MOV R11, RZ, RZ, -R3 ;  /* 0x000000ffff0b7224 */ /* 0x001fc800078e0a03 */
[----:B------:R-:W-:-:S04]  /*1c5c0*/  IMAD R11, R11, R10, RZ ;  /* 0x0000000a0b0b7224 */ /* 0x000fc800078e02ff */
        /* <DEDUP_REMOVED lines=21> */
[----:B------:R-:W-:Y:S02]  /*1c720*/  VIADDMNMX R8, R3, UR5, R8, PT ;  /* 0x0000000503087c46 */ /* 0x000fe4000b800108 */
[----:B------:R-:W-:-:S02]  /*1c730*/  IADD3 R7, R7, 0x1000000, R11 ;  /* 0x0100000007077810 */ /* 0x000fc40007ffe00b */
[-C--:B------:R-:W-:Y:S01]  /*1c740*/  IABS R9, R8.reuse ;  /* 0x0000000800097213 */ /* 0x080fe20000000000 */
[----:B------:R-:W-:Y:S01]  /*1c750*/  IMAD.MOV R26, RZ, RZ, -R8 ;  /* 0x000000ffff1a7224 */ /* 0x000fe200078e0a08 */
[----:B------:R-:W-:Y:S02]  /*1c760*/  IABS R4, R8 ;  /* 0x0000000800047213 */ /* 0x000fe40000000000 */
[----:B------:R-:W0:Y:S03]  /*1c770*/  I2F.RP R10, R9 ;  /* 0x00000009000a7306 */ /* 0x000e260000209400 */
[----:B------:R-:W-:-:S05]  /*1c780*/  IMAD.MOV R4, RZ, RZ, -R4 ;  /* 0x000000ffff047224 */ /* 0x000fca00078e0a04 */
[----:B0-----:R-:W0:Y:S02]  /*1c790*/  MUFU.RCP R10, R10 ;  /* 0x0000000a000a7308 */ /* 0x001e240000001000 */
[----:B0-----:R-:W-:-:S06]  /*1c7a0*/  VIADD R3, R10, 0xffffffe ;  /* 0x0ffffffe0a037836 */ /* 0x001fcc0000000000 */
[----:B------:R-:W0:Y:S02]  /*1c7b0*/  F2I.FTZ.U32.TRUNC.NTZ R3, R3 ;  /* 0x0000000300037305 */ /* 0x000e24000021f000 */
[----:B0-----:R-:W-:-:S04]  /*1c7c0*/  IMAD.MOV R12, RZ, RZ, -R3 ;  /* 0x000000ffff0c7224 */ /* 0x001fc800078e0a03 */
[----:B------:R-:W-:-:S04]  /*1c7d0*/  IMAD R5, R12, R9, RZ ;  /* 0x000000090c057224 */ /* 0x000fc800078e02ff */
[----:B------:R-:W-:Y:S01]  /*1c7e0*/  IMAD.HI.U32 R2, R3, R5, R2 ;  /* 0x0000000503027227 */ /* 0x000fe200078e0002 */
[----:B------:R-:W-:Y:S02]  /*1c7f0*/  IABS R5, R11 ;  /* 0x0000000b00057213 */ /* 0x000fe40000000000 */
[----:B------:R-:W-:-:S03]  /*1c800*/  LOP3.LUT R3, R11, R8, RZ, 0x3c, !PT ;  /* 0x000000080b037212 */ /* 0x000fc600078e3cff */
        /* <DEDUP_REMOVED lines=11> */
[----:B------:R-:W-:-:S07]  /*1c8c0*/  IMAD R26, R2, R26, R7 ;  /* 0x0000001a021a7224 */ /* 0x000fce00078e0207 */
.L_x_1461:
[----:B------:R-:W-:-:S05]  /*1c8d0*/  LOP3.LUT R2, RZ, R2, RZ, 0x33, !PT ;  /* 0x00000002ff027212 */ /* 0x000fca00078e33ff */
[----:B------:R-:W-:Y:S01]  /*1c8e0*/  IMAD.IADD R25, R25, 0x1, R2 ;  /* 0x0000000119197824 */ /* 0x000fe200078e0202 */
[----:B------:R-:W-:Y:S06]  /*1c8f0*/  BRA `(.L_x_1462) ;  /* 0x00000000000c7947 */ /* 0x000fec0003800000 */
.L_x_1457:
[----:B------:R-:W-:Y:S02]  /*1c900*/  IMAD.MOV.U32 R25, RZ, RZ, RZ ;  /* 0x000000ffff197224 */ /* 0x000fe400078e00ff */
[----:B------:R-:W-:Y:S02]  /*1c910*/  IMAD.U32 R24, RZ, RZ, UR6 ;  /* 0x00000006ff187e24 */ /* 0x000fe4000f8e00ff */
[----:B------:R-:W-:-:S07]  /*1c920*/  IMAD.MOV.U32 R26, RZ, RZ, RZ ;  /* 0x000000ffff1a7224 */ /* 0x000fce00078e00ff */
.L_x_1462:
[----:B------:R-:W-:-:S13]  /*1c930*/  ISETP.NE.AND P0, PT, R0, RZ, PT ;  /* 0x000000ff0000720c */ /* 0x000fda0003f05270 */
[----:B------:R-:W0:Y:S01]  /*1c940*/  @!P0 S2R R3, SR_CgaCtaId ;  /* 0x0000000000038919 */ /* 0x000e220000008800 */
[----:B------:R-:W-:-:S04]  /*1c950*/  @!P0 MOV R0, 0x400 ;  /* 0x0000040000008802 */ /* 0x000fc80000000f00 */
[----:B0-----:R-:W-:-:S05]  /*1c960*/  @!P0 LEA R0, R3, R0, 0x18 ;  /* 0x0000000003008211 */ /* 0x001fca00078ec0ff */
[----:B------:R2:W-:Y:S01]  /*1c970*/  @!P0 STS.128 [R0+0x19cd0], R24 ;  /* 0x019cd01800008388 */ /* 0x0005e20000000c00 */
[----:B------:R-:W-:Y:S06]  /*1c980*/  BAR.ARV 0x5, 0x200 ;  /* 0x0148000000007b1d */ /* 0x000fec0000002000 */
.L_x_1455:
[----:B------:R3:W-:Y:S01]  /*1c990*/  STL [R1+0x44], RZ ;  /* 0x000044ff01007387 */ /* 0x0007e20000100800 */
[----:B------:R-:W-:Y:S01]  /*1c9a0*/  ULDC UR4, c[0x0][0xc3c] ;  /* 0x00030f0000047ab9 */ /* 0x000fe20000000800 */
[----:B------:R-:W-:Y:S01]  /*1c9b0*/  IMAD.MOV.U32 R28, RZ, RZ, 0x1 ;  /* 0x00000001ff1c7424 */ /* 0x000fe200078e00ff */
[----:B-1----:R-:W-:Y:S01]  /*1c9c0*/  ISETP.GE.AND P0, PT, R27, UR4, PT ;  /* 0x000000041b007c0c */ /* 0x002fe2000bf06270 */
[----:B------:R-:W-:-:S12]  /*1c9d0*/  IMAD.MOV.U32 R22, RZ, RZ, RZ ;  /* 0x000000ffff167224 */ /* 0x000fd800078e00ff */
[----:B---3--:R-:W-:Y:S05]  /*1c9e0*/  @P0 BRA `(.L_x_1463) ;  /* 0x0000007000a80947 */ /* 0x008fea0003800000 */
[----:B------:R-:W1:Y:S01]  /*1c9f0*/  S2R R13, SR_TID.X ;  /* 0x00000000000d7919 */ /* 0x000e620000002100 */
[----:B------:R-:W3:Y:S01]  /*1ca00*/  S2UR UR4, SR_CgaCtaId ;  /* 0x00000000000479c3 */ /* 0x000ee20000008800 */
[----:B------:R-:W-:Y:S01]  /*1ca10*/  MOV R18, 0x400 ;  /* 0x0000040000127802 */ /* 0x000fe20000000f00 */
[----:B------:R-:W-:Y:S01]  /*1ca20*/  BSSY B7, `(.L_x_1463) ;  /* 0x0000726000077945 */ /* 0x000fe20003800000 */
[----:B------:R-:W-:Y:S01]  /*1ca30*/  IMAD.MOV.U32 R29, RZ, RZ, 0x1 ;  /* 0x00000001ff1d7424 */ /* 0x000fe200078e00ff */
[----:B------:R-:W-:Y:S01]  /*1ca40*/  CS2R R22, SRZ ;  /* 0x0000000000167805 */ /* 0x000fe2000001ff00 */
[----:B------:R-:W-:Y:S01]  /*1ca50*/  IMAD.MOV.U32 R28, RZ, RZ, 0x1 ;  /* 0x00000001ff1c7424 */ /* 0x000fe200078e00ff */
[----:B------:R-:W-:Y:S01]  /*1ca60*/  ULDC.64 UR40, c[0x0][0x198] ;  /* 0x0000660000287ab9 */ /* 0x000fe20000000a00 */
[----:B------:R-:W-:Y:S02]  /*1ca70*/  ULOP3.LUT UR39, UR37, 0x2, URZ, 0xfc, !UPT ;  /* 0x0000000225277892 */ /* 0x000fe4000f8efc3f */
[----:B------:R-:W-:Y:S01]  /*1ca80*/  ULOP3.LUT UR36, UR37, 0x1, URZ, 0xfc, !UPT ;  /* 0x0000000125247892 */ /* 0x000fe2000f8efc3f */
[----:B------:R-:W-:Y:S01]  /*1ca90*/  ULDC UR38, c[0x0][0xc] ;  /* 0x0000030000267ab9 */ /* 0x000fe20000000800 */
[C---:B-1----:R-:W-:Y:S01]  /*1caa0*/  IMAD.SHL.U32 R2, R13.reuse, 0x20, RZ ;  /* 0x000000200d027824 */ /* 0x042fe200078e00ff */
[C---:B------:R-:W-:Y:S01]  /*1cab0*/  LOP3.LUT R12, R13.reuse, 0x7f, RZ, 0xc0, !PT ;  /* 0x0000007f0d0c7812 */ /* 0x040fe200078ec0ff */
[C---:B0-2---:R-:W-:Y:S01]  /*1cac0*/  IMAD.SHL.U32 R0, R13.reuse, 0x10, RZ ;  /* 0x000000100d007824 */ /* 0x045fe200078e00ff */
[----:B------:R-:W-:Y:S01]  /*1cad0*/  SHF.R.U32.HI R4, RZ, 0x1, R13 ;  /* 0x00000001ff047819 */ /* 0x000fe2000001160d */
[----:B------:R-:W-:Y:S01]  /*1cae0*/  IMAD.SHL.U32 R9, R13, 0x2, RZ ;  /* 0x000000020d097824 */ /* 0x000fe200078e00ff */
[----:B------:R-:W-:Y:S01]  /*1caf0*/  LOP3.LUT R3, R2, 0x80, RZ, 0xc0, !PT ;  /* 0x0000008002037812 */ /* 0x000fe200078ec0ff */
[----:B------:R-:W-:Y:S01]  /*1cb00*/  IMAD.SHL.U32 R5, R12, 0x10, RZ ;  /* 0x000000100c057824 */ /* 0x000fe200078e00ff */
[----:B------:R-:W-:-:S02]  /*1cb10*/  LOP3.LUT R7, R4, 0x20, RZ, 0xc0, !PT ;  /* 0x0000002004077812 */ /* 0x000fc400078ec0ff */
[----:B------:R-:W-:Y:S02]  /*1cb20*/  LOP3.LUT R8, R0, 0x60, RZ, 0xc0, !PT ;  /* 0x0000006000087812 */ /* 0x000fe400078ec0ff */
[----:B------:R-:W-:Y:S02]  /*1cb30*/  LOP3.LUT R2, R2, 0x360, RZ, 0xc0, !PT ;  /* 0x0000036002027812 */ /* 0x000fe400078ec0ff */
[----:B------:R-:W-:Y:S01]  /*1cb40*/  LOP3.LUT R3, R3, 0x10, R4, 0xf8, !PT ;  /* 0x0000001003037812 */ /* 0x000fe200078ef804 */
[----:B------:R-:W-:Y:S01]  /*1cb50*/  IMAD.SHL.U32 R4, R13, 0x80, RZ ;  /* 0x000000800d047824 */ /* 0x000fe200078e00ff */
[----:B------:R-:W-:Y:S02]  /*1cb60*/  LOP3.LUT R7, R7, 0x10, R13, 0xf8, !PT ;  /* 0x0000001007077812 */ /* 0x000fe400078ef80d */
[--C-:B------:R-:W-:Y:S01]  /*1cb70*/  LOP3.LUT R11, R8, 0x700, R5.reuse, 0xf8, !PT ;  /* 0x00000700080b7812 */ /* 0x100fe200078ef805 */
[----:B------:R-:W-:Y:S01]  /*1cb80*/  IMAD.SHL.U32 R8, R13, 0x4, RZ ;  /* 0x000000040d087824 */ /* 0x000fe200078e00ff */
[----:B------:R-:W-:Y:S01]  /*1cb90*/  LOP3.LUT R2, R2, 0x400, R5, 0xf8, !PT ;  /* 0x0000040002027812 */ /* 0x000fe200078ef805 */
[----:B------:R-:W-:Y:S01]  /*1cba0*/  IMAD.SHL.U32 R5, R6, 0x800, RZ ;  /* 0x0000080006057824 */ /* 0x000fe200078e00ff */
[----:B------:R-:W-:-:S02]  /*1cbb0*/  LOP3.LUT R6, R0, 0x90, RZ, 0xc0, !PT ;  /* 0x0000009000067812 */ /* 0x000fc400078ec0ff */
[----:B------:R-:W-:Y:S02]  /*1cbc0*/  LOP3.LUT R7, R7, 0x380, R4, 0xf8, !PT ;  /* 0x0000038007077812 */ /* 0x000fe400078ef804 */
[----:B------:R-:W-:Y:S02]  /*1cbd0*/  LOP3.LUT R4, R4, 0x400, RZ, 0xc0, !PT ;  /* 0x0000040004047812 */ /* 0x000fe400078ec0ff */
[----:B------:R-:W-:Y:S02]  /*1cbe0*/  LOP3.LUT R3, R3, 0x10, R8, 0x78, !PT ;  /* 0x0000001003037812 */ /* 0x000fe400078e7808 */
[----:B------:R-:W-:Y:S02]  /*1cbf0*/  LOP3.LUT R6, R6, 0x10, R9, 0x78, !PT ;  /* 0x0000001006067812 */ /* 0x000fe400078e7809 */
[----:B------:R-:W-:Y:S01]  /*1cc00*/  LOP3.LUT R4, R4, 0x800, R5, 0xf8, !PT ;  /* 0x0000080004047812 */ /* 0x000fe200078ef805 */
[----:B---3--:R-:W-:Y:S01]  /*1cc10*/  IMAD.U32 R5, RZ, RZ, UR4 ;  /* 0x00000004ff057e24 */ /* 0x008fe2000f8e00ff */
[----:B------:R-:W-:-:S02]  /*1cc20*/  LOP3.LUT R7, R7, 0x70, R0, 0x78, !PT ;  /* 0x0000007007077812 */ /* 0x000fc400078e7800 */
[----:B------:R-:W-:Y:S02]  /*1cc30*/  LOP3.LUT R3, R2, R3, RZ, 0xfc, !PT ;  /* 0x0000000302037212 */ /* 0x000fe400078efcff */
[----:B------:R-:W-:Y:S02]  /*1cc40*/  LOP3.LUT R10, R11, R6, RZ, 0xfc, !PT ;  /* 0x000000060b0a7212 */ /* 0x000fe400078efcff */
[----:B------:R-:W-:Y:S01]  /*1cc50*/  LOP3.LUT R2, R4, R7, RZ, 0xfc, !PT ;  /* 0x0000000704027212 */ /* 0x000fe200078efcff */
[----:B------:R0:W-:Y:S01]  /*1cc60*/  STL [R1+0x20], R3 ;  /* 0x0000200301007387 */ /* 0x0001e20000100800 */
[----:B------:R-:W-:Y:S02]  /*1cc70*/  LOP3.LUT P0, RZ, R13, 0x4, RZ, 0xc0, !PT ;  /* 0x000000040dff7812 */ /* 0x000fe4000780c0ff */
[----:B------:R-:W-:Y:S01]  /*1cc80*/  SHF.R.U32.HI R4, RZ, 0x1, R12 ;  /* 0x00000001ff047819 */ /* 0x000fe2000001160c */
[----:B------:R-:W-:Y:S01]  /*1cc90*/  STL [R1+0x14], R10 ;  /* 0x0000140a01007387 */ /* 0x000fe20000100800 */
[----:B------:R-:W-:-:S02]  /*1cca0*/  LOP3.LUT R0, R0, 0x10, RZ, 0xc0, !PT ;  /* 0x0000001000007812 */ /* 0x000fc400078ec0ff */
[----:B------:R-:W-:Y:S01]  /*1ccb0*/  LEA R18, R5, R18, 0x18 ;  /* 0x0000001205127211 */ /* 0x000fe200078ec0ff */
[----:B------:R1:W-:Y:S01]  /*1ccc0*/  STL [R1+0x18], R2 ;  /* 0x0000180201007387 */ /* 0x0003e20000100800 */
[----:B0-----:R-:W-:-:S03]  /*1ccd0*/  IMAD.MOV.U32 R3, RZ, RZ, 0x40 ;  /* 0x00000040ff037424 */ /* 0x001fc600078e00ff */
[----:B------:R-:W-:Y:S02]  /*1cce0*/  STL [R1+0x10], R5 ;  /* 0x0000100501007387 */ /* 0x000fe40000100800 */
[----:B------:R-:W-:Y:S01]  /*1ccf0*/  SEL R3, R3, 0xffffffc0, !P0 ;  /* 0xffffffc003037807 */ /* 0x000fe20004000000 */
[----:B-1----:R-:W-:-:S04]  /*1cd00*/  IMAD.SHL.U32 R2, R13, 0x40, RZ ;  /* 0x000000400d027824 */ /* 0x002fc800078e00ff */
[----:B------:R0:W-:Y:S01]  /*1cd10*/  STL [R1+0x1c], R3 ;  /* 0x00001c0301007387 */ /* 0x0001e20000100800 */
[----:B------:R-:W-:-:S03]  /*1cd20*/  LOP3.LUT R2, R2, 0x40, RZ, 0xc0, !PT ;  /* 0x0000004002027812 */ /* 0x000fc600078ec0ff */
[----:B------:R1:W-:Y:S01]  /*1cd30*/  STL [R1+0x44], RZ ;  /* 0x000044ff01007387 */ /* 0x0003e20000100800 */
[----:B------:R-:W-:Y:S02]  /*1cd40*/  LOP3.LUT R4, R4, R2, RZ, 0xfc, !PT ;  /* 0x0000000204047212 */ /* 0x000fe400078efcff */
[C---:B------:R-:W-:Y:S02]  /*1cd50*/  LOP3.LUT R2, R0.reuse, 0x40, RZ, 0xfc, !PT ;  /* 0x0000004000027812 */ /* 0x040fe400078efcff */
[----:B0-----:R-:W-:Y:S01]  /*1cd60*/  LOP3.LUT R3, R0, 0x20, RZ, 0xfc, !PT ;  /* 0x0000002000037812 */ /* 0x001fe200078efcff */
[----:B------:R-:W-:-:S05]  /*1cd70*/  IMAD.IADD R0, R18, 0x1, R10 ;  /* 0x0000000112007824 */ /* 0x000fca00078e020a */
[----:B------:R1:W-:Y:S02]  /*1cd80*/  STL [R1+0x30], R0 ;  /* 0x0000300001007387 */ /* 0x0003e40000100800 */
.L_x_1601:
[----:B------:R-:W-:Y:S05]  /*1cd90*/  YIELD ;  /* 0x0000000000007946 */ /* 0x000fea0003800000 */
[----:B------:R-:W-:Y:S01]  /*1cda0*/  ULDC.64 UR4, c[0x0][0xa28] ;  /* 0x00028a0000047ab9 */ /* 0x000fe20000000a00 */
[----:B0-----:R-:W-:Y:S01]  /*1cdb0*/  IMAD.MOV.U32 R11, RZ, RZ, RZ ;  /* 0x000000ffff0b7224 */ /* 0x001fe200078e00ff */
[----:B------:R-:W-:Y:S01]  /*1cdc0*/  ISETP.NE.U32.AND P0, PT, RZ, UR4, PT ;  /* 0x00000004ff007c0c */ /* 0x000fe2000bf05070 */
[----:B------:R-:W0:Y:S01]  /*1cdd0*/  LDC.64 R6, c[0x0][0xa00] ;  /* 0x00028000ff067b82 */ /* 0x000e220000000a00 */
[----:B-12---:R-:W-:Y:S01]  /*1cde0*/  IMAD.MOV.U32 R0, RZ, RZ, RZ ;  /* 0x000000ffff007224 */ /* 0x006fe200078e00ff */
[----:B------:R-:W-:Y:S01]  /*1cdf0*/  ULDC.64 UR6, c[0x0][0xa10] ;  /* 0x0002840000067ab9 */ /* 0x000fe20000000a00 */
[----:B------:R-:W-:Y:S01]  /*1ce00*/  ISETP.NE.AND.EX P0, PT, RZ, UR5, PT, P0 ;  /* 0x00000005ff007c0c */ /* 0x000fe2000bf05300 */
[----:B------:R-:W-:-:S12]  /*1ce10*/  ULDC.64 UR4, c[0x0][0xa18] ;  /* 0x0002860000047ab9 */ /* 0x000fd80000000a00 */
[----:B------:R-:W1:Y:S02]  /*1ce20*/  @P0 LDC.64 R2, c[0x0][0xa28] ;  /* 0x00028a00ff020b82 */ /* 0x000e640000000a00 */
[----:B-1----:R-:W-:-:S05]  /*1ce30*/  @P0 IMAD.WIDE R2, R27, 0x4, R2 ;  /* 0x000000041b020825 */ /* 0x002fca00078e0202 */
[----:B------:R1:W2:Y:S01]  /*1ce40*/  @P0 LDG.E R11, desc[UR42][R2.64] ;  /* 0x0000002a020b0981 */ /* 0x0002a2000c1e1900 */
[----:B------:R-:W-:Y:S01]  /*1ce50*/  ISETP.NE.U32.AND P0, PT, RZ, UR4, PT ;  /* 0x00000004ff007c0c */ /* 0x000fe2000bf05070 */
[----:B0-----:R-:W-:Y:S01]  /*1ce60*/  IMAD.WIDE R6, R27, 0x4, R6 ;  /* 0x000000041b067825 */ /* 0x001fe200078e0206 */
[----:B------:R-:W-:Y:S02]  /*1ce70*/  ISETP.NE.U32.AND P1, PT, RZ, UR6, PT ;  /* 0x00000006ff007c0c */ /* 0x000fe4000bf25070 */
[----:B------:R-:W-:Y:S01]  /*1ce80*/  ISETP.NE.AND.EX P2, PT, RZ, UR5, PT, P0 ;  /* 0x00000005ff007c0c */ /* 0x000fe2000bf45300 */
[----:B------:R-:W-:Y:S01]  /*1ce90*/  ULDC.64 UR4, c[0x0][0xa00] ;  /* 0x0002800000047ab9 */ /* 0x000fe20000000a00 */
[----:B------:R-:W-:Y:S01]  /*1cea0*/  ISETP.NE.AND.EX P1, PT, RZ, UR7, PT, P1 ;  /* 0x00000007ff007c0c */ /* 0x000fe2000bf25310 */
[----:B------:R-:W-:Y:S01]  /*1ceb0*/  IMAD.MOV.U32 R4, RZ, RZ, RZ ;  /* 0x000000ffff047224 */ /* 0x000fe200078e00ff */
[----:B------:R-:W-:Y:S01]  /*1cec0*/  ISETP.NE.U32.AND P0, PT, RZ, UR4, PT ;  /* 0x00000004ff007c0c */ /* 0x000fe2000bf05070 */
[----:B-1----:R-:W0:Y:S03]  /*1ced0*/  LDC.64 R2, c[0x0][0xa10] ;  /* 0x00028400ff027b82 */ /* 0x002e260000000a00 */
[----:B------:R-:W-:-:S05]  /*1cee0*/  ISETP.NE.AND.EX P0, PT, RZ, UR5, PT, P0 ;  /* 0x00000005ff007c0c */ /* 0x000fca000bf05300 */
[----:B------:R-:W1:Y:S08]  /*1cef0*/  @P2 LDC.64 R8, c[0x0][0xa18] ;  /* 0x00028600ff082b82 */ /* 0x000e700000000a00 */
[----:B------:R-:W3:Y:S01]  /*1cf00*/  @P0 LDG.E R0, desc[UR42][R6.64] ;  /* 0x0000002a06000981 */ /* 0x000ee2000c1e1900 */
[----:B------:R-:W-:Y:S01]  /*1cf10*/  ULDC UR4, c[0x0][0x288] ;  /* 0x0000a20000047ab9 */ /* 0x000fe20000000800 */
[----:B0-----:R-:W-:-:S05]  /*1cf20*/  IMAD.WIDE R2, R27, 0x4, R2 ;  /* 0x000000041b027825 */ /* 0x001fca00078e0202 */
[----:B------:R-:W5:Y:S01]  /*1cf30*/  @P1 LDG.E R4, desc[UR42][R2.64] ;  /* 0x0000002a02041981 */ /* 0x000f62000c1e1900 */
[----:B-1----:R-:W-:-:S03]  /*1cf40*/  @P2 IMAD.WIDE R8, R27, 0x4, R8 ;  /* 0x000000041b082825 */ /* 0x002fc600078e0208 */
[----:B---3--:R0:W-:Y:S02]  /*1cf50*/  STL [R1+0x28], R0 ;  /* 0x0000280001007387 */ /* 0x0081e40000100800 */
[----:B0-----:R-:W-:Y:S01]  /*1cf60*/  IMAD.U32 R0, RZ, RZ, UR4 ;  /* 0x00000004ff007e24 */ /* 0x001fe2000f8e00ff */
[----:B------:R-:W-:-:S05]  /*1cf70*/  ULDC.64 UR4, c[0x0][0x418] ;  /* 0x0001060000047ab9 */ /* 0x000fca0000000a00 */
[----:B------:R0:W3:Y:S01]  /*1cf80*/  @P2 LDG.E R0, desc[UR42][R8.64] ;  /* 0x0000002a08002981 */ /* 0x0000e2000c1e1900 */
[----:B------:R-:W-:-:S03]  /*1cf90*/  UISETP.NE.U32.AND UP0, UPT, UR4, URZ, UPT ;  /* 0x0000003f0400728c */ /* 0x000fc6000bf05070 */
[----:B------:R-:W-:Y:S01]  /*1cfa0*/  ULDC UR4, c[0x0][0x424] ;  /* 0x0001090000047ab9 */ /* 0x000fe20000000800 */
[----:B------:R-:W-:-:S03]  /*1cfb0*/  UISETP.NE.AND.EX UP0, UPT, UR5, URZ, UPT, UP0 ;  /* 0x0000003f0500728c */ /* 0x000fc6000bf05300 */
[----:B------:R-:W-:Y:S01]  /*1cfc0*/  ULDC UR5, c[0x0][0x2f0] ;  /* 0x0000bc0000057ab9 */ /* 0x000fe20000000800 */
[----:B------:R-:W-:-:S04]  /*1cfd0*/  USEL UR4, UR4, 0x1, UP0 ;  /* 0x0000000104047887 */ /* 0x000fc80008000000 */
[----:B------:R-:W-:-:S03]  /*1cfe0*/  UIMAD UR4, UR4, UR5, URZ ;  /* 0x00000005040472a4 */ /* 0x000fc6000f8e023f */
[----:B------:R-:W-:Y:S02]  /*1cff0*/  ULDC UR5, c[0x0][0x348] ;  /* 0x0000d20000057ab9 */ /* 0x000fe40000000800 */
[----:B0-----:R-:W-:Y:S02]  /*1d000*/  IMAD.U32 R9, RZ, RZ, UR5 ;  /* 0x00000005ff097e24 */ /* 0x001fe4000f8e00ff */
[----:B------:R-:W-:Y:S01]  /*1d010*/  IMAD.U32 R5, RZ, RZ, UR4 ;  /* 0x00000004ff057e24 */ /* 0x000fe2000f8e00ff */
[----:B---3--:R0:W-:Y:S04]  /*1d020*/  STL [R1+0x24], R0 ;  /* 0x0000240001007387 */ /* 0x0081e80000100800 */
[----:B--2---:R0:W-:Y:S01]  /*1d030*/  STL [R1+0x8], R11 ;  /* 0x0000080b01007387 */ /* 0x0041e20000100800 */
[----:B------:R-:W-:Y:S01]  /*1d040*/  IMAD.MOV.U32 R12, RZ, RZ, R0 ;  /* 0x000000ffff0c7224 */ /* 0x000fe200078e0000 */
[----:B------:R-:W-:Y:S06]  /*1d050*/  @P2 BRA `(.L_x_1464) ;  /* 0x0000000000142947 */ /* 0x000fec0003800000 */
[----:B------:R-:W-:Y:S05]  /*1d060*/  @!P0 BRA `(.L_x_1464) ;  /* 0x0000000000108947 */ /* 0x000fea0003800000 */
[----:B0-----:R-:W2:Y:S04]  /*1d070*/  LDG.E R0, desc[UR42][R6.64] ;  /* 0x0000002a06007981 */ /* 0x001ea8000c1e1900 */
[----:B------:R-:W2:Y:S02]  /*1d080*/  LDG.E R6, desc[UR42][R6.64+0x4] ;  /* 0x0000042a06067981 */ /* 0x000ea4000c1e1900 */
[----:B--2---:R-:W-:-:S05]  /*1d090*/  IMAD.IADD R12, R6, 0x1, -R0 ;  /* 0x00000001060c7824 */ /* 0x004fca00078e0a00 */
[----:B------:R1:W-:Y:S02]  /*1d0a0*/  STL [R1+0x24], R12 ;  /* 0x0000240c01007387 */ /* 0x0003e40000100800 */
.L_x_1464:
[----:B------:R-:W-:Y:S01]  /*1d0b0*/  ULDC.64 UR4, c[0x0][0xa20] ;  /* 0x0002880000047ab9 */ /* 0x000fe20000000a00 */
[C---:B------:R-:W-:Y:S02]  /*1d0c0*/  LOP3.LUT R10, R26.reuse, 0xff000000, RZ, 0xc0, !PT ;  /* 0xff0000001a0a7812 */ /* 0x040fe400078ec0ff */
[----:B------:R-:W-:Y:S02]  /*1d0d0*/  ISETP.NE.U32.AND P0, PT, RZ, UR4, PT ;  /* 0x00000004ff007c0c */ /* 0x000fe4000bf05070 */
[----:B------:R-:W-:Y:S02]  /*1d0e0*/  SHF.R.U32.HI R10, RZ, 0x8, R10 ;  /* 0x00000008ff0a7819 */ /* 0x000fe4000001160a */
[----:B------:R-:W-:Y:S02]  /*1d0f0*/  ISETP.NE.AND.EX P0, PT, RZ, UR5, PT, P0 ;  /* 0x00000005ff007c0c */ /* 0x000fe4000bf05300 */
[C---:B0-----:R-:W-:Y:S02]  /*1d100*/  LOP3.LUT R0, R26.reuse, 0xff0000, RZ, 0xc0, !PT ;  /* 0x00ff00001a007812 */ /* 0x041fe400078ec0ff */
[----:B------:R-:W-:-:S02]  /*1d110*/  LOP3.LUT R16, R26, 0xffff, RZ, 0xc0, !PT ;  /* 0x0000ffff1a107812 */ /* 0x000fc400078ec0ff */
[----:B------:R-:W-:-:S07]  /*1d120*/  LEA.HI R10, R0, R10, RZ, 0x10 ;  /* 0x0000000a000a7211 */ /* 0x000fce00078f80ff */
[----:B------:R-:W-:Y:S05]  /*1d130*/  @!P0 BRA `(.L_x_1465) ;  /* 0x0000000000108947 */ /* 0x000fea0003800000 */
[----:B------:R-:W0:Y:S02]  /*1d140*/  LDC.64 R6, c[0x0][0xa20] ;  /* 0x00028800ff067b82 */ /* 0x000e240000000a00 */
[----:B0-----:R-:W-:-:S05]  /*1d150*/  IMAD.WIDE R6, R27, 0x4, R6 ;  /* 0x000000041b067825 */ /* 0x001fca00078e0206 */
[----:B------:R0:W5:Y:S01]  /*1d160*/  LDG.E R5, desc[UR42][R6.64] ;  /* 0x0000002a06057981 */ /* 0x000162000c1e1900 */
[----:B------:R-:W-:Y:S05]  /*1d170*/  BRA `(.L_x_1466) ;  /* 0x0000000000247947 */ /* 0x000fea0003800000 */
.L_x_1465:
        /* <DEDUP_REMOVED lines=9> */
.L_x_1466:
[----:B------:R-:W2:Y:S04]  /*1d210*/  @P1 LDG.E R0, desc[UR42][R2.64] ;  /* 0x0000002a02001981 */ /* 0x000ea8000c1e1900 */
[----:B0-----:R0:W2:Y:S01]  /*1d220*/  @P1 LDG.E R6, desc[UR42][R2.64+0x4] ;  /* 0x0000042a02061981 */ /* 0x0010a2000c1e1900 */
[----:B------:R-:W-:Y:S02]  /*1d230*/  IMAD R25, R25, 0xc0, RZ ;  /* 0x000000c019197824 */ /* 0x000fe400078e02ff */
[----:B-----5:R-:W-:Y:S01]  /*1d240*/  IMAD.IADD R5, R5, 0x1, -R11 ;  /* 0x0000000105057824 */ /* 0x020fe200078e0a0b */
[----:B0-----:R-:W0:Y:S02]  /*1d250*/  LDC R2, c[0x0][0x448] ;  /* 0x00011200ff027b82 */ /* 0x001e240000000800 */
[----:B0-----:R-:W-:-:S13]  /*1d260*/  ISETP.NE.AND P2, PT, R2, 0x1, PT ;  /* 0x000000010200780c */ /* 0x001fda0003f45270 */
[----:B------:R-:W0:Y:S08]  /*1d270*/  @P2 LDC R3, c[0x0][0x44c] ;  /* 0x00011300ff032b82 */ /* 0x000e300000000800 */
[----:B------:R-:W3:Y:S01]  /*1d280*/  @P2 LDC R2, c[0x0][0x450] ;  /* 0x00011400ff022b82 */ /* 0x000ee20000000800 */
[----:B--2---:R-:W-:Y:S02]  /*1d290*/  @P1 IMAD.IADD R9, R6, 0x1, -R0 ;  /* 0x0000000106091824 */ /* 0x004fe400078e0a00 */
[----:B------:R-:W-:-:S02]  /*1d2a0*/  VIADD R0, R25, 0xbf ;  /* 0x000000bf19007836 */ /* 0x000fc40000000000 */
[----:B------:R-:W-:Y:S02]  /*1d2b0*/  IMAD.IADD R19, R5, 0x1, R9 ;  /* 0x0000000105137824 */ /* 0x000fe400078e0209 */
[----:B0-----:R-:W-:-:S03]  /*1d2c0*/  @P2 IMAD.HI.U32 R3, R0, R3, RZ ;  /* 0x0000000300032227 */ /* 0x001fc600078e00ff */
[C---:B------:R-:W-:Y:S01]  /*1d2d0*/  IADD3 R26, R19.reuse, 0x1, -R12 ;  /* 0x00000001131a7810 */ /* 0x040fe20007ffe80c */
[----:B------:R-:W-:Y:S01]  /*1d2e0*/  VIADD R6, R19, 0x7f ;  /* 0x0000007f13067836 */ /* 0x000fe20000000000 */
[----:B---3--:R-:W-:-:S04]  /*1d2f0*/  @P2 SHF.R.U32.HI R0, RZ, R2, R3 ;  /* 0x00000002ff002219 */ /* 0x008fc80000011603 */
[----:B------:R-:W-:Y:S01]  /*1d300*/  SHF.R.S32.HI R2, RZ, 0x1f, R6 ;  /* 0x0000001fff027819 */ /* 0x000fe20000011406 */
[----:B------:R-:W-:-:S03]  /*1d310*/  IMAD.IADD R0, R26, 0x1, R0 ;  /* 0x000000011a007824 */ /* 0x000fc600078e0200 */
[----:B------:R-:W-:Y:S02]  /*1d320*/  LEA.HI R6, R2, R6, RZ, 0x7 ;  /* 0x0000000602067211 */ /* 0x000fe400078f38ff */
[----:B------:R-:W0:Y:S02]  /*1d330*/  LDC.64 R2, c[0x0][0x9e0] ;  /* 0x00027800ff027b82 */ /* 0x000e240000000a00 */
[----:B------:R-:W-:-:S05]  /*1d340*/  SHF.R.S32.HI R11, RZ, 0x7, R6 ;  /* 0x00000007ff0b7819 */ /* 0x000fca0000011406 */
[----:B------:R2:W-:Y:S01]  /*1d350*/  STL [R1+0x4], R11 ;  /* 0x0000040b01007387 */ /* 0x0005e20000100800 */
[----:B0-----:R-:W-:Y:S01]  /*1d360*/  ISETP.GE.AND P3, PT, R3, 0x1, PT ;  /* 0x000000010300780c */ /* 0x001fe20003f66270 */
[----:B------:R-:W-:-:S12]  /*1d370*/  IMAD.IADD R2, R0, 0x1, R2 ;  /* 0x0000000100027824 */ /* 0x000fd800078e0202 */
[----:B--2---:R-:W-:Y:S05]  /*1d380*/  @!P3 BRA `(.L_x_1467) ;  /* 0x000000000048b947 */ /* 0x004fea0003800000 */
        /* <DEDUP_REMOVED lines=11> */
.L_x_1469:
[----:B------:R-:W-:-:S13]  /*1d440*/  ISETP.NE.AND P0, PT, R3, 0x1, PT ;  /* 0x000000010300780c */ /* 0x000fda0003f05270 */
[----:B------:R-:W0:Y:S02]  /*1d450*/  @P0 LDC.64 R6, c[0x0][0x9e8] ;  /* 0x00027a00ff060b82 */ /* 0x000e240000000a00 */
[----:B0-----:R-:W-:-:S05]  /*1d460*/  @P0 IMAD.HI.U32 R6, R8, R6, RZ ;  /* 0x0000000608060227 */ /* 0x001fca00078e00ff */
[----:B------:R-:W-:-:S07]  /*1d470*/  @P0 SHF.R.U32.HI R8, RZ, R7, R6 ;  /* 0x00000007ff080219 */ /* 0x000fce0000011606 */
.L_x_1470:
[----:B------:R-:W-:Y:S05]  /*1d480*/  BSYNC B0 ;  /* 0x0000000000007941 */ /* 0x000fea0003800000 */
.L_x_1468:
[----:B------:R-:W-:-:S05]  /*1d490*/  IMAD R8, R8, R3, R3 ;  /* 0x0000000308087224 */ /* 0x000fca00078e0203 */
[----:B------:R-:W-:-:S07]  /*1d4a0*/  VIMNMX R2, R2, R8, PT ;  /* 0x0000000802027248 */ /* 0x000fce0003fe0100 */
.L_x_1467:
[----:B------:R-:W0:Y:S01]  /*1d4b0*/  @P2 LDC R6, c[0x0][0x44c] ;  /* 0x00011300ff062b82 */ /* 0x000e220000000800 */
[----:B------:R-:W-:Y:S01]  /*1d4c0*/  VIADD R2, R2, 0x7f ;  /* 0x0000007f02027836 */ /* 0x000fe20000000000 */
[----:B------:R-:W-:Y:S01]  /*1d4d0*/  ULDC UR4, c[0x0][0x9dc] ;  /* 0x0002770000047ab9 */ /* 0x000fe20000000800 */
[----:B------:R-:W-:Y:S02]  /*1d4e0*/  IMAD.MOV.U32 R0, RZ, RZ, R25 ;  /* 0x000000ffff007224 */ /* 0x000fe400078e0019 */
[----:B------:R-:W-:-:S03]  /*1d4f0*/  IMAD.IADD R20, R19, 0x1, -R12 ;  /* 0x0000000113147824 */ /* 0x000fc600078e0a0c */
[----:B------:R-:W2:Y:S01]  /*1d500*/  @P2 LDC R7, c[0x0][0x450] ;  /* 0x00011400ff072b82 */ /* 0x000ea20000000800 */
[----:B0-----:R-:W-:-:S05]  /*1d510*/  @P2 IMAD.HI.U32 R6, R25, R6, RZ ;  /* 0x0000000619062227 */ /* 0x001fca00078e00ff */
[----:B--2---:R-:W-:Y:S02]  /*1d520*/  @P2 SHF.R.U32.HI R0, RZ, R7, R6 ;  /* 0x00000007ff002219 */ /* 0x004fe40000011606 */
[----:B------:R-:W-:-:S04]  /*1d530*/  SHF.R.S32.HI R6, RZ, 0x1f, R2 ;  /* 0x0000001fff067819 */ /* 0x000fc80000011402 */
[----:B------:R-:W-:Y:S01]  /*1d540*/  LEA.HI R6, R6, R2, RZ, 0x7 ;  /* 0x0000000206067211 */ /* 0x000fe200078f38ff */
[----:B------:R-:W-:-:S03]  /*1d550*/  IMAD.IADD R2, R20, 0x1, R0 ;  /* 0x0000000114027824 */ /* 0x000fc600078e0200 */
[----:B------:R-:W-:Y:S01]  /*1d560*/  SHF.R.S32.HI R8, RZ, 0x7, R6 ;  /* 0x00000007ff087819 */ /* 0x000fe20000011406 */
[----:B------:R-:W-:-:S03]  /*1d570*/  VIADD R0, R2, -UR4 ;  /* 0x8000000402007c36 */ /* 0x000fc60008000000 */
[----:B------:R-:W-:Y:S01]  /*1d580*/  VIMNMX R8, R11, R8, PT ;  /* 0x000000080b087248 */ /* 0x000fe20003fe0100 */
        /* <DEDUP_REMOVED lines=11> */
.L_x_1473:
[----:B------:R-:W-:-:S13]  /*1d640*/  ISETP.NE.AND P0, PT, R3, 0x1, PT ;  /* 0x000000010300780c */ /* 0x000fda0003f05270 */
[----:B------:R-:W0:Y:S02]  /*1d650*/  @P0 LDC.64 R6, c[0x0][0x9e8] ;  /* 0x00027a00ff060b82 */ /* 0x000e240000000a00 */
[----:B0-----:R-:W-:-:S05]  /*1d660*/  @P0 IMAD.HI.U32 R6, R2, R6, RZ ;  /* 0x0000000602060227 */ /* 0x001fca00078e00ff */
[----:B------:R-:W-:-:S07]  /*1d670*/  @P0 SHF.R.U32.HI R2, RZ, R7, R6 ;  /* 0x00000007ff020219 */ /* 0x000fce0000011606 */
.L_x_1474:
[----:B------:R-:W-:Y:S05]  /*1d680*/  BSYNC B0 ;  /* 0x0000000000007941 */ /* 0x000fea0003800000 */
.L_x_1472:
[----:B------:R-:W-:-:S05]  /*1d690*/  IMAD R2, R2, R3, RZ ;  /* 0x0000000302027224 */ /* 0x000fca00078e02ff */
[----:B------:R-:W-:-:S07]  /*1d6a0*/  VIMNMX R0, R0, R2, !PT ;  /* 0x0000000200007248 */ /* 0x000fce0007fe0100 */
.L_x_1471:
[----:B------:R-:W-:Y:S01]  /*1d6b0*/  SHF.R.S32.HI R2, RZ, 0x1f, R0 ;  /* 0x0000001fff027819 */ /* 0x000fe20000011400 */
[----:B------:R-:W-:Y:S01]  /*1d6c0*/  BSSY B0, `(.L_x_1475) ;  /* 0x0000027000007945 */ /* 0x000fe20003800000 */
[----:B------:R-:W-:Y:S02]  /*1d6d0*/  LOP3.LUT R21, R10, 0xff, RZ, 0xc0, !PT ;  /* 0x000000ff0a157812 */ /* 0x000fe400078ec0ff */
[----:B------:R-:W-:Y:S02]  /*1d6e0*/  LEA.HI R2, R2, R0, RZ, 0x7 ;  /* 0x0000000002027211 */ /* 0x000fe400078f38ff */
[----:B------:R-:W-:Y:S02]  /*1d6f0*/  SHF.R.U32.HI R0, RZ, 0x10, R10 ;  /* 0x00000010ff007819 */ /* 0x000fe4000001160a */
[----:B------:R-:W-:-:S04]  /*1d700*/  SHF.R.S32.HI R2, RZ, 0x7, R2 ;  /* 0x00000007ff027819 */ /* 0x000fc80000011402 */
[----:B------:R-:W-:Y:S01]  /*1d710*/  VIMNMX R6, RZ, R2, !PT ;  /* 0x00000002ff067248 */ /* 0x000fe20007fe0100 */
[----:B------:R-:W-:-:S03]  /*1d720*/  IMAD.MOV.U32 R2, RZ, RZ, RZ ;  /* 0x000000ffff027224 */ /* 0x000fc600078e00ff */
[----:B------:R-:W-:-:S13]  /*1d730*/  ISETP.GT.AND P0, PT, R8, R6, PT ;  /* 0x000000060800720c */ /* 0x000fda0003f04270 */
[----:B------:R-:W-:Y:S05]  /*1d740*/  @!P0 BRA `(.L_x_1476) ;  /* 0x0000000000788947 */ /* 0x000fea0003800000 */
[----:B------:R-:W-:Y:S01]  /*1d750*/  ISETP.NE.AND P0, PT, R0, RZ, PT ;  /* 0x000000ff0000720c */ /* 0x000fe20003f05270 */
[----:B------:R-:W-:-:S03]  /*1d760*/  ULDC UR4, c[0x0][0x9f0] ;  /* 0x00027c0000047ab9 */ /* 0x000fc60000000800 */
[----:B------:R-:W-:-:S04]  /*1d770*/  SEL R7, R0, UR4, P0 ;  /* 0x0000000400077c07 */ /* 0x000fc80008000000 */
[----:B------:R-:W-:Y:S02]  /*1d780*/  IABS R10, R7 ;  /* 0x00000007000a7213 */ /* 0x000fe40000000000 */
[----:B------:R-:W-:Y:S02]  /*1d790*/  IADD3 R11, R7, -0x1, R8 ;  /* 0xffffffff070b7810 */ /* 0x000fe40007ffe008 */
[----:B------:R-:W0:Y:S03]  /*1d7a0*/  I2F.RP R2, R10 ;  /* 0x0000000a00027306 */ /* 0x000e260000209400 */
[----:B------:R-:W-:-:S05]  /*1d7b0*/  IMAD.IADD R11, R11, 0x1, -R6 ;  /* 0x000000010b0b7824 */ /* 0x000fca00078e0a06 */
[----:B0-----:R-:W0:Y:S02]  /*1d7c0*/  MUFU.RCP R2, R2 ;  /* 0x0000000200027308 */ /* 0x001e240000001000 */
[----:B0-----:R-:W-:-:S06]  /*1d7d0*/  VIADD R2, R2, 0xffffffe ;  /* 0x0ffffffe02027836 */ /* 0x001fcc0000000000 */
[----:B------:R0:W2:Y:S02]  /*1d7e0*/  F2I.FTZ.U32.TRUNC.NTZ R3, R2 ;  /* 0x0000000200037305 */ /* 0x0000a4000021f000 */
[----:B0-----:R-:W-:-:S04]  /*1d7f0*/  LOP3.LUT R2, R11, R7, RZ, 0x3c, !PT ;  /* 0x000000070b027212 */ /* 0x001fc800078e3cff */
[----:B------:R-:W-:Y:S01]  /*1d800*/  ISETP.GE.AND P3, PT, R2, RZ, PT ;  /* 0x000000ff0200720c */ /* 0x000fe20003f66270 */
[----:B--2---:R-:W-:-:S04]  /*1d810*/  IMAD.MOV R2, RZ, RZ, -R3 ;  /* 0x000000ffff027224 */ /* 0x004fc800078e0a03 */
[----:B-1----:R-:W-:Y:S02]  /*1d820*/  IMAD R12, R2, R10, RZ ;  /* 0x0000000a020c7224 */ /* 0x002fe400078e02ff */
        /* <DEDUP_REMOVED lines=16> */
.L_x_1476:
[----:B------:R-:W-:Y:S05]  /*1d930*/  BSYNC B0 ;  /* 0x0000000000007941 */ /* 0x000fea0003800000 */
.L_x_1475:
[-C--:B------:R-:W-:Y:S01]  /*1d940*/  IMAD R6, R21, R2.reuse, R6 ;  /* 0x0000000215067224 */ /* 0x080fe200078e0206 */
[----:B------:R-:W-:Y:S04]  /*1d950*/  BSSY B0, `(.L_x_1477) ;  /* 0x0000151000007945 */ /* 0x000fe80003800000 */
[C---:B------:R-:W-:Y:S01]  /*1d960*/  VIADDMNMX R2, R6.reuse, R2, R8, PT ;  /* 0x0000000206027246 */ /* 0x040fe20003800108 */
[----:B------:R-:W-:-:S04]  /*1d970*/  IMAD R6, R6, 0x80, -R5 ;  /* 0x0000008006067824 */ /* 0x000fc800078e0a05 */
[----:B------:R-:W-:Y:S01]  /*1d980*/  IMAD R2, R2, 0x80, -R5 ;  /* 0x0000008002027824 */ /* 0x000fe200078e0a05 */
[----:B------:R-:W-:-:S04]  /*1d990*/  VIMNMX R6, RZ, R6, !PT ;  /* 0x00000006ff067248 */ /* 0x000fc80007fe0100 */
[----:B------:R-:W-:Y:S02]  /*1d9a0*/  VIMNMX R2, R2, R9, PT ;  /* 0x0000000902027248 */ /* 0x000fe40003fe0100 */
[----:B------:R-:W-:Y:S02]  /*1d9b0*/  SHF.R.U32.HI R3, RZ, 0x7, R6 ;  /* 0x00000007ff037819 */ /* 0x000fe40000011606 */
[----:B------:R-:W-:-:S13]  /*1d9c0*/  ISETP.GT.AND P0, PT, R2, R6, PT ;  /* 0x000000060200720c */ /* 0x000fda0003f04270 */
[----:B------:R-:W-:-:S05]  /*1d9d0*/  @P0 VIADD R2, R2, 0x7f ;  /* 0x0000007f02020836 */ /* 0x000fca0000000000 */
[----:B------:R-:W-:-:S04]  /*1d9e0*/  @P0 SHF.R.S32.HI R5, RZ, 0x1f, R2 ;  /* 0x0000001fff050819 */ /* 0x000fc80000011402 */
[----:B------:R-:W-:Y:S01]  /*1d9f0*/  @P0 LEA.HI R2, R5, R2, RZ, 0x7 ;  /* 0x0000000205020211 */ /* 0x000fe200078f38ff */
[----:B------:R-:W-:-:S03]  /*1da00*/  IMAD.MOV.U32 R5, RZ, RZ, R3 ;  /* 0x000000ffff057224 */ /* 0x000fc600078e0003 */
        /* <DEDUP_REMOVED lines=11> */
.L_x_1649:
[----:B--2---:R-:W-:Y:S02]  /*1dac0*/  ISETP.NE.AND P0, PT, R14, RZ, PT ;  /* 0x000000ff0e00720c */ /* 0x004fe40003f05270 */
[----:B------:R-:W-:-:S11]  /*1dad0*/  PLOP3.LUT P6, PT, PT, PT, PT, 0x8, 0x0 ;  /* 0x000000000000781c */ /* 0x000fd60003fce170 */
[----:B------:R-:W-:Y:S05]  /*1dae0*/  @P0 BRA `(.L_x_1480) ;  /* 0x00000000000c0947 */ /* 0x000fea0003800000 */
[----:B------:R-:W-:-:S03]  /*1daf0*/  UMOV UR4, 0xffffffff ;  /* 0xffffffff00047882 */ /* 0x000fc60000000000 */
[----:B------:R-:W-:Y:S05]  /*1db00*/  BRA.DIV UR4, `(.L_x_1481) ;  /* 0x0000007204647947 */ /* 0x000fea000b800000 */
[----:B------:R-:W-:-:S13]  /*1db10*/  ELECT P6, URZ, PT ;  /* 0x00000000003f782f */ /* 0x000fda00038c0000 */
.L_x_1480:
        /* <DEDUP_REMOVED lines=9> */
.L_x_1652:
[----:B------:R-:W-:Y:S05]  /*1dbb0*/  BSYNC B1 ;  /* 0x0000000000017941 */ /* 0x000fea0003800000 */
.L_x_1482:
        /* <DEDUP_REMOVED lines=10> */
.L_x_1653:
[----:B------:R-:W-:Y:S05]  /*1dc60*/  BSYNC B2 ;  /* 0x0000000000027941 */ /* 0x000fea0003800000 */
.L_x_1486:
[----:B------:R-:W-:Y:S04]  /*1dc70*/  BSSY B2, `(.L_x_1488) ;  /* 0x0000009000027945 */ /* 0x000fe80003800000 */
[----:B------:R-:W-:Y:S05]  /*1dc80*/  @P1 BRA `(.L_x_1489) ;  /* 0x00000000001c1947 */ /* 0x000fea0003800000 */
[----:B0-----:R-:W0:Y:S02]  /*1dc90*/  S2R R6, SR_TID.X ;  /* 0x0000000000067919 */ /* 0x001e240000002100 */
[----:B0-----:R-:W-:Y:S01]  /*1dca0*/  LOP3.LUT R7, R6, 0x1f, RZ, 0xc0, !PT ;  /* 0x0000001f06077812 */ /* 0x001fe200078ec0ff */
[----:B------:R-:W-:-:S03]  /*1dcb0*/  IMAD.MOV.U32 R6, RZ, RZ, 0x3000 ;  /* 0x00003000ff067424 */ /* 0x000fc600078e00ff */
[----:B------:R-:W-:Y:S01]  /*1dcc0*/  ISETP.NE.AND P0, PT, R7, RZ, PT ;  /* 0x000000ff0700720c */ /* 0x000fe20003f05270 */
[----:B------:R3:W-:-:S12]  /*1dcd0*/  SYNCS.ARRIVE.TRANS64 RZ, [R9+URZ+0x19c90], R6 ;  /* 0x019c900609ff79a7 */ /* 0x0007d8000800003f */
[----:B---3--:R-:W-:Y:S05]  /*1dce0*/  @!P0 BRA `(.L_x_1489) ;  /* 0x0000000000048947 */ /* 0x008fea0003800000 */
[----:B------:R-:W-:Y:S01]  /*1dcf0*/  BPT.TRAP 0x1 ;  /* 0x000000040000795c */ /* 0x000fe20000300000 */
.L_x_1489:
[----:B------:R-:W-:Y:S05]  /*1dd00*/  BSYNC B2 ;  /* 0x0000000000027941 */ /* 0x000fea0003800000 */
.L_x_1488:
        /* <DEDUP_REMOVED lines=8> */
[----:B0-----:R-:W-:Y:S01]  /*1dd90*/  VIADD R6, R9, 0x19c90 ;  /* 0x00019c9009067836 */ /* 0x001fe20000000000 */
[----:B------:R-:W-:Y:S01]  /*1dda0*/  UMOV UR6, 0x0 ;  /* 0x0000000000067882 */ /* 0x000fe20000000000 */
[----:B------:R-:W-:Y:S01]  /*1ddb0*/  VIADD R10, R8, 0x13800 ;  /* 0x00013800080a7836 */ /* 0x000fe20000000000 */
[----:B------:R-:W-:-:S09]  /*1ddc0*/  UMOV UR7, 0x12f00000 ;  /* 0x12f0000000077882 */ /* 0x000fd20000000000 */
.L_x_1490:
        /* <DEDUP_REMOVED lines=16> */
.L_x_1491:
        /* <DEDUP_REMOVED lines=10> */
[----:B-1----:R-:W-:Y:S01]  /*1df70*/  IMAD.MOV.U32 R12, RZ, RZ, 0x40 ;  /* 0x00000040ff0c7424 */ /* 0x002fe200078e00ff */
[----:B------:R-:W-:Y:S01]  /*1df80*/  PLOP3.LUT P0, PT, PT, PT, PT, 0x80, 0x0 ;  /* 0x000000000000781c */ /* 0x000fe20003f0f070 */
[----:B------:R-:W-:Y:S01]  /*1df90*/  VIADD R10, R8, 0x15800 ;  /* 0x00015800080a7836 */ /* 0x000fe20000000000 */
[----:B------:R-:W-:Y:S01]  /*1dfa0*/  UMOV UR6, 0x0 ;  /* 0x0000000000067882 */ /* 0x000fe20000000000 */
[----:B------:R-:W-:Y:S01]  /*1dfb0*/  UMOV UR7, 0x12f00000 ;  /* 0x12f0000000077882 */ /* 0x000fe20000000000 */
[----:B------:R-:W-:-:S15]  /*1dfc0*/  R2UR UR10, R12 ;  /* 0x000000000c0a72ca */ /* 0x000fde00000e0000 */
.L_x_1492:
        /* <DEDUP_REMOVED lines=13> */
.L_x_1654:
[----:B------:R-:W-:Y:S05]  /*1e0a0*/  BSYNC B2 ;  /* 0x0000000000027941 */ /* 0x000fea0003800000 */
.L_x_1493:
[----:B------:R-:W-:Y:S01]  /*1e0b0*/  BSSY B2, `(.L_x_1495) ;  /* 0x000000b000027945 */ /* 0x000fe20003800000 */
[----:B------:R-:W-:Y:S02]  /*1e0c0*/  IMAD.MOV.U32 R10, RZ, RZ, 0x0 ;  /* 0x00000000ff0a7424 */ /* 0x000fe400078e00ff */
[----:B0-2---:R-:W-:Y:S01]  /*1e0d0*/  IMAD.MOV.U32 R11, RZ, RZ, 0x12f00000 ;  /* 0x12f00000ff0b7424 */ /* 0x005fe200078e00ff */
[----:B------:R-:W-:Y:S06]  /*1e0e0*/  @P1 BRA `(.L_x_1496) ;  /* 0x00000000001c1947 */ /* 0x000fec0003800000 */
[----:B------:R-:W0:Y:S02]  /*1e0f0*/  S2R R6, SR_TID.X ;  /* 0x0000000000067919 */ /* 0x000e240000002100 */
[----:B0-----:R-:W-:Y:S01]  /*1e100*/  LOP3.LUT R15, R6, 0x1f, RZ, 0xc0, !PT ;  /* 0x0000001f060f7812 */ /* 0x001fe200078ec0ff */
[----:B------:R-:W-:-:S03]  /*1e110*/  IMAD.MOV.U32 R6, RZ, RZ, 0x3000 ;  /* 0x00003000ff067424 */ /* 0x000fc600078e00ff */
[----:B------:R-:W-:Y:S01]  /*1e120*/  ISETP.NE.AND P0, PT, R15, RZ, PT ;  /* 0x000000ff0f00720c */ /* 0x000fe20003f05270 */
[----:B------:R0:W-:-:S12]  /*1e130*/  SYNCS.ARRIVE.TRANS64 RZ, [R9+URZ+0x19cb0], R6 ;  /* 0x019cb00609ff79a7 */ /* 0x0001d8000800003f */
[----:B0-----:R-:W-:Y:S05]  /*1e140*/  @!P0 BRA `(.L_x_1496) ;  /* 0x0000000000048947 */ /* 0x001fea0003800000 */
[----:B------:R-:W-:Y:S01]  /*1e150*/  BPT.TRAP 0x1 ;  /* 0x000000040000795c */ /* 0x000fe20000300000 */
.L_x_1496:
[----:B------:R-:W-:Y:S05]  /*1e160*/  BSYNC B2 ;  /* 0x0000000000027941 */ /* 0x000fea0003800000 */
.L_x_1495:
[----:B------:R-:W-:Y:S01]  /*1e170*/  R2UR UR10, R14 ;  /* 0x000000000e0a72ca */ /* 0x000fe200000e0000 */
[----:B------:R-:W-:Y:S01]  /*1e180*/  UIADD3 UR4, UP0, UR40, 0x670, URZ ;  /* 0x0000067028047890 */ /* 0x000fe2000ff1e03f */
[----:B------:R-:W-:Y:S01]  /*1e190*/  R2UR UR6, R10 ;  /* 0x000000000a0672ca */ /* 0x000fe200000e0000 */
[----:B------:R-:W-:Y:S01]  /*1e1a0*/  VIADD R9, R9, 0x19cb0 ;  /* 0x00019cb009097836 */ /* 0x000fe20000000000 */
[----:B------:R-:W-:Y:S01]  /*1e1b0*/  R2UR UR7, R11 ;  /* 0x000000000b0772ca */ /* 0x000fe200000e0000 */
[----:B------:R-:W-:Y:S01]  /*1e1c0*/  VIADD R6, R8, 0x9000 ;  /* 0x0000900008067836 */ /* 0x000fe20000000000 */
[----:B------:R-:W-:Y:S01]  /*1e1d0*/  PLOP3.LUT P0, PT, PT, PT, PT, 0x80, 0x0 ;  /* 0x000000000000781c */ /* 0x000fe20003f0f070 */
[----:B------:R-:W-:-:S12]  /*1e1e0*/  UIADD3.X UR5, URZ, UR41, URZ, UP0, !UPT ;  /* 0x000000293f057290 */ /* 0x000fd800087fe43f */
.L_x_1497:
        /* <DEDUP_REMOVED lines=15> */
.L_x_1498:
        /* <DEDUP_REMOVED lines=15> */
.L_x_1499:
        /* <DEDUP_REMOVED lines=10> */
.L_x_1485:
[----:B------:R-:W-:Y:S05]  /*1e470*/  BSYNC B1 ;  /* 0x0000000000017941 */ /* 0x000fea0003800000 */
.L_x_1484:
[----:B------:R-:W-:Y:S01]  /*1e480*/  VIADD R10, R5, 0xfffffffe ;  /* 0xfffffffe050a7836 */ /* 0x000fe20000000000 */
[----:B------:R-:W-:Y:S01]  /*1e490*/  PLOP3.LUT P0, PT, PT, PT, PT, 0x8, 0x0 ;  /* 0x000000000000781c */ /* 0x000fe20003f0e170 */
[----:B------:R-:W-:-:S03]  /*1e4a0*/  VIADD R23, R23, 0x1 ;  /* 0x0000000117177836 */ /* 0x000fc60000000000 */
[----:B------:R-:W-:Y:S02]  /*1e4b0*/  ISETP.GE.AND P2, PT, R10, R3, PT ;  /* 0x000000030a00720c */ /* 0x000fe40003f46270 */
[----:B------:R-:W-:-:S04]  /*1e4c0*/  ISETP.NE.AND P1, PT, R23, 0x2, PT ;  /* 0x000000021700780c */ /* 0x000fc80003f25270 */
[----:B------:R-:W-:Y:S02]  /*1e4d0*/  SEL R5, RZ, 0x1, P1 ;  /* 0x00000001ff057807 */ /* 0x000fe40000800000 */
[----:B------:R-:W-:Y:S02]  /*1e4e0*/  SEL R23, R23, RZ, P1 ;  /* 0x000000ff17177207 */ /* 0x000fe40000800000 */
[----:B------:R-:W-:-:S03]  /*1e4f0*/  LOP3.LUT R29, R29, R5, RZ, 0x3c, !PT ;  /* 0x000000051d1d7212 */ /* 0x000fc600078e3cff */
[----:B------:R-:W-:Y:S05]  /*1e500*/  @!P2 BRA `(.L_x_1478) ;  /* 0x000000080054a947 */ /* 0x000fea0003800000 */
.L_x_1516:
[----:B------:R-:W-:Y:S05]  /*1e510*/  YIELD ;  /* 0x0000000000007946 */ /* 0x000fea0003800000 */
        /* <DEDUP_REMOVED lines=10> */
.L_x_1655:
[----:B------:R-:W-:Y:S05]  /*1e5c0*/  BSYNC B2 ;  /* 0x0000000000027941 */ /* 0x000fea0003800000 */
.L_x_1502:
[----:B------:R-:W-:Y:S04]  /*1e5d0*/  BSSY B2, `(.L_x_1504) ;  /* 0x0000009000027945 */ /* 0x000fe80003800000 */
[----:B------:R-:W-:Y:S05]  /*1e5e0*/  @P2 BRA `(.L_x_1505) ;  /* 0x00000000001c2947 */ /* 0x000fea0003800000 */
[----:B------:R-:W0:Y:S02]  /*1e5f0*/  S2R R5, SR_TID.X ;  /* 0x0000000000057919 */ /* 0x000e240000002100 */
[----:B0-----:R-:W-:Y:S01]  /*1e600*/  LOP3.LUT R6, R5, 0x1f, RZ, 0xc0, !PT ;  /* 0x0000001f05067812 */ /* 0x001fe200078ec0ff */
[----:B------:R-:W-:-:S03]  /*1e610*/  IMAD.MOV.U32 R5, RZ, RZ, 0x3000 ;  /* 0x00003000ff057424 */ /* 0x000fc600078e00ff */
[----:B------:R-:W-:Y:S01]  /*1e620*/  ISETP.NE.AND P1, PT, R6, RZ, PT ;  /* 0x000000ff0600720c */ /* 0x000fe20003f25270 */
[----:B------:R3:W-:-:S12]  /*1e630*/  SYNCS.ARRIVE.TRANS64 RZ, [R9+URZ+0x19c90], R5 ;  /* 0x019c900509ff79a7 */ /* 0x0007d8000800003f */
[----:B---3--:R-:W-:Y:S05]  /*1e640*/  @!P1 BRA `(.L_x_1505) ;  /* 0x0000000000049947 */ /* 0x008fea0003800000 */
[----:B------:R-:W-:Y:S01]  /*1e650*/  BPT.TRAP 0x1 ;  /* 0x000000040000795c */ /* 0x000fe20000300000 */
.L_x_1505:
[----:B------:R-:W-:Y:S05]  /*1e660*/  BSYNC B2 ;  /* 0x0000000000027941 */ /* 0x000fea0003800000 */
.L_x_1504:
[----:B------:R-:W-:Y:S01]  /*1e670*/  IMAD.MOV.U32 R14, RZ, RZ, RZ ;  /* 0x000000ffff0e7224 */ /* 0x000fe200078e00ff */
[----:B------:R-:W-:Y:S01]  /*1e680*/  UIADD3 UR4, UP0, UR40, 0x570, URZ ;  /* 0x0000057028047890 */ /* 0x000fe2000ff1e03f */
[----:B------:R-:W-:Y:S01]  /*1e690*/  IMAD R7, R23, 0x3000, R18 ;  /* 0x0000300017077824 */ /* 0x000fe200078e0212 */
[----:B------:R-:W-:Y:S01]  /*1e6a0*/  PLOP3.LUT P1, PT, PT, PT, PT, 0x80, 0x0 ;  /* 0x000000000000781c */ /* 0x000fe20003f2f070 */
[----:B0-----:R-:W-:Y:S01]  /*1e6b0*/  IMAD R6, R10, 0x80, R4 ;  /* 0x000000800a067824 */ /* 0x001fe200078e0204 */
[----:B------:R-:W-:Y:S01]  /*1e6c0*/  R2UR UR10, R14 ;  /* 0x000000000e0a72ca */ /* 0x000fe200000e0000 */
[----:B------:R-:W-:Y:S01]  /*1e6d0*/  VIADD R5, R9, 0x19c90 ;  /* 0x00019c9009057836 */ /* 0x000fe20000000000 */
[----:B------:R-:W-:Y:S01]  /*1e6e0*/  UIADD3.X UR5, URZ, UR41, URZ, UP0, !UPT ;  /* 0x000000293f057290 */ /* 0x000fe200087fe43f */
[----:B------:R-:W-:Y:S01]  /*1e6f0*/  VIADD R11, R7, 0x13800 ;  /* 0x00013800070b7836 */ /* 0x000fe20000000000 */
[----:B------:R-:W-:Y:S01]  /*1e700*/  UMOV UR6, 0x0 ;  /* 0x0000000000067882 */ /* 0x000fe20000000000 */
[----:B------:R-:W-:-:S10]  /*1e710*/  UMOV UR7, 0x12f00000 ;  /* 0x12f0000000077882 */ /* 0x000fd40000000000 */
.L_x_1506:
        /* <DEDUP_REMOVED lines=12> */
[----:B------:R-:W-:Y:S01]  /*1e7e0*/  UMOV UR6, 0x0 ;  /* 0x0000000000067882 */ /* 0x000fe20000000000 */
[----:B------:R-:W-:Y:S02]  /*1e7f0*/  UMOV UR7, 0x12f00000 ;  /* 0x12f0000000077882 */ /* 0x000fe40000000000 */
[----:B------:R-:W-:Y:S01]  /*1e800*/  R2UR UR10, R11 ;  /* 0x000000000b0a72ca */ /* 0x000fe200000e0000 */
[----:B------:R-:W-:-:S14]  /*1e810*/  VIADD R11, R7, 0x14800 ;  /* 0x00014800070b7836 */ /* 0x000fdc0000000000 */
.L_x_1507:
        /* <DEDUP_REMOVED lines=16> */
.L_x_1508:
        /* <DEDUP_REMOVED lines=13> */
.L_x_1656:
[----:B------:R-:W-:Y:S05]  /*1e9f0*/  BSYNC B2 ;  /* 0x0000000000027941 */ /* 0x000fea0003800000 */
.L_x_1509:
[----:B------:R-:W-:Y:S01]  /*1ea00*/  BSSY B2, `(.L_x_1511) ;  /* 0x000000b000027945 */ /* 0x000fe20003800000 */
[----:B-1----:R-:W-:Y:S02]  /*1ea10*/  IMAD.MOV.U32 R12, RZ, RZ, 0x0 ;  /* 0x00000000ff0c7424 */ /* 0x002fe400078e00ff */
        /* <DEDUP_REMOVED lines=9> */
.L_x_1512:
[----:B------:R-:W-:Y:S05]  /*1eab0*/  BSYNC B2 ;  /* 0x0000000000027941 */ /* 0x000fea0003800000 */
.L_x_1511:
[----:B------:R-:W-:Y:S01]  /*1eac0*/  R2UR UR10, R14 ;  /* 0x000000000e0a72ca */ /* 0x000fe200000e0000 */
[----:B------:R-:W-:Y:S01]  /*1ead0*/  UIADD3 UR4, UP0, UR40, 0x670, URZ ;  /* 0x0000067028047890 */ /* 0x000fe2000ff1e03f */
[----:B------:R-:W-:Y:S01]  /*1eae0*/  R2UR UR6, R12 ;  /* 0x000000000c0672ca */ /* 0x000fe200000e0000 */
[----:B0-2---:R-:W-:Y:S01]  /*1eaf0*/  VIADD R9, R9, 0x19cb0 ;  /* 0x00019cb009097836 */ /* 0x005fe20000000000 */
[----:B------:R-:W-:Y:S01]  /*1eb00*/  R2UR UR7, R13 ;  /* 0x000000000d0772ca */ /* 0x000fe200000e0000 */
[----:B------:R-:W-:Y:S01]  /*1eb10*/  VIADD R5, R7, 0x9000 ;  /* 0x0000900007057836 */ /* 0x000fe20000000000 */
[----:B------:R-:W-:Y:S01]  /*1eb20*/  PLOP3.LUT P1, PT, PT, PT, PT, 0x80, 0x0 ;  /* 0x000000000000781c */ /* 0x000fe20003f2f070 */
[----:B------:R-:W-:-:S12]  /*1eb30*/  UIADD3.X UR5, URZ, UR41, URZ, UP0, !UPT ;  /* 0x000000293f057290 */ /* 0x000fd800087fe43f */
.L_x_1513:
        /* <DEDUP_REMOVED lines=16> */
.L_x_1514:
        /* <DEDUP_REMOVED lines=15> */
.L_x_1515:
        /* <DEDUP_REMOVED lines=10> */
.L_x_1501:
[----:B------:R-:W-:Y:S05]  /*1edd0*/  BSYNC B1 ;  /* 0x0000000000017941 */ /* 0x000fea0003800000 */
.L_x_1500:
[C---:B------:R-:W-:Y:S01]  /*1ede0*/  ISETP.GT.AND P2, PT, R10.reuse, R3, PT ;  /* 0x000000030a00720c */ /* 0x040fe20003f44270 */
[----:B------:R-:W-:Y:S02]  /*1edf0*/  VIADD R23, R23, 0x1 ;  /* 0x0000000117177836 */ /* 0x000fe40000000000 */
[----:B------:R-:W-:-:S03]  /*1ee00*/  VIADD R10, R10, 0xffffffff ;  /* 0xffffffff0a0a7836 */ /* 0x000fc60000000000 */
[----:B------:R-:W-:-:S04]  /*1ee10*/  ISETP.NE.AND P1, PT, R23, 0x2, PT ;  /* 0x000000021700780c */ /* 0x000fc80003f25270 */
[----:B------:R-:W-:Y:S02]  /*1ee20*/  SEL R5, RZ, 0x1, P1 ;  /* 0x00000001ff057807 */ /* 0x000fe40000800000 */
[----:B------:R-:W-:Y:S02]  /*1ee30*/  SEL R23, R23, RZ, P1 ;  /* 0x000000ff17177207 */ /* 0x000fe40000800000 */
[----:B------:R-:W-:Y:S01]  /*1ee40*/  LOP3.LUT R29, R29, R5, RZ, 0x3c, !PT ;  /* 0x000000051d1d7212 */ /* 0x000fe200078e3cff */
[----:B------:R-:W-:Y:S06]  /*1ee50*/  @P2 BRA `(.L_x_1516) ;  /* 0xfffffff400ac2947 */ /* 0x000fec000383ffff */
.L_x_1478:
[----:B------:R-:W-:Y:S05]  /*1ee60*/  BSYNC B0 ;  /* 0x0000000000007941 */ /* 0x000fea0003800000 */
.L_x_1477:
[----:B------:R-:W2:Y:S01]  /*1ee70*/  LDC R2, c[0x0][0x448] ;  /* 0x00011200ff027b82 */ /* 0x000ea20000000800 */
[----:B------:R-:W-:Y:S07]  /*1ee80*/  @!P0 WARPSYNC.ALL ;  /* 0x0000000000008948 */ /* 0x000fee0003800000 */
[----:B------:R-:W-:Y:S01]  /*1ee90*/  @!P0 BAR.SYNC.DEFER_BLOCKING 0xc, 0x200 ;  /* 0x0308000000008b1d */ /* 0x000fe20000010000 */
[----:B--2---:R-:W-:Y:S01]  /*1eea0*/  ISETP.NE.AND P1, PT, R2, 0x1, PT ;  /* 0x000000010200780c */ /* 0x004fe20003f25270 */
[----:B------:R-:W-:-:S04]  /*1eeb0*/  VIADD R2, R25, 0xbf ;  /* 0x000000bf19027836 */ /* 0x000fc80000000000 */
[----:B0-----:R-:W-:-:S08]  /*1eec0*/  IMAD.MOV.U32 R6, RZ, RZ, R2 ;  /* 0x000000ffff067224 */ /* 0x001fd000078e0002 */
[----:B------:R-:W0:Y:S08]  /*1eed0*/  @P1 LDC R3, c[0x0][0x44c] ;  /* 0x00011300ff031b82 */ /* 0x000e300000000800 */
[----:B------:R-:W2:Y:S01]  /*1eee0*/  @P1 LDC R4, c[0x0][0x450] ;  /* 0x00011400ff041b82 */ /* 0x000ea20000000800 */
[----:B0-----:R-:W-:-:S05]  /*1eef0*/  @P1 IMAD.HI.U32 R3, R2, R3, RZ ;  /* 0x0000000302031227 */ /* 0x001fca00078e00ff */
[----:B--2---:R-:W-:Y:S02]  /*1ef00*/  @P1 SHF.R.U32.HI R6, RZ, R4, R3 ;  /* 0x00000004ff061219 */ /* 0x004fe40000011603 */
[----:B------:R-:W0:Y:S03]  /*1ef10*/  LDC.64 R2, c[0x0][0x9e0] ;  /* 0x00027800ff027b82 */ /* 0x000e260000000a00 */
[----:B------:R-:W-:Y:S01]  /*1ef20*/  IMAD.IADD R6, R26, 0x1, R6 ;  /* 0x000000011a067824 */ /* 0x000fe200078e0206 */
[----:B0-----:R-:W-:-:S03]  /*1ef30*/  ISETP.GE.AND P2, PT, R3, 0x1, PT ;  /* 0x000000010300780c */ /* 0x001fc60003f46270 */
[----:B------:R-:W-:-:S10]  /*1ef40*/  IMAD.IADD R2, R6, 0x1, R2 ;  /* 0x0000000106027824 */ /* 0x000fd400078e0202 */
[----:B------:R-:W-:Y:S05]  /*1ef50*/  @!P2 BRA `(.L_x_1517) ;  /* 0x000000000048a947 */ /* 0x000fea0003800000 */
        /* <DEDUP_REMOVED lines=11> */
.L_x_1519:
[----:B------:R-:W-:-:S13]  /*1f010*/  ISETP.NE.AND P0, PT, R3, 0x1, PT ;  /* 0x000000010300780c */ /* 0x000fda0003f05270 */
[----:B------:R-:W0:Y:S02]  /*1f020*/  @P0 LDC.64 R4, c[0x0][0x9e8] ;  /* 0x00027a00ff040b82 */ /* 0x000e240000000a00 */
[----:B0-----:R-:W-:-:S05]  /*1f030*/  @P0 IMAD.HI.U32 R4, R7, R4, RZ ;  /* 0x0000000407040227 */ /* 0x001fca00078e00ff */
[----:B------:R-:W-:-:S07]  /*1f040*/  @P0 SHF.R.U32.HI R7, RZ, R5, R4 ;  /* 0x00000005ff070219 */ /* 0x000fce0000011604 */
.L_x_1520:
[----:B------:R-:W-:Y:S05]  /*1f050*/  BSYNC B0 ;  /* 0x0000000000007941 */ /* 0x000fea0003800000 */
.L_x_1518:
[----:B------:R-:W-:-:S05]  /*1f060*/  IMAD R7, R7, R3, R3 ;  /* 0x0000000307077224 */ /* 0x000fca00078e0203 */
[----:B------:R-:W-:-:S07]  /*1f070*/  VIMNMX R2, R2, R7, PT ;  /* 0x0000000702027248 */ /* 0x000fce0003fe0100 */
.L_x_1517:
[----:B------:R-:W2:Y:S01]  /*1f080*/  LDL.LU R5, [R1+0x4] ;  /* 0x0000040001057983 */ /* 0x000ea20000300800 */
[----:B------:R-:W-:Y:S01]  /*1f090*/  VIADD R2, R2, 0x7f ;  /* 0x0000007f02027836 */ /* 0x000fe20000000000 */
[----:B------:R-:W-:-:S04]  /*1f0a0*/  ULDC UR4, c[0x0][0x9dc] ;  /* 0x0002770000047ab9 */ /* 0x000fc80000000800 */
[----:B------:R-:W-:-:S04]  /*1f0b0*/  SHF.R.S32.HI R4, RZ, 0x1f, R2 ;  /* 0x0000001fff047819 */ /* 0x000fc80000011402 */
[----:B------:R-:W-:Y:S02]  /*1f0c0*/  LEA.HI R4, R4, R2, RZ, 0x7 ;  /* 0x0000000204047211 */ /* 0x000fe400078f38ff */
[----:B------:R-:W0:Y:S02]  /*1f0d0*/  @P1 LDC R2, c[0x0][0x44c] ;  /* 0x00011300ff021b82 */ /* 0x000e240000000800 */
[----:B------:R-:W-:Y:S01]  /*1f0e0*/  SHF.R.S32.HI R4, RZ, 0x7, R4 ;  /* 0x00000007ff047819 */ /* 0x000fe20000011404 */
[----:B0-----:R-:W-:-:S03]  /*1f0f0*/  @P1 IMAD.HI.U32 R2, R25, R2, RZ ;  /* 0x0000000219021227 */ /* 0x001fc600078e00ff */
[----:B--2---:R-:W-:Y:S01]  /*1f100*/  VIMNMX R6, R5, R4, PT ;  /* 0x0000000405067248 */ /* 0x004fe20003fe0100 */
[----:B------:R-:W-:Y:S01]  /*1f110*/  IMAD.MOV.U32 R4, RZ, RZ, R25 ;  /* 0x000000ffff047224 */ /* 0x000fe200078e0019 */
[----:B------:R-:W0:Y:S02]  /*1f120*/  @P1 LDC R5, c[0x0][0x450] ;  /* 0x00011400ff051b82 */ /* 0x000e240000000800 */
[----:B0-----:R-:W-:-:S05]  /*1f130*/  @P1 SHF.R.U32.HI R4, RZ, R5, R2 ;  /* 0x00000005ff041219 */ /* 0x001fca0000011602 */
[----:B------:R-:W-:-:S04]  /*1f140*/  IMAD.IADD R7, R20, 0x1, R4 ;  /* 0x0000000114077824 */ /* 0x000fc800078e0204 */
        /* <DEDUP_REMOVED lines=12> */
.L_x_1523:
[----:B------:R-:W-:-:S13]  /*1f210*/  ISETP.NE.AND P0, PT, R3, 0x1, PT ;  /* 0x000000010300780c */ /* 0x000fda0003f05270 */
[----:B------:R-:W0:Y:S02]  /*1f220*/  @P0 LDC.64 R4, c[0x0][0x9e8] ;  /* 0x00027a00ff040b82 */ /* 0x000e240000000a00 */
[----:B0-----:R-:W-:-:S05]  /*1f230*/  @P0 IMAD.HI.U32 R4, R7, R4, RZ ;  /* 0x0000000407040227 */ /* 0x001fca00078e00ff */
[----:B------:R-:W-:-:S07]  /*1f240*/  @P0 SHF.R.U32.HI R7, RZ, R5, R4 ;  /* 0x00000005ff070219 */ /* 0x000fce0000011604 */
.L_x_1524:
[----:B------:R-:W-:Y:S05]  /*1f250*/  BSYNC B0 ;  /* 0x0000000000007941 */ /* 0x000fea0003800000 */
.L_x_1522:
[----:B------:R-:W-:-:S05]  /*1f260*/  IMAD R3, R7, R3, RZ ;  /* 0x0000000307037224 */ /* 0x000fca00078e02ff */
[----:B------:R-:W-:-:S07]  /*1f270*/  VIMNMX R2, R2, R3, !PT ;  /* 0x0000000302027248 */ /* 0x000fce0007fe0100 */
.L_x_1521:
[----:B------:R-:W-:Y:S01]  /*1f280*/  ISETP.NE.AND P1, PT, R0, RZ, PT ;  /* 0x000000ff0000720c */ /* 0x000fe20003f25270 */
[----:B------:R-:W-:Y:S01]  /*1f290*/  BSSY B0, `(.L_x_1525) ;  /* 0x0000024000007945 */ /* 0x000fe20003800000 */
[----:B------:R-:W-:-:S04]  /*1f2a0*/  SHF.R.S32.HI R3, RZ, 0x1f, R2 ;  /* 0x0000001fff037819 */ /* 0x000fc80000011402 */
[----:B------:R-:W-:Y:S01]  /*1f2b0*/  LEA.HI R3, R3, R2, RZ, 0x7 ;  /* 0x0000000203037211 */ /* 0x000fe200078f38ff */
[----:B------:R-:W-:-:S03]  /*1f2c0*/  IMAD.MOV.U32 R2, RZ, RZ, RZ ;  /* 0x000000ffff027224 */ /* 0x000fc600078e00ff */
[----:B------:R-:W-:-:S03]  /*1f2d0*/  SHF.R.S32.HI R3, RZ, 0x7, R3 ;  /* 0x00000007ff037819 */ /* 0x000fc60000011403 */
[----:B------:R-:W0:Y:S01]  /*1f2e0*/  @!P1 LDC R0, c[0x0][0x9f0] ;  /* 0x00027c00ff009b82 */ /* 0x000e220000000800 */
[----:B------:R-:W-:-:S04]  /*1f2f0*/  VIMNMX R4, RZ, R3, !PT ;  /* 0x00000003ff047248 */ /* 0x000fc80007fe0100 */
[----:B------:R-:W-:-:S13]  /*1f300*/  ISETP.GT.AND P0, PT, R6, R4, PT ;  /* 0x000000040600720c */ /* 0x000fda0003f04270 */
[----:B------:R-:W-:Y:S05]  /*1f310*/  @!P0 BRA `(.L_x_1526) ;  /* 0x00000000006c8947 */ /* 0x000fea0003800000 */
[-C--:B0-----:R-:W-:Y:S02]  /*1f320*/  IABS R5, R0.reuse ;  /* 0x0000000000057213 */ /* 0x081fe40000000000 */
[----:B------:R-:W-:Y:S02]  /*1f330*/  IABS R8, R0 ;  /* 0x0000000000087213 */ /* 0x000fe40000000000 */
[----:B------:R-:W0:Y:S03]  /*1f340*/  I2F.RP R2, R5 ;  /* 0x0000000500027306 */ /* 0x000e260000209400 */
[----:B------:R-:W-:-:S05]  /*1f350*/  IMAD.MOV R8, RZ, RZ, -R8 ;  /* 0x000000ffff087224 */ /* 0x000fca00078e0a08 */
[----:B0-----:R-:W0:Y:S02]  /*1f360*/  MUFU.RCP R2, R2 ;  /* 0x0000000200027308 */ /* 0x001e240000001000 */
[----:B0-----:R-:W-:-:S06]  /*1f370*/  VIADD R2, R2, 0xffffffe ;  /* 0x0ffffffe02027836 */ /* 0x001fcc0000000000 */
[----:B------:R-:W0:Y:S02]  /*1f380*/  F2I.FTZ.U32.TRUNC.NTZ R3, R2 ;  /* 0x0000000200037305 */ /* 0x000e24000021f000 */
[----:B0-----:R-:W-:-:S04]  /*1f390*/  IMAD.MOV R2, RZ, RZ, -R3 ;  /* 0x000000ffff027224 */ /* 0x001fc800078e0a03 */
[----:B------:R-:W-:Y:S02]  /*1f3a0*/  IMAD R7, R2, R5, RZ ;  /* 0x0000000502077224 */ /* 0x000fe400078e02ff */
[----:B------:R-:W-:-:S04]  /*1f3b0*/  IMAD.MOV.U32 R2, RZ, RZ, RZ ;  /* 0x000000ffff027224 */ /* 0x000fc800078e00ff */
[----:B------:R-:W-:Y:S01]  /*1f3c0*/  IMAD.HI.U32 R7, R3, R7, R2 ;  /* 0x0000000703077227 */ /* 0x000fe200078e0002 */
[----:B------:R-:W-:-:S05]  /*1f3d0*/  IADD3 R3, R0, -0x1, R6 ;  /* 0xffffffff00037810 */ /* 0x000fca0007ffe006 */
[----:B------:R-:W-:-:S05]  /*1f3e0*/  IMAD.IADD R3, R3, 0x1, -R4 ;  /* 0x0000000103037824 */ /* 0x000fca00078e0a04 */
        /* <DEDUP_REMOVED lines=14> */
.L_x_1526:
[----:B------:R-:W-:Y:S05]  /*1f4d0*/  BSYNC B0 ;  /* 0x0000000000007941 */ /* 0x000fea0003800000 */
.L_x_1525:
[----:B0-----:R-:W-:-:S05]  /*1f4e0*/  IMAD R0, R21, R2, R4 ;  /* 0x0000000215007224 */ /* 0x001fca00078e0204 */
[----:B------:R-:W-:Y:S01]  /*1f4f0*/  VIADDMNMX R26, R0, R2, R6, PT ;  /* 0x00000002001a7246 */ /* 0x000fe20003800106 */
[----:B------:R0:W-:Y:S03]  /*1f500*/  STL [R1+0x4], R0 ;  /* 0x0000040001007387 */ /* 0x0001e60000100800 */
        /* <DEDUP_REMOVED lines=9> */
[----:B------:R-:W2:Y:S01]  /*1f5a0*/  LDC.64 R2, c[0x0][0xc60] ;  /* 0x00031800ff027b82 */ /* 0x000ea20000000a00 */
[----:B------:R-:W0:Y:S02]  /*1f5b0*/  FLO.U32 R0, UR4 ;  /* 0x0000000400007d00 */ /* 0x000e2400080e0000 */
[----:B0-----:R-:W-:-:S06]  /*1f5c0*/  ISETP.EQ.U32.AND P0, PT, R0, R5, PT ;  /* 0x000000050000720c */ /* 0x001fcc0003f02070 */
[----:B------:R-:W2:Y:S07]  /*1f5d0*/  POPC R5, UR4 ;  /* 0x0000000400057d09 */ /* 0x000eae0008000000 */
[----:B--2---:R-:W2:Y:S01]  /*1f5e0*/  @P0 ATOMG.E.ADD.STRONG.GPU PT, R3, desc[UR42][R2.64], R5 ;  /* 0x00000005020309a8 */ /* 0x004ea200081ee1ea */
[----:B------:R-:W0:Y:S02]  /*1f5f0*/  S2R R4, SR_LTMASK ;  /* 0x0000000000047919 */ /* 0x000e240000003900 */
[----:B0-----:R-:W-:-:S04]  /*1f600*/  LOP3.LUT R4, R4, UR4, RZ, 0xc0, !PT ;  /* 0x0000000404047c12 */ /* 0x001fc8000f8ec0ff */
[----:B------:R-:W0:Y:S01]  /*1f610*/  POPC R7, R4 ;  /* 0x0000000400077309 */ /* 0x000e220000000000 */
[----:B--2---:R-:W0:Y:S02]  /*1f620*/  SHFL.IDX PT, R0, R3, R0, 0x1f ;  /* 0x00001f0003007589 */ /* 0x004e2400000e0000 */
[----:B0-----:R-:W-:Y:S01]  /*1f630*/  IADD3 R24, R0, UR38, R7 ;  /* 0x0000002600187c10 */ /* 0x001fe2000fffe007 */
[----:B------:R-:W-:Y:S06]  /*1f640*/  BRA `(.L_x_1528) ;  /* 0x00000034006c7947 */ /* 0x000fec0003800000 */
.L_x_1527:
        /* <DEDUP_REMOVED lines=16> */
[----:B-1----:R-:W-:Y:S02]  /*1f750*/  IMAD.MOV.U32 R12, RZ, RZ, 0x1 ;  /* 0x00000001ff0c7424 */ /* 0x002fe400078e00ff */
[----:B------:R-:W-:-:S07]  /*1f760*/  IMAD.MOV.U32 R13, RZ, RZ, RZ ;  /* 0x000000ffff0d7224 */ /* 0x000fce00078e00ff */
[----:B------:R-:W-:-:S07]  /*1f770*/  LEPC R20, `(.L_x_1530) ;  /* 0x000000001014794e */ /* 0x000fce0000000000 */
[----:B0-----:R-:W-:Y:S05]  /*1f780*/  CALL.ABS.NOINC R2 ;  /* 0x0000000002007343 */ /* 0x001fea0003c00000 */
.L_x_1530:
[----:B------:R-:W-:Y:S05]  /*1f790*/  BSYNC B6 ;  /* 0x0000000000067941 */ /* 0x000fea0003800000 */
.L_x_1529:
        /* <DEDUP_REMOVED lines=22> */
.L_x_1532:
[----:B------:R-:W-:Y:S05]  /*1f900*/  BSYNC B6 ;  /* 0x0000000000067941 */ /* 0x000fea0003800000 */
.L_x_1531:
        /* <DEDUP_REMOVED lines=20> */
.L_x_1534:
[----:B------:R-:W-:Y:S05]  /*1fa50*/  BSYNC B6 ;  /* 0x0000000000067941 */ /* 0x000fea0003800000 */
.L_x_1533:
        /* <DEDUP_REMOVED lines=19> */
.L_x_1536:
[----:B------:R-:W-:Y:S05]  /*1fb90*/  BSYNC B6 ;  /* 0x0000000000067941 */ /* 0x000fea0003800000 */
.L_x_1535:
[----:B------:R-:W-:Y:S01]  /*1fba0*/  ULDC.64 UR4, c[0x0][0x9f8] ;  /* 0x00027e0000047ab9 */ /* 0x000fe20000000a00 */
[----:B------:R-:W2:Y:S01]  /*1fbb0*/  LDL R21, [R1+0x8] ;  /* 0x0000080001157983 */ /* 0x000ea20000100800 */
[----:B------:R-:W-:Y:S01]  /*1fbc0*/  ISETP.NE.U32.AND P0, PT, RZ, UR4, PT ;  /* 0x00000004ff007c0c */ /* 0x000fe2000bf05070 */
[----:B------:R-:W-:Y:S01]  /*1fbd0*/  IMAD.MOV.U32 R0, RZ, RZ, R26 ;  /* 0x000000ffff007224 */ /* 0x000fe200078e001a */
[----:B------:R-:W0:Y:S02]  /*1fbe0*/  LDC R8, c[0x0][0x430] ;  /* 0x00010c00ff087b82 */ /* 0x000e240000000800 */
[----:B------:R-:W-:Y:S01]  /*1fbf0*/  ISETP.NE.AND.EX P0, PT, RZ, UR5, PT, P0 ;  /* 0x00000005ff007c0c */ /* 0x000fe2000bf05300 */
[----:B------:R-:W3:Y:S01]  /*1fc00*/  S2R R4, SR_TID.X ;  /* 0x0000000000047919 */ /* 0x000ee20000002100 */
[----:B------:R-:W4:Y:S04]  /*1fc10*/  S2R R20, SR_TID.X ;  /* 0x0000000000147919 */ /* 0x000f280000002100 */
[----:B------:R-:W1:Y:S08]  /*1fc20*/  LDC R11, c[0x0][0x2f4] ;  /* 0x0000bd00ff0b7b82 */ /* 0x000e700000000800 */
[----:B------:R-:W3:Y:S01]  /*1fc30*/  @P0 LDC.64 R2, c[0x0][0x9f8] ;  /* 0x00027e00ff020b82 */ /* 0x000ee20000000a00 */
[----:B------:R-:W-:-:S02]  /*1fc40*/  IMAD.MOV.U32 R26, RZ, RZ, R27 ;  /* 0x000000ffff1a7224 */ /* 0x000fc400078e001b */
[----:B---3--:R-:W-:-:S05]  /*1fc50*/  @P0 IMAD.WIDE R2, R27, 0x4, R2 ;  /* 0x000000041b020825 */ /* 0x008fca00078e0202 */
[----:B------:R3:W2:Y:S01]  /*1fc60*/  @P0 LDG.E R26, desc[UR42][R2.64] ;  /* 0x0000002a021a0981 */ /* 0x0006a2000c1e1900 */
[----:B0-----:R-:W-:Y:S01]  /*1fc70*/  ISETP.NE.AND P1, PT, R8, 0x1, PT ;  /* 0x000000010800780c */ /* 0x001fe20003f25270 */
[----:B------:R-:W-:Y:S01]  /*1fc80*/  IMAD.SHL.U32 R4, R4, 0x40, RZ ;  /* 0x0000004004047824 */ /* 0x000fe200078e00ff */
[----:B----4-:R-:W-:Y:S02]  /*1fc90*/  LOP3.LUT R20, R20, 0x7f, RZ, 0xc0, !PT ;  /* 0x0000007f14147812 */ /* 0x010fe400078ec0ff */
[----:B------:R-:W-:Y:S02]  /*1fca0*/  LEA R0, R0, 0xffffff80, 0x7 ;  /* 0xffffff8000007811 */ /* 0x000fe400078e38ff */
[----:B------:R-:W-:Y:S02]  /*1fcb0*/  SHF.R.U32.HI R20, RZ, 0x1, R20 ;  /* 0x00000001ff147819 */ /* 0x000fe40000011614 */
[----:B------:R-:W-:-:S04]  /*1fcc0*/  LOP3.LUT R4, R4, 0x40, RZ, 0xc0, !PT ;  /* 0x0000004004047812 */ /* 0x000fc800078ec0ff */
[----:B------:R-:W-:Y:S01]  /*1fcd0*/  LOP3.LUT R4, R0, R20, R4, 0xfe, !PT ;  /* 0x0000001400047212 */ /* 0x000fe200078efe04 */
[----:B------:R-:W0:Y:S03]  /*1fce0*/  @P1 LDC R5, c[0x0][0x434] ;  /* 0x00010d00ff051b82 */ /* 0x000e260000000800 */
[----:B------:R-:W-:-:S05]  /*1fcf0*/  ISETP.GE.AND P0, PT, R4, R19, PT ;  /* 0x000000130400720c */ /* 0x000fca0003f06270 */
[----:B------:R-:W4:Y:S08]  /*1fd00*/  @P1 LDC R7, c[0x0][0x438] ;  /* 0x00010e00ff071b82 */ /* 0x000f300000000800 */
[----:B---3--:R-:W3:Y:S01]  /*1fd10*/  @!P0 LDC.64 R2, c[0x0][0x428] ;  /* 0x00010a00ff028b82 */ /* 0x008ee20000000a00 */
[----:B------:R-:W-:Y:S01]  /*1fd20*/  LOP3.LUT R17, R17, 0xfffffffb, RZ, 0xc0, !PT ;  /* 0xfffffffb11117812 */ /* 0x000fe200078ec0ff */
[----:B------:R-:W-:Y:S01]  /*1fd30*/  UMOV UR4, 0xffffffff ;  /* 0xffffffff00047882 */ /* 0x000fe20000000000 */
[----:B--2---:R-:W-:-:S02]  /*1fd40*/  IMAD.IADD R4, R4, 0x1, R21 ;  /* 0x0000000104047824 */ /* 0x004fc400078e0215 */
[----:B------:R-:W2:Y:S02]  /*1fd50*/  S2R R21, SR_TID.X ;  /* 0x0000000000157919 */ /* 0x000ea40000002100 */
[----:B0-----:R-:W-:-:S04]  /*1fd60*/  @P1 IMAD.HI.U32 R5, R4, R5, RZ ;  /* 0x0000000504051227 */ /* 0x001fc800078e00ff */
[----:B------:R-:W-:Y:S01]  /*1fd70*/  IMAD.MOV.U32 R6, RZ, RZ, R4 ;  /* 0x000000ffff067224 */ /* 0x000fe200078e0004 */
[----:B----4-:R-:W-:-:S05]  /*1fd80*/  @P1 SHF.R.U32.HI R6, RZ, R7, R5 ;  /* 0x00000007ff061219 */ /* 0x010fca0000011605 */
[--C-:B------:R-:W-:Y:S01]  /*1fd90*/  IMAD.MOV R5, RZ, RZ, -R6.reuse ;  /* 0x000000ffff057224 */ /* 0x100fe200078e0a06 */
[----:B------:R-:W-:-:S03]  /*1fda0*/  @!P0 SHF.R.S32.HI R7, RZ, 0x1f, R6 ;  /* 0x0000001fff078819 */ /* 0x000fc60000011406 */
[----:B------:R-:W-:Y:S01]  /*1fdb0*/  IMAD R5, R8, R5, R4 ;  /* 0x0000000508057224 */ /* 0x000fe200078e0204 */
[----:B------:R-:W-:Y:S01]  /*1fdc0*/  SHF.R.S32.HI R9, RZ, 0x1f, R26 ;  /* 0x0000001fff097819 */ /* 0x000fe2000001141a */
[----:B---3--:R-:W-:-:S04]  /*1fdd0*/  @!P0 IMAD.WIDE.U32 R6, R26, R2, R6 ;  /* 0x000000021a068225 */ /* 0x008fc800078e0006 */
[----:B------:R-:W-:-:S04]  /*1fde0*/  @!P0 IMAD R4, R9, R2, RZ ;  /* 0x0000000209048224 */ /* 0x000fc800078e02ff */
[----:B------:R-:W-:Y:S02]  /*1fdf0*/  @!P0 IMAD R4, R26, R3, R4 ;  /* 0x000000031a048224 */ /* 0x000fe400078e0204 */
[----:B------:R-:W0:Y:S01]  /*1fe00*/  @!P0 LDC.64 R2, c[0x0][0x418] ;  /* 0x00010600ff028b82 */ /* 0x000e220000000a00 */
[----:B--2---:R-:W-:-:S05]  /*1fe10*/  IMAD.SHL.U32 R21, R21, 0x10, RZ ;  /* 0x0000001015157824 */ /* 0x004fca00078e00ff */
[----:B------:R-:W-:-:S04]  /*1fe20*/  LOP3.LUT R21, R21, 0x10, RZ, 0xc0, !PT ;  /* 0x0000001015157812 */ /* 0x000fc800078ec0ff */
[C---:B-1----:R-:W-:Y:S01]  /*1fe30*/  ISETP.GE.AND P3, PT, R21.reuse, R11, PT ;  /* 0x0000000b1500720c */ /* 0x042fe20003f66270 */
[----:B------:R1:W-:Y:S01]  /*1fe40*/  STL [R1+0xc], R9 ;  /* 0x00000c0901007387 */ /* 0x0003e20000100800 */
[----:B------:R-:W-:Y:S02]  /*1fe50*/  LOP3.LUT R12, R21, 0x20, RZ, 0xfc, !PT ;  /* 0x00000020150c7812 */ /* 0x000fe400078efcff */
[----:B0-----:R-:W-:Y:S01]  /*1fe60*/  @!P0 LEA R8, P1, R6, R2, 0x2 ;  /* 0x0000000206088211 */ /* 0x001fe200078210ff */
[----:B------:R-:W-:-:S08]  /*1fe70*/  @!P0 IMAD.IADD R2, R7, 0x1, R4 ;  /* 0x0000000107028824 */ /* 0x000fd000078e0204 */
[----:B------:R-:W-:Y:S02]  /*1fe80*/  @P3 LOP3.LUT R17, R17, 0x4, RZ, 0xfc, !PT ;  /* 0x0000000411113812 */ /* 0x000fe400078efcff */
[----:B-1----:R-:W-:Y:S01]  /*1fe90*/  @!P0 LEA.HI.X R9, R6, R3, R2, 0x2, P1 ;  /* 0x0000000306098211 */ /* 0x002fe200008f1402 */
[----:B------:R-:W-:Y:S01]  /*1fea0*/  IMAD.U32 R3, RZ, RZ, UR39 ;  /* 0x00000027ff037e24 */ /* 0x000fe2000f8e00ff */
[----:B------:R-:W-:Y:S01]  /*1feb0*/  ISETP.GE.AND P1, PT, R12, R11, PT ;  /* 0x0000000b0c00720c */ /* 0x000fe20003f26270 */
[----:B------:R-:W-:Y:S01]  /*1fec0*/  IMAD.MOV.U32 R2, RZ, RZ, RZ ;  /* 0x000000ffff027224 */ /* 0x000fe200078e00ff */
[----:B------:R-:W-:Y:S02]  /*1fed0*/  LOP3.LUT R17, R17, 0xfffffff7, RZ, 0xc0, !PT ;  /* 0xfffffff711117812 */ /* 0x000fe400078ec0ff */
[----:B------:R-:W-:Y:S02]  /*1fee0*/  ISETP.NE.AND P2, PT, R3, 0x3, PT ;  /* 0x000000030300780c */ /* 0x000fe40003f45270 */
[----:B------:R-:W-:Y:S01]  /*1fef0*/  LOP3.LUT R10, R21, 0x40, RZ, 0xfc, !PT ;  /* 0x00000040150a7812 */ /* 0x000fe200078efcff */
[----:B------:R0:W5:Y:S01]  /*1ff00*/  @!P0 LDG.E R2, desc[UR42][R8.64] ;  /* 0x0000002a08028981 */ /* 0x000162000c1e1900 */
[----:B------:R-:W-:-:S02]  /*1ff10*/  LOP3.LUT R17, R17, 0xfffffffd, RZ, 0xc0, !PT ;  /* 0xfffffffd11117812 */ /* 0x000fc400078ec0ff */
[----:B------:R-:W-:-:S03]  /*1ff20*/  ISETP.GE.AND P0, PT, R10, R11, PT ;  /* 0x0000000b0a00720c */ /* 0x000fc60003f06270 */
[----:B------:R-:W-:-:S04]  /*1ff30*/  @P1 LOP3.LUT R17, R17, 0x2, RZ, 0xfc, !PT ;  /* 0x0000000211111812 */ /* 0x000fc800078efcff */
[----:B------:R-:W-:-:S04]  /*1ff40*/  @P2 LOP3.LUT R17, R17, 0x8, RZ, 0xfc, !PT ;  /* 0x0000000811112812 */ /* 0x000fc800078efcff */
[----:B------:R-:W-:-:S04]  /*1ff50*/  LOP3.LUT R17, R17, 0xfffffffe, RZ, 0xc0, !PT ;  /* 0xfffffffe11117812 */ /* 0x000fc800078ec0ff */
[----:B------:R-:W-:Y:S01]  /*1ff60*/  @P0 LOP3.LUT R17, R17, 0x1, RZ, 0xfc, !PT ;  /* 0x0000000111110812 */ /* 0x000fe200078efcff */
[----:B0-----:R-:W-:Y:S06]  /*1ff70*/  BRA.DIV UR4, `(.L_x_1537) ;  /* 0x0000004e04cc7947 */ /* 0x001fec000b800000 */
.L_x_1659:
[----:B------:R-:W-:Y:S05]  /*1ff80*/  @!P2 BRA `(.L_x_1538) ;  /* 0x000000000004a947 */ /* 0x000fea0003800000 */
[----:B------:R-:W-:Y:S01]  /*1ff90*/  BPT.TRAP 0x1 ;  /* 0x000000040000795c */ /* 0x000fe20000300000 */
.L_x_1538:
[----:B------:R-:W-:Y:S01]  /*1ffa0*/  IMAD R4, R22, 0x8, R18 ;  /* 0x0000000816047824 */ /* 0x000fe200078e0212 */
[----:B------:R-:W-:Y:S01]  /*1ffb0*/  SHF.L.U32 R21, R28, 0x1f, RZ ;  /* 0x0000001f1c157819 */ /* 0x000fe200000006ff */
[----:B------:R-:W-:Y:S01]  /*1ffc0*/  BSSY B0, `(.L_x_1539) ;  /* 0x0000005000007945 */ /* 0x000fe20003800000 */
[----:B------:R-:W-:Y:S02]  /*1ffd0*/  IADD3 R3, -R20, R19, -R0 ;  /* 0x0000001314037210 */ /* 0x000fe40007ffe900 */
[----:B------:R-:W0:Y:S01]  /*1ffe0*/  SYNCS.PHASECHK.TRANS64.TRYWAIT P0, [R4+URZ+0x19c80], R21 ;  /* 0x019c8015040075a7 */ /* 0x000e22000800017f */
[----:B------:R-:W-:Y:S01]  /*1fff0*/  SHF.R.S32.HI R19, RZ, 0x1f, R5 ;  /* 0x0000001fff137819 */ /* 0x000fe20000011405 */
[----:B0-----:R-:W-:Y:S06]  /*20000*/  @!P0 BRA `(.L_x_1540) ;  /* 0x0000004c00dc8947 */ /* 0x001fec0003800000 */
.L_x_1660:
[----:B------:R-:W-:Y:S05]  /*20010*/  BSYNC B0 ;  /* 0x0000000000007941 */ /* 0x000fea0003800000 */
.L_x_1539:
[----:B------:R-:W2:Y:S01]  /*20020*/  LDL R10, [R1+0x14] ;  /* 0x00001400010a7983 */ /* 0x000ea20000100800 */
[----:B------:R-:W-:Y:S01]  /*20030*/  ULDC.64 UR4, c[0x0][0x328] ;  /* 0x0000ca0000047ab9 */ /* 0x000fe20000000a00 */
[----:B-----5:R-:W-:Y:S01]  /*20040*/  SHF.R.S32.HI R20, RZ, 0x1f, R2 ;  /* 0x0000001fff147819 */ /* 0x020fe20000011402 */
[----:B------:R-:W-:Y:S01]  /*20050*/  IMAD R0, R19, UR4, RZ ;  /* 0x0000000413007c24 */ /* 0x000fe2000f8e02ff */
        /* <DEDUP_REMOVED lines=18> */
[----:B------:R-:W1:Y:S01]  /*20180*/  S2R R7, SR_TID.X ;  /* 0x0000000000077919 */ /* 0x000e620000002100 */
[----:B------:R-:W2:Y:S01]  /*20190*/  LDC R12, c[0x0][0x2f4] ;  /* 0x0000bd00ff0c7b82 */ /* 0x000ea20000000800 */
[----:B------:R-:W3:Y:S04]  /*201a0*/  SHFL.IDX PT, R6, R8, RZ, 0x1e1f ;  /* 0x001e1fff08067589 */ /* 0x000ee800000e0000 */
[----:B------:R-:W4:Y:S04]  /*201b0*/  SHFL.IDX PT, R0, R9, RZ, 0x1e1f ;  /* 0x001e1fff09007589 */ /* 0x000f2800000e0000 */
[----:B------:R-:W0:Y:S01]  /*201c0*/  SHFL.IDX PT, R9, R9, 0x1, 0x1e1f ;  /* 0x003e1f0009097f89 */ /* 0x000e2200000e0000 */
[----:B-1----:R-:W-:-:S05]  /*201d0*/  IMAD.SHL.U32 R11, R7, 0x10, RZ ;  /* 0x00000010070b7824 */ /* 0x002fca00078e00ff */
[----:B------:R-:W-:-:S04]  /*201e0*/  LOP3.LUT R11, R11, 0x10, RZ, 0xc0, !PT ;  /* 0x000000100b0b7812 */ /* 0x000fc800078ec0ff */
[C---:B---3--:R-:W-:Y:S02]  /*201f0*/  IADD3 R6, P0, R11.reuse, R6, RZ ;  /* 0x000000060b067210 */ /* 0x048fe40007f1e0ff */
[CC--:B--2---:R-:W-:Y:S02]  /*20200*/  ISETP.GE.AND P4, PT, R11.reuse, R12.reuse, PT ;  /* 0x0000000c0b00720c */ /* 0x0c4fe40003f86270 */
[----:B------:R-:W-:Y:S01]  /*20210*/  LOP3.LUT R13, R11, 0x20, RZ, 0xfc, !PT ;  /* 0x000000200b0d7812 */ /* 0x000fe200078efcff */
[----:B----4-:R-:W-:Y:S01]  /*20220*/  IMAD.X R7, RZ, RZ, R0, P0 ;  /* 0x000000ffff077224 */ /* 0x010fe200000e0600 */
[----:B------:R-:W-:Y:S01]  /*20230*/  ISETP.LT.OR P0, PT, R3, 0x1, P4 ;  /* 0x000000010300780c */ /* 0x000fe20002701670 */
[----:B------:R-:W-:Y:S01]  /*20240*/  IMAD.IADD R0, R18, 0x1, R10 ;  /* 0x0000000112007824 */ /* 0x000fe200078e020a */
[----:B------:R-:W-:Y:S02]  /*20250*/  ISETP.GE.AND P2, PT, R13, R12, PT ;  /* 0x0000000c0d00720c */ /* 0x000fe40003f46270 */
[----:B------:R-:W-:-:S09]  /*20260*/  LOP3.LUT R11, R11, 0x40, RZ, 0xfc, !PT ;  /* 0x000000400b0b7812 */ /* 0x000fd200078efcff */
[----:B------:R-:W-:Y:S01]  /*20270*/  LDGSTS.E.BYPASS.LTC128B.128 [R0+0x9000], desc[UR42][R6.64], !P0 ;  /* 0x0900000006007fae */ /* 0x000fe2000c101d6a */
[----:B------:R-:W-:-:S13]  /*20280*/  ISETP.LT.OR P0, PT, R3, 0x1, P2 ;  /* 0x000000010300780c */ /* 0x000fda0001701670 */
[----:B------:R-:W-:Y:S01]  /*20290*/  LDGSTS.E.BYPASS.LTC128B.128 [R0+0xa000], desc[UR42][R6.64+0x20], !P0 ;  /* 0x0a00002006007fae */ /* 0x000fe2000c101d6a */
[----:B------:R-:W-:-:S04]  /*202a0*/  ISETP.GE.AND P0, PT, R11, R12, PT ;  /* 0x0000000c0b00720c */ /* 0x000fc80003f06270 */
[----:B------:R-:W-:-:S13]  /*202b0*/  ISETP.LT.OR P3, PT, R3, 0x1, P0 ;  /* 0x000000010300780c */ /* 0x000fda0000761670 */
[----:B------:R1:W-:Y:S01]  /*202c0*/  LDGSTS.E.BYPASS.LTC128B.128 [R0+0xb000], desc[UR42][R6.64+0x40], !P3 ;  /* 0x0b00004006007fae */ /* 0x0003e2000d901d6a */
[----:B------:R-:W-:-:S03]  /*202d0*/  ISETP.GE.AND P3, PT, R3, 0x41, PT ;  /* 0x000000410300780c */ /* 0x000fc60003f66270 */
[----:B01----:R1:W2:Y:S10]  /*202e0*/  SHFL.IDX PT, R6, R8, 0x1, 0x1e1f ;  /* 0x003e1f0008067f89 */ /* 0x0032b400000e0000 */
.L_x_1666:
[----:B------:R-:W0:Y:S01]  /*202f0*/  S2R R7, SR_TID.X ;  /* 0x0000000000077919 */ /* 0x000e220000002100 */
[C---:B------:R-:W-:Y:S02]  /*20300*/  ISETP.LT.OR P4, PT, R3.reuse, 0x41, P4 ;  /* 0x000000410300780c */ /* 0x040fe40002781670 */
[C---:B------:R-:W-:Y:S02]  /*20310*/  ISETP.LT.OR P2, PT, R3.reuse, 0x41, P2 ;  /* 0x000000410300780c */ /* 0x040fe40001741670 */
[----:B------:R-:W-:Y:S01]  /*20320*/  ISETP.LT.OR P0, PT, R3, 0x41, P0 ;  /* 0x000000410300780c */ /* 0x000fe20000701670 */
[----:B0-----:R-:W-:-:S05]  /*20330*/  IMAD.SHL.U32 R7, R7, 0x10, RZ ;  /* 0x0000001007077824 */ /* 0x001fca00078e00ff */
[----:B------:R-:W-:-:S04]  /*20340*/  LOP3.LUT R7, R7, 0x10, RZ, 0xc0, !PT ;  /* 0x0000001007077812 */ /* 0x000fc800078ec0ff */
        /* <DEDUP_REMOVED lines=10> */
.L_x_1542:
        /* <DEDUP_REMOVED lines=11> */
.L_x_1543:
[----:B------:R2:W-:Y:S01]  /*204a0*/  SYNCS.ARRIVE.TRANS64.A1T0 RZ, [R4+URZ+0x19c70], RZ ;  /* 0x019c70ff04ff79a7 */ /* 0x0005e2000810003f */
[----:B------:R-:W-:Y:S05]  /*204b0*/  @!P4 BRA `(.L_x_1544) ;  /* 0x000000000004c947 */ /* 0x000fea0003800000 */
[----:B------:R-:W-:Y:S01]  /*204c0*/  BPT.TRAP 0x1 ;  /* 0x000000040000795c */ /* 0x000fe20000300000 */
.L_x_1544:
[----:B------:R-:W3:Y:S01]  /*204d0*/  SYNCS.PHASECHK.TRANS64.TRYWAIT P0, [R4+URZ+0x19c40], R21 ;  /* 0x019c4015040075a7 */ /* 0x000ee2000800017f */
[----:B------:R-:W-:Y:S04]  /*204e0*/  BSSY B0, `(.L_x_1545) ;  /* 0x0000002000007945 */ /* 0x000fe80003800000 */
[----:B---3--:R-:W-:Y:S05]  /*204f0*/  @!P0 BRA `(.L_x_1546) ;  /* 0x0000004c00988947 */ /* 0x008fea0003800000 */
.L_x_1667:
[----:B------:R-:W-:Y:S05]  /*20500*/  BSYNC B0 ;  /* 0x0000000000007941 */ /* 0x000fea0003800000 */
.L_x_1545:
[----:B-1----:R-:W1:Y:S01]  /*20510*/  S2R R8, SR_TID.X ;  /* 0x0000000000087919 */ /* 0x002e620000002100 */
[----:B------:R-:W-:Y:S01]  /*20520*/  ULDC.64 UR4, c[0x0][0x300] ;  /* 0x0000c00000047ab9 */ /* 0x000fe20000000a00 */
[----:B------:R-:W4:Y:S01]  /*20530*/  LDC R9, c[0x0][0x2f4] ;  /* 0x0000bd00ff097b82 */ /* 0x000f220000000800 */
[----:B------:R-:W-:Y:S01]  /*20540*/  IMAD R19, R19, UR4, RZ ;  /* 0x0000000413137c24 */ /* 0x000fe2000f8e02ff */
[----:B------:R-:W-:Y:S01]  /*20550*/  ULDC.64 UR6, c[0x0][0x2e8] ;  /* 0x0000ba0000067ab9 */ /* 0x000fe20000000a00 */
[----:B0-----:R-:W-:-:S04]  /*20560*/  IMAD.WIDE.U32 R6, R5, UR4, RZ ;  /* 0x0000000405067c25 */ /* 0x001fc8000f8e00ff */
[----:B------:R-:W-:Y:S01]  /*20570*/  IMAD R19, R5, UR5, R19 ;  /* 0x0000000505137c24 */ /* 0x000fe2000f8e0213 */
[----:B------:R-:W-:Y:S02]  /*20580*/  ULDC.64 UR4, c[0x0][0x310] ;  /* 0x0000c40000047ab9 */ /* 0x000fe40000000a00 */
[----:B------:R-:W-:Y:S02]  /*20590*/  IMAD R20, R20, UR4, RZ ;  /* 0x0000000414147c24 */ /* 0x000fe4000f8e02ff */
[----:B------:R-:W-:Y:S02]  /*205a0*/  IMAD.IADD R7, R7, 0x1, R19 ;  /* 0x0000000107077824 */ /* 0x000fe400078e0213 */
[----:B------:R-:W-:-:S04]  /*205b0*/  IMAD.WIDE.U32 R6, R2, UR4, R6 ;  /* 0x0000000402067c25 */ /* 0x000fc8000f8e0006 */
[----:B------:R-:W-:Y:S01]  /*205c0*/  IMAD R2, R2, UR5, R20 ;  /* 0x0000000502027c24 */ /* 0x000fe2000f8e0214 */
[----:B------:R-:W-:-:S03]  /*205d0*/  ULDC.64 UR4, c[0x0][0x308] ;  /* 0x0000c20000047ab9 */ /* 0x000fc60000000a00 */
[----:B------:R-:W-:Y:S02]  /*205e0*/  IMAD.IADD R3, R7, 0x1, R2 ;  /* 0x0000000107037824 */ /* 0x000fe400078e0202 */
[----:B------:R-:W-:Y:S02]  /*205f0*/  IMAD.MOV.U32 R2, RZ, RZ, R6 ;  /* 0x000000ffff027224 */ /* 0x000fe400078e0006 */
[----:B-1----:R-:W-:Y:S02]  /*20600*/  IMAD.SHL.U32 R10, R8, 0x10, RZ ;  /* 0x00000010080a7824 */ /* 0x002fe400078e00ff */
[----:B------:R-:W-:Y:S01]  /*20610*/  IMAD.WIDE.U32 R2, R16, UR4, R2 ;  /* 0x0000000410027c25 */ /* 0x000fe2000f8e0002 */
[----:B------:R-:W-:Y:S02]  /*20620*/  UMOV UR4, 0xffffffff ;  /* 0xffffffff00047882 */ /* 0x000fe40000000000 */
[----:B------:R-:W-:Y:S01]  /*20630*/  LOP3.LUT R10, R10, 0x10, RZ, 0xc0, !PT ;  /* 0x000000100a0a7812 */ /* 0x000fe200078ec0ff */
[----:B------:R-:W-:Y:S01]  /*20640*/  IMAD.SHL.U32 R8, R8, 0x10, RZ ;  /* 0x0000001008087824 */ /* 0x000fe200078e00ff */
[----:B------:R-:W-:Y:S01]  /*20650*/  IADD3 R5, P0, R2, UR6, RZ ;  /* 0x0000000602057c10 */ /* 0x000fe2000ff1e0ff */
[----:B------:R-:W-:Y:S01]  /*20660*/  IMAD R6, R16, UR5, R3 ;  /* 0x0000000510067c24 */ /* 0x000fe2000f8e0203 */
[----:B------:R-:W-:-:S02]  /*20670*/  LOP3.LUT R11, R10, 0x40, RZ, 0xfc, !PT ;  /* 0x000000400a0b7812 */ /* 0x000fc400078efcff */
[----:B------:R-:W-:Y:S02]  /*20680*/  LOP3.LUT R10, R10, 0x20, RZ, 0xfc, !PT ;  /* 0x000000200a0a7812 */ /* 0x000fe400078efcff */
[----:B------:R-:W-:Y:S02]  /*20690*/  LOP3.LUT R8, R8, 0x10, RZ, 0xc0, !PT ;  /* 0x0000001008087812 */ /* 0x000fe400078ec0ff */
[----:B------:R-:W-:Y:S02]  /*206a0*/  IADD3.X R6, R6, UR7, RZ, P0, !PT ;  /* 0x0000000706067c10 */ /* 0x000fe400087fe4ff */
[-C--:B----4-:R-:W-:Y:S02]  /*206b0*/  ISETP.GE.AND P2, PT, R11, R9.reuse, PT ;  /* 0x000000090b00720c */ /* 0x090fe40003f46270 */
[-C--:B------:R-:W-:Y:S02]  /*206c0*/  ISETP.GE.AND P4, PT, R10, R9.reuse, PT ;  /* 0x000000090a00720c */ /* 0x080fe40003f86270 */
[----:B------:R-:W-:Y:S01]  /*206d0*/  ISETP.GE.AND P5, PT, R8, R9, PT ;  /* 0x000000090800720c */ /* 0x000fe20003fa6270 */
[----:B------:R-:W-:-:S12]  /*206e0*/  BRA.DIV UR4, `(.L_x_1547) ;  /* 0x0000004e04307947 */ /* 0x000fd8000b800000 */
[----:B------:R-:W0:Y:S04]  /*206f0*/  SHFL.IDX PT, R3, R5, RZ, 0x1e1f ;  /* 0x001e1fff05037589 */ /* 0x000e2800000e0000 */
[----:B------:R-:W1:Y:S04]  /*20700*/  SHFL.IDX PT, R2, R6, RZ, 0x1e1f ;  /* 0x001e1fff06027589 */ /* 0x000e6800000e0000 */
[----:B------:R-:W4:Y:S04]  /*20710*/  SHFL.IDX PT, R5, R5, 0x1, 0x1e1f ;  /* 0x003e1f0005057f89 */ /* 0x000f2800000e0000 */
[----:B------:R-:W2:Y:S01]  /*20720*/  SHFL.IDX PT, R6, R6, 0x1, 0x1e1f ;  /* 0x003e1f0006067f89 */ /* 0x000ea200000e0000 */
[----:B0-----:R-:W-:-:S05]  /*20730*/  @P1 IADD3 R3, P0, R8, R3, RZ ;  /* 0x0000000308031210 */ /* 0x001fca0007f1e0ff */
[----:B-1----:R-:W-:-:S05]  /*20740*/  @P1 IMAD.X R2, RZ, RZ, R2, P0 ;  /* 0x000000ffff021224 */ /* 0x002fca00000e0602 */
[----:B------:R-:W-:-:S04]  /*20750*/  @P1 LOP3.LUT R3, R3, R2, RZ, 0x3c, !PT ;  /* 0x0000000203031212 */ /* 0x000fc800078e3cff */
[----:B------:R-:W-:-:S04]  /*20760*/  @P1 LOP3.LUT R2, R3, R2, RZ, 0x3c, !PT ;  /* 0x0000000203021212 */ /* 0x000fc800078e3cff */
[----:B------:R-:W-:-:S05]  /*20770*/  @P1 LOP3.LUT R3, R3, R2, RZ, 0x3c, !PT ;  /* 0x0000000203031212 */ /* 0x000fca00078e3cff */
[----:B------:R1:W-:Y:S04]  /*20780*/  @P1 LDGSTS.E.BYPASS.LTC128B.128 [R0+0x13800], desc[UR42][R2.64], !P5 ;  /* 0x1380000002001fae */ /* 0x0003e8000e901d6a */
[----:B------:R1:W-:Y:S04]  /*20790*/  @P1 LDGSTS.E.BYPASS.LTC128B.128 [R0+0x14800], desc[UR42][R2.64+0x20], !P4 ;  /* 0x1480002002001fae */ /* 0x0003e8000e101d6a */
[----:B--2-4-:R1:W-:Y:S02]  /*207a0*/  @P1 LDGSTS.E.BYPASS.LTC128B.128 [R0+0x15800], desc[UR42][R2.64+0x40], !P2 ;  /* 0x1580004002001fae */ /* 0x0143e4000d101d6a */
.L_x_1673:
        /* <DEDUP_REMOVED lines=10> */
.L_x_1548:
        /* <DEDUP_REMOVED lines=11> */
.L_x_1549:
[----:B------:R0:W5:Y:S01]  /*20900*/  LDL.LU R3, [R1+0x28] ;  /* 0x0000280001037983 */ /* 0x0001620000300800 */
[----:B------:R0:W-:Y:S02]  /*20910*/  SYNCS.ARRIVE.TRANS64.A1T0 RZ, [R4+URZ+0x19c30], RZ ;  /* 0x019c30ff04ff79a7 */ /* 0x0001e4000810003f */
[----:B------:R-:W-:Y:S05]  /*20920*/  WARPSYNC.ALL ;  /* 0x0000000000007948 */ /* 0x000fea0003800000 */
[----:B------:R-:W-:Y:S01]  /*20930*/  ULDC.64 UR4, c[0x0][0x298] ;  /* 0x0000a60000047ab9 */ /* 0x000fe20000000a00 */
[----:B------:R-:W-:Y:S01]  /*20940*/  VIADD R0, R18, 0xf000 ;  /* 0x0000f00012007836 */ /* 0x000fe20000000000 */
[----:B------:R-:W-:Y:S01]  /*20950*/  ULDC.64 UR6, c[0x0][0xa00] ;  /* 0x0002800000067ab9 */ /* 0x000fe20000000a00 */
[----:B------:R-:W-:Y:S01]  /*20960*/  BSSY B6, `(.L_x_1550) ;  /* 0x0000021000067945 */ /* 0x000fe20003800000 */
[----:B------:R-:W-:Y:S01]  /*20970*/  BAR.SYNC.DEFER_BLOCKING 0x8, 0x200 ;  /* 0x0208000000007b1d */ /* 0x000fe20000010000 */
[----:B------:R-:W-:-:S02]  /*20980*/  ISETP.NE.U32.AND P0, PT, RZ, UR6, PT ;  /* 0x00000006ff007c0c */ /* 0x000fc4000bf05070 */
[----:B------:R-:W-:Y:S02]  /*20990*/  LOP3.LUT P1, RZ, R0, 0x9f, RZ, 0xc0, !PT ;  /* 0x0000009f00ff7812 */ /* 0x000fe4000782c0ff */
[----:B------:R-:W-:-:S04]  /*209a0*/  ISETP.NE.AND.EX P0, PT, RZ, UR7, PT, P0 ;  /* 0x00000007ff007c0c */ /* 0x000fc8000bf05300 */
[----:B------:R-:W-:Y:S02]  /*209b0*/  SEL R19, R27, RZ, !P0 ;  /* 0x000000ff1b137207 */ /* 0x000fe40004000000 */
[----:B-----5:R-:W-:Y:S01]  /*209c0*/  SHF.R.S32.HI R2, RZ, 0x1f, R3 ;  /* 0x0000001fff027819 */ /* 0x020fe20000011403 */
[----:B0--3--:R-:W-:-:S04]  /*209d0*/  IMAD.WIDE.U32 R4, R3, UR4, RZ ;  /* 0x0000000403047c25 */ /* 0x009fc8000f8e00ff */
[----:B------:R-:W-:Y:S01]  /*209e0*/  IMAD R2, R2, UR4, RZ ;  /* 0x0000000402027c24 */ /* 0x000fe2000f8e02ff */
[----:B------:R0:W-:Y:S03]  /*209f0*/  STL.64 [R1+0x28], R4 ;  /* 0x0000280401007387 */ /* 0x0001e60000100a00 */
[----:B------:R-:W-:Y:S01]  /*20a00*/  IMAD R0, R3, UR5, R2 ;  /* 0x0000000503007c24 */ /* 0x000fe2000f8e0202 */
[----:B------:R-:W-:-:S03]  /*20a10*/  SHF.R.S32.HI R2, RZ, 0x1f, R27 ;  /* 0x0000001fff027819 */ /* 0x000fc6000001141b */
[----:B------:R-:W-:Y:S01]  /*20a20*/  IMAD.IADD R3, R5, 0x1, R0 ;  /* 0x0000000105037824 */ /* 0x000fe200078e0200 */
[----:B------:R-:W-:-:S04]  /*20a30*/  SEL R0, R2, RZ, !P0 ;  /* 0x000000ff02007207 */ /* 0x000fc80004000000 */
[----:B------:R0:W-:Y:S04]  /*20a40*/  STL [R1+0x38], R3 ;  /* 0x0000380301007387 */ /* 0x0001e80000100800 */
[----:B------:R0:W-:Y:S01]  /*20a50*/  STL [R1+0x3c], R0 ;  /* 0x00003c0001007387 */ /* 0x0001e20000100800 */
[----:B------:R-:W-:Y:S05]  /*20a60*/  @!P1 BRA `(.L_x_1551) ;  /* 0x0000000000409947 */ /* 0x000fea0003800000 */
[----:B------:R-:W-:Y:S01]  /*20a70*/  MOV R2, 0x0 ;  /* 0x0000000000027802 */ /* 0x000fe20000000f00 */
[----:B------:R-:W-:Y:S01]  /*20a80*/  ULDC.64 UR4, c[0x4][0x98] ;  /* 0x0100260000047ab9 */ /* 0x000fe20000000a00 */
[----:B------:R-:W-:Y:S01]  /*20a90*/  ULDC.64 UR6, c[0x4][0xa0] ;  /* 0x0100280000067ab9 */ /* 0x000fe20000000a00 */
[----:B------:R-:W-:Y:S01]  /*20aa0*/  ULDC.64 UR8, c[0x4][0x28] ;  /* 0x01000a0000087ab9 */ /* 0x000fe20000000a00 */
[----:B0-----:R-:W-:Y:S02]  /*20ab0*/  IMAD.U32 R4, RZ, RZ, UR4 ;  /* 0x00000004ff047e24 */ /* 0x001fe4000f8e00ff */
        /* <DEDUP_REMOVED lines=11> */
.L_x_1551:
[----:B------:R-:W-:Y:S05]  /*20b70*/  BSYNC B6 ;  /* 0x0000000000067941 */ /* 0x000fea0003800000 */
.L_x_1550:
[----:B------:R-:W2:Y:S01]  /*20b80*/  LDL.LU R2, [R1+0x38] ;  /* 0x0000380001027983 */ /* 0x000ea20000300800 */
[----:B------:R-:W1:Y:S01]  /*20b90*/  LDC R9, c[0x0][0x448] ;  /* 0x00011200ff097b82 */ /* 0x000e620000000800 */
[----:B------:R-:W-:Y:S01]  /*20ba0*/  ULDC.64 UR4, c[0x0][0x2d8] ;  /* 0x0000b60000047ab9 */ /* 0x000fe20000000a00 */
[----:B------:R-:W-:Y:S01]  /*20bb0*/  ULDC.64 UR6, c[0x0][0x2e0] ;  /* 0x0000b80000067ab9 */ /* 0x000fe20000000a00 */
[----:B------:R-:W3:Y:S01]  /*20bc0*/  LDL.LU.64 R20, [R1+0x28] ;  /* 0x0000280001147983 */ /* 0x000ee20000300a00 */
[----:B------:R-:W-:-:S03]  /*20bd0*/  ULDC.64 UR8, c[0x0][0x280] ;  /* 0x0000a00000087ab9 */ /* 0x000fc60000000a00 */
[----:B0-----:R-:W4:Y:S01]  /*20be0*/  LDL.LU R0, [R1+0x3c] ;  /* 0x00003c0001007983 */ /* 0x001f220000300800 */
[----:B-1----:R-:W-:-:S13]  /*20bf0*/  ISETP.NE.AND P1, PT, R9, 0x1, PT ;  /* 0x000000010900780c */ /* 0x002fda0003f25270 */
        /* <DEDUP_REMOVED lines=20> */
[----:B------:R-:W-:Y:S02]  /*20d40*/  IMAD.IADD R0, R20, 0x1, R25 ;  /* 0x0000000114007824 */ /* 0x000fe400078e0219 */
[----:B------:R2:W5:Y:S02]  /*20d50*/  LDL R20, [R1+0x24] ;  /* 0x0000240001147983 */ /* 0x0005640000100800 */
[----:B0-----:R-:W-:Y:S01]  /*20d60*/  @P1 IMAD.HI.U32 R5, R0, R5, RZ ;  /* 0x0000000500051227 */ /* 0x001fe200078e00ff */
[----:B------:R-:W0:Y:S03]  /*20d70*/  S2R R21, SR_TID.X ;  /* 0x0000000000157919 */ /* 0x000e260000002100 */
        /* <DEDUP_REMOVED lines=8> */
[----:B------:R-:W-:Y:S02]  /*20e00*/  IMAD R6, R9, R7, R0 ;  /* 0x0000000709067224 */ /* 0x000fe400078e0200 */
[----:B------:R-:W-:Y:S02]  /*20e10*/  VIADD R0, R0, 0x80 ;  /* 0x0000008000007836 */ /* 0x000fe40000000000 */
[----:B------:R-:W-:Y:S01]  /*20e20*/  IMAD.WIDE.U32 R4, R6, UR6, R4 ;  /* 0x0000000606047c25 */ /* 0x000fe2000f8e0004 */
[----:B------:R-:W-:-:S03]  /*20e30*/  SHF.R.S32.HI R7, RZ, 0x1f, R6 ;  /* 0x0000001fff077819 */ /* 0x000fc60000011406 */
[----:B0-----:R-:W-:Y:S02]  /*20e40*/  IMAD.SHL.U32 R11, R21, 0x10, RZ ;  /* 0x00000010150b7824 */ /* 0x001fe400078e00ff */
[----:B------:R-:W-:Y:S02]  /*20e50*/  IMAD R7, R7, UR6, RZ ;  /* 0x0000000607077c24 */ /* 0x000fe4000f8e02ff */
[----:B------:R-:W-:Y:S01]  /*20e60*/  IMAD.SHL.U32 R10, R21, 0x10, RZ ;  /* 0x00000010150a7824 */ /* 0x000fe200078e00ff */
[----:B------:R-:W-:Y:S01]  /*20e70*/  LOP3.LUT R11, R11, 0x10, RZ, 0xc0, !PT ;  /* 0x000000100b0b7812 */ /* 0x000fe200078ec0ff */
[----:B------:R-:W-:Y:S01]  /*20e80*/  IMAD R7, R6, UR7, R7 ;  /* 0x0000000706077c24 */ /* 0x000fe2000f8e0207 */
[----:B------:R-:W-:Y:S02]  /*20e90*/  IADD3 R6, P0, R4, UR8, RZ ;  /* 0x0000000804067c10 */ /* 0x000fe4000ff1e0ff */
[----:B------:R-:W-:Y:S02]  /*20ea0*/  LOP3.LUT R12, R11, 0x20, RZ, 0xfc, !PT ;  /* 0x000000200b0c7812 */ /* 0x000fe400078efcff */
[----:B------:R-:W-:Y:S01]  /*20eb0*/  IADD3.X R4, R5, UR9, R7, P0, !PT ;  /* 0x0000000905047c10 */ /* 0x000fe200087fe407 */
[----:B------:R-:W-:Y:S01]  /*20ec0*/  IMAD.MOV.U32 R5, RZ, RZ, R0 ;  /* 0x000000ffff057224 */ /* 0x000fe200078e0000 */
[----:B------:R-:W0:Y:S01]  /*20ed0*/  @P1 LDC R7, c[0x0][0x44c] ;  /* 0x00011300ff071b82 */ /* 0x000e220000000800 */
[----:B------:R-:W-:-:S02]  /*20ee0*/  LOP3.LUT R10, R10, 0x10, RZ, 0xc0, !PT ;  /* 0x000000100a0a7812 */ /* 0x000fc400078ec0ff */
[----:B------:R-:W-:Y:S02]  /*20ef0*/  LOP3.LUT R11, R11, 0x40, RZ, 0xfc, !PT ;  /* 0x000000400b0b7812 */ /* 0x000fe400078efcff */
[----:B------:R-:W-:Y:S01]  /*20f00*/  LOP3.LUT R21, R21, 0x7f, RZ, 0xc0, !PT ;  /* 0x0000007f15157812 */ /* 0x000fe200078ec0ff */
[----:B0-----:R-:W-:-:S05]  /*20f10*/  @P1 IMAD.HI.U32 R7, R0, R7, RZ ;  /* 0x0000000700071227 */ /* 0x001fca00078e00ff */
[----:B------:R-:W-:Y:S02]  /*20f20*/  @P1 SHF.R.U32.HI R5, RZ, R8, R7 ;  /* 0x00000008ff051219 */ /* 0x000fe40000011607 */
[----:B------:R2:W5:Y:S03]  /*20f30*/  LDL R8, [R1+0x30] ;  /* 0x0000300001087983 */ /* 0x0005660000100800 */
[----:B------:R-:W-:Y:S02]  /*20f40*/  IMAD.MOV R7, RZ, RZ, -R5 ;  /* 0x000000ffff077224 */ /* 0x000fe400078e0a05 */
[----:B------:R-:W-:-:S04]  /*20f50*/  IMAD.WIDE.U32 R2, R5, UR4, R2 ;  /* 0x0000000405027c25 */ /* 0x000fc8000f8e0002 */
[----:B------:R-:W-:Y:S01]  /*20f60*/  IMAD R0, R9, R7, R0 ;  /* 0x0000000709007224 */ /* 0x000fe200078e0200 */
[----:B------:R-:W-:-:S05]  /*20f70*/  SHF.R.S32.HI R7, RZ, 0x1f, R5 ;  /* 0x0000001fff077819 */ /* 0x000fca0000011405 */
[----:B------:R-:W-:Y:S01]  /*20f80*/  IMAD R7, R7, UR4, RZ ;  /* 0x0000000407077c24 */ /* 0x000fe2000f8e02ff */
[----:B------:R-:W-:Y:S02]  /*20f90*/  ULDC UR4, c[0x0][0x2b8] ;  /* 0x0000ae0000047ab9 */ /* 0x000fe40000000800 */
[----:B------:R-:W-:Y:S01]  /*20fa0*/  ISETP.GE.AND P3, PT, R10, UR4, PT ;  /* 0x000000040a007c0c */ /* 0x000fe2000bf66270 */
[----:B------:R-:W-:Y:S01]  /*20fb0*/  IMAD R7, R5, UR5, R7 ;  /* 0x0000000505077c24 */ /* 0x000fe2000f8e0207 */
[----:B------:R-:W-:Y:S01]  /*20fc0*/  SHF.R.S32.HI R5, RZ, 0x1f, R0 ;  /* 0x0000001fff057819 */ /* 0x000fe20000011400 */
[----:B------:R-:W-:Y:S02]  /*20fd0*/  UMOV UR5, 0xffffffff ;  /* 0xffffffff00057882 */ /* 0x000fe40000000000 */
[----:B------:R-:W-:Y:S02]  /*20fe0*/  IMAD.IADD R3, R3, 0x1, R7 ;  /* 0x0000000103037824 */ /* 0x000fe400078e0207 */
[----:B------:R-:W-:-:S02]  /*20ff0*/  IMAD R5, R5, UR6, RZ ;  /* 0x0000000605057c24 */ /* 0x000fc4000f8e02ff */
[----:B------:R-:W-:-:S04]  /*21000*/  IMAD.WIDE.U32 R2, R0, UR6, R2 ;  /* 0x0000000600027c25 */ /* 0x000fc8000f8e0002 */
[----:B------:R-:W-:Y:S01]  /*21010*/  IMAD R5, R0, UR7, R5 ;  /* 0x0000000700057c24 */ /* 0x000fe2000f8e0205 */
[----:B------:R-:W-:Y:S02]  /*21020*/  IADD3 R7, P0, R2, UR8, RZ ;  /* 0x0000000802077c10 */ /* 0x000fe4000ff1e0ff */
[----:B------:R-:W-:Y:S02]  /*21030*/  ISETP.GE.AND P1, PT, R11, UR4, PT ;  /* 0x000000040b007c0c */ /* 0x000fe4000bf26270 */
[----:B------:R-:W-:Y:S02]  /*21040*/  IADD3.X R5, R3, UR9, R5, P0, !PT ;  /* 0x0000000903057c10 */ /* 0x000fe400087fe405 */
[----:B------:R-:W-:Y:S02]  /*21050*/  ISETP.GE.AND P0, PT, R12, UR4, PT ;  /* 0x000000040c007c0c */ /* 0x000fe4000bf06270 */
[----:B------:R-:W-:Y:S01]  /*21060*/  SHF.R.U32.HI R19, RZ, 0x1, R21 ;  /* 0x00000001ff137819 */ /* 0x000fe20000011615 */
[----:B--2---:R-:W-:Y:S10]  /*21070*/  BRA.DIV UR5, `(.L_x_1552) ;  /* 0x0000004605707947 */ /* 0x004ff4000b800000 */
[----:B------:R-:W0:Y:S01]  /*21080*/  SHFL.IDX PT, R3, R6, RZ, 0x1e1f ;  /* 0x001e1fff06037589 */ /* 0x000e2200000e0000 */
[----:B-----5:R-:W-:Y:S02]  /*21090*/  IMAD R0, R20, R9, RZ ;  /* 0x0000000914007224 */ /* 0x020fe400078e02ff */
[----:B------:R-:W-:Y:S01]  /*210a0*/  IMAD.IADD R25, R19, 0x1, R25 ;  /* 0x0000000113197824 */ /* 0x000fe200078e0219 */
        /* <DEDUP_REMOVED lines=12> */
[----:B0-----:R-:W-:-:S05]  /*21170*/  VIADD R2, R25, 0x40 ;  /* 0x0000004019027836 */ /* 0x001fca0000000000 */
        /* <DEDUP_REMOVED lines=8> */
.L_x_1680:
        /* <DEDUP_REMOVED lines=12> */
.L_x_1554:
[----:B------:R-:W-:Y:S05]  /*212c0*/  BSYNC B0 ;  /* 0x0000000000007941 */ /* 0x000fea0003800000 */
.L_x_1553:
[----:B------:R-:W-:Y:S01]  /*212d0*/  NOP ;  /* 0x0000000000007918 */ /* 0x000fe20000000000 */
[----:B------:R-:W-:-:S13]  /*212e0*/  PLOP3.LUT P0, PT, PT, PT, PT, 0x80, 0x0 ;  /* 0x000000000000781c */ /* 0x000fda0003f0f070 */
.L_x_1555:
        /* <DEDUP_REMOVED lines=18> */
.L_x_1681:
[----:B------:R-:W-:Y:S05]  /*21410*/  BSYNC B0 ;  /* 0x0000000000007941 */ /* 0x000fea0003800000 */
.L_x_1556:
[----:B-1----:R-:W3:Y:S04]  /*21420*/  LDL.LU R3, [R1+0x34] ;  /* 0x0000340001037983 */ /* 0x002ee80000300800 */
[----:B------:R-:W4:Y:S01]  /*21430*/  LDL R2, [R1+0x4] ;  /* 0x0000040001027983 */ /* 0x000f220000100800 */
[----:B---3--:R-:W-:-:S05]  /*21440*/  VIADD R20, R3, 0xfffffffe ;  /* 0xfffffffe03147836 */ /* 0x008fca0000000000 */
[----:B----4-:R-:W-:-:S13]  /*21450*/  ISETP.GE.AND P0, PT, R20, R2, PT ;  /* 0x000000021400720c */ /* 0x010fda0003f06270 */
[----:B------:R-:W-:Y:S05]  /*21460*/  @!P0 BRA `(.L_x_1558) ;  /* 0x0000001000408947 */ /* 0x000fea0003800000 */
[----:B------:R-:W-:Y:S02]  /*21470*/  IMAD.MOV.U32 R4, RZ, RZ, R22 ;  /* 0x000000ffff047224 */ /* 0x000fe400078e0016 */
[----:B------:R-:W-:-:S07]  /*21480*/  IMAD.MOV.U32 R6, RZ, RZ, R28 ;  /* 0x000000ffff067224 */ /* 0x000fce00078e001c */
.L_x_1578:
[----:B0--3--:R-:W3:Y:S01]  /*21490*/  LDL R9, [R1+0x8] ;  /* 0x0000080001097983 */ /* 0x009ee20000100800 */
[----:B0-----:R-:W0:Y:S03]  /*214a0*/  LDC R7, c[0x0][0x430] ;  /* 0x00010c00ff077b82 */ /* 0x001e260000000800 */
[----:B------:R-:W4:Y:S01]  /*214b0*/  LDL R8, [R1+0xc] ;  /* 0x00000c0001087983 */ /* 0x000f220000100800 */
[----:B------:R-:W2:Y:S03]  /*214c0*/  S2R R2, SR_TID.X ;  /* 0x0000000000027919 */ /* 0x000ea60000002100 */
[----:B------:R-:W5:Y:S01]  /*214d0*/  LDL R10, [R1+0x4] ;  /* 0x00000400010a7983 */ /* 0x000f620000100800 */
        /* <DEDUP_REMOVED lines=25> */
[----:B------:R-:W-:-:S05]  /*21670*/  IMAD.MOV.U32 R0, RZ, RZ, R20 ;  /* 0x000000ffff007224 */ /* 0x000fca00078e0014 */
[----:B-----5:R-:W-:Y:S01]  /*21680*/  ISETP.GT.AND P1, PT, R0, R10, PT ;  /* 0x0000000a0000720c */ /* 0x020fe20003f24270 */
[----:B------:R-:W-:Y:S02]  /*21690*/  IMAD.U32 R10, RZ, RZ, UR39 ;  /* 0x00000027ff0a7e24 */ /* 0x000fe4000f8e00ff */
[----:B------:R-:W-:-:S03]  /*216a0*/  VIADD R22, R4, 0x1 ;  /* 0x0000000104167836 */ /* 0x000fc60000000000 */
[----:B------:R-:W-:Y:S02]  /*216b0*/  ISETP.NE.AND P2, PT, R10, 0x3, PT ;  /* 0x000000030a00780c */ /* 0x000fe40003f45270 */
[----:B------:R-:W-:-:S04]  /*216c0*/  ISETP.NE.AND P0, PT, R22, 0x2, PT ;  /* 0x000000021600780c */ /* 0x000fc80003f05270 */
[----:B------:R-:W-:Y:S01]  /*216d0*/  SEL R28, RZ, 0x1, P0 ;  /* 0x00000001ff1c7807 */ /* 0x000fe20000000000 */
[----:B------:R-:W-:Y:S01]  /*216e0*/  VIADD R20, R20, 0xffffffff ;  /* 0xffffffff14147836 */ /* 0x000fe20000000000 */
[----:B------:R-:W-:Y:S02]  /*216f0*/  SEL R22, R22, RZ, P0 ;  /* 0x000000ff16167207 */ /* 0x000fe40000000000 */
[----:B------:R-:W-:Y:S02]  /*21700*/  LOP3.LUT R28, R6, R28, RZ, 0x3c, !PT ;  /* 0x0000001c061c7212 */ /* 0x000fe400078e3cff */
[----:B--2---:R-:W-:Y:S01]  /*21710*/  SHF.R.S32.HI R19, RZ, 0x1f, R8 ;  /* 0x0000001fff137819 */ /* 0x004fe20000011408 */
[----:B------:R-:W-:Y:S06]  /*21720*/  @!P2 BRA `(.L_x_1559) ;  /* 0x000000000004a947 */ /* 0x000fec0003800000 */
[----:B------:R-:W-:Y:S01]  /*21730*/  BPT.TRAP 0x1 ;  /* 0x000000040000795c */ /* 0x000fe20000300000 */
.L_x_1559:
[----:B------:R-:W-:Y:S01]  /*21740*/  IMAD R0, R22, 0x8, R18 ;  /* 0x0000000816007824 */ /* 0x000fe200078e0212 */
[----:B------:R-:W-:Y:S01]  /*21750*/  SHF.L.U32 R10, R28, 0x1f, RZ ;  /* 0x0000001f1c0a7819 */ /* 0x000fe200000006ff */
[----:B------:R-:W-:Y:S01]  /*21760*/  BSSY B0, `(.L_x_1560) ;  /* 0x0000004000007945 */ /* 0x000fe20003800000 */
[----:B------:R-:W-:Y:S02]  /*21770*/  SHF.R.S32.HI R9, RZ, 0x1f, R7 ;  /* 0x0000001fff097819 */ /* 0x000fe40000011407 */
[----:B------:R-:W0:Y:S02]  /*21780*/  SYNCS.PHASECHK.TRANS64.TRYWAIT P0, [R0+URZ+0x19c80], R10 ;  /* 0x019c800a000075a7 */ /* 0x000e24000800017f */
[----:B0-----:R-:W-:Y:S05]  /*21790*/  @!P0 BRA `(.L_x_1561) ;  /* 0x0000004000ac8947 */ /* 0x001fea0003800000 */
.L_x_1682:
[----:B------:R-:W-:Y:S05]  /*217a0*/  BSYNC B0 ;  /* 0x0000000000007941 */ /* 0x000fea0003800000 */
.L_x_1560:
[----:B------:R-:W2:Y:S01]  /*217b0*/  LDL R15, [R1+0x14] ;  /* 0x00001400010f7983 */ /* 0x000ea20000100800 */
[----:B------:R-:W-:Y:S01]  /*217c0*/  ULDC.64 UR4, c[0x0][0x328] ;  /* 0x0000ca0000047ab9 */ /* 0x000fe20000000a00 */
[----:B------:R-:W1:Y:S01]  /*217d0*/  LDC R12, c[0x0][0x2f4] ;  /* 0x0000bd00ff0c7b82 */ /* 0x000e620000000800 */
[----:B------:R-:W-:Y:S01]  /*217e0*/  IMAD R5, R9, UR4, RZ ;  /* 0x0000000409057c24 */ /* 0x000fe2000f8e02ff */
[----:B------:R-:W3:Y:S01]  /*217f0*/  S2R R11, SR_TID.X ;  /* 0x00000000000b7919 */ /* 0x000ee20000002100 */
[----:B------:R-:W-:Y:S01]  /*21800*/  IMAD.WIDE.U32 R2, R7, UR4, RZ ;  /* 0x0000000407027c25 */ /* 0x000fe2000f8e00ff */
[----:B------:R-:W-:-:S03]  /*21810*/  ULDC.64 UR6, c[0x0][0x318] ;  /* 0x0000c60000067ab9 */ /* 0x000fc60000000a00 */
        /* <DEDUP_REMOVED lines=11> */
[----:B------:R-:W-:Y:S01]  /*218d0*/  IADD3 R25, P0, R2, UR6, RZ ;  /* 0x0000000602197c10 */ /* 0x000fe2000ff1e0ff */
[C---:B---3--:R-:W-:Y:S02]  /*218e0*/  IMAD.SHL.U32 R13, R11.reuse, 0x10, RZ ;  /* 0x000000100b0d7824 */ /* 0x048fe400078e00ff */
[----:B------:R-:W-:Y:S01]  /*218f0*/  IMAD.SHL.U32 R11, R11, 0x10, RZ ;  /* 0x000000100b0b7824 */ /* 0x000fe200078e00ff */
[----:B------:R-:W-:Y:S02]  /*21900*/  IADD3.X R21, R21, UR7, RZ, P0, !PT ;  /* 0x0000000715157c10 */ /* 0x000fe400087fe4ff */
[----:B------:R-:W-:Y:S02]  /*21910*/  LOP3.LUT R13, R13, 0x10, RZ, 0xc0, !PT ;  /* 0x000000100d0d7812 */ /* 0x000fe400078ec0ff */
[----:B------:R-:W-:Y:S02]  /*21920*/  LOP3.LUT R11, R11, 0x10, RZ, 0xc0, !PT ;  /* 0x000000100b0b7812 */ /* 0x000fe400078ec0ff */
[----:B------:R-:W-:-:S02]  /*21930*/  LOP3.LUT R14, R13, 0x40, RZ, 0xfc, !PT ;  /* 0x000000400d0e7812 */ /* 0x000fc400078efcff */
[----:B------:R-:W-:Y:S02]  /*21940*/  LOP3.LUT R13, R13, 0x20, RZ, 0xfc, !PT ;  /* 0x000000200d0d7812 */ /* 0x000fe400078efcff */
[-C--:B-1----:R-:W-:Y:S02]  /*21950*/  ISETP.GE.AND P2, PT, R14, R12.reuse, PT ;  /* 0x0000000c0e00720c */ /* 0x082fe40003f46270 */
[-C--:B------:R-:W-:Y:S02]  /*21960*/  ISETP.GE.AND P3, PT, R13, R12.reuse, PT ;  /* 0x0000000c0d00720c */ /* 0x080fe40003f66270 */
[----:B------:R-:W-:Y:S01]  /*21970*/  ISETP.GE.AND P4, PT, R11, R12, PT ;  /* 0x0000000c0b00720c */ /* 0x000fe20003f86270 */
[----:B--2---:R-:W-:Y:S01]  /*21980*/  IMAD R5, R22, 0x3000, R15 ;  /* 0x0000300016057824 */ /* 0x004fe200078e020f */
[----:B------:R-:W-:Y:S11]  /*21990*/  BRA.DIV UR4, `(.L_x_1562) ;  /* 0x0000004204407947 */ /* 0x000ff6000b800000 */
[----:B------:R-:W1:Y:S01]  /*219a0*/  S2R R3, SR_TID.X ;  /* 0x0000000000037919 */ /* 0x000e620000002100 */
[----:B------:R-:W-:Y:S01]  /*219b0*/  IMAD.IADD R5, R18, 0x1, R5 ;  /* 0x0000000112057824 */ /* 0x000fe200078e0205 */
[----:B------:R-:W2:Y:S01]  /*219c0*/  SHFL.IDX PT, R2, R25, RZ, 0x1e1f ;  /* 0x001e1fff19027589 */ /* 0x000ea200000e0000 */
[----:B-1----:R-:W-:-:S03]  /*219d0*/  IMAD.SHL.U32 R11, R3, 0x10, RZ ;  /* 0x00000010030b7824 */ /* 0x002fc600078e00ff */
[----:B------:R-:W1:Y:S02]  /*219e0*/  SHFL.IDX PT, R3, R21, RZ, 0x1e1f ;  /* 0x001e1fff15037589 */ /* 0x000e6400000e0000 */
[----:B------:R-:W-:Y:S02]  /*219f0*/  LOP3.LUT R11, R11, 0x10, RZ, 0xc0, !PT ;  /* 0x000000100b0b7812 */ /* 0x000fe400078ec0ff */
[----:B------:R-:W3:Y:S02]  /*21a00*/  SHFL.IDX PT, R21, R21, 0x1, 0x1e1f ;  /* 0x003e1f0015157f89 */ /* 0x000ee400000e0000 */
[----:B--2---:R-:W-:-:S05]  /*21a10*/  IADD3 R2, P0, R11, R2, RZ ;  /* 0x000000020b027210 */ /* 0x004fca0007f1e0ff */
[----:B-1----:R-:W-:-:S05]  /*21a20*/  IMAD.X R3, RZ, RZ, R3, P0 ;  /* 0x000000ffff037224 */ /* 0x002fca00000e0603 */
[----:B------:R-:W-:Y:S04]  /*21a30*/  LDGSTS.E.BYPASS.LTC128B.128 [R5+0x9000], desc[UR42][R2.64], !P4 ;  /* 0x0900000002057fae */ /* 0x000fe8000e101d6a */
[----:B------:R-:W-:Y:S04]  /*21a40*/  LDGSTS.E.BYPASS.LTC128B.128 [R5+0xa000], desc[UR42][R2.64+0x20], !P3 ;  /* 0x0a00002002057fae */ /* 0x000fe8000d901d6a */
[----:B------:R1:W-:Y:S04]  /*21a50*/  LDGSTS.E.BYPASS.LTC128B.128 [R5+0xb000], desc[UR42][R2.64+0x40], !P2 ;  /* 0x0b00004002057fae */ /* 0x0003e8000d101d6a */
[----:B-1-3--:R1:W2:Y:S02]  /*21a60*/  SHFL.IDX PT, R2, R25, 0x1, 0x1e1f ;  /* 0x003e1f0019027f89 */ /* 0x00a2a400000e0000 */
.L_x_1688:
[----:B------:R-:W3:Y:S02]  /*21a70*/  S2R R3, SR_TID.X ;  /* 0x0000000000037919 */ /* 0x000ee40000002100 */
[----:B---3--:R-:W-:-:S05]  /*21a80*/  IMAD.SHL.U32 R3, R3, 0x10, RZ ;  /* 0x0000001003037824 */ /* 0x008fca00078e00ff */
[----:B------:R-:W-:-:S04]  /*21a90*/  LOP3.LUT R3, R3, 0x10, RZ, 0xc0, !PT ;  /* 0x0000001003037812 */ /* 0x000fc800078ec0ff */
        /* <DEDUP_REMOVED lines=10> */
.L_x_1563:
        /* <DEDUP_REMOVED lines=11> */
.L_x_1564:
[----:B------:R2:W-:Y:S01]  /*21bf0*/  SYNCS.ARRIVE.TRANS64.A1T0 RZ, [R0+URZ+0x19c70], RZ ;  /* 0x019c70ff00ff79a7 */ /* 0x0005e2000810003f */
[----:B------:R-:W-:Y:S05]  /*21c00*/  @!P3 BRA `(.L_x_1565) ;  /* 0x000000000004b947 */ /* 0x000fea0003800000 */
[----:B------:R-:W-:Y:S01]  /*21c10*/  BPT.TRAP 0x1 ;  /* 0x000000040000795c */ /* 0x000fe20000300000 */
.L_x_1565:
[----:B------:R-:W3:Y:S01]  /*21c20*/  SYNCS.PHASECHK.TRANS64.TRYWAIT P0, [R0+URZ+0x19c40], R10 ;  /* 0x019c400a000075a7 */ /* 0x000ee2000800017f */
[----:B------:R-:W-:Y:S04]  /*21c30*/  BSSY B0, `(.L_x_1566) ;  /* 0x0000002000007945 */ /* 0x000fe80003800000 */
[----:B---3--:R-:W-:Y:S05]  /*21c40*/  @!P0 BRA `(.L_x_1567) ;  /* 0x0000004000408947 */ /* 0x008fea0003800000 */
.L_x_1689:
[----:B------:R-:W-:Y:S05]  /*21c50*/  BSYNC B0 ;  /* 0x0000000000007941 */ /* 0x000fea0003800000 */
.L_x_1566:
[----:B------:R-:W4:Y:S01]  /*21c60*/  S2R R13, SR_TID.X ;  /* 0x00000000000d7919 */ /* 0x000f220000002100 */
[----:B------:R-:W-:Y:S01]  /*21c70*/  ULDC.64 UR4, c[0x0][0x300] ;  /* 0x0000c00000047ab9 */ /* 0x000fe20000000a00 */
[----:B------:R-:W5:Y:S01]  /*21c80*/  LDC R11, c[0x0][0x2f4] ;  /* 0x0000bd00ff0b7b82 */ /* 0x000f620000000800 */
[----:B------:R-:W-:Y:S01]  /*21c90*/  IMAD R9, R9, UR4, RZ ;  /* 0x0000000409097c24 */ /* 0x000fe2000f8e02ff */
[----:B------:R-:W-:Y:S01]  /*21ca0*/  ULDC.64 UR6, c[0x0][0x2e8] ;  /* 0x0000ba0000067ab9 */ /* 0x000fe20000000a00 */
[----:B------:R-:W-:-:S04]  /*21cb0*/  IMAD.WIDE.U32 R2, R7, UR4, RZ ;  /* 0x0000000407027c25 */ /* 0x000fc8000f8e00ff */
        /* <DEDUP_REMOVED lines=12> */
[C---:B----4-:R-:W-:Y:S02]  /*21d80*/  IMAD.SHL.U32 R12, R13.reuse, 0x10, RZ ;  /* 0x000000100d0c7824 */ /* 0x050fe400078e00ff */
[----:B------:R-:W-:Y:S01]  /*21d90*/  IMAD.SHL.U32 R21, R13, 0x10, RZ ;  /* 0x000000100d157824 */ /* 0x000fe200078e00ff */
[----:B------:R-:W-:Y:S02]  /*21da0*/  IADD3.X R8, R8, UR7, RZ, P0, !PT ;  /* 0x0000000708087c10 */ /* 0x000fe400087fe4ff */
[----:B------:R-:W-:Y:S02]  /*21db0*/  LOP3.LUT R12, R12, 0x10, RZ, 0xc0, !PT ;  /* 0x000000100c0c7812 */ /* 0x000fe400078ec0ff */
[----:B------:R-:W-:Y:S02]  /*21dc0*/  LOP3.LUT R21, R21, 0x10, RZ, 0xc0, !PT ;  /* 0x0000001015157812 */ /* 0x000fe400078ec0ff */
[----:B------:R-:W-:-:S02]  /*21dd0*/  LOP3.LUT R13, R12, 0x40, RZ, 0xfc, !PT ;  /* 0x000000400c0d7812 */ /* 0x000fc400078efcff */
[----:B------:R-:W-:Y:S02]  /*21de0*/  LOP3.LUT R12, R12, 0x20, RZ, 0xfc, !PT ;  /* 0x000000200c0c7812 */ /* 0x000fe400078efcff */
[-C--:B-----5:R-:W-:Y:S02]  /*21df0*/  ISETP.GE.AND P2, PT, R13, R11.reuse, PT ;  /* 0x0000000b0d00720c */ /* 0x0a0fe40003f46270 */
[-C--:B------:R-:W-:Y:S02]  /*21e00*/  ISETP.GE.AND P3, PT, R12, R11.reuse, PT ;  /* 0x0000000b0c00720c */ /* 0x080fe40003f66270 */
        /* <DEDUP_REMOVED lines=11> */
.L_x_1695:
        /* <DEDUP_REMOVED lines=10> */
.L_x_1569:
        /* <DEDUP_REMOVED lines=11> */
.L_x_1570:
[----:B------:R2:W-:Y:S02]  /*22010*/  SYNCS.ARRIVE.TRANS64.A1T0 RZ, [R0+URZ+0x19c30], RZ ;  /* 0x019c30ff00ff79a7 */ /* 0x0005e4000810003f */
[----:B--23--:R-:W-:-:S05]  /*22020*/  IMAD.U32 R0, RZ, RZ, UR36 ;  /* 0x00000024ff007e24 */ /* 0x00cfca000f8e00ff */
[----:B------:R-:W-:-:S13]  /*22030*/  ISETP.NE.AND P0, PT, R0, 0x3, PT ;  /* 0x000000030000780c */ /* 0x000fda0003f05270 */
[----:B------:R-:W-:Y:S05]  /*22040*/  @!P0 BRA `(.L_x_1571) ;  /* 0x0000000000048947 */ /* 0x000fea0003800000 */
[----:B------:R-:W-:Y:S01]  /*22050*/  BPT.TRAP 0x1 ;  /* 0x000000040000795c */ /* 0x000fe20000300000 */
.L_x_1571:
[----:B------:R-:W-:Y:S01]  /*22060*/  LOP3.LUT R0, R6, 0x1, RZ, 0x3c, !PT ;  /* 0x0000000106007812 */ /* 0x000fe200078e3cff */
[----:B------:R-:W-:Y:S01]  /*22070*/  IMAD R2, R4, 0x8, R18 ;  /* 0x0000000804027824 */ /* 0x000fe200078e0212 */
[----:B------:R-:W-:Y:S02]  /*22080*/  BSSY B0, `(.L_x_1572) ;  /* 0x0000004000007945 */ /* 0x000fe40003800000 */
[----:B------:R-:W-:-:S04]  /*22090*/  SHF.L.U32 R0, R0, 0x1f, RZ ;  /* 0x0000001f00007819 */ /* 0x000fc800000006ff */
[----:B------:R-:W0:Y:S02]  /*220a0*/  SYNCS.PHASECHK.TRANS64.TRYWAIT P2, [R2+URZ+0x19c70], R0 ;  /* 0x019c7000020075a7 */ /* 0x000e24000804017f */
[----:B0-----:R-:W-:Y:S05]  /*220b0*/  @!P2 BRA `(.L_x_1573) ;  /* 0x0000003c00d0a947 */ /* 0x001fea0003800000 */
.L_x_1696:
[----:B------:R-:W-:Y:S05]  /*220c0*/  BSYNC B0 ;  /* 0x0000000000007941 */ /* 0x000fea0003800000 */
.L_x_1572:
[----:B------:R-:W-:-:S05]  /*220d0*/  IMAD.U32 R3, RZ, RZ, UR39 ;  /* 0x00000027ff037e24 */ /* 0x000fca000f8e00ff */
[----:B------:R-:W-:-:S13]  /*220e0*/  ISETP.NE.AND P2, PT, R3, 0x3, PT ;  /* 0x000000030300780c */ /* 0x000fda0003f45270 */
[----:B------:R-:W-:Y:S05]  /*220f0*/  @!P2 BRA `(.L_x_1574) ;  /* 0x000000000004a947 */ /* 0x000fea0003800000 */
[----:B------:R-:W-:Y:S01]  /*22100*/  BPT.TRAP 0x1 ;  /* 0x000000040000795c */ /* 0x000fe20000300000 */
.L_x_1574:
[----:B0-----:R-:W-:Y:S01]  /*22110*/  SHF.L.U32 R0, R6, 0x1f, RZ ;  /* 0x0000001f06007819 */ /* 0x001fe200000006ff */
[----:B------:R-:W-:-:S03]  /*22120*/  IMAD R3, R4, 0x3000, RZ ;  /* 0x0000300004037824 */ /* 0x000fc600078e02ff */
[----:B------:R-:W0:Y:S02]  /*22130*/  SYNCS.PHASECHK.TRANS64.TRYWAIT P2, [R2+URZ+0x19c60], R0 ;  /* 0x019c6000020075a7 */ /* 0x000e24000804017f */
[----:B0-----:R-:W-:Y:S05]  /*22140*/  @!P2 BRA `(.L_x_1575) ;  /* 0x0000003c00c0a947 */ /* 0x001fea0003800000 */
.L_x_1697:
[----:B------:R-:W0:Y:S04]  /*22150*/  LDL R4, [R1+0x20] ;  /* 0x0000200001047983 */ /* 0x000e280000100800 */
[----:B------:R-:W2:Y:S04]  /*22160*/  LDL R10, [R1+0x18] ;  /* 0x00001800010a7983 */ /* 0x000ea80000100800 */
[----:B------:R-:W3:Y:S01]  /*22170*/  LDL R12, [R1+0x1c] ;  /* 0x00001c00010c7983 */ /* 0x000ee20000100800 */
[----:B------:R-:W-:Y:S05]  /*22180*/  WARPSYNC.ALL ;  /* 0x0000000000007948 */ /* 0x000fea0003800000 */
[----:B0-----:R-:W-:-:S02]  /*22190*/  LOP3.LUT R0, R3, R4, RZ, 0xfc, !PT ;  /* 0x0000000403007212 */ /* 0x001fc400078efcff */
[----:B--2---:R-:W-:-:S03]  /*221a0*/  LOP3.LUT R3, R3, R10, RZ, 0xfc, !PT ;  /* 0x0000000a03037212 */ /* 0x004fc600078efcff */
[C---:B------:R-:W-:Y:S02]  /*221b0*/  IMAD.IADD R0, R18.reuse, 0x1, R0 ;  /* 0x0000000112007824 */ /* 0x040fe400078e0200 */
[----:B------:R-:W-:-:S03]  /*221c0*/  IMAD.IADD R3, R18, 0x1, R3 ;  /* 0x0000000112037824 */ /* 0x000fc600078e0203 */
[----:B----4-:R-:W0:Y:S02]  /*221d0*/  LDSM.16.MT88.4 R4, [R0+0x9000] ;  /* 0x009000000004783b */ /* 0x010e240000004200 */
        /* <DEDUP_REMOVED lines=46> */
.L_x_1576:
[----:B--2---:R2:W-:Y:S01]  /*224c0*/  SYNCS.ARRIVE.TRANS64.A1T0 RZ, [R2+URZ+0x19c50], RZ ;  /* 0x019c50ff02ff79a7 */ /* 0x0045e2000810003f */
[----:B------:R-:W-:Y:S06]  /*224d0*/  BAR.SYNC.DEFER_BLOCKING 0x2, 0x80 ;  /* 0x0082000000007b1d */ /* 0x000fec0000010000 */
[----:B------:R-:W-:Y:S05]  /*224e0*/  @!P0 BRA `(.L_x_1577) ;  /* 0x0000000000048947 */ /* 0x000fea0003800000 */
[----:B------:R-:W-:Y:S01]  /*224f0*/  BPT.TRAP 0x1 ;  /* 0x000000040000795c */ /* 0x000fe20000300000 */
.L_x_1577:
[----:B------:R-:W3:Y:S01]  /*22500*/  LDL R0, [R1+0x10] ;  /* 0x0000100001007983 */ /* 0x000ee20000100800 */
[----:B--2---:R-:W-:Y:S02]  /*22510*/  VIADD R2, R2, 0x19c80 ;  /* 0x00019c8002027836 */ /* 0x004fe40000000000 */
[----:B------:R-:W-:Y:S02]  /*22520*/  IMAD.MOV.U32 R4, RZ, RZ, R22 ;  /* 0x000000ffff047224 */ /* 0x000fe400078e0016 */
[----:B------:R-:W-:Y:S01]  /*22530*/  IMAD.MOV.U32 R6, RZ, RZ, R28 ;  /* 0x000000ffff067224 */ /* 0x000fe200078e001c */
[----:B---3--:R-:W-:-:S04]  /*22540*/  PRMT R2, R0, 0x654, R2 ;  /* 0x0000065400027816 */ /* 0x008fc80000000002 */
[----:B------:R3:W-:Y:S01]  /*22550*/  SYNCS.ARRIVE.TRANS64.RED.A1T0 RZ, [R2+URZ], RZ ;  /* 0x000000ff02ff79a7 */ /* 0x0007e2000810043f */
[----:B------:R-:W-:Y:S05]  /*22560*/  @P1 BRA `(.L_x_1578) ;  /* 0xffffffec00c81947 */ /* 0x000fea000383ffff */
.L_x_1558:
[----:B--2---:R-:W3:Y:S01]  /*22570*/  S2R R0, SR_TID.X ;  /* 0x0000000000007919 */ /* 0x004ee20000002100 */
[----:B------:R-:W-:Y:S01]  /*22580*/  BSSY B0, `(.L_x_1579) ;  /* 0x0000012000007945 */ /* 0x000fe20003800000 */
[----:B---3--:R-:W-:Y:S01]  /*22590*/  LOP3.LUT R2, R0, 0x7f, RZ, 0xc0, !PT ;  /* 0x0000007f00027812 */ /* 0x008fe200078ec0ff */
[----:B------:R-:W-:-:S03]  /*225a0*/  IMAD.U32 R0, RZ, RZ, UR36 ;  /* 0x00000024ff007e24 */ /* 0x000fc6000f8e00ff */
[----:B------:R-:W-:Y:S02]  /*225b0*/  ISETP.NE.AND P1, PT, R2, RZ, PT ;  /* 0x000000ff0200720c */ /* 0x000fe40003f25270 */
[----:B------:R-:W-:-:S11]  /*225c0*/  ISETP.NE.AND P0, PT, R0, 0x3, PT ;  /* 0x000000030000780c */ /* 0x000fd60003f05270 */
[----:B------:R-:W-:Y:S05]  /*225d0*/  @P1 BRA `(.L_x_1580) ;  /* 0x0000000000301947 */ /* 0x000fea0003800000 */
[----:B0-----:R-:W0:Y:S01]  /*225e0*/  S2R R5, SR_LANEID ;  /* 0x0000000000057919 */ /* 0x001e220000000000 */
        /* <DEDUP_REMOVED lines=10> */
[----:B0-----:R-:W-:-:S07]  /*22690*/  IADD3 R24, R0, UR38, R7 ;  /* 0x0000002600187c10 */ /* 0x001fce000fffe007 */
.L_x_1580:
[----:B------:R-:W-:Y:S05]  /*226a0*/  BSYNC B0 ;  /* 0x0000000000007941 */ /* 0x000fea0003800000 */
.L_x_1579:
[----:B------:R-:W-:Y:S05]  /*226b0*/  @!P0 BRA `(.L_x_1581) ;  /* 0x0000000000048947 */ /* 0x000fea0003800000 */
[----:B------:R-:W-:Y:S01]  /*226c0*/  BPT.TRAP 0x1 ;  /* 0x000000040000795c */ /* 0x000fe20000300000 */
.L_x_1581:
[----:B------:R-:W-:Y:S01]  /*226d0*/  LOP3.LUT R0, R28, 0x1, RZ, 0x3c, !PT ;  /* 0x000000011c007812 */ /* 0x000fe200078e3cff */
[----:B0-----:R-:W-:Y:S01]  /*226e0*/  IMAD R3, R22, 0x8, R18 ;  /* 0x0000000816037824 */ /* 0x001fe200078e0212 */
[----:B------:R-:W-:Y:S02]  /*226f0*/  BSSY B0, `(.L_x_1582) ;  /* 0x0000004000007945 */ /* 0x000fe40003800000 */
[----:B------:R-:W-:-:S04]  /*22700*/  SHF.L.U32 R0, R0, 0x1f, RZ ;  /* 0x0000001f00007819 */ /* 0x000fc800000006ff */
[----:B------:R-:W0:Y:S02]  /*22710*/  SYNCS.PHASECHK.TRANS64.TRYWAIT P1, [R3+URZ+0x19c70], R0 ;  /* 0x019c7000030075a7 */ /* 0x000e24000802017f */
[----:B0-----:R-:W-:Y:S05]  /*22720*/  @!P1 BRA `(.L_x_1583) ;  /* 0x00000038005c9947 */ /* 0x001fea0003800000 */
.L_x_1698:
[----:B------:R-:W-:Y:S05]  /*22730*/  BSYNC B0 ;  /* 0x0000000000007941 */ /* 0x000fea0003800000 */
.L_x_1582:
[----:B------:R-:W-:-:S05]  /*22740*/  IMAD.U32 R2, RZ, RZ, UR39 ;  /* 0x00000027ff027e24 */ /* 0x000fca000f8e00ff */
[----:B------:R-:W-:-:S13]  /*22750*/  ISETP.NE.AND P1, PT, R2, 0x3, PT ;  /* 0x000000030200780c */ /* 0x000fda0003f25270 */
[----:B------:R-:W-:Y:S05]  /*22760*/  @!P1 BRA `(.L_x_1584) ;  /* 0x0000000000049947 */ /* 0x000fea0003800000 */
[----:B------:R-:W-:Y:S01]  /*22770*/  BPT.TRAP 0x1 ;  /* 0x000000040000795c */ /* 0x000fe20000300000 */
.L_x_1584:
[----:B0-----:R-:W-:-:S04]  /*22780*/  SHF.L.U32 R0, R28, 0x1f, RZ ;  /* 0x0000001f1c007819 */ /* 0x001fc800000006ff */
[----:B------:R-:W0:Y:S02]  /*22790*/  SYNCS.PHASECHK.TRANS64.TRYWAIT P1, [R3+URZ+0x19c60], R0 ;  /* 0x019c6000030075a7 */ /* 0x000e24000802017f */
[----:B0-----:R-:W-:Y:S05]  /*227a0*/  @!P1 BRA `(.L_x_1585) ;  /* 0x0000003800509947 */ /* 0x001fea0003800000 */
.L_x_1699:
        /* <DEDUP_REMOVED lines=56> */
.L_x_1586:
[----:B--2---:R2:W-:Y:S01]  /*22b30*/  SYNCS.ARRIVE.TRANS64.A1T0 RZ, [R3+URZ+0x19c50], RZ ;  /* 0x019c50ff03ff79a7 */ /* 0x0045e2000810003f */
[----:B------:R-:W-:Y:S06]  /*22b40*/  BAR.SYNC.DEFER_BLOCKING 0x2, 0x80 ;  /* 0x0082000000007b1d */ /* 0x000fec0000010000 */
[----:B------:R-:W-:Y:S05]  /*22b50*/  @!P0 BRA `(.L_x_1587) ;  /* 0x0000000000048947 */ /* 0x000fea0003800000 */
[----:B------:R-:W-:Y:S01]  /*22b60*/  BPT.TRAP 0x1 ;  /* 0x000000040000795c */ /* 0x000fe20000300000 */
.L_x_1587:
[----:B------:R-:W3:Y:S01]  /*22b70*/  LDL R0, [R1+0x10] ;  /* 0x0000100001007983 */ /* 0x000ee20000100800 */
[----:B--2---:R-:W-:Y:S02]  /*22b80*/  VIADD R3, R3, 0x19c80 ;  /* 0x00019c8003037836 */ /* 0x004fe40000000000 */
[----:B------:R-:W-:-:S05]  /*22b90*/  VIADD R22, R22, 0x1 ;  /* 0x0000000116167836 */ /* 0x000fca0000000000 */
[----:B------:R-:W-:-:S04]  /*22ba0*/  ISETP.NE.AND P0, PT, R22, 0x2, PT ;  /* 0x000000021600780c */ /* 0x000fc80003f05270 */
[----:B------:R-:W-:Y:S02]  /*22bb0*/  SEL R22, R22, RZ, P0 ;  /* 0x000000ff16167207 */ /* 0x000fe40000000000 */
[----:B---3--:R-:W-:-:S04]  /*22bc0*/  PRMT R3, R0, 0x654, R3 ;  /* 0x0000065400037816 */ /* 0x008fc80000000003 */
[----:B------:R2:W-:Y:S02]  /*22bd0*/  SYNCS.ARRIVE.TRANS64.RED.A1T0 RZ, [R3+URZ], RZ ;  /* 0x000000ff03ff79a7 */ /* 0x0005e4000810043f */
[----:B--2---:R-:W-:-:S04]  /*22be0*/  SEL R3, RZ, 0x1, P0 ;  /* 0x00000001ff037807 */ /* 0x004fc80000000000 */
[----:B------:R-:W-:-:S07]  /*22bf0*/  LOP3.LUT R28, R28, R3, RZ, 0x3c, !PT ;  /* 0x000000031c1c7212 */ /* 0x000fce00078e3cff */
.L_x_1528:
[----:B------:R-:W-:-:S13]  /*22c00*/  LOP3.LUT P0, RZ, R17, 0x10, RZ, 0xc0, !PT ;  /* 0x0000001011ff7812 */ /* 0x000fda000780c0ff */
[----:B------:R-:W-:Y:S05]  /*22c10*/  @!P0 BRA `(.L_x_1588) ;  /* 0x0000000000288947 */ /* 0x000fea0003800000 */
[----:B------:R-:W-:Y:S05]  /*22c20*/  WARPSYNC.ALL ;  /* 0x0000000000007948 */ /* 0x000fea0003800000 */
[----:B------:R-:W2:Y:S08]  /*22c30*/  S2UR UR4, SR_CgaCtaId ;  /* 0x00000000000479c3 */ /* 0x000eb00000008800 */
[----:B------:R-:W-:Y:S01]  /*22c40*/  BAR.SYNC.DEFER_BLOCKING 0x5, 0x200 ;  /* 0x0148000000007b1d */ /* 0x000fe20000010000 */
[----:B------:R-:W-:Y:S01]  /*22c50*/  MOV R18, 0x400 ;  /* 0x0000040000127802 */ /* 0x000fe20000000f00 */
[----:B--2---:R-:W-:-:S05]  /*22c60*/  IMAD.U32 R0, RZ, RZ, UR4 ;  /* 0x00000004ff007e24 */ /* 0x004fca000f8e00ff */
[----:B------:R-:W-:Y:S01]  /*22c70*/  LEA R18, R0, R18, 0x18 ;  /* 0x0000001200127211 */ /* 0x000fe200078ec0ff */
[----:B------:R2:W-:Y:S04]  /*22c80*/  STL [R1+0x10], R0 ;  /* 0x0000100001007387 */ /* 0x0005e80000100800 */
[----:B-1----:R2:W1:Y:S01]  /*22c90*/  LDS.128 R24, [R18+0x19cd0] ;  /* 0x019cd00012187984 */ /* 0x0024620000000c00 */
[----:B------:R-:W-:Y:S06]  /*22ca0*/  BAR.ARV 0x4, 0x200 ;  /* 0x0108000000007b1d */ /* 0x000fec0000002000 */
[----:B------:R-:W-:Y:S05]  /*22cb0*/  BRA `(.L_x_1589) ;  /* 0x0000000c00e47947 */ /* 0x000fea0003800000 */
.L_x_1588:
[----:B------:R-:W0:Y:S01]  /*22cc0*/  S2R R0, SR_TID.X ;  /* 0x0000000000007919 */ /* 0x000e220000002100 */
[----:B------:R-:W-:Y:S01]  /*22cd0*/  UMOV UR4, 0xffffffff ;  /* 0xffffffff00047882 */ /* 0x000fe20000000000 */
[----:B0-----:R-:W-:-:S04]  /*22ce0*/  LOP3.LUT R9, R0, 0x1f, RZ, 0xc0, !PT ;  /* 0x0000001f00097812 */ /* 0x001fc800078ec0ff */
[----:B------:R-:W-:Y:S01]  /*22cf0*/  ISETP.NE.AND P0, PT, R9, 0x1f, PT ;  /* 0x0000001f0900780c */ /* 0x000fe20003f05270 */
[----:B------:R-:W-:-:S12]  /*22d00*/  BRA.DIV UR4, `(.L_x_1590) ;  /* 0x00000036040c7947 */ /* 0x000fd8000b800000 */
[----:B------:R-:W-:Y:S01]  /*22d10*/  IMAD.IADD R0, R27, 0x1, R9 ;  /* 0x000000011b007824 */ /* 0x000fe200078e0209 */
[----:B------:R-:W-:-:S04]  /*22d20*/  ULDC UR4, c[0x0][0xc3c] ;  /* 0x00030f0000047ab9 */ /* 0x000fc80000000800 */
[----:B------:R-:W-:-:S13]  /*22d30*/  ISETP.GE.OR P1, PT, R0, UR4, !P0 ;  /* 0x0000000400007c0c */ /* 0x000fda000c726670 */
[----:B------:R-:W0:Y:S08]  /*22d40*/  @!P1 LDC.64 R2, c[0x0][0xc80] ;  /* 0x00032000ff029b82 */ /* 0x000e300000000a00 */
[----:B------:R-:W2:Y:S01]  /*22d50*/  @!P1 LDC.64 R4, c[0x0][0xc78] ;  /* 0x00031e00ff049b82 */ /* 0x000ea20000000a00 */
[----:B0-----:R-:W-:-:S05]  /*22d60*/  @!P1 IMAD.WIDE R2, R0, 0x4, R2 ;  /* 0x0000000400029825 */ /* 0x001fca00078e0202 */
[----:B------:R2:W3:Y:S02]  /*22d70*/  @!P1 LDG.E R7, desc[UR42][R2.64] ;  /* 0x0000002a02079981 */ /* 0x0004e4000c1e1900 */
[----:B--2---:R-:W-:-:S06]  /*22d80*/  @!P1 IMAD.WIDE R2, R0, 0x4, R4 ;  /* 0x0000000400029825 */ /* 0x004fcc00078e0204 */
[----:B------:R-:W2:Y:S01]  /*22d90*/  @!P1 LDG.E R2, desc[UR42][R2.64] ;  /* 0x0000002a02029981 */ /* 0x000ea2000c1e1900 */
[----:B-1----:R-:W-:Y:S01]  /*22da0*/  IMAD.MOV.U32 R25, RZ, RZ, RZ ;  /* 0x000000ffff197224 */ /* 0x002fe200078e00ff */
[C---:B------:R-:W-:Y:S01]  /*22db0*/  ISETP.GE.U32.AND P2, PT, R9.reuse, 0x2, PT ;  /* 0x000000020900780c */ /* 0x040fe20003f46070 */
[----:B------:R-:W-:Y:S01]  /*22dc0*/  IMAD.MOV.U32 R5, RZ, RZ, RZ ;  /* 0x000000ffff057224 */ /* 0x000fe200078e00ff */
[C---:B------:R-:W-:Y:S01]  /*22dd0*/  ISETP.GE.U32.AND P3, PT, R9.reuse, 0x4, PT ;  /* 0x000000040900780c */ /* 0x040fe20003f66070 */
[----:B------:R-:W-:Y:S01]  /*22de0*/  SHFL.IDX PT, R0, R24, RZ, 0x1f ;  /* 0x00001fff18007589 */ /* 0x000fe200000e0000 */
[C---:B------:R-:W-:Y:S02]  /*22df0*/  ISETP.GE.U32.AND P4, PT, R9.reuse, 0x8, PT ;  /* 0x000000080900780c */ /* 0x040fe40003f86070 */
[----:B------:R-:W-:Y:S01]  /*22e00*/  ISETP.GE.U32.AND P5, PT, R9, 0x10, PT ;  /* 0x000000100900780c */ /* 0x000fe20003fa6070 */
[----:B------:R0:W-:Y:S02]  /*22e10*/  SHFL.IDX PT, R6, R24, 0x1, 0x1f ;  /* 0x00201f0018067f89 */ /* 0x0001e400000e0000 */
[----:B0-----:R-:W-:-:S02]  /*22e20*/  IMAD.MOV.U32 R24, RZ, RZ, RZ ;  /* 0x000000ffff187224 */ /* 0x001fc400078e00ff */
[----:B---3--:R-:W-:Y:S02]  /*22e30*/  @!P1 IMAD.MOV.U32 R25, RZ, RZ, R7 ;  /* 0x000000ffff199224 */ /* 0x008fe400078e0007 */
[----:B--2---:R-:W-:Y:S01]  /*22e40*/  @!P1 IMAD.MOV.U32 R5, RZ, RZ, R2 ;  /* 0x000000ffff059224 */ /* 0x004fe200078e0002 */
        /* <DEDUP_REMOVED lines=18> */
.L_x_1709:
[----:B------:R-:W-:Y:S02]  /*22f70*/  ULDC UR4, c[0x0][0xc38] ;  /* 0x00030e0000047ab9 */ /* 0x000fe40000000800 */
[----:B------:R-:W-:-:S04]  /*22f80*/  IMAD.U32 R7, RZ, RZ, UR4 ;  /* 0x00000004ff077e24 */ /* 0x000fc8000f8e00ff */
[----:B-1----:R-:W-:-:S04]  /*22f90*/  IMAD R3, R3, R7, RZ ;  /* 0x0000000703037224 */ /* 0x002fc800078e02ff */
[----:B------:R-:W-:-:S05]  /*22fa0*/  IMAD.IADD R4, R6, 0x1, R3 ;  /* 0x0000000106047824 */ /* 0x000fca00078e0203 */
[----:B------:R-:W-:-:S13]  /*22fb0*/  ISETP.GT.AND P6, PT, R4, R0, PT ;  /* 0x000000000400720c */ /* 0x000fda0003fc4270 */
[----:B------:R-:W-:Y:S05]  /*22fc0*/  @P6 BRA `(.L_x_1591) ;  /* 0x0000000000a46947 */ /* 0x000fea0003800000 */
.L_x_1594:
[----:B0-----:R-:W0:Y:S01]  /*22fd0*/  LDC R2, c[0x0][0xc3c] ;  /* 0x00030f00ff027b82 */ /* 0x001e220000000800 */
[----:B------:R-:W-:-:S05]  /*22fe0*/  VIADD R27, R27, 0x1f ;  /* 0x0000001f1b1b7836 */ /* 0x000fca0000000000 */
        /* <DEDUP_REMOVED lines=33> */
.L_x_1717:
[----:B------:R-:W-:Y:S02]  /*23200*/  ULDC UR4, c[0x0][0xc38] ;  /* 0x00030e0000047ab9 */ /* 0x000fe40000000800 */
[----:B------:R-:W-:-:S04]  /*23210*/  IMAD.U32 R7, RZ, RZ, UR4 ;  /* 0x00000004ff077e24 */ /* 0x000fc8000f8e00ff */
[----:B-1----:R-:W-:-:S04]  /*23220*/  IMAD R3, R3, R7, RZ ;  /* 0x0000000703037224 */ /* 0x002fc800078e02ff */
[----:B------:R-:W-:-:S05]  /*23230*/  IMAD.IADD R4, R3, 0x1, R4 ;  /* 0x0000000103047824 */ /* 0x000fca00078e0204 */
[----:B------:R-:W-:-:S13]  /*23240*/  ISETP.GT.AND P6, PT, R4, R0, PT ;  /* 0x000000000400720c */ /* 0x000fda0003fc4270 */
[----:B------:R-:W-:Y:S05]  /*23250*/  @!P6 BRA `(.L_x_1594) ;  /* 0xfffffffc005ce947 */ /* 0x000fea000383ffff */
.L_x_1591:
[----:B------:R-:W-:Y:S01]  /*23260*/  IMAD.IADD R4, R4, 0x1, -R3 ;  /* 0x0000000104047824 */ /* 0x000fe200078e0a03 */
[----:B------:R-:W-:-:S03]  /*23270*/  UMOV UR4, 0xffffffff ;  /* 0xffffffff00047882 */ /* 0x000fc60000000000 */
[----:B------:R-:W-:-:S05]  /*23280*/  IMAD R3, R2, R7, R4 ;  /* 0x0000000702037224 */ /* 0x000fca00078e0204 */
[----:B------:R-:W-:Y:S01]  /*23290*/  ISETP.GT.AND P6, PT, R3, R0, PT ;  /* 0x000000000300720c */ /* 0x000fe20003fc4270 */
[----:B------:R-:W-:-:S12]  /*232a0*/  BRA.DIV UR4, `(.L_x_1595) ;  /* 0x0000003604d07947 */ /* 0x000fd8000b800000 */
[----:B------:R-:W-:-:S04]  /*232b0*/  VOTE.ANY R3, PT, !P6 ;  /* 0x0000000000037806 */ /* 0x000fc800070e0100 */
[----:B------:R-:W1:Y:S02]  /*232c0*/  POPC R6, R3 ;  /* 0x0000000300067309 */ /* 0x000e640000000000 */
[----:B-1----:R1:W2:Y:S01]  /*232d0*/  SHFL.IDX PT, R25, R25, R6, 0x1f ;  /* 0x00001f0619197589 */ /* 0x0022a200000e0000 */
[----:B------:R-:W-:-:S03]  /*232e0*/  IMAD.IADD R27, R6, 0x1, R27 ;  /* 0x00000001061b7824 */ /* 0x000fc600078e021b */
[----:B------:R1:W3:Y:S04]  /*232f0*/  SHFL.IDX PT, R5, R5, R6, 0x1f ;  /* 0x00001f0605057589 */ /* 0x0002e800000e0000 */
.L_x_1722:
[----:B------:R-:W-:-:S13]  /*23300*/  ISETP.NE.AND P0, PT, R3, RZ, PT ;  /* 0x000000ff0300720c */ /* 0x000fda0003f05270 */
[----:B------:R-:W-:Y:S05]  /*23310*/  @!P0 BRA `(.L_x_1596) ;  /* 0x0000000000108947 */ /* 0x000fea0003800000 */
[----:B------:R-:W-:Y:S01]  /*23320*/  UMOV UR4, 0xffffffff ;  /* 0xffffffff00047882 */ /* 0x000fe20000000000 */
[----:B-1----:R-:W-:Y:S02]  /*23330*/  VIADD R6, R6, 0xffffffff ;  /* 0xffffffff06067836 */ /* 0x002fe40000000000 */
[----:B------:R-:W-:Y:S05]  /*23340*/  BRA.DIV UR4, `(.L_x_1597) ;  /* 0x0000003a04087947 */ /* 0x000fea000b800000 */
[----:B------:R4:W1:Y:S02]  /*23350*/  SHFL.IDX PT, R24, R2, R6, 0x1f ;  /* 0x00001f0602187589 */ /* 0x00086400000e0000 */
.L_x_1596:
[----:B---3--:R-:W-:Y:S01]  /*23360*/  ISETP.NE.AND P0, PT, R5, 0x1, PT ;  /* 0x000000010500780c */ /* 0x008fe20003f05270 */
[----:B-1----:R-:W-:-:S04]  /*23370*/  IMAD R24, R24, R7, R4 ;  /* 0x0000000718187224 */ /* 0x002fc800078e0204 */
[----:B------:R-:W-:-:S08]  /*23380*/  IMAD.IADD R0, R0, 0x1, -R24 ;  /* 0x0000000100007824 */ /* 0x000fd000078e0a18 */
[----:B------:R-:W-:Y:S05]  /*23390*/  @!P0 BRA `(.L_x_1598) ;  /* 0x0000000000e08947 */ /* 0x000fea0003800000 */
[----:B--2---:R-:W-:-:S04]  /*233a0*/  IABS R4, R25 ;  /* 0x0000001900047213 */ /* 0x004fc80000000000 */
[----:B----4-:R-:W1:Y:S08]  /*233b0*/  I2F.RP R6, R4 ;  /* 0x0000000400067306 */ /* 0x010e700000209400 */
[----:B-1----:R-:W1:Y:S02]  /*233c0*/  MUFU.RCP R6, R6 ;  /* 0x0000000600067308 */ /* 0x002e640000001000 */
[----:B-1----:R-:W-:-:S06]  /*233d0*/  VIADD R8, R6, 0xffffffe ;  /* 0x0ffffffe06087836 */ /* 0x002fcc0000000000 */
        /* <DEDUP_REMOVED lines=25> */
[----:B------:R-:W-:-:S03]  /*23570*/  LOP3.LUT R2, R0, R25, RZ, 0x3c, !PT ;  /* 0x0000001900027212 */ /* 0x000fc600078e3cff */
[----:B------:R-:W-:Y:S01]  /*23580*/  IMAD.MOV.U32 R3, RZ, RZ, R7 ;  /* 0x000000ffff037224 */ /* 0x000fe200078e0007 */
[----:B------:R-:W-:Y:S02]  /*23590*/  ISETP.GE.AND P2, PT, R2, RZ, PT ;  /* 0x000000ff0200720c */ /* 0x000fe40003f46270 */
        /* <DEDUP_REMOVED lines=19> */
[----:B------:R-:W-:-:S04]  /*236d0*/  IMAD.MOV R2, RZ, RZ, -R6 ;  /* 0x000000ffff027224 */ /* 0x000fc800078e0a06 */
[C---:B------:R-:W-:Y:S02]  /*236e0*/  IMAD R2, R5.reuse, R2, R3 ;  /* 0x0000000205027224 */ /* 0x040fe400078e0203 */
[----:B------:R-:W-:-:S04]  /*236f0*/  IMAD R5, R5, 0x1000000, R6 ;  /* 0x0100000005057824 */ /* 0x000fc800078e0206 */
[----:B------:R-:W-:Y:S01]  /*23700*/  IMAD R26, R2, 0x10000, R5 ;  /* 0x00010000021a7824 */ /* 0x000fe200078e0205 */
[----:B------:R-:W-:Y:S06]  /*23710*/  BRA `(.L_x_1599) ;  /* 0x0000000000f47947 */ /* 0x000fec0003800000 */
.L_x_1598:
[----:B0---4-:R-:W0:Y:S02]  /*23720*/  LDC.64 R2, c[0x0][0xc90] ;  /* 0x00032400ff027b82 */ /* 0x011e240000000a00 */
[----:B0-----:R-:W-:-:S05]  /*23730*/  IMAD.WIDE R2, R27, 0x4, R2 ;  /* 0x000000041b027825 */ /* 0x001fca00078e0202 */
[----:B------:R-:W2:Y:S02]  /*23740*/  LDG.E R5, desc[UR42][R2.64] ;  /* 0x0000002a02057981 */ /* 0x000ea4000c1e1900 */
[----:B--2---:R-:W-:-:S05]  /*23750*/  IMAD R4, R25, R5, RZ ;  /* 0x0000000519047224 */ /* 0x004fca00078e02ff */
        /* <DEDUP_REMOVED lines=49> */
[----:B------:R-:W-:Y:S02]  /*23a70*/  ISETP.GE.AND P2, PT, R3, RZ, PT ;  /* 0x000000ff0300720c */ /* 0x000fe40003f46270 */
[----:B------:R-:W-:-:S05]  /*23a80*/  IADD3 R3, R6, 0x1000000, R0 ;  /* 0x0100000006037810 */ /* 0x000fca0007ffe000 */
[----:B------:R-:W-:-:S06]  /*23a90*/  @P0 VIADD R2, R2, 0x1 ;  /* 0x0000000102020836 */ /* 0x000fcc0000000000 */
[----:B------:R-:W-:Y:S01]  /*23aa0*/  @!P2 IMAD.MOV R2, RZ, RZ, -R2 ;  /* 0x000000ffff02a224 */ /* 0x000fe200078e0a02 */
[----:B------:R-:W-:Y:S01]  /*23ab0*/  @!P1 LOP3.LUT R2, RZ, R5, RZ, 0x33, !PT ;  /* 0x00000005ff029212 */ /* 0x000fe200078e33ff */
[----:B------:R-:W-:-:S04]  /*23ac0*/  IMAD.MOV R5, RZ, RZ, -R5 ;  /* 0x000000ffff057224 */ /* 0x000fc800078e0a05 */
[----:B------:R-:W-:Y:S02]  /*23ad0*/  IMAD R26, R2, R5, R3 ;  /* 0x00000005021a7224 */ /* 0x000fe400078e0203 */
[----:B------:R-:W-:-:S07]  /*23ae0*/  IMAD.MOV.U32 R0, RZ, RZ, R2 ;  /* 0x000000ffff007224 */ /* 0x000fce00078e0002 */
.L_x_1599:
[----:B------:R-:W-:-:S05]  /*23af0*/  LOP3.LUT R0, RZ, R0, RZ, 0x33, !PT ;  /* 0x00000000ff007212 */ /* 0x000fca00078e33ff */
[----:B------:R-:W-:Y:S01]  /*23b00*/  IMAD.IADD R25, R25, 0x1, R0 ;  /* 0x0000000119197824 */ /* 0x000fe200078e0200 */
[----:B------:R-:W-:Y:S06]  /*23b10*/  BRA `(.L_x_1600) ;  /* 0x00000000001c7947 */ /* 0x000fec0003800000 */
.L_x_1592:
[----:B------:R-:W-:Y:S01]  /*23b20*/  UMOV UR4, URZ ;  /* 0x0000003f00047c82 */ /* 0x000fe20008000000 */
[----:B------:R-:W-:Y:S01]  /*23b30*/  UMOV UR5, URZ ;  /* 0x0000003f00057c82 */ /* 0x000fe20008000000 */
[----:B------:R-:W-:Y:S01]  /*23b40*/  ULDC UR6, c[0x0][0xc3c] ;  /* 0x00030f0000067ab9 */ /* 0x000fe20000000800 */
[----:B------:R-:W-:Y:S02]  /*23b50*/  IMAD.MOV.U32 R24, RZ, RZ, R0 ;  /* 0x000000ffff187224 */ /* 0x000fe400078e0000 */
[----:B------:R-:W-:Y:S02]  /*23b60*/  IMAD.U32 R25, RZ, RZ, UR4 ;  /* 0x00000004ff197e24 */ /* 0x000fe4000f8e00ff */
[----:B------:R-:W-:Y:S02]  /*23b70*/  IMAD.U32 R26, RZ, RZ, UR5 ;  /* 0x00000005ff1a7e24 */ /* 0x000fe4000f8e00ff */
[----:B------:R-:W-:-:S07]  /*23b80*/  IMAD.U32 R27, RZ, RZ, UR6 ;  /* 0x00000006ff1b7e24 */ /* 0x000fce000f8e00ff */
.L_x_1600:
[----:B------:R0:W2:Y:S01]  /*23b90*/  LDL R2, [R1+0x10] ;  /* 0x0000100001027983 */ /* 0x0000a20000100800 */
[----:B------:R-:W1:Y:S01]  /*23ba0*/  S2R R0, SR_TID.X ;  /* 0x0000000000007919 */ /* 0x000e620000002100 */
[----:B------:R-:W-:Y:S05]  /*23bb0*/  WARPSYNC.ALL ;  /* 0x0000000000007948 */ /* 0x000fea0003800000 */
[----:B-1----:R-:W-:Y:S01]  /*23bc0*/  LOP3.LUT R0, R0, 0x1f, RZ, 0xc0, !PT ;  /* 0x0000001f00007812 */ /* 0x002fe200078ec0ff */
[----:B------:R-:W-:Y:S03]  /*23bd0*/  BAR.SYNC.DEFER_BLOCKING 0x4, 0x200 ;  /* 0x0108000000007b1d */ /* 0x000fe60000010000 */
[----:B------:R-:W-:-:S13]  /*23be0*/  ISETP.NE.AND P0, PT, R0, RZ, PT ;  /* 0x000000ff0000720c */ /* 0x000fda0003f05270 */
[----:B------:R-:W-:Y:S01]  /*23bf0*/  @!P0 MOV R0, 0x400 ;  /* 0x0000040000008802 */ /* 0x000fe20000000f00 */
[----:B--2---:R-:W1:Y:S03]  /*23c00*/  @!P0 S2R R2, SR_CgaCtaId ;  /* 0x0000000000028919 */ /* 0x004e660000008800 */
[----:B-1----:R-:W-:Y:S01]  /*23c10*/  @!P0 LEA R18, R2, R0, 0x18 ;  /* 0x0000000002128211 */ /* 0x002fe200078ec0ff */
[----:B------:R0:W-:Y:S04]  /*23c20*/  @!P0 STL [R1+0x10], R2 ;  /* 0x0000100201008387 */ /* 0x0001e80000100800 */
[----:B------:R0:W-:Y:S01]  /*23c30*/  @!P0 STS.128 [R18+0x19cd0], R24 ;  /* 0x019cd01812008388 */ /* 0x0001e20000000c00 */
[----:B------:R-:W-:Y:S06]  /*23c40*/  BAR.ARV 0x5, 0x200 ;  /* 0x0148000000007b1d */ /* 0x000fec0000002000 */
.L_x_1589:
[----:B------:R-:W-:Y:S02]  /*23c50*/  ULDC UR4, c[0x0][0xc3c] ;  /* 0x00030f0000047ab9 */ /* 0x000fe40000000800 */
[----:B-1----:R-:W-:-:S13]  /*23c60*/  ISETP.GE.AND P0, PT, R27, UR4, PT ;  /* 0x000000041b007c0c */ /* 0x002fda000bf06270 */
[----:B------:R-:W-:Y:S05]  /*23c70*/  @!P0 BRA `(.L_x_1601) ;  /* 0xffffff9000448947 */ /* 0x000fea000383ffff */
[----:B------:R-:W-:Y:S05]  /*23c80*/  BSYNC B7 ;  /* 0x0000000000077941 */ /* 0x000fea0003800000 */
.L_x_1463:
[----:B0-2---:R-:W2:Y:S01]  /*23c90*/  LDL.LU R0, [R1+0x44] ;  /* 0x0000440001007983 */ /* 0x005ea20000300800 */
[----:B------:R-:W-:Y:S01]  /*23ca0*/  BSSY B0, `(.L_x_1602) ;  /* 0x000000b000007945 */ /* 0x000fe20003800000 */
[----:B------:R-:W0:Y:S01]  /*23cb0*/  S2R R5, SR_CgaCtaId ;  /* 0x0000000000057919 */ /* 0x000e220000008800 */
[----:B--2---:R-:W-:-:S05]  /*23cc0*/  VIADD R0, R0, 0x1 ;  /* 0x0000000100007836 */ /* 0x004fca0000000000 */
        /* <DEDUP_REMOVED lines=8> */
.L_x_1725:
[----:B------:R-:W-:Y:S05]  /*23d50*/  BSYNC B0 ;  /* 0x0000000000007941 */ /* 0x000fea0003800000 */
.L_x_1602:
[----:B------:R-:W-:-:S03]  /*23d60*/  UMOV UR4, 0xffffffff ;  /* 0xffffffff00047882 */ /* 0x000fc60000000000 */
[----:B------:R-:W-:Y:S05]  /*23d70*/  BRA.DIV UR4, `(.L_x_1604) ;  /* 0x0000002e04bc7947 */ /* 0x000fea000b800000 */
[----:B0-----:R-:W0:Y:S02]  /*23d80*/  S2R R0, SR_TID.X ;  /* 0x0000000000007919 */ /* 0x001e240000002100 */
[----:B0-----:R-:W-:-:S04]  /*23d90*/  SHF.R.U32.HI R0, RZ, 0x5, R0 ;  /* 0x00000005ff007819 */ /* 0x001fc80000011600 */
[----:B------:R-:W-:-:S05]  /*23da0*/  LOP3.LUT R0, R0, 0x3, RZ, 0xc0, !PT ;  /* 0x0000000300007812 */ /* 0x000fca00078ec0ff */
[----:B------:R0:W1:Y:S02]  /*23db0*/  SHFL.IDX PT, R14, R0, RZ, 0x1f ;  /* 0x00001fff000e7589 */ /* 0x00006400000e0000 */
.L_x_1728:
[----:B-1----:R-:W-:-:S13]  /*23dc0*/  ISETP.NE.AND P0, PT, R14, RZ, PT ;  /* 0x000000ff0e00720c */ /* 0x002fda0003f05270 */
[----:B------:R-:W-:Y:S05]  /*23dd0*/  @P0 BRA `(.L_x_1248) ;  /* 0x0000000000a80947 */ /* 0x000fea0003800000 */
[----:B------:R-:W-:-:S03]  /*23de0*/  UMOV UR4, 0xffffffff ;  /* 0xffffffff00047882 */ /* 0x000fc60000000000 */
[----:B------:R-:W-:Y:S05]  /*23df0*/  BRA.DIV UR4, `(.L_x_1605) ;  /* 0x0000002e04d07947 */ /* 0x000fea000b800000 */
[----:B------:R-:W-:-:S13]  /*23e00*/  ELECT P6, URZ, PT ;  /* 0x00000000003f782f */ /* 0x000fda00038c0000 */
.L_x_1731:
[----:B------:R-:W-:Y:S05]  /*23e10*/  @!P6 BRA `(.L_x_1248) ;  /* 0x000000000098e947 */ /* 0x000fea0003800000 */
[----:B------:R-:W-:-:S06]  /*23e20*/  ULOP3.LUT UR4, UR37, 0x2, URZ, 0xfc, !UPT ;  /* 0x0000000225047892 */ /* 0x000fcc000f8efc3f */
[----:B0-----:R-:W-:-:S05]  /*23e30*/  IMAD.U32 R0, RZ, RZ, UR4 ;  /* 0x00000004ff007e24 */ /* 0x001fca000f8e00ff */
[----:B------:R-:W-:-:S13]  /*23e40*/  ISETP.NE.AND P0, PT, R0, 0x3, PT ;  /* 0x000000030000780c */ /* 0x000fda0003f05270 */
[----:B------:R-:W-:Y:S05]  /*23e50*/  @!P0 BRA `(.L_x_1606) ;  /* 0x0000000000048947 */ /* 0x000fea0003800000 */
[----:B------:R-:W-:Y:S01]  /*23e60*/  BPT.TRAP 0x1 ;  /* 0x000000040000795c */ /* 0x000fe20000300000 */
.L_x_1606:
[----:B------:R-:W-:Y:S01]  /*23e70*/  IMAD R5, R22, 0x8, R7 ;  /* 0x0000000816057824 */ /* 0x000fe200078e0207 */
[----:B------:R-:W-:Y:S01]  /*23e80*/  SHF.L.U32 R0, R28, 0x1f, RZ ;  /* 0x0000001f1c007819 */ /* 0x000fe200000006ff */
[----:B------:R-:W-:-:S03]  /*23e90*/  VIADD R22, R22, 0x1 ;  /* 0x0000000116167836 */ /* 0x000fc60000000000 */
[----:B------:R-:W0:Y:S02]  /*23ea0*/  SYNCS.PHASECHK.TRANS64.TRYWAIT P1, [R5+URZ+0x19c40], R0 ;  /* 0x019c4000050075a7 */ /* 0x000e24000802017f */
[----:B------:R-:W-:-:S04]  /*23eb0*/  ISETP.NE.AND P2, PT, R22, 0x2, PT ;  /* 0x000000021600780c */ /* 0x000fc80003f45270 */
[----:B------:R-:W-:Y:S01]  /*23ec0*/  SEL R3, RZ, 0x1, P2 ;  /* 0x00000001ff037807 */ /* 0x000fe20001000000 */
[----:B0-----:R-:W-:Y:S08]  /*23ed0*/  @!P1 BRA `(.L_x_1607) ;  /* 0x0000002c00b89947 */ /* 0x001ff00003800000 */
.L_x_1732:
[----:B------:R-:W-:Y:S02]  /*23ee0*/  SEL R22, R22, RZ, P2 ;  /* 0x000000ff16167207 */ /* 0x000fe40001000000 */
[----:B------:R-:W-:Y:S01]  /*23ef0*/  LOP3.LUT R2, R28, R3, RZ, 0x3c, !PT ;  /* 0x000000031c027212 */ /* 0x000fe200078e3cff */
[----:B------:R-:W-:Y:S06]  /*23f00*/  @!P0 BRA `(.L_x_1608) ;  /* 0x0000000000048947 */ /* 0x000fec0003800000 */
[----:B------:R-:W-:Y:S01]  /*23f10*/  BPT.TRAP 0x1 ;  /* 0x000000040000795c */ /* 0x000fe20000300000 */
.L_x_1608:
[----:B------:R-:W-:Y:S01]  /*23f20*/  IMAD R3, R22, 0x8, R7 ;  /* 0x0000000816037824 */ /* 0x000fe200078e0207 */
[----:B------:R-:W-:-:S04]  /*23f30*/  SHF.L.U32 R2, R2, 0x1f, RZ ;  /* 0x0000001f02027819 */ /* 0x000fc800000006ff */
[----:B------:R-:W1:Y:S02]  /*23f40*/  SYNCS.PHASECHK.TRANS64.TRYWAIT P1, [R3+URZ+0x19c40], R2 ;  /* 0x019c4002030075a7 */ /* 0x000e64000802017f */
[----:B-1----:R-:W-:Y:S05]  /*23f50*/  @!P1 BRA `(.L_x_1609) ;  /* 0x0000002c00ac9947 */ /* 0x002fea0003800000 */
.L_x_1733:
[----:B------:R-:W-:Y:S05]  /*23f60*/  @!P0 BRA `(.L_x_1610) ;  /* 0x0000000000048947 */ /* 0x000fea0003800000 */
[----:B------:R-:W-:Y:S01]  /*23f70*/  BPT.TRAP 0x1 ;  /* 0x000000040000795c */ /* 0x000fe20000300000 */
.L_x_1610:
[----:B------:R-:W2:Y:S02]  /*23f80*/  SYNCS.PHASECHK.TRANS64.TRYWAIT P1, [R5+URZ+0x19c60], R0 ;  /* 0x019c6000050075a7 */ /* 0x000ea4000802017f */
[----:B--2---:R-:W-:Y:S05]  /*23f90*/  @!P1 BRA `(.L_x_1611) ;  /* 0x0000002c00b09947 */ /* 0x004fea0003800000 */
.L_x_1734:
[----:B------:R-:W-:Y:S05]  /*23fa0*/  @!P0 BRA `(.L_x_1612) ;  /* 0x0000000000048947 */ /* 0x000fea0003800000 */
[----:B------:R-:W-:Y:S01]  /*23fb0*/  BPT.TRAP 0x1 ;  /* 0x000000040000795c */ /* 0x000fe20000300000 */
.L_x_1612:
[----:B------:R-:W3:Y:S02]  /*23fc0*/  SYNCS.PHASECHK.TRANS64.TRYWAIT P1, [R3+URZ+0x19c60], R2 ;  /* 0x019c6002030075a7 */ /* 0x000ee4000802017f */
[----:B---3--:R-:W-:Y:S05]  /*23fd0*/  @!P1 BRA `(.L_x_1613) ;  /* 0x0000002c00b49947 */ /* 0x008fea0003800000 */
.L_x_1735:
[----:B------:R-:W-:Y:S05]  /*23fe0*/  @!P0 BRA `(.L_x_1614) ;  /* 0x0000000000048947 */ /* 0x000fea0003800000 */
[----:B------:R-:W-:Y:S01]  /*23ff0*/  BPT.TRAP 0x1 ;  /* 0x000000040000795c */ /* 0x000fe20000300000 */
.L_x_1614:
[----:B------:R-:W4:Y:S02]  /*24000*/  SYNCS.PHASECHK.TRANS64.TRYWAIT P1, [R5+URZ+0x19c80], R0 ;  /* 0x019c8000050075a7 */ /* 0x000f24000802017f */
[----:B----4-:R-:W-:Y:S05]  /*24010*/  @!P1 BRA `(.L_x_1615) ;  /* 0x0000002c00b89947 */ /* 0x010fea0003800000 */
.L_x_1736:
[----:B------:R-:W-:Y:S05]  /*24020*/  @!P0 BRA `(.L_x_1616) ;  /* 0x0000000000048947 */ /* 0x000fea0003800000 */
[----:B------:R-:W-:Y:S01]  /*24030*/  BPT.TRAP 0x1 ;  /* 0x000000040000795c */ /* 0x000fe20000300000 */
.L_x_1616:
[----:B------:R0:W0:Y:S02]  /*24040*/  SYNCS.PHASECHK.TRANS64.TRYWAIT P0, [R3+URZ+0x19c80], R2 ;  /* 0x019c8002030075a7 */ /* 0x000024000800017f */
[----:B0-----:R-:W-:Y:S05]  /*24050*/  @!P0 NANOSLEEP.SYNCS 0x989680 ;  /* 0x009896800000895d */ /* 0x001fea0003900000 */
[----:B------:R-:W0:Y:S02]  /*24060*/  @!P0 SYNCS.PHASECHK.TRANS64 P0, [R3+URZ+0x19c80], R2 ;  /* 0x019c8002030085a7 */ /* 0x000e24000800007f */
[----:B0-----:R-:W-:Y:S05]  /*24070*/  @!P0 BRA `(.L_x_1616) ;  /* 0xfffffffc00f08947 */ /* 0x001fea000383ffff */
.L_x_1248:
[----:B------:R-:W-:Y:S05]  /*24080*/  BSYNC B8 ;  /* 0x0000000000087941 */ /* 0x000fea0003800000 */
.L_x_1245:
[----:B------:R-:W-:Y:S05]  /*24090*/  EXIT ;  /* 0x000000000000794d */ /* 0x000fea0003800000 */
.L_x_1274:
[----:B-1----:R1:W2:Y:S02]  /*240a0*/  SYNCS.PHASECHK.TRANS64.TRYWAIT P6, [R67+URZ+0x19c90], R78 ;  /* 0x019c904e430075a7 */ /* 0x0022a400080c017f */
[----:B--2---:R-:W-:Y:S05]  /*240b0*/  @!P6 NANOSLEEP.SYNCS 0x989680 ;  /* 0x009896800000e95d */ /* 0x004fea0003900000 */
[----:B------:R-:W2:Y:S02]  /*240c0*/  @!P6 SYNCS.PHASECHK.TRANS64 P6, [R67+URZ+0x19c90], R78 ;  /* 0x019c904e4300e5a7 */ /* 0x000ea400080c007f */
[----:B--2---:R-:W-:Y:S05]  /*240d0*/  @!P6 BRA `(.L_x_1274) ;  /* 0xfffffffc00f0e947 */ /* 0x004fea000383ffff */
[----:B------:R-:W-:Y:S05]  /*240e0*/  BRA `(.L_x_1617) ;  /* 0xfffffdec00a87947 */ /* 0x000fea000383ffff */
.L_x_1275:
        /* <DEDUP_REMOVED lines=8> */
.L_x_1619:
[----:B------:R-:W-:Y:S05]  /*24170*/  BSYNC B1 ;  /* 0x0000000000017941 */ /* 0x000fea0003800000 */
.L_x_1618:
        /* <DEDUP_REMOVED lines=8> */
.L_x_1620:
[----:B------:R-:W-:Y:S05]  /*24200*/  BRA `(.L_x_1621) ;  /* 0xfffffdec00747947 */ /* 0x000fea000383ffff */
.L_x_1291:
[----:B-1----:R1:W2:Y:S02]  /*24210*/  SYNCS.PHASECHK.TRANS64.TRYWAIT P6, [R67+URZ+0x19c90], R78 ;  /* 0x019c904e430075a7 */ /* 0x0022a400080c017f */
[----:B--2---:R-:W-:Y:S05]  /*24220*/  @!P6 NANOSLEEP.SYNCS 0x989680 ;  /* 0x009896800000e95d */ /* 0x004fea0003900000 */
[----:B------:R-:W2:Y:S02]  /*24230*/  @!P6 SYNCS.PHASECHK.TRANS64 P6, [R67+URZ+0x19c90], R78 ;  /* 0x019c904e4300e5a7 */ /* 0x000ea400080c007f */
[----:B--2---:R-:W-:Y:S05]  /*24240*/  @!P6 BRA `(.L_x_1291) ;  /* 0xfffffffc00f0e947 */ /* 0x004fea000383ffff */
[----:B------:R-:W-:Y:S05]  /*24250*/  BRA `(.L_x_1622) ;  /* 0xfffffe0400a47947 */ /* 0x000fea000383ffff */
.L_x_1292:
        /* <DEDUP_REMOVED lines=8> */
.L_x_1624:
[----:B------:R-:W-:Y:S05]  /*242e0*/  BSYNC B1 ;  /* 0x0000000000017941 */ /* 0x000fea0003800000 */
.L_x_1623:
        /* <DEDUP_REMOVED lines=8> */
.L_x_1625:
[----:B------:R-:W-:Y:S01]  /*24370*/  IMAD.MOV.U32 R81, RZ, RZ, R14 ;  /* 0x000000ffff517224 */ /* 0x000fe200078e000e */
[----:B------:R-:W-:Y:S06]  /*24380*/  BRA `(.L_x_1626) ;  /* 0xfffffe04006c7947 */ /* 0x000fec000383ffff */
.L_x_1301:
[----:B0-----:R0:W1:Y:S02]  /*24390*/  SYNCS.PHASECHK.TRANS64.TRYWAIT P5, [R67+URZ+0x19c90], R78 ;  /* 0x019c904e430075a7 */ /* 0x00106400080a017f */
[----:B-1----:R-:W-:Y:S05]  /*243a0*/  @!P5 NANOSLEEP.SYNCS 0x989680 ;  /* 0x009896800000d95d */ /* 0x002fea0003900000 */
[----:B------:R-:W1:Y:S02]  /*243b0*/  @!P5 SYNCS.PHASECHK.TRANS64 P5, [R67+URZ+0x19c90], R78 ;  /* 0x019c904e4300d5a7 */ /* 0x000e6400080a007f */
[----:B-1----:R-:W-:Y:S05]  /*243c0*/  @!P5 BRA `(.L_x_1301) ;  /* 0xfffffffc00f0d947 */ /* 0x002fea000383ffff */
[----:B------:R-:W-:Y:S05]  /*243d0*/  BRA `(.L_x_1627) ;  /* 0xfffffe24002c7947 */ /* 0x000fea000383ffff */
.L_x_1302:
[----:B------:R-:W-:Y:S01]  /*243e0*/  BSSY B1, `(.L_x_1628) ;  /* 0x0000007000017945 */ /* 0x000fe20003800000 */
[----:B------:R-:W-:Y:S02]  /*243f0*/  IMAD.MOV.U32 R12, RZ, RZ, RZ ;  /* 0x000000ffff0c7224 */ /* 0x000fe400078e00ff */
[----:B------:R-:W-:Y:S02]  /*24400*/  IMAD.MOV.U32 R11, RZ, RZ, 0x1e1f ;  /* 0x00001e1fff0b7424 */ /* 0x000fe400078e00ff */
[----:B------:R-:W-:-:S07]  /*24410*/  IMAD.MOV.U32 R15, RZ, RZ, -0x1 ;  /* 0xffffffffff0f7424 */ /* 0x000fce00078e00ff */
[----:B0-----:R-:W-:Y:S05]  /*24420*/  WARPSYNC.COLLECTIVE R15, `(.L_x_1629) ;  /* 0x000000000f087348 */ /* 0x001fea0003c00000 */
[----:B------:R1:W2:Y:S02]  /*24430*/  SHFL.IDX P6, R14, R13, R12, R11 ;  /* 0x0000000c0d0e7389 */ /* 0x0002a400000c000b */
[----:B012---:R-:W-:Y:S01]  /*24440*/  ENDCOLLECTIVE ;  /* 0x000000000000791b */ /* 0x007fe20003800000 */
.L_x_1629:
[----:B------:R-:W-:Y:S05]  /*24450*/  BSYNC B1 ;  /* 0x0000000000017941 */ /* 0x000fea0003800000 */
.L_x_1628:
        /* <DEDUP_REMOVED lines=8> */
.L_x_1630:
[----:B------:R-:W-:Y:S05]  /*244e0*/  BRA `(.L_x_1631) ;  /* 0xfffffe24005c7947 */ /* 0x000fea000383ffff */
.L_x_1306:
[----:B0-----:R0:W2:Y:S02]  /*244f0*/  SYNCS.PHASECHK.TRANS64.TRYWAIT P0, [R67+URZ+0x19cb0], R78 ;  /* 0x019cb04e430075a7 */ /* 0x0010a4000800017f */
[----:B--2---:R-:W-:Y:S05]  /*24500*/  @!P0 NANOSLEEP.SYNCS 0x989680 ;  /* 0x009896800000895d */ /* 0x004fea0003900000 */
[----:B------:R-:W2:Y:S02]  /*24510*/  @!P0 SYNCS.PHASECHK.TRANS64 P0, [R67+URZ+0x19cb0], R78 ;  /* 0x019cb04e430085a7 */ /* 0x000ea4000800007f */
[----:B--2---:R-:W-:Y:S05]  /*24520*/  @!P0 BRA `(.L_x_1306) ;  /* 0xfffffffc00f08947 */ /* 0x004fea000383ffff */
[----:B------:R-:W-:Y:S05]  /*24530*/  BRA `(.L_x_1632) ;  /* 0xfffffe2400f07947 */ /* 0x000fea000383ffff */
.L_x_1334:
[----:B------:R-:W-:Y:S01]  /*24540*/  BSSY B1, `(.L_x_1633) ;  /* 0x0000007000017945 */ /* 0x000fe20003800000 */
[----:B------:R-:W-:Y:S02]  /*24550*/  IMAD.MOV.U32 R12, RZ, RZ, RZ ;  /* 0x000000ffff0c7224 */ /* 0x000fe400078e00ff */
[----:B------:R-:W-:Y:S02]  /*24560*/  IMAD.MOV.U32 R11, RZ, RZ, 0x1e1f ;  /* 0x00001e1fff0b7424 */ /* 0x000fe400078e00ff */
[----:B------:R-:W-:-:S07]  /*24570*/  IMAD.MOV.U32 R15, RZ, RZ, -0x1 ;  /* 0xffffffffff0f7424 */ /* 0x000fce00078e00ff */
[----:B------:R-:W-:Y:S05]  /*24580*/  WARPSYNC.COLLECTIVE R15, `(.L_x_1634) ;  /* 0x000000000f087348 */ /* 0x000fea0003c00000 */
[----:B------:R0:W1:Y:S02]  /*24590*/  SHFL.IDX P6, R14, R13, R12, R11 ;  /* 0x0000000c0d0e7389 */ /* 0x00006400000c000b */
[----:B01----:R-:W-:Y:S01]  /*245a0*/  ENDCOLLECTIVE ;  /* 0x000000000000791b */ /* 0x003fe20003800000 */
.L_x_1634:
[----:B------:R-:W-:Y:S05]  /*245b0*/  BSYNC B1 ;  /* 0x0000000000017941 */ /* 0x000fea0003800000 */
.L_x_1633:
        /* <DEDUP_REMOVED lines=8> */
.L_x_1635:
[----:B------:R-:W-:Y:S02]  /*24640*/  IMAD.MOV.U32 R13, RZ, RZ, R4 ;  /* 0x000000ffff0d7224 */ /* 0x000fe400078e0004 */
[----:B------:R-:W-:-:S07]  /*24650*/  IMAD.MOV.U32 R3, RZ, RZ, R14 ;  /* 0x000000ffff037224 */ /* 0x000fce00078e000e */
[----:B------:R-:W-:Y:S05]  /*24660*/  WARPSYNC.COLLECTIVE R15, `(.L_x_1636) ;  /* 0x000000000f087348 */ /* 0x000fea0003c00000 */
[----:B------:R0:W1:Y:S02]  /*24670*/  SHFL.IDX P6, R14, R13, R12, R11 ;  /* 0x0000000c0d0e7389 */ /* 0x00006400000c000b */
[----:B01----:R-:W-:Y:S01]  /*24680*/  ENDCOLLECTIVE ;  /* 0x000000000000791b */ /* 0x003fe20003800000 */
.L_x_1636:
[----:B------:R-:W-:Y:S02]  /*24690*/  IMAD.MOV.U32 R13, RZ, RZ, R5 ;  /* 0x000000ffff0d7224 */ /* 0x000fe400078e0005 */
[----:B------:R-:W-:-:S07]  /*246a0*/  IMAD.MOV.U32 R4, RZ, RZ, R14 ;  /* 0x000000ffff047224 */ /* 0x000fce00078e000e */
[----:B------:R-:W-:Y:S05]  /*246b0*/  WARPSYNC.COLLECTIVE R15, `(.L_x_1637) ;  /* 0x000000000f087348 */ /* 0x000fea0003c00000 */
[----:B------:R0:W1:Y:S02]  /*246c0*/  SHFL.IDX P6, R14, R13, R12, R11 ;  /* 0x0000000c0d0e7389 */ /* 0x00006400000c000b */
[----:B01----:R-:W-:Y:S01]  /*246d0*/  ENDCOLLECTIVE ;  /* 0x000000000000791b */ /* 0x003fe20003800000 */
.L_x_1637:
[----:B------:R-:W-:Y:S05]  /*246e0*/  BRA `(.L_x_1638) ;  /* 0xfffffe3c00547947 */ /* 0x000fea000383ffff */
.L_x_1338:
[----:B-1----:R1:W2:Y:S02]  /*246f0*/  SYNCS.PHASECHK.TRANS64.TRYWAIT P0, [R16+URZ+0x19c00], R5 ;  /* 0x019c0005100075a7 */ /* 0x0022a4000800017f */
[----:B--2---:R-:W-:Y:S05]  /*24700*/  @!P0 NANOSLEEP.SYNCS 0x989680 ;  /* 0x009896800000895d */ /* 0x004fea0003900000 */
[----:B------:R-:W2:Y:S02]  /*24710*/  @!P0 SYNCS.PHASECHK.TRANS64 P0, [R16+URZ+0x19c00], R5 ;  /* 0x019c0005100085a7 */ /* 0x000ea4000800007f */
[----:B--2---:R-:W-:Y:S05]  /*24720*/  @!P0 BRA `(.L_x_1338) ;  /* 0xfffffffc00f08947 */ /* 0x004fea000383ffff */
[----:B------:R-:W-:Y:S05]  /*24730*/  BRA `(.L_x_1639) ;  /* 0xfffffe4000247947 */ /* 0x000fea000383ffff */
.L_x_1344:
[----:B------:R-:W-:Y:S01]  /*24740*/  BSSY B1, `(.L_x_1640) ;  /* 0x0000007000017945 */ /* 0x000fe20003800000 */
[----:B------:R-:W-:Y:S02]  /*24750*/  IMAD.MOV.U32 R12, RZ, RZ, RZ ;  /* 0x000000ffff0c7224 */ /* 0x000fe400078e00ff */
[----:B------:R-:W-:Y:S02]  /*24760*/  IMAD.MOV.U32 R11, RZ, RZ, 0x1e1f ;  /* 0x00001e1fff0b7424 */ /* 0x000fe400078e00ff */
[----:B------:R-:W-:-:S07]  /*24770*/  IMAD.MOV.U32 R15, RZ, RZ, -0x1 ;  /* 0xffffffffff0f7424 */ /* 0x000fce00078e00ff */
[----:B------:R-:W-:Y:S05]  /*24780*/  WARPSYNC.COLLECTIVE R15, `(.L_x_1641) ;  /* 0x000000000f087348 */ /* 0x000fea0003c00000 */
[----:B------:R0:W1:Y:S02]  /*24790*/  SHFL.IDX P6, R14, R13, R12, R11 ;  /* 0x0000000c0d0e7389 */ /* 0x00006400000c000b */
[----:B01----:R-:W-:Y:S01]  /*247a0*/  ENDCOLLECTIVE ;  /* 0x000000000000791b */ /* 0x003fe20003800000 */
.L_x_1641:
[----:B------:R-:W-:Y:S05]  /*247b0*/  BSYNC B1 ;  /* 0x0000000000017941 */ /* 0x000fea0003800000 */
.L_x_1640:
        /* <DEDUP_REMOVED lines=8> */
.L_x_1642:
[----:B------:R-:W-:Y:S02]  /*24840*/  IMAD.MOV.U32 R13, RZ, RZ, R20 ;  /* 0x000000ffff0d7224 */ /* 0x000fe400078e0014 */
[----:B------:R-:W-:-:S07]  /*24850*/  IMAD.MOV.U32 R3, RZ, RZ, R14 ;  /* 0x000000ffff037224 */ /* 0x000fce00078e000e */
[----:B------:R-:W-:Y:S05]  /*24860*/  WARPSYNC.COLLECTIVE R15, `(.L_x_1643) ;  /* 0x000000000f087348 */ /* 0x000fea0003c00000 */
[----:B------:R0:W1:Y:S02]  /*24870*/  SHFL.IDX P6, R14, R13, R12, R11 ;  /* 0x0000000c0d0e7389 */ /* 0x00006400000c000b */
[----:B01----:R-:W-:Y:S01]  /*24880*/  ENDCOLLECTIVE ;  /* 0x000000000000791b */ /* 0x003fe20003800000 */
.L_x_1643:
[----:B------:R-:W-:Y:S02]  /*24890*/  IMAD.MOV.U32 R13, RZ, RZ, R21 ;  /* 0x000000ffff0d7224 */ /* 0x000fe400078e0015 */
[----:B------:R-:W-:-:S07]  /*248a0*/  IMAD.MOV.U32 R20, RZ, RZ, R14 ;  /* 0x000000ffff147224 */ /* 0x000fce00078e000e */
[----:B------:R-:W-:Y:S05]  /*248b0*/  WARPSYNC.COLLECTIVE R15, `(.L_x_1644) ;  /* 0x000000000f087348 */ /* 0x000fea0003c00000 */
[----:B------:R0:W1:Y:S02]  /*248c0*/  SHFL.IDX P6, R14, R13, R12, R11 ;  /* 0x0000000c0d0e7389 */ /* 0x00006400000c000b */
[----:B01----:R-:W-:Y:S01]  /*248d0*/  ENDCOLLECTIVE ;  /* 0x000000000000791b */ /* 0x003fe20003800000 */
.L_x_1644:
[----:B------:R-:W-:Y:S01]  /*248e0*/  IMAD.MOV.U32 R21, RZ, RZ, R14 ;  /* 0x000000ffff157224 */ /* 0x000fe200078e000e */
[----:B------:R-:W-:Y:S06]  /*248f0*/  BRA `(.L_x_1645) ;  /* 0xfffffe5800107947 */ /* 0x000fec000383ffff */
.L_x_1348:
[----:B-1----:R1:W2:Y:S02]  /*24900*/  SYNCS.PHASECHK.TRANS64.TRYWAIT P0, [R16+URZ+0x19c00], R39 ;  /* 0x019c0027100075a7 */ /* 0x0022a4000800017f */
[----:B--2---:R-:W-:Y:S05]  /*24910*/  @!P0 NANOSLEEP.SYNCS 0x989680 ;  /* 0x009896800000895d */ /* 0x004fea0003900000 */
[----:B------:R-:W2:Y:S02]  /*24920*/  @!P0 SYNCS.PHASECHK.TRANS64 P0, [R16+URZ+0x19c00], R39 ;  /* 0x019c0027100085a7 */ /* 0x000ea4000800007f */
[----:B--2---:R-:W-:Y:S05]  /*24930*/  @!P0 BRA `(.L_x_1348) ;  /* 0xfffffffc00f08947 */ /* 0x004fea000383ffff */
[----:B------:R-:W-:Y:S05]  /*24940*/  BRA `(.L_x_1646) ;  /* 0xfffffe5800e07947 */ /* 0x000fea000383ffff */
.L_x_1354:
[----:B-1----:R1:W0:Y:S02]  /*24950*/  SYNCS.PHASECHK.TRANS64.TRYWAIT P1, [R10+URZ+0x19c30], R3 ;  /* 0x019c30030a0075a7 */ /* 0x002224000802017f */
[----:B0-----:R-:W-:Y:S05]  /*24960*/  @!P1 NANOSLEEP.SYNCS 0x989680 ;  /* 0x009896800000995d */ /* 0x001fea0003900000 */
[----:B------:R-:W0:Y:S02]  /*24970*/  @!P1 SYNCS.PHASECHK.TRANS64 P1, [R10+URZ+0x19c30], R3 ;  /* 0x019c30030a0095a7 */ /* 0x000e24000802007f */
[----:B0-----:R-:W-:Y:S05]  /*24980*/  @!P1 BRA `(.L_x_1354) ;  /* 0xfffffffc00f09947 */ /* 0x001fea000383ffff */
[----:B------:R-:W-:Y:S05]  /*24990*/  BRA `(.L_x_1353) ;  /* 0xfffffe7c004c7947 */ /* 0x000fea000383ffff */
.L_x_1375:
[----:B-1----:R1:W2:Y:S02]  /*249a0*/  SYNCS.PHASECHK.TRANS64.TRYWAIT P1, [R7+URZ+0x19c30], R10 ;  /* 0x019c300a070075a7 */ /* 0x0022a4000802017f */
[----:B--2---:R-:W-:Y:S05]  /*249b0*/  @!P1 NANOSLEEP.SYNCS 0x989680 ;  /* 0x009896800000995d */ /* 0x004fea0003900000 */
[----:B------:R-:W2:Y:S02]  /*249c0*/  @!P1 SYNCS.PHASECHK.TRANS64 P1, [R7+URZ+0x19c30], R10 ;  /* 0x019c300a070095a7 */ /* 0x000ea4000802007f */
[----:B--2---:R-:W-:Y:S05]  /*249d0*/  @!P1 BRA `(.L_x_1375) ;  /* 0xfffffffc00f09947 */ /* 0x004fea000383ffff */
[----:B------:R-:W-:Y:S05]  /*249e0*/  BRA `(.L_x_1374) ;  /* 0xfffffeb0005c7947 */ /* 0x000fea000383ffff */
.L_x_1380:
[----:B-1----:R1:W2:Y:S02]  /*249f0*/  SYNCS.PHASECHK.TRANS64.TRYWAIT P1, [R152+URZ+0x19c50], R10 ;  /* 0x019c500a980075a7 */ /* 0x0022a4000802017f */
[----:B--2---:R-:W-:Y:S05]  /*24a00*/  @!P1 NANOSLEEP.SYNCS 0x989680 ;  /* 0x009896800000995d */ /* 0x004fea0003900000 */
[----:B------:R-:W2:Y:S02]  /*24a10*/  @!P1 SYNCS.PHASECHK.TRANS64 P1, [R152+URZ+0x19c50], R10 ;  /* 0x019c500a980095a7 */ /* 0x000ea4000802007f */
[----:B--2---:R-:W-:Y:S05]  /*24a20*/  @!P1 BRA `(.L_x_1380) ;  /* 0xfffffffc00f09947 */ /* 0x004fea000383ffff */
[----:B------:R-:W-:Y:S05]  /*24a30*/  BRA `(.L_x_1379) ;  /* 0xfffffeb000dc7947 */ /* 0x000fea000383ffff */
.L_x_1402:
[----:B-1----:R1:W2:Y:S02]  /*24a40*/  SYNCS.PHASECHK.TRANS64.TRYWAIT P1, [R3+URZ+0x19c30], R14 ;  /* 0x019c300e030075a7 */ /* 0x0022a4000802017f */
[----:B--2---:R-:W-:Y:S05]  /*24a50*/  @!P1 NANOSLEEP.SYNCS 0x989680 ;  /* 0x009896800000995d */ /* 0x004fea0003900000 */
[----:B------:R-:W2:Y:S02]  /*24a60*/  @!P1 SYNCS.PHASECHK.TRANS64 P1, [R3+URZ+0x19c30], R14 ;  /* 0x019c300e030095a7 */ /* 0x000ea4000802007f */
[----:B--2---:R-:W-:Y:S05]  /*24a70*/  @!P1 BRA `(.L_x_1402) ;  /* 0xfffffffc00f09947 */ /* 0x004fea000383ffff */
[----:B------:R-:W-:Y:S05]  /*24a80*/  BRA `(.L_x_1401) ;  /* 0xfffffee400487947 */ /* 0x000fea000383ffff */
.L_x_1407:
[----:B-1----:R1:W2:Y:S02]  /*24a90*/  SYNCS.PHASECHK.TRANS64.TRYWAIT P1, [R21+URZ+0x19c50], R3 ;  /* 0x019c5003150075a7 */ /* 0x0022a4000802017f */
[----:B--2---:R-:W-:Y:S05]  /*24aa0*/  @!P1 NANOSLEEP.SYNCS 0x989680 ;  /* 0x009896800000995d */ /* 0x004fea0003900000 */
[----:B------:R-:W2:Y:S02]  /*24ab0*/  @!P1 SYNCS.PHASECHK.TRANS64 P1, [R21+URZ+0x19c50], R3 ;  /* 0x019c5003150095a7 */ /* 0x000ea4000802007f */
[----:B--2---:R-:W-:Y:S05]  /*24ac0*/  @!P1 BRA `(.L_x_1407) ;  /* 0xfffffffc00f09947 */ /* 0x004fea000383ffff */
[----:B------:R-:W-:Y:S05]  /*24ad0*/  BRA `(.L_x_1406) ;  /* 0xfffffee400c87947 */ /* 0x000fea000383ffff */
.L_x_1417:
[----:B-1----:R1:W2:Y:S02]  /*24ae0*/  SYNCS.PHASECHK.TRANS64.TRYWAIT P1, [R3+URZ+0x19c30], R14 ;  /* 0x019c300e030075a7 */ /* 0x0022a4000802017f */
[----:B--2---:R-:W-:Y:S05]  /*24af0*/  @!P1 NANOSLEEP.SYNCS 0x989680 ;  /* 0x009896800000995d */ /* 0x004fea0003900000 */
[----:B------:R-:W2:Y:S02]  /*24b00*/  @!P1 SYNCS.PHASECHK.TRANS64 P1, [R3+URZ+0x19c30], R14 ;  /* 0x019c300e030095a7 */ /* 0x000ea4000802007f */
[----:B--2---:R-:W-:Y:S05]  /*24b10*/  @!P1 BRA `(.L_x_1417) ;  /* 0xfffffffc00f09947 */ /* 0x004fea000383ffff */
[----:B------:R-:W-:Y:S05]  /*24b20*/  BRA `(.L_x_1416) ;  /* 0xffffff0000c07947 */ /* 0x000fea000383ffff */
.L_x_1422:
[----:B-1----:R1:W2:Y:S02]  /*24b30*/  SYNCS.PHASECHK.TRANS64.TRYWAIT P1, [R21+URZ+0x19c50], R3 ;  /* 0x019c5003150075a7 */ /* 0x0022a4000802017f */
[----:B--2---:R-:W-:Y:S05]  /*24b40*/  @!P1 NANOSLEEP.SYNCS 0x989680 ;  /* 0x009896800000995d */ /* 0x004fea0003900000 */
[----:B------:R-:W2:Y:S02]  /*24b50*/  @!P1 SYNCS.PHASECHK.TRANS64 P1, [R21+URZ+0x19c50], R3 ;  /* 0x019c5003150095a7 */ /* 0x000ea4000802007f */
[----:B--2---:R-:W-:Y:S05]  /*24b60*/  @!P1 BRA `(.L_x_1422) ;  /* 0xfffffffc00f09947 */ /* 0x004fea000383ffff */
[----:B------:R-:W-:Y:S05]  /*24b70*/  BRA `(.L_x_1421) ;  /* 0xffffff0400407947 */ /* 0x000fea000383ffff */
.L_x_1438:
[----:B-1----:R1:W2:Y:S02]  /*24b80*/  SYNCS.PHASECHK.TRANS64.TRYWAIT P1, [R4+URZ+0x19c50], R7 ;  /* 0x019c5007040075a7 */ /* 0x0022a4000802017f */
[----:B--2---:R-:W-:Y:S05]  /*24b90*/  @!P1 NANOSLEEP.SYNCS 0x989680 ;  /* 0x009896800000995d */ /* 0x004fea0003900000 */
[----:B------:R-:W2:Y:S02]  /*24ba0*/  @!P1 SYNCS.PHASECHK.TRANS64 P1, [R4+URZ+0x19c50], R7 ;  /* 0x019c5007040095a7 */ /* 0x000ea4000802007f */
[----:B--2---:R-:W-:Y:S05]  /*24bb0*/  @!P1 BRA `(.L_x_1438) ;  /* 0xfffffffc00f09947 */ /* 0x004fea000383ffff */
[----:B------:R-:W-:Y:S05]  /*24bc0*/  BRA `(.L_x_1437) ;  /* 0xffffff30007c7947 */ /* 0x000fea000383ffff */
.L_x_1479:
[----:B------:R-:W0:Y:S01]  /*24bd0*/  S2R R7, SR_TID.X ;  /* 0x0000000000077919 */ /* 0x000e220000002100 */
[----:B------:R-:W-:Y:S01]  /*24be0*/  BSSY B1, `(.L_x_1647) ;  /* 0x000000a000017945 */ /* 0x000fe20003800000 */
[----:B-1----:R-:W-:Y:S02]  /*24bf0*/  IMAD.MOV.U32 R12, RZ, RZ, RZ ;  /* 0x000000ffff0c7224 */ /* 0x002fe400078e00ff */
[----:B------:R-:W-:Y:S02]  /*24c00*/  IMAD.MOV.U32 R11, RZ, RZ, 0x1f ;  /* 0x0000001fff0b7424 */ /* 0x000fe400078e00ff */
[----:B------:R-:W-:Y:S01]  /*24c10*/  IMAD.MOV.U32 R15, RZ, RZ, -0x1 ;  /* 0xffffffffff0f7424 */ /* 0x000fe200078e00ff */
[----:B0-----:R-:W-:-:S04]  /*24c20*/  SHF.R.U32.HI R7, RZ, 0x5, R7 ;  /* 0x00000005ff077819 */ /* 0x001fc80000011607 */
[----:B------:R-:W-:-:S05]  /*24c30*/  LOP3.LUT R7, R7, 0x3, RZ, 0xc0, !PT ;  /* 0x0000000307077812 */ /* 0x000fca00078ec0ff */
[----:B------:R-:W-:-:S07]  /*24c40*/  IMAD.MOV.U32 R13, RZ, RZ, R7 ;  /* 0x000000ffff0d7224 */ /* 0x000fce00078e0007 */
[----:B------:R-:W-:Y:S05]  /*24c50*/  WARPSYNC.COLLECTIVE R15, `(.L_x_1648) ;  /* 0x000000000f087348 */ /* 0x000fea0003c00000 */
[----:B------:R0:W1:Y:S02]  /*24c60*/  SHFL.IDX P6, R14, R13, R12, R11 ;  /* 0x0000000c0d0e7389 */ /* 0x00006400000c000b */
[----:B01----:R-:W-:Y:S01]  /*24c70*/  ENDCOLLECTIVE ;  /* 0x000000000000791b */ /* 0x003fe20003800000 */
.L_x_1648:
[----:B------:R-:W-:Y:S05]  /*24c80*/  BSYNC B1 ;  /* 0x0000000000017941 */ /* 0x000fea0003800000 */
.L_x_1647:
[----:B------:R-:W-:Y:S05]  /*24c90*/  BRA `(.L_x_1649) ;  /* 0xffffff8c00887947 */ /* 0x000fea000383ffff */
.L_x_1481:
[----:B------:R-:W-:Y:S01]  /*24ca0*/  BSSY B1, `(.L_x_1650) ;  /* 0x0000006000017945 */ /* 0x000fe20003800000 */
[----:B------:R-:W-:-:S07]  /*24cb0*/  IMAD.MOV.U32 R15, RZ, RZ, -0x1 ;  /* 0xffffffffff0f7424 */ /* 0x000fce00078e00ff */
[----:B01----:R-:W-:Y:S05]  /*24cc0*/  WARPSYNC.COLLECTIVE R15, `(.L_x_1651) ;  /* 0x000000000f0c7348 */ /* 0x003fea0003c00000 */
[----:B------:R-:W-:Y:S02]  /*24cd0*/  ELECT P6, UR62, PT ;  /* 0x00000000003e782f */ /* 0x000fe400038c0000 */
[----:B------:R-:W-:Y:S01]  /*24ce0*/  MOV R14, UR62 ;  /* 0x0000003e000e7c02 */ /* 0x000fe20008000f00 */
[----:B01----:R-:W-:Y:S10]  /*24cf0*/  ENDCOLLECTIVE ;  /* 0x000000000000791b */ /* 0x003ff40003800000 */
.L_x_1651:
[----:B------:R-:W-:Y:S05]  /*24d00*/  BSYNC B1 ;  /* 0x0000000000017941 */ /* 0x000fea0003800000 */
.L_x_1650:
[----:B------:R-:W-:Y:S05]  /*24d10*/  BRA `(.L_x_1480) ;  /* 0xffffff8c00807947 */ /* 0x000fea000383ffff */
.L_x_1483:
[----:B0-----:R0:W2:Y:S02]  /*24d20*/  SYNCS.PHASECHK.TRANS64.TRYWAIT P0, [R18+URZ+0x19c20], R6 ;  /* 0x019c2006120075a7 */ /* 0x0010a4000800017f */
[----:B--2---:R-:W-:Y:S05]  /*24d30*/  @!P0 NANOSLEEP.SYNCS 0x989680 ;  /* 0x009896800000895d */ /* 0x004fea0003900000 */
[----:B------:R-:W2:Y:S02]  /*24d40*/  @!P0 SYNCS.PHASECHK.TRANS64 P0, [R18+URZ+0x19c20], R6 ;  /* 0x019c2006120085a7 */ /* 0x000ea4000800007f */
[----:B--2---:R-:W-:Y:S05]  /*24d50*/  @!P0 BRA `(.L_x_1483) ;  /* 0xfffffffc00f08947 */ /* 0x004fea000383ffff */
[----:B------:R-:W-:Y:S05]  /*24d60*/  BRA `(.L_x_1652) ;  /* 0xffffff8c00907947 */ /* 0x000fea000383ffff */
.L_x_1487:
[----:B--2---:R2:W3:Y:S02]  /*24d70*/  SYNCS.PHASECHK.TRANS64.TRYWAIT P0, [R9+URZ+0x19ca0], R11 ;  /* 0x019ca00b090075a7 */ /* 0x0044e4000800017f */
[----:B---3--:R-:W-:Y:S05]  /*24d80*/  @!P0 NANOSLEEP.SYNCS 0x989680 ;  /* 0x009896800000895d */ /* 0x008fea0003900000 */
[----:B------:R-:W3:Y:S02]  /*24d90*/  @!P0 SYNCS.PHASECHK.TRANS64 P0, [R9+URZ+0x19ca0], R11 ;  /* 0x019ca00b090085a7 */ /* 0x000ee4000800007f */
[----:B---3--:R-:W-:Y:S05]  /*24da0*/  @!P0 BRA `(.L_x_1487) ;  /* 0xfffffffc00f08947 */ /* 0x008fea000383ffff */
[----:B------:R-:W-:Y:S05]  /*24db0*/  BRA `(.L_x_1653) ;  /* 0xffffff8c00a87947 */ /* 0x000fea000383ffff */
.L_x_1494:
[----:B0-----:R0:W1:Y:S02]  /*24dc0*/  SYNCS.PHASECHK.TRANS64.TRYWAIT P0, [R9+URZ+0x19cc0], R11 ;  /* 0x019cc00b090075a7 */ /* 0x001064000800017f */
[----:B-1----:R-:W-:Y:S05]  /*24dd0*/  @!P0 NANOSLEEP.SYNCS 0x989680 ;  /* 0x009896800000895d */ /* 0x002fea0003900000 */
[----:B------:R-:W1:Y:S02]  /*24de0*/  @!P0 SYNCS.PHASECHK.TRANS64 P0, [R9+URZ+0x19cc0], R11 ;  /* 0x019cc00b090085a7 */ /* 0x000e64000800007f */
[----:B-1----:R-:W-:Y:S05]  /*24df0*/  @!P0 BRA `(.L_x_1494) ;  /* 0xfffffffc00f08947 */ /* 0x002fea000383ffff */
[----:B------:R-:W-:Y:S05]  /*24e00*/  BRA `(.L_x_1654) ;  /* 0xffffff9000a47947 */ /* 0x000fea000383ffff */
.L_x_1503:
[----:B--2---:R2:W3:Y:S02]  /*24e10*/  SYNCS.PHASECHK.TRANS64.TRYWAIT P1, [R9+URZ+0x19ca0], R8 ;  /* 0x019ca008090075a7 */ /* 0x0044e4000802017f */
[----:B---3--:R-:W-:Y:S05]  /*24e20*/  @!P1 NANOSLEEP.SYNCS 0x989680 ;  /* 0x009896800000995d */ /* 0x008fea0003900000 */
[----:B------:R-:W3:Y:S02]  /*24e30*/  @!P1 SYNCS.PHASECHK.TRANS64 P1, [R9+URZ+0x19ca0], R8 ;  /* 0x019ca008090095a7 */ /* 0x000ee4000802007f */
[----:B---3--:R-:W-:Y:S05]  /*24e40*/  @!P1 BRA `(.L_x_1503) ;  /* 0xfffffffc00f09947 */ /* 0x008fea000383ffff */
[----:B------:R-:W-:Y:S05]  /*24e50*/  BRA `(.L_x_1655) ;  /* 0xffffff9400d87947 */ /* 0x000fea000383ffff */
.L_x_1510:
[----:B0-----:R0:W3:Y:S02]  /*24e60*/  SYNCS.PHASECHK.TRANS64.TRYWAIT P1, [R9+URZ+0x19cc0], R8 ;  /* 0x019cc008090075a7 */ /* 0x0010e4000802017f */
[----:B---3--:R-:W-:Y:S05]  /*24e70*/  @!P1 NANOSLEEP.SYNCS 0x989680 ;  /* 0x009896800000995d */ /* 0x008fea0003900000 */
[----:B------:R-:W3:Y:S02]  /*24e80*/  @!P1 SYNCS.PHASECHK.TRANS64 P1, [R9+URZ+0x19cc0], R8 ;  /* 0x019cc008090095a7 */ /* 0x000ee4000802007f */
[----:B---3--:R-:W-:Y:S05]  /*24e90*/  @!P1 BRA `(.L_x_1510) ;  /* 0xfffffffc00f09947 */ /* 0x008fea000383ffff */
[----:B------:R-:W-:Y:S05]  /*24ea0*/  BRA `(.L_x_1656) ;  /* 0xffffff9800d07947 */ /* 0x000fea000383ffff */
.L_x_1537:
        /* <DEDUP_REMOVED lines=11> */
.L_x_1658:
[----:B------:R-:W-:Y:S05]  /*24f60*/  BSYNC B0 ;  /* 0x0000000000007941 */ /* 0x000fea0003800000 */
.L_x_1657:
[----:B------:R-:W-:Y:S05]  /*24f70*/  BRA `(.L_x_1659) ;  /* 0xffffffb000007947 */ /* 0x000fea000383ffff */
.L_x_1540:
[----:B0-----:R0:W1:Y:S02]  /*24f80*/  SYNCS.PHASECHK.TRANS64.TRYWAIT P0, [R4+URZ+0x19c80], R21 ;  /* 0x019c8015040075a7 */ /* 0x001064000800017f */
[----:B-1----:R-:W-:Y:S05]  /*24f90*/  @!P0 NANOSLEEP.SYNCS 0x989680 ;  /* 0x009896800000895d */ /* 0x002fea0003900000 */
[----:B------:R-:W1:Y:S02]  /*24fa0*/  @!P0 SYNCS.PHASECHK.TRANS64 P0, [R4+URZ+0x19c80], R21 ;  /* 0x019c8015040085a7 */ /* 0x000e64000800007f */
[----:B-1----:R-:W-:Y:S05]  /*24fb0*/  @!P0 BRA `(.L_x_1540) ;  /* 0xfffffffc00f08947 */ /* 0x002fea000383ffff */
[----:B------:R-:W-:Y:S05]  /*24fc0*/  BRA `(.L_x_1660) ;  /* 0xffffffb000107947 */ /* 0x000fea000383ffff */
.L_x_1541:
        /* <DEDUP_REMOVED lines=8> */
.L_x_1662:
[----:B------:R-:W-:Y:S05]  /*25050*/  BSYNC B0 ;  /* 0x0000000000007941 */ /* 0x000fea0003800000 */
.L_x_1661:
[----:B------:R-:W0:Y:S01]  /*25060*/  S2R R7, SR_TID.X ;  /* 0x0000000000077919 */ /* 0x000e220000002100 */
[----:B------:R-:W-:Y:S02]  /*25070*/  IMAD.MOV.U32 R13, RZ, RZ, R8 ;  /* 0x000000ffff0d7224 */ /* 0x000fe400078e0008 */
[----:B------:R-:W-:Y:S02]  /*25080*/  IMAD.MOV.U32 R12, RZ, RZ, RZ ;  /* 0x000000ffff0c7224 */ /* 0x000fe400078e00ff */
[----:B------:R-:W-:Y:S02]  /*25090*/  IMAD.MOV.U32 R11, RZ, RZ, 0x1e1f ;  /* 0x00001e1fff0b7424 */ /* 0x000fe400078e00ff */
[----:B------:R-:W-:Y:S02]  /*250a0*/  IMAD.MOV.U32 R15, RZ, RZ, -0x1 ;  /* 0xffffffffff0f7424 */ /* 0x000fe400078e00ff */
[----:B------:R-:W-:-:S07]  /*250b0*/  IMAD.MOV.U32 R0, RZ, RZ, R14 ;  /* 0x000000ffff007224 */ /* 0x000fce00078e000e */
[----:B0-----:R-:W-:Y:S05]  /*250c0*/  WARPSYNC.COLLECTIVE R15, `(.L_x_1663) ;  /* 0x000000000f087348 */ /* 0x001fea0003c00000 */
[----:B------:R1:W2:Y:S02]  /*250d0*/  SHFL.IDX P6, R14, R13, R12, R11 ;  /* 0x0000000c0d0e7389 */ /* 0x0002a400000c000b */
[----:B012---:R-:W-:Y:S01]  /*250e0*/  ENDCOLLECTIVE ;  /* 0x000000000000791b */ /* 0x007fe20003800000 */
.L_x_1663:
[----:B------:R-:W0:Y:S01]  /*250f0*/  LDC R11, c[0x0][0x2f4] ;  /* 0x0000bd00ff0b7b82 */ /* 0x000e220000000800 */
[----:B------:R-:W-:Y:S02]  /*25100*/  IMAD.MOV.U32 R13, RZ, RZ, R9 ;  /* 0x000000ffff0d7224 */ /* 0x000fe400078e0009 */
[----:B------:R-:W-:Y:S02]  /*25110*/  IMAD.SHL.U32 R15, R7, 0x10, RZ ;  /* 0x00000010070f7824 */ /* 0x000fe400078e00ff */
[----:B------:R-:W-:-:S03]  /*25120*/  IMAD.MOV.U32 R6, RZ, RZ, R14 ;  /* 0x000000ffff067224 */ /* 0x000fc600078e000e */
[----:B------:R-:W-:-:S04]  /*25130*/  LOP3.LUT R15, R15, 0x10, RZ, 0xc0, !PT ;  /* 0x000000100f0f7812 */ /* 0x000fc800078ec0ff */
[C---:B------:R-:W-:Y:S02]  /*25140*/  IADD3 R6, P0, R15.reuse, R6, RZ ;  /* 0x000000060f067210 */ /* 0x040fe40007f1e0ff */
[----:B------:R-:W-:-:S03]  /*25150*/  LOP3.LUT R12, R15, 0x20, RZ, 0xfc, !PT ;  /* 0x000000200f0c7812 */ /* 0x000fc600078efcff */
[----:B------:R-:W-:Y:S02]  /*25160*/  IMAD.X R7, RZ, RZ, R0, P0 ;  /* 0x000000ffff077224 */ /* 0x000fe400000e0600 */
[----:B------:R-:W-:Y:S01]  /*25170*/  IMAD.IADD R0, R18, 0x1, R10 ;  /* 0x0000000112007824 */ /* 0x000fe200078e020a */
[-C--:B0-----:R-:W-:Y:S02]  /*25180*/  ISETP.GE.AND P4, PT, R15, R11.reuse, PT ;  /* 0x0000000b0f00720c */ /* 0x081fe40003f86270 */
[----:B------:R-:W-:Y:S01]  /*25190*/  ISETP.GE.AND P2, PT, R12, R11, PT ;  /* 0x0000000b0c00720c */ /* 0x000fe20003f46270 */
[----:B------:R-:W-:Y:S01]  /*251a0*/  IMAD.MOV.U32 R12, RZ, RZ, 0x1 ;  /* 0x00000001ff0c7424 */ /* 0x000fe200078e00ff */
[----:B------:R-:W-:Y:S02]  /*251b0*/  ISETP.LT.OR P0, PT, R3, 0x1, P4 ;  /* 0x000000010300780c */ /* 0x000fe40002701670 */
[----:B------:R-:W-:-:S11]  /*251c0*/  LOP3.LUT R15, R15, 0x40, RZ, 0xfc, !PT ;  /* 0x000000400f0f7812 */ /* 0x000fd600078efcff */
        /* <DEDUP_REMOVED lines=13> */
.L_x_1664:
        /* <DEDUP_REMOVED lines=10> */
.L_x_1665:
[----:B------:R-:W-:Y:S01]  /*25340*/  IMAD.MOV.U32 R6, RZ, RZ, R14 ;  /* 0x000000ffff067224 */ /* 0x000fe200078e000e */
[----:B------:R-:W-:Y:S06]  /*25350*/  BRA `(.L_x_1666) ;  /* 0xffffffac00e47947 */ /* 0x000fec000383ffff */
.L_x_1546:
[----:B---3--:R3:W4:Y:S02]  /*25360*/  SYNCS.PHASECHK.TRANS64.TRYWAIT P0, [R4+URZ+0x19c40], R21 ;  /* 0x019c4015040075a7 */ /* 0x008724000800017f */
[----:B----4-:R-:W-:Y:S05]  /*25370*/  @!P0 NANOSLEEP.SYNCS 0x989680 ;  /* 0x009896800000895d */ /* 0x010fea0003900000 */
[----:B------:R-:W4:Y:S02]  /*25380*/  @!P0 SYNCS.PHASECHK.TRANS64 P0, [R4+URZ+0x19c40], R21 ;  /* 0x019c4015040085a7 */ /* 0x000f24000800007f */
[----:B----4-:R-:W-:Y:S05]  /*25390*/  @!P0 BRA `(.L_x_1546) ;  /* 0xfffffffc00f08947 */ /* 0x010fea000383ffff */
[----:B------:R-:W-:Y:S05]  /*253a0*/  BRA `(.L_x_1667) ;  /* 0xffffffb000547947 */ /* 0x000fea000383ffff */
.L_x_1547:
[----:B------:R-:W-:Y:S01]  /*253b0*/  BSSY B0, `(.L_x_1668) ;  /* 0x0000008000007945 */ /* 0x000fe20003800000 */
[----:B------:R-:W-:Y:S02]  /*253c0*/  IMAD.MOV.U32 R13, RZ, RZ, R6 ;  /* 0x000000ffff0d7224 */ /* 0x000fe400078e0006 */
[----:B------:R-:W-:Y:S02]  /*253d0*/  IMAD.MOV.U32 R12, RZ, RZ, RZ ;  /* 0x000000ffff0c7224 */ /* 0x000fe400078e00ff */
[----:B------:R-:W-:Y:S02]  /*253e0*/  IMAD.MOV.U32 R11, RZ, RZ, 0x1e1f ;  /* 0x00001e1fff0b7424 */ /* 0x000fe400078e00ff */
[----:B------:R-:W-:-:S07]  /*253f0*/  IMAD.MOV.U32 R15, RZ, RZ, -0x1 ;  /* 0xffffffffff0f7424 */ /* 0x000fce00078e00ff */
[----:B--23--:R-:W-:Y:S05]  /*25400*/  WARPSYNC.COLLECTIVE R15, `(.L_x_1669) ;  /* 0x000000000f087348 */ /* 0x00cfea0003c00000 */
[----:B------:R0:W1:Y:S02]  /*25410*/  SHFL.IDX P6, R14, R13, R12, R11 ;  /* 0x0000000c0d0e7389 */ /* 0x00006400000c000b */
[----:B0123--:R-:W-:Y:S01]  /*25420*/  ENDCOLLECTIVE ;  /* 0x000000000000791b */ /* 0x00ffe20003800000 */
.L_x_1669:
[----:B------:R-:W-:Y:S05]  /*25430*/  BSYNC B0 ;  /* 0x0000000000007941 */ /* 0x000fea0003800000 */
.L_x_1668:
        /* <DEDUP_REMOVED lines=8> */
.L_x_1670:
[----:B------:R-:W-:Y:S02]  /*254c0*/  IMAD.MOV.U32 R13, RZ, RZ, R6 ;  /* 0x000000ffff0d7224 */ /* 0x000fe400078e0006 */
[----:B------:R-:W-:Y:S02]  /*254d0*/  IMAD.MOV.U32 R12, RZ, RZ, 0x1 ;  /* 0x00000001ff0c7424 */ /* 0x000fe400078e00ff */
[----:B------:R-:W-:-:S07]  /*254e0*/  IMAD.MOV.U32 R3, RZ, RZ, R14 ;  /* 0x000000ffff037224 */ /* 0x000fce00078e000e */
[----:B------:R-:W-:Y:S05]  /*254f0*/  WARPSYNC.COLLECTIVE R15, `(.L_x_1671) ;  /* 0x000000000f087348 */ /* 0x000fea0003c00000 */
[----:B------:R0:W1:Y:S02]  /*25500*/  SHFL.IDX P6, R14, R13, R12, R11 ;  /* 0x0000000c0d0e7389 */ /* 0x00006400000c000b */
[----:B01----:R-:W-:Y:S01]  /*25510*/  ENDCOLLECTIVE ;  /* 0x000000000000791b */ /* 0x003fe20003800000 */
.L_x_1671:
        /* <DEDUP_REMOVED lines=10> */
.L_x_1672:
        /* <DEDUP_REMOVED lines=8> */
.L_x_1552:
[----:B------:R-:W-:Y:S02]  /*25640*/  IMAD.MOV.U32 R13, RZ, RZ, R4 ;  /* 0x000000ffff0d7224 */ /* 0x000fe400078e0004 */
[----:B------:R-:W-:Y:S02]  /*25650*/  IMAD.MOV.U32 R12, RZ, RZ, RZ ;  /* 0x000000ffff0c7224 */ /* 0x000fe400078e00ff */
[----:B------:R-:W-:Y:S02]  /*25660*/  IMAD.MOV.U32 R11, RZ, RZ, 0x1e1f ;  /* 0x00001e1fff0b7424 */ /* 0x000fe400078e00ff */
[----:B------:R-:W-:Y:S02]  /*25670*/  IMAD.MOV.U32 R15, RZ, RZ, -0x1 ;  /* 0xffffffffff0f7424 */ /* 0x000fe400078e00ff */
[----:B-----5:R-:W-:Y:S02]  /*25680*/  IMAD R0, R20, R9, RZ ;  /* 0x0000000914007224 */ /* 0x020fe400078e02ff */
[----:B------:R-:W-:-:S07]  /*25690*/  IMAD.IADD R25, R19, 0x1, R25 ;  /* 0x0000000113197824 */ /* 0x000fce00078e0219 */
[----:B------:R-:W-:Y:S05]  /*256a0*/  WARPSYNC.COLLECTIVE R15, `(.L_x_1674) ;  /* 0x000000000f087348 */ /* 0x000fea0003c00000 */
[----:B------:R0:W1:Y:S02]  /*256b0*/  SHFL.IDX P6, R14, R13, R12, R11 ;  /* 0x0000000c0d0e7389 */ /* 0x00006400000c000b */
[----:B01----:R-:W-:Y:S01]  /*256c0*/  ENDCOLLECTIVE ;  /* 0x000000000000791b */ /* 0x003fe20003800000 */
.L_x_1674:
[----:B------:R-:W-:Y:S01]  /*256d0*/  ISETP.GE.AND P2, PT, R25, R0, PT ;  /* 0x000000001900720c */ /* 0x000fe20003f46270 */
[----:B------:R-:W-:Y:S02]  /*256e0*/  IMAD.MOV.U32 R13, RZ, RZ, R6 ;  /* 0x000000ffff0d7224 */ /* 0x000fe400078e0006 */
[----:B------:R-:W-:-:S10]  /*256f0*/  IMAD.MOV.U32 R2, RZ, RZ, R14 ;  /* 0x000000ffff027224 */ /* 0x000fd400078e000e */
[----:B------:R-:W-:Y:S05]  /*25700*/  WARPSYNC.COLLECTIVE R15, `(.L_x_1675) ;  /* 0x000000000f087348 */ /* 0x000fea0003c00000 */
[----:B------:R0:W1:Y:S02]  /*25710*/  SHFL.IDX P6, R14, R13, R12, R11 ;  /* 0x0000000c0d0e7389 */ /* 0x00006400000c000b */
[----:B01----:R-:W-:Y:S01]  /*25720*/  ENDCOLLECTIVE ;  /* 0x000000000000791b */ /* 0x003fe20003800000 */
.L_x_1675:
[----:B------:R-:W-:Y:S02]  /*25730*/  IMAD.MOV.U32 R13, RZ, RZ, R4 ;  /* 0x000000ffff0d7224 */ /* 0x000fe400078e0004 */
[----:B------:R-:W-:Y:S02]  /*25740*/  IMAD.MOV.U32 R12, RZ, RZ, 0x1 ;  /* 0x00000001ff0c7424 */ /* 0x000fe400078e00ff */
[----:B------:R-:W-:-:S07]  /*25750*/  IMAD.MOV.U32 R3, RZ, RZ, R14 ;  /* 0x000000ffff037224 */ /* 0x000fce00078e000e */
[----:B------:R-:W-:Y:S05]  /*25760*/  WARPSYNC.COLLECTIVE R15, `(.L_x_1676) ;  /* 0x000000000f087348 */ /* 0x000fea0003c00000 */
[----:B------:R0:W1:Y:S02]  /*25770*/  SHFL.IDX P6, R14, R13, R12, R11 ;  /* 0x0000000c0d0e7389 */ /* 0x00006400000c000b */
[----:B01----:R-:W-:Y:S01]  /*25780*/  ENDCOLLECTIVE ;  /* 0x000000000000791b */ /* 0x003fe20003800000 */
.L_x_1676:
        /* <DEDUP_REMOVED lines=10> */
.L_x_1677:
        /* <DEDUP_REMOVED lines=8> */
[----:B0-----:R-:W-:Y:S02]  /*258b0*/  VIADD R3, R25, 0x40 ;  /* 0x0000004019037836 */ /* 0x001fe40000000000 */
[----:B------:R-:W-:-:S07]  /*258c0*/  IMAD.MOV.U32 R6, RZ, RZ, R14 ;  /* 0x000000ffff067224 */ /* 0x000fce00078e000e */
[----:B------:R-:W-:Y:S05]  /*258d0*/  WARPSYNC.COLLECTIVE R15, `(.L_x_1678) ;  /* 0x000000000f087348 */ /* 0x000fea0003c00000 */
[----:B------:R0:W1:Y:S02]  /*258e0*/  SHFL.IDX P6, R14, R13, R12, R11 ;  /* 0x0000000c0d0e7389 */ /* 0x00006400000c000b */
[----:B01----:R-:W-:Y:S01]  /*258f0*/  ENDCOLLECTIVE ;  /* 0x000000000000791b */ /* 0x003fe20003800000 */
.L_x_1678:
[----:B------:R-:W-:-:S13]  /*25900*/  ISETP.GE.AND P2, PT, R3, R0, PT ;  /* 0x000000000300720c */ /* 0x000fda0003f46270 */
[----:B------:R-:W-:Y:S01]  /*25910*/  @!P2 IADD3 R2, P4, R10, R6, RZ ;  /* 0x000000060a02a210 */ /* 0x000fe20007f9e0ff */
[----:B------:R-:W-:-:S04]  /*25920*/  IMAD.MOV.U32 R13, RZ, RZ, R7 ;  /* 0x000000ffff0d7224 */ /* 0x000fc800078e0007 */
        /* <DEDUP_REMOVED lines=11> */
.L_x_1679:
[----:B------:R-:W-:Y:S01]  /*259e0*/  IMAD.MOV.U32 R2, RZ, RZ, R14 ;  /* 0x000000ffff027224 */ /* 0x000fe200078e000e */
[----:B------:R-:W-:Y:S06]  /*259f0*/  BRA `(.L_x_1680) ;  /* 0xffffffb800007947 */ /* 0x000fec000383ffff */
.L_x_1557:
[----:B--2---:R2:W3:Y:S02]  /*25a00*/  SYNCS.PHASECHK.TRANS64.TRYWAIT P0, [R18+URZ+0x19c20], R0 ;  /* 0x019c2000120075a7 */ /* 0x0044e4000800017f */
[----:B---3--:R-:W-:Y:S05]  /*25a10*/  @!P0 NANOSLEEP.SYNCS 0x989680 ;  /* 0x009896800000895d */ /* 0x008fea0003900000 */
[----:B------:R-:W3:Y:S02]  /*25a20*/  @!P0 SYNCS.PHASECHK.TRANS64 P0, [R18+URZ+0x19c20], R0 ;  /* 0x019c2000120085a7 */ /* 0x000ee4000800007f */
[----:B---3--:R-:W-:Y:S05]  /*25a30*/  @!P0 BRA `(.L_x_1557) ;  /* 0xfffffffc00f08947 */ /* 0x008fea000383ffff */
[----:B------:R-:W-:Y:S05]  /*25a40*/  BRA `(.L_x_1681) ;  /* 0xffffffb800707947 */ /* 0x000fea000383ffff */
.L_x_1561:
[----:B0-----:R0:W1:Y:S02]  /*25a50*/  SYNCS.PHASECHK.TRANS64.TRYWAIT P0, [R0+URZ+0x19c80], R10 ;  /* 0x019c800a000075a7 */ /* 0x001064000800017f */
[----:B-1----:R-:W-:Y:S05]  /*25a60*/  @!P0 NANOSLEEP.SYNCS 0x989680 ;  /* 0x009896800000895d */ /* 0x002fea0003900000 */
[----:B------:R-:W1:Y:S02]  /*25a70*/  @!P0 SYNCS.PHASECHK.TRANS64 P0, [R0+URZ+0x19c80], R10 ;  /* 0x019c800a000085a7 */ /* 0x000e64000800007f */
[----:B-1----:R-:W-:Y:S05]  /*25a80*/  @!P0 BRA `(.L_x_1561) ;  /* 0xfffffffc00f08947 */ /* 0x002fea000383ffff */
[----:B------:R-:W-:Y:S05]  /*25a90*/  BRA `(.L_x_1682) ;  /* 0xffffffbc00407947 */ /* 0x000fea000383ffff */
.L_x_1562:
        /* <DEDUP_REMOVED lines=8> */
.L_x_1684:
[----:B------:R-:W-:Y:S05]  /*25b20*/  BSYNC B0 ;  /* 0x0000000000007941 */ /* 0x000fea0003800000 */
.L_x_1683:
[----:B------:R-:W0:Y:S01]  /*25b30*/  S2R R2, SR_TID.X ;  /* 0x0000000000027919 */ /* 0x000e220000002100 */
[----:B------:R-:W-:Y:S02]  /*25b40*/  IMAD.MOV.U32 R13, RZ, RZ, R25 ;  /* 0x000000ffff0d7224 */ /* 0x000fe400078e0019 */
[----:B------:R-:W-:Y:S02]  /*25b50*/  IMAD.MOV.U32 R12, RZ, RZ, RZ ;  /* 0x000000ffff0c7224 */ /* 0x000fe400078e00ff */
[----:B------:R-:W-:Y:S02]  /*25b60*/  IMAD.MOV.U32 R11, RZ, RZ, 0x1e1f ;  /* 0x00001e1fff0b7424 */ /* 0x000fe400078e00ff */
[----:B------:R-:W-:Y:S02]  /*25b70*/  IMAD.MOV.U32 R15, RZ, RZ, -0x1 ;  /* 0xffffffffff0f7424 */ /* 0x000fe400078e00ff */
[----:B------:R-:W-:Y:S02]  /*25b80*/  IMAD.MOV.U32 R3, RZ, RZ, R14 ;  /* 0x000000ffff037224 */ /* 0x000fe400078e000e */
[----:B------:R-:W-:-:S07]  /*25b90*/  IMAD.IADD R5, R18, 0x1, R5 ;  /* 0x0000000112057824 */ /* 0x000fce00078e0205 */
[----:B0-----:R-:W-:Y:S05]  /*25ba0*/  WARPSYNC.COLLECTIVE R15, `(.L_x_1685) ;  /* 0x000000000f087348 */ /* 0x001fea0003c00000 */
[----:B------:R1:W2:Y:S02]  /*25bb0*/  SHFL.IDX P6, R14, R13, R12, R11 ;  /* 0x0000000c0d0e7389 */ /* 0x0002a400000c000b */
[----:B012---:R-:W-:Y:S01]  /*25bc0*/  ENDCOLLECTIVE ;  /* 0x000000000000791b */ /* 0x007fe20003800000 */
.L_x_1685:
[----:B------:R-:W-:Y:S02]  /*25bd0*/  IMAD.MOV.U32 R13, RZ, RZ, R21 ;  /* 0x000000ffff0d7224 */ /* 0x000fe400078e0015 */
[----:B------:R-:W-:Y:S02]  /*25be0*/  IMAD.MOV.U32 R12, RZ, RZ, 0x1 ;  /* 0x00000001ff0c7424 */ /* 0x000fe400078e00ff */
[----:B------:R-:W-:Y:S02]  /*25bf0*/  IMAD.SHL.U32 R15, R2, 0x10, RZ ;  /* 0x00000010020f7824 */ /* 0x000fe400078e00ff */
[----:B------:R-:W-:-:S03]  /*25c00*/  IMAD.MOV.U32 R2, RZ, RZ, R14 ;  /* 0x000000ffff027224 */ /* 0x000fc600078e000e */
[----:B------:R-:W-:-:S04]  /*25c10*/  LOP3.LUT R15, R15, 0x10, RZ, 0xc0, !PT ;  /* 0x000000100f0f7812 */ /* 0x000fc800078ec0ff */
[----:B------:R-:W-:Y:S01]  /*25c20*/  IADD3 R2, P0, R15, R2, RZ ;  /* 0x000000020f027210 */ /* 0x000fe20007f1e0ff */
[----:B------:R-:W-:-:S04]  /*25c30*/  IMAD.MOV.U32 R15, RZ, RZ, -0x1 ;  /* 0xffffffffff0f7424 */ /* 0x000fc800078e00ff */
[----:B------:R-:W-:-:S08]  /*25c40*/  IMAD.X R3, RZ, RZ, R3, P0 ;  /* 0x000000ffff037224 */ /* 0x000fd000000e0603 */
[----:B------:R-:W-:Y:S05]  /*25c50*/  WARPSYNC.COLLECTIVE R15, `(.L_x_1686) ;  /* 0x000000000f087348 */ /* 0x000fea0003c00000 */
[----:B------:R0:W1:Y:S02]  /*25c60*/  SHFL.IDX P6, R14, R13, R12, R11 ;  /* 0x0000000c0d0e7389 */ /* 0x00006400000c000b */
[----:B01----:R-:W-:Y:S01]  /*25c70*/  ENDCOLLECTIVE ;  /* 0x000000000000791b */ /* 0x003fe20003800000 */
.L_x_1686:
[----:B------:R-:W-:Y:S01]  /*25c80*/  @!PT LDS RZ, [RZ] ;  /* 0x00000000fffff984 */ /* 0x000fe20000000800 */
[----:B------:R-:W-:Y:S01]  /*25c90*/  @!PT LDS RZ, [RZ] ;  /* 0x00000000fffff984 */ /* 0x000fe20000000800 */
[----:B------:R-:W-:Y:S01]  /*25ca0*/  @!PT LDS RZ, [RZ] ;  /* 0x00000000fffff984 */ /* 0x000fe20000000800 */
[----:B------:R0:W-:Y:S04]  /*25cb0*/  LDGSTS.E.BYPASS.LTC128B.128 [R5+0x9000], desc[UR42][R2.64], !P4 ;  /* 0x0900000002057fae */ /* 0x0001e8000e101d6a */
[----:B------:R0:W-:Y:S04]  /*25cc0*/  LDGSTS.E.BYPASS.LTC128B.128 [R5+0xa000], desc[UR42][R2.64+0x20], !P3 ;  /* 0x0a00002002057fae */ /* 0x0001e8000d901d6a */
[----:B------:R0:W-:Y:S01]  /*25cd0*/  LDGSTS.E.BYPASS.LTC128B.128 [R5+0xb000], desc[UR42][R2.64+0x40], !P2 ;  /* 0x0b00004002057fae */ /* 0x0001e2000d101d6a */
[----:B------:R-:W-:Y:S02]  /*25ce0*/  IMAD.MOV.U32 R13, RZ, RZ, R25 ;  /* 0x000000ffff0d7224 */ /* 0x000fe400078e0019 */
[----:B------:R-:W-:-:S07]  /*25cf0*/  IMAD.MOV.U32 R21, RZ, RZ, R14 ;  /* 0x000000ffff157224 */ /* 0x000fce00078e000e */
[----:B0-----:R-:W-:Y:S05]  /*25d00*/  WARPSYNC.COLLECTIVE R15, `(.L_x_1687) ;  /* 0x000000000f087348 */ /* 0x001fea0003c00000 */
[----:B------:R1:W2:Y:S02]  /*25d10*/  SHFL.IDX P6, R14, R13, R12, R11 ;  /* 0x0000000c0d0e7389 */ /* 0x0002a400000c000b */
[----:B012---:R-:W-:Y:S01]  /*25d20*/  ENDCOLLECTIVE ;  /* 0x000000000000791b */ /* 0x007fe20003800000 */
.L_x_1687:
[----:B------:R-:W-:Y:S01]  /*25d30*/  IMAD.MOV.U32 R2, RZ, RZ, R14 ;  /* 0x000000ffff027224 */ /* 0x000fe200078e000e */
[----:B------:R-:W-:Y:S06]  /*25d40*/  BRA `(.L_x_1688) ;  /* 0xffffffbc00487947 */ /* 0x000fec000383ffff */
.L_x_1567:
[----:B---3--:R3:W4:Y:S02]  /*25d50*/  SYNCS.PHASECHK.TRANS64.TRYWAIT P0, [R0+URZ+0x19c40], R10 ;  /* 0x019c400a000075a7 */ /* 0x008724000800017f */
[----:B----4-:R-:W-:Y:S05]  /*25d60*/  @!P0 NANOSLEEP.SYNCS 0x989680 ;  /* 0x009896800000895d */ /* 0x010fea0003900000 */
[----:B------:R-:W4:Y:S02]  /*25d70*/  @!P0 SYNCS.PHASECHK.TRANS64 P0, [R0+URZ+0x19c40], R10 ;  /* 0x019c400a000085a7 */ /* 0x000f24000800007f */
[----:B----4-:R-:W-:Y:S05]  /*25d80*/  @!P0 BRA `(.L_x_1567) ;  /* 0xfffffffc00f08947 */ /* 0x010fea000383ffff */
[----:B------:R-:W-:Y:S05]  /*25d90*/  BRA `(.L_x_1689) ;  /* 0xffffffbc00ac7947 */ /* 0x000fea000383ffff */
.L_x_1568:
        /* <DEDUP_REMOVED lines=8> */
.L_x_1691:
[----:B------:R-:W-:Y:S05]  /*25e20*/  BSYNC B0 ;  /* 0x0000000000007941 */ /* 0x000fea0003800000 */
.L_x_1690:
        /* <DEDUP_REMOVED lines=8> */
.L_x_1692:
[----:B------:R-:W-:Y:S02]  /*25eb0*/  IMAD.MOV.U32 R13, RZ, RZ, R8 ;  /* 0x000000ffff0d7224 */ /* 0x000fe400078e0008 */
[----:B------:R-:W-:Y:S02]  /*25ec0*/  IMAD.MOV.U32 R12, RZ, RZ, 0x1 ;  /* 0x00000001ff0c7424 */ /* 0x000fe400078e00ff */
[----:B------:R-:W-:-:S07]  /*25ed0*/  IMAD.MOV.U32 R2, RZ, RZ, R14 ;  /* 0x000000ffff027224 */ /* 0x000fce00078e000e */
[----:B------:R-:W-:Y:S05]  /*25ee0*/  WARPSYNC.COLLECTIVE R15, `(.L_x_1693) ;  /* 0x000000000f087348 */ /* 0x000fea0003c00000 */
[----:B------:R0:W1:Y:S02]  /*25ef0*/  SHFL.IDX P6, R14, R13, R12, R11 ;  /* 0x0000000c0d0e7389 */ /* 0x00006400000c000b */
[----:B01----:R-:W-:Y:S01]  /*25f00*/  ENDCOLLECTIVE ;  /* 0x000000000000791b */ /* 0x003fe20003800000 */
.L_x_1693:
        /* <DEDUP_REMOVED lines=13> */
.L_x_1694:
[----:B------:R-:W-:Y:S01]  /*25fe0*/  IMAD.MOV.U32 R2, RZ, RZ, R14 ;  /* 0x000000ffff027224 */ /* 0x000fe200078e000e */
[----:B------:R-:W-:Y:S06]  /*25ff0*/  BRA `(.L_x_1695) ;  /* 0xffffffbc00b07947 */ /* 0x000fec000383ffff */
.L_x_1573:
[----:B0-----:R0:W2:Y:S02]  /*26000*/  SYNCS.PHASECHK.TRANS64.TRYWAIT P2, [R2+URZ+0x19c70], R0 ;  /* 0x019c7000020075a7 */ /* 0x0010a4000804017f */
[----:B--2---:R-:W-:Y:S05]  /*26010*/  @!P2 NANOSLEEP.SYNCS 0x989680 ;  /* 0x009896800000a95d */ /* 0x004fea0003900000 */
[----:B------:R-:W2:Y:S02]  /*26020*/  @!P2 SYNCS.PHASECHK.TRANS64 P2, [R2+URZ+0x19c70], R0 ;  /* 0x019c70000200a5a7 */ /* 0x000ea4000804007f */
[----:B--2---:R-:W-:Y:S05]  /*26030*/  @!P2 BRA `(.L_x_1573) ;  /* 0xfffffffc00f0a947 */ /* 0x004fea000383ffff */
[----:B------:R-:W-:Y:S05]  /*26040*/  BRA `(.L_x_1696) ;  /* 0xffffffc0001c7947 */ /* 0x000fea000383ffff */
.L_x_1575:
[----:B0-----:R0:W2:Y:S02]  /*26050*/  SYNCS.PHASECHK.TRANS64.TRYWAIT P2, [R2+URZ+0x19c60], R0 ;  /* 0x019c6000020075a7 */ /* 0x0010a4000804017f */
[----:B--2---:R-:W-:Y:S05]  /*26060*/  @!P2 NANOSLEEP.SYNCS 0x989680 ;  /* 0x009896800000a95d */ /* 0x004fea0003900000 */
[----:B------:R-:W2:Y:S02]  /*26070*/  @!P2 SYNCS.PHASECHK.TRANS64 P2, [R2+URZ+0x19c60], R0 ;  /* 0x019c60000200a5a7 */ /* 0x000ea4000804007f */
[----:B--2---:R-:W-:Y:S05]  /*26080*/  @!P2 BRA `(.L_x_1575) ;  /* 0xfffffffc00f0a947 */ /* 0x004fea000383ffff */
[----:B------:R-:W-:Y:S05]  /*26090*/  BRA `(.L_x_1697) ;  /* 0xffffffc0002c7947 */ /* 0x000fea000383ffff */
.L_x_1583:
[----:B0-----:R0:W2:Y:S02]  /*260a0*/  SYNCS.PHASECHK.TRANS64.TRYWAIT P1, [R3+URZ+0x19c70], R0 ;  /* 0x019c7000030075a7 */ /* 0x0010a4000802017f */
[----:B--2---:R-:W-:Y:S05]  /*260b0*/  @!P1 NANOSLEEP.SYNCS 0x989680 ;  /* 0x009896800000995d */ /* 0x004fea0003900000 */
[----:B------:R-:W2:Y:S02]  /*260c0*/  @!P1 SYNCS.PHASECHK.TRANS64 P1, [R3+URZ+0x19c70], R0 ;  /* 0x019c7000030095a7 */ /* 0x000ea4000802007f */
[----:B--2---:R-:W-:Y:S05]  /*260d0*/  @!P1 BRA `(.L_x_1583) ;  /* 0xfffffffc00f09947 */ /* 0x004fea000383ffff */
[----:B------:R-:W-:Y:S05]  /*260e0*/  BRA `(.L_x_1698) ;  /* 0xffffffc400907947 */ /* 0x000fea000383ffff */
.L_x_1585:
[----:B0-----:R0:W2:Y:S02]  /*260f0*/  SYNCS.PHASECHK.TRANS64.TRYWAIT P1, [R3+URZ+0x19c60], R0 ;  /* 0x019c6000030075a7 */ /* 0x0010a4000802017f */
[----:B--2---:R-:W-:Y:S05]  /*26100*/  @!P1 NANOSLEEP.SYNCS 0x989680 ;  /* 0x009896800000995d */ /* 0x004fea0003900000 */
[----:B------:R-:W2:Y:S02]  /*26110*/  @!P1 SYNCS.PHASECHK.TRANS64 P1, [R3+URZ+0x19c60], R0 ;  /* 0x019c6000030095a7 */ /* 0x000ea4000802007f */
[----:B--2---:R-:W-:Y:S05]  /*26120*/  @!P1 BRA `(.L_x_1585) ;  /* 0xfffffffc00f09947 */ /* 0x004fea000383ffff */
[----:B------:R-:W-:Y:S05]  /*26130*/  BRA `(.L_x_1699) ;  /* 0xffffffc4009c7947 */ /* 0x000fea000383ffff */
.L_x_1590:
[----:B------:R-:W-:Y:S01]  /*26140*/  BSSY B0, `(.L_x_1700) ;  /* 0x0000008000007945 */ /* 0x000fe20003800000 */
[----:B------:R-:W-:Y:S02]  /*26150*/  IMAD.MOV.U32 R13, RZ, RZ, R24 ;  /* 0x000000ffff0d7224 */ /* 0x000fe400078e0018 */
[----:B-1----:R-:W-:Y:S02]  /*26160*/  IMAD.MOV.U32 R12, RZ, RZ, RZ ;  /* 0x000000ffff0c7224 */ /* 0x002fe400078e00ff */
[----:B------:R-:W-:Y:S02]  /*26170*/  IMAD.MOV.U32 R11, RZ, RZ, 0x1f ;  /* 0x0000001fff0b7424 */ /* 0x000fe400078e00ff */
[----:B------:R-:W-:-:S07]  /*26180*/  IMAD.MOV.U32 R15, RZ, RZ, -0x1 ;  /* 0xffffffffff0f7424 */ /* 0x000fce00078e00ff */
[----:B------:R-:W-:Y:S05]  /*26190*/  WARPSYNC.COLLECTIVE R15, `(.L_x_1701) ;  /* 0x000000000f087348 */ /* 0x000fea0003c00000 */
[----:B------:R0:W1:Y:S02]  /*261a0*/  SHFL.IDX P6, R14, R13, R12, R11 ;  /* 0x0000000c0d0e7389 */ /* 0x00006400000c000b */
[----:B01----:R-:W-:Y:S01]  /*261b0*/  ENDCOLLECTIVE ;  /* 0x000000000000791b */ /* 0x003fe20003800000 */
.L_x_1701:
[----:B------:R-:W-:Y:S05]  /*261c0*/  BSYNC B0 ;  /* 0x0000000000007941 */ /* 0x000fea0003800000 */
.L_x_1700:
        /* <DEDUP_REMOVED lines=9> */
.L_x_1702:
[----:B------:R-:W-:Y:S02]  /*26260*/  ULDC UR4, c[0x0][0xc3c] ;  /* 0x00030f0000047ab9 */ /* 0x000fe40000000800 */
[----:B------:R-:W-:-:S13]  /*26270*/  ISETP.GE.OR P1, PT, R8, UR4, !P0 ;  /* 0x0000000408007c0c */ /* 0x000fda000c726670 */
[----:B------:R-:W0:Y:S08]  /*26280*/  @!P1 LDC.64 R2, c[0x0][0xc80] ;  /* 0x00032000ff029b82 */ /* 0x000e300000000a00 */
[----:B------:R-:W1:Y:S01]  /*26290*/  @!P1 LDC.64 R4, c[0x0][0xc78] ;  /* 0x00031e00ff049b82 */ /* 0x000e620000000a00 */
[----:B------:R-:W-:Y:S01]  /*262a0*/  CS2R R24, SRZ ;  /* 0x0000000000187805 */ /* 0x000fe2000001ff00 */
[----:B------:R-:W-:-:S02]  /*262b0*/  IMAD.MOV.U32 R11, RZ, RZ, RZ ;  /* 0x000000ffff0b7224 */ /* 0x000fc400078e00ff */
[----:B------:R-:W-:Y:S02]  /*262c0*/  IMAD.MOV.U32 R6, RZ, RZ, R14 ;  /* 0x000000ffff067224 */ /* 0x000fe400078e000e */
[----:B0-----:R-:W-:-:S05]  /*262d0*/  @!P1 IMAD.WIDE R2, R8, 0x4, R2 ;  /* 0x0000000408029825 */ /* 0x001fca00078e0202 */
[----:B------:R1:W2:Y:S02]  /*262e0*/  @!P1 LDG.E R7, desc[UR42][R2.64] ;  /* 0x0000002a02079981 */ /* 0x0002a4000c1e1900 */
[----:B-1----:R-:W-:-:S06]  /*262f0*/  @!P1 IMAD.WIDE R2, R8, 0x4, R4 ;  /* 0x0000000408029825 */ /* 0x002fcc00078e0204 */
[----:B------:R-:W3:Y:S01]  /*26300*/  @!P1 LDG.E R2, desc[UR42][R2.64] ;  /* 0x0000002a02029981 */ /* 0x000ee2000c1e1900 */
[----:B------:R-:W-:Y:S01]  /*26310*/  IMAD.MOV.U32 R5, RZ, RZ, RZ ;  /* 0x000000ffff057224 */ /* 0x000fe200078e00ff */
[C---:B------:R-:W-:Y:S02]  /*26320*/  ISETP.GE.U32.AND P2, PT, R9.reuse, 0x2, PT ;  /* 0x000000020900780c */ /* 0x040fe40003f46070 */
[C---:B------:R-:W-:Y:S02]  /*26330*/  ISETP.GE.U32.AND P3, PT, R9.reuse, 0x4, PT ;  /* 0x000000040900780c */ /* 0x040fe40003f66070 */
[C---:B------:R-:W-:Y:S02]  /*26340*/  ISETP.GE.U32.AND P4, PT, R9.reuse, 0x8, PT ;  /* 0x000000080900780c */ /* 0x040fe40003f86070 */
[C---:B------:R-:W-:Y:S01]  /*26350*/  ISETP.GE.U32.AND P5, PT, R9.reuse, 0x10, PT ;  /* 0x000000100900780c */ /* 0x040fe20003fa6070 */
[----:B--2---:R-:W-:Y:S02]  /*26360*/  @!P1 IMAD.MOV.U32 R25, RZ, RZ, R7 ;  /* 0x000000ffff199224 */ /* 0x004fe400078e0007 */
[----:B---3--:R-:W-:Y:S01]  /*26370*/  @!P1 IMAD.MOV.U32 R5, RZ, RZ, R2 ;  /* 0x000000ffff059224 */ /* 0x008fe200078e0002 */
[----:B------:R-:W-:-:S03]  /*26380*/  ISETP.NE.AND P1, PT, R9, RZ, PT ;  /* 0x000000ff0900720c */ /* 0x000fc60003f25270 */
[----:B------:R-:W-:-:S04]  /*26390*/  IMAD R2, R5, R25, RZ ;  /* 0x0000001905027224 */ /* 0x000fc800078e02ff */
[----:B------:R-:W-:-:S07]  /*263a0*/  IMAD.MOV.U32 R13, RZ, RZ, R2 ;  /* 0x000000ffff0d7224 */ /* 0x000fce00078e0002 */
[----:B------:R-:W-:Y:S05]  /*263b0*/  WARPSYNC.COLLECTIVE R15, `(.L_x_1703) ;  /* 0x000000000f087348 */ /* 0x000fea0003c00000 */
[----:B------:R0:W1:Y:S02]  /*263c0*/  SHFL.UP P6, R14, R13, R12, R11 ;  /* 0x0400000c0d0e7389 */ /* 0x00006400000c000b */
[----:B01----:R-:W-:Y:S01]  /*263d0*/  ENDCOLLECTIVE ;  /* 0x000000000000791b */ /* 0x003fe20003800000 */
.L_x_1703:
        /* <DEDUP_REMOVED lines=8> */
.L_x_1704:
        /* <DEDUP_REMOVED lines=8> */
.L_x_1705:
        /* <DEDUP_REMOVED lines=8> */
.L_x_1706:
        /* <DEDUP_REMOVED lines=8> */
.L_x_1707:
[----:B------:R-:W-:Y:S02]  /*265e0*/  IMAD.MOV.U32 R12, RZ, RZ, 0x1f ;  /* 0x0000001fff0c7424 */ /* 0x000fe400078e00ff */
[----:B------:R-:W-:Y:S02]  /*265f0*/  IMAD.MOV.U32 R11, RZ, RZ, 0x1f ;  /* 0x0000001fff0b7424 */ /* 0x000fe400078e00ff */
[----:B------:R-:W-:-:S05]  /*26600*/  IMAD.MOV.U32 R3, RZ, RZ, R14 ;  /* 0x000000ffff037224 */ /* 0x000fca00078e000e */
[----:B------:R-:W-:-:S05]  /*26610*/  SEL R3, R3, RZ, P5 ;  /* 0x000000ff03037207 */ /* 0x000fca0002800000 */
[----:B------:R-:W-:-:S04]  /*26620*/  IMAD.IADD R2, R2, 0x1, R3 ;  /* 0x0000000102027824 */ /* 0x000fc800078e0203 */
[----:B------:R-:W-:-:S07]  /*26630*/  IMAD.MOV.U32 R13, RZ, RZ, R2 ;  /* 0x000000ffff0d7224 */ /* 0x000fce00078e0002 */
[----:B------:R-:W-:Y:S05]  /*26640*/  WARPSYNC.COLLECTIVE R15, `(.L_x_1708) ;  /* 0x000000000f087348 */ /* 0x000fea0003c00000 */
[----:B------:R0:W1:Y:S02]  /*26650*/  SHFL.IDX P6, R14, R13, R12, R11 ;  /* 0x0000000c0d0e7389 */ /* 0x00006400000c000b */
[----:B01----:R-:W-:Y:S01]  /*26660*/  ENDCOLLECTIVE ;  /* 0x000000000000791b */ /* 0x003fe20003800000 */
.L_x_1708:
[----:B------:R-:W-:Y:S01]  /*26670*/  IMAD.MOV.U32 R3, RZ, RZ, R14 ;  /* 0x000000ffff037224 */ /* 0x000fe200078e000e */
[----:B------:R-:W-:Y:S06]  /*26680*/  BRA `(.L_x_1709) ;  /* 0xffffffc800387947 */ /* 0x000fec000383ffff */
.L_x_1593:
        /* <DEDUP_REMOVED lines=8> */
.L_x_1711:
[----:B------:R-:W-:Y:S05]  /*26710*/  BSYNC B0 ;  /* 0x0000000000007941 */ /* 0x000fea0003800000 */
.L_x_1710:
        /* <DEDUP_REMOVED lines=10> */
.L_x_1712:
        /* <DEDUP_REMOVED lines=8> */
.L_x_1713:
        /* <DEDUP_REMOVED lines=8> */
.L_x_1714:
        /* <DEDUP_REMOVED lines=8> */
.L_x_1715:
        /* <DEDUP_REMOVED lines=9> */
.L_x_1716:
[----:B------:R-:W-:Y:S01]  /*269d0*/  IMAD.MOV.U32 R3, RZ, RZ, R14 ;  /* 0x000000ffff037224 */ /* 0x000fe200078e000e */
[----:B------:R-:W-:Y:S06]  /*269e0*/  BRA `(.L_x_1717) ;  /* 0xffffffc800047947 */ /* 0x000fec000383ffff */
.L_x_1595:
[----:B------:R-:W-:Y:S01]  /*269f0*/  BSSY B0, `(.L_x_1718) ;  /* 0x0000006000007945 */ /* 0x000fe20003800000 */
[----:B------:R-:W-:Y:S01]  /*26a00*/  PLOP3.LUT P6, PT, P6, PT, PT, 0x8, 0x0 ;  /* 0x000000000000781c */ /* 0x000fe200037ce170 */
[----:B------:R-:W-:-:S12]  /*26a10*/  IMAD.MOV.U32 R15, RZ, RZ, -0x1 ;  /* 0xffffffffff0f7424 */ /* 0x000fd800078e00ff */
[----:B0-----:R-:W-:Y:S05]  /*26a20*/  WARPSYNC.COLLECTIVE R15, `(.L_x_1719) ;  /* 0x000000000f087348 */ /* 0x001fea0003c00000 */
[----:B------:R-:W-:Y:S01]  /*26a30*/  VOTE.ANY R14, PT, P6 ;  /* 0x00000000000e7806 */ /* 0x000fe200030e0100 */
[----:B0-----:R-:W-:Y:S06]  /*26a40*/  ENDCOLLECTIVE ;  /* 0x000000000000791b */ /* 0x001fec0003800000 */
.L_x_1719:
[----:B------:R-:W-:Y:S05]  /*26a50*/  BSYNC B0 ;  /* 0x0000000000007941 */ /* 0x000fea0003800000 */
.L_x_1718:
[----:B------:R-:W-:Y:S02]  /*26a60*/  IMAD.MOV.U32 R3, RZ, RZ, R14 ;  /* 0x000000ffff037224 */ /* 0x000fe400078e000e */
[----:B------:R-:W-:Y:S02]  /*26a70*/  IMAD.MOV.U32 R13, RZ, RZ, R25 ;  /* 0x000000ffff0d7224 */ /* 0x000fe400078e0019 */
[----:B------:R-:W0:Y:S01]  /*26a80*/  POPC R6, R3 ;  /* 0x0000000300067309 */ /* 0x000e220000000000 */
[----:B------:R-:W-:Y:S02]  /*26a90*/  IMAD.MOV.U32 R11, RZ, RZ, 0x1f ;  /* 0x0000001fff0b7424 */ /* 0x000fe400078e00ff */
[----:B------:R-:W-:Y:S02]  /*26aa0*/  IMAD.MOV.U32 R15, RZ, RZ, -0x1 ;  /* 0xffffffffff0f7424 */ /* 0x000fe400078e00ff */
[----:B0-----:R-:W-:Y:S02]  /*26ab0*/  IMAD.MOV.U32 R12, RZ, RZ, R6 ;  /* 0x000000ffff0c7224 */ /* 0x001fe400078e0006 */
[----:B------:R-:W-:-:S07]  /*26ac0*/  IMAD.IADD R27, R6, 0x1, R27 ;  /* 0x00000001061b7824 */ /* 0x000fce00078e021b */
[----:B------:R-:W-:Y:S05]  /*26ad0*/  WARPSYNC.COLLECTIVE R15, `(.L_x_1720) ;  /* 0x000000000f087348 */ /* 0x000fea0003c00000 */
[----:B------:R0:W1:Y:S02]  /*26ae0*/  SHFL.IDX P6, R14, R13, R12, R11 ;  /* 0x0000000c0d0e7389 */ /* 0x00006400000c000b */
[----:B01----:R-:W-:Y:S01]  /*26af0*/  ENDCOLLECTIVE ;  /* 0x000000000000791b */ /* 0x003fe20003800000 */
.L_x_1720:
[----:B------:R-:W-:Y:S02]  /*26b00*/  IMAD.MOV.U32 R13, RZ, RZ, R5 ;  /* 0x000000ffff0d7224 */ /* 0x000fe400078e0005 */
[----:B------:R-:W-:-:S07]  /*26b10*/  IMAD.MOV.U32 R25, RZ, RZ, R14 ;  /* 0x000000ffff197224 */ /* 0x000fce00078e000e */
[----:B------:R-:W-:Y:S05]  /*26b20*/  WARPSYNC.COLLECTIVE R15, `(.L_x_1721) ;  /* 0x000000000f087348 */ /* 0x000fea0003c00000 */
[----:B------:R0:W1:Y:S02]  /*26b30*/  SHFL.IDX P6, R14, R13, R12, R11 ;  /* 0x0000000c0d0e7389 */ /* 0x00006400000c000b */
[----:B01----:R-:W-:Y:S01]  /*26b40*/  ENDCOLLECTIVE ;  /* 0x000000000000791b */ /* 0x003fe20003800000 */
.L_x_1721:
[----:B------:R-:W-:Y:S01]  /*26b50*/  IMAD.MOV.U32 R5, RZ, RZ, R14 ;  /* 0x000000ffff057224 */ /* 0x000fe200078e000e */
[----:B------:R-:W-:Y:S06]  /*26b60*/  BRA `(.L_x_1722) ;  /* 0xffffffc400e47947 */ /* 0x000fec000383ffff */
.L_x_1597:
[----:B------:R-:W-:Y:S01]  /*26b70*/  BSSY B0, `(.L_x_1723) ;  /* 0x0000008000007945 */ /* 0x000fe20003800000 */
[----:B------:R-:W-:Y:S02]  /*26b80*/  IMAD.MOV.U32 R13, RZ, RZ, R2 ;  /* 0x000000ffff0d7224 */ /* 0x000fe400078e0002 */
[----:B------:R-:W-:Y:S02]  /*26b90*/  IMAD.MOV.U32 R12, RZ, RZ, R6 ;  /* 0x000000ffff0c7224 */ /* 0x000fe400078e0006 */
[----:B------:R-:W-:Y:S02]  /*26ba0*/  IMAD.MOV.U32 R11, RZ, RZ, 0x1f ;  /* 0x0000001fff0b7424 */ /* 0x000fe400078e00ff */
[----:B------:R-:W-:-:S07]  /*26bb0*/  IMAD.MOV.U32 R15, RZ, RZ, -0x1 ;  /* 0xffffffffff0f7424 */ /* 0x000fce00078e00ff */
[----:B0-23--:R-:W-:Y:S05]  /*26bc0*/  WARPSYNC.COLLECTIVE R15, `(.L_x_1724) ;  /* 0x000000000f087348 */ /* 0x00dfea0003c00000 */
[----:B------:R1:W4:Y:S02]  /*26bd0*/  SHFL.IDX P6, R14, R13, R12, R11 ;  /* 0x0000000c0d0e7389 */ /* 0x00032400000c000b */
[----:B01234-:R-:W-:Y:S01]  /*26be0*/  ENDCOLLECTIVE ;  /* 0x000000000000791b */ /* 0x01ffe20003800000 */
.L_x_1724:
[----:B------:R-:W-:Y:S05]  /*26bf0*/  BSYNC B0 ;  /* 0x0000000000007941 */ /* 0x000fea0003800000 */
.L_x_1723:
[----:B------:R-:W-:Y:S01]  /*26c00*/  IMAD.MOV.U32 R24, RZ, RZ, R14 ;  /* 0x000000ffff187224 */ /* 0x000fe200078e000e */
[----:B------:R-:W-:Y:S06]  /*26c10*/  BRA `(.L_x_1596) ;  /* 0xffffffc400d07947 */ /* 0x000fec000383ffff */
.L_x_1603:
[----:B0-----:R0:W1:Y:S02]  /*26c20*/  SYNCS.PHASECHK.TRANS64.TRYWAIT P0, [R7+URZ+0x19c20], R0 ;  /* 0x019c2000070075a7 */ /* 0x001064000800017f */
[----:B-1----:R-:W-:Y:S05]  /*26c30*/  @!P0 NANOSLEEP.SYNCS 0x989680 ;  /* 0x009896800000895d */ /* 0x002fea0003900000 */
[----:B------:R-:W1:Y:S02]  /*26c40*/  @!P0 SYNCS.PHASECHK.TRANS64 P0, [R7+URZ+0x19c20], R0 ;  /* 0x019c2000070085a7 */ /* 0x000e64000800007f */
[----:B-1----:R-:W-:Y:S05]  /*26c50*/  @!P0 BRA `(.L_x_1603) ;  /* 0xfffffffc00f08947 */ /* 0x002fea000383ffff */
[----:B------:R-:W-:Y:S05]  /*26c60*/  BRA `(.L_x_1725) ;  /* 0xffffffd000387947 */ /* 0x000fea000383ffff */
.L_x_1604:
        /* <DEDUP_REMOVED lines=11> */
.L_x_1727:
[----:B------:R-:W-:Y:S05]  /*26d20*/  BSYNC B0 ;  /* 0x0000000000007941 */ /* 0x000fea0003800000 */
.L_x_1726:
[----:B------:R-:W-:Y:S05]  /*26d30*/  BRA `(.L_x_1728) ;  /* 0xffffffd000207947 */ /* 0x000fea000383ffff */
.L_x_1605:
[----:B------:R-:W-:Y:S01]  /*26d40*/  BSSY B0, `(.L_x_1729) ;  /* 0x0000006000007945 */ /* 0x000fe20003800000 */
[----:B------:R-:W-:-:S07]  /*26d50*/  IMAD.MOV.U32 R15, RZ, RZ, -0x1 ;  /* 0xffffffffff0f7424 */ /* 0x000fce00078e00ff */
[----:B0-----:R-:W-:Y:S05]  /*26d60*/  WARPSYNC.COLLECTIVE R15, `(.L_x_1730) ;  /* 0x000000000f0c7348 */ /* 0x001fea0003c00000 */
[----:B------:R-:W-:Y:S02]  /*26d70*/  ELECT P6, UR62, PT ;  /* 0x00000000003e782f */ /* 0x000fe400038c0000 */
[----:B------:R-:W-:Y:S01]  /*26d80*/  MOV R14, UR62 ;  /* 0x0000003e000e7c02 */ /* 0x000fe20008000f00 */
[----:B0-----:R-:W-:Y:S10]  /*26d90*/  ENDCOLLECTIVE ;  /* 0x000000000000791b */ /* 0x001ff40003800000 */
.L_x_1730:
[----:B------:R-:W-:Y:S05]  /*26da0*/  BSYNC B0 ;  /* 0x0000000000007941 */ /* 0x000fea0003800000 */
.L_x_1729:
[----:B------:R-:W-:Y:S05]  /*26db0*/  BRA `(.L_x_1731) ;  /* 0xffffffd000147947 */ /* 0x000fea000383ffff */
.L_x_1607:
[----:B0-----:R0:W1:Y:S02]  /*26dc0*/  SYNCS.PHASECHK.TRANS64.TRYWAIT P1, [R5+URZ+0x19c40], R0 ;  /* 0x019c4000050075a7 */ /* 0x001064000802017f */
[----:B-1----:R-:W-:Y:S05]  /*26dd0*/  @!P1 NANOSLEEP.SYNCS 0x989680 ;  /* 0x009896800000995d */ /* 0x002fea0003900000 */
[----:B------:R-:W1:Y:S02]  /*26de0*/  @!P1 SYNCS.PHASECHK.TRANS64 P1, [R5+URZ+0x19c40], R0 ;  /* 0x019c4000050095a7 */ /* 0x000e64000802007f */
[----:B-1----:R-:W-:Y:S05]  /*26df0*/  @!P1 BRA `(.L_x_1607) ;  /* 0xfffffffc00f09947 */ /* 0x002fea000383ffff */
[----:B------:R-:W-:Y:S05]  /*26e00*/  BRA `(.L_x_1732) ;  /* 0xffffffd000347947 */ /* 0x000fea000383ffff */
.L_x_1609:
[----:B-1----:R1:W2:Y:S02]  /*26e10*/  SYNCS.PHASECHK.TRANS64.TRYWAIT P1, [R3+URZ+0x19c40], R2 ;  /* 0x019c4002030075a7 */ /* 0x0022a4000802017f */
[----:B--2---:R-:W-:Y:S05]  /*26e20*/  @!P1 NANOSLEEP.SYNCS 0x989680 ;  /* 0x009896800000995d */ /* 0x004fea0003900000 */
[----:B------:R-:W2:Y:S02]  /*26e30*/  @!P1 SYNCS.PHASECHK.TRANS64 P1, [R3+URZ+0x19c40], R2 ;  /* 0x019c4002030095a7 */ /* 0x000ea4000802007f */
[----:B--2---:R-:W-:Y:S05]  /*26e40*/  @!P1 BRA `(.L_x_1609) ;  /* 0xfffffffc00f09947 */ /* 0x004fea000383ffff */
[----:B------:R-:W-:Y:S05]  /*26e50*/  BRA `(.L_x_1733) ;  /* 0xffffffd000407947 */ /* 0x000fea000383ffff */
.L_x_1611:
[----:B--2---:R2:W3:Y:S02]  /*26e60*/  SYNCS.PHASECHK.TRANS64.TRYWAIT P1, [R5+URZ+0x19c60], R0 ;  /* 0x019c6000050075a7 */ /* 0x0044e4000802017f */
[----:B---3--:R-:W-:Y:S05]  /*26e70*/  @!P1 NANOSLEEP.SYNCS 0x989680 ;  /* 0x009896800000995d */ /* 0x008fea0003900000 */
[----:B------:R-:W3:Y:S02]  /*26e80*/  @!P1 SYNCS.PHASECHK.TRANS64 P1, [R5+URZ+0x19c60], R0 ;  /* 0x019c6000050095a7 */ /* 0x000ee4000802007f */
[----:B---3--:R-:W-:Y:S05]  /*26e90*/  @!P1 BRA `(.L_x_1611) ;  /* 0xfffffffc00f09947 */ /* 0x008fea000383ffff */
[----:B------:R-:W-:Y:S05]  /*26ea0*/  BRA `(.L_x_1734) ;  /* 0xffffffd0003c7947 */ /* 0x000fea000383ffff */
.L_x_1613:
[----:B---3--:R3:W4:Y:S02]  /*26eb0*/  SYNCS.PHASECHK.TRANS64.TRYWAIT P1, [R3+URZ+0x19c60], R2 ;  /* 0x019c6002030075a7 */ /* 0x008724000802017f */
[----:B----4-:R-:W-:Y:S05]  /*26ec0*/  @!P1 NANOSLEEP.SYNCS 0x989680 ;  /* 0x009896800000995d */ /* 0x010fea0003900000 */
[----:B------:R-:W4:Y:S02]  /*26ed0*/  @!P1 SYNCS.PHASECHK.TRANS64 P1, [R3+URZ+0x19c60], R2 ;  /* 0x019c6002030095a7 */ /* 0x000f24000802007f */
[----:B----4-:R-:W-:Y:S05]  /*26ee0*/  @!P1 BRA `(.L_x_1613) ;  /* 0xfffffffc00f09947 */ /* 0x010fea000383ffff */
[----:B------:R-:W-:Y:S05]  /*26ef0*/  BRA `(.L_x_1735) ;  /* 0xffffffd000387947 */ /* 0x000fea000383ffff */
.L_x_1615:
[----:B----4-:R4:W0:Y:S02]  /*26f00*/  SYNCS.PHASECHK.TRANS64.TRYWAIT P1, [R5+URZ+0x19c80], R0 ;  /* 0x019c8000050075a7 */ /* 0x010824000802017f */
[----:B0-----:R-:W-:Y:S05]  /*26f10*/  @!P1 NANOSLEEP.SYNCS 0x989680 ;  /* 0x009896800000995d */ /* 0x001fea0003900000 */
[----:B------:R-:W0:Y:S02]  /*26f20*/  @!P1 SYNCS.PHASECHK.TRANS64 P1, [R5+URZ+0x19c80], R0 ;  /* 0x019c8000050095a7 */ /* 0x000e24000802007f */
[----:B0-----:R-:W-:Y:S05]  /*26f30*/  @!P1 BRA `(.L_x_1615) ;  /* 0xfffffffc00f09947 */ /* 0x001fea000383ffff */
[----:B------:R-:W-:Y:S05]  /*26f40*/  BRA `(.L_x_1736) ;  /* 0xffffffd000347947 */ /* 0x000fea000383ffff */
.L_x_1737:
        /* <DEDUP_REMOVED lines=11> */
.L_x_2542:


//--------------------- .text._ZN7cutlass13device_kernelIN5flash11enable_sm90INS1_16FlashAttnFwdSm90INS1_25CollectiveMainloopFwdSm90ILi2EN4cute5tupleIJNS5_1CILi1EEES8_S8_EEENS6_IJNS7_ILi192EEENS7_ILi128EEENS7_ILi96EEEEEELi96ENS_12float_e4m3_tEfNS_4arch4Sm90ELb1ELb0ELb0ELb0ELb1ELb0ELb0ELb1ELb1ELb1ELb1ELb0EEENS1_21CollectiveEpilogueFwdINS6_IJSA_SC_SB_EEES9_NS_10bfloat16_tESG_Li384ELb0ELb1ELb1ELb1EEENS1_19SingleTileSchedulerILb0ELb1ELb1ELi192EEEEEEEEEvNT_6ParamsE --------------------------
	.section	.text._ZN7cutlass13device_kernelIN5flash11enable_sm90INS1_16FlashAttnFwdSm90INS1_25CollectiveMainloopFwdSm90ILi2EN4cute5tupleIJNS5_1CILi1EEES8_S8_EEENS6_IJNS7_ILi192EEENS7_ILi128EEENS7_ILi96EEEEEELi96ENS_12float_e4m3_tEfNS_4arch4Sm90ELb1ELb0ELb0ELb0ELb1ELb0ELb0ELb1ELb1ELb1ELb1ELb0EEENS1_21CollectiveEpilogueFwdINS6_IJSA_SC_SB_EEES9_NS_10bfloat16_tESG_Li384ELb0ELb1ELb1ELb1EEENS1_19SingleTileSchedulerILb0ELb1ELb1ELi192EEEEEEEEEvNT_6ParamsE,"ax",@progbits
	.align	128
.text._ZN7cutlass13device_kernelIN5flash11enable_sm90INS1_16FlashAttnFwdSm90INS1_25CollectiveMainloopFwdSm90ILi2EN4cute5tupleIJNS5_1CILi1EEES8_S8_EEENS6_IJNS7_ILi192EEENS7_ILi128EEENS7_ILi96EEEEEELi96ENS_12float_e4m3_tEfNS_4arch4Sm90ELb1ELb0ELb0ELb0ELb1ELb0ELb0ELb1ELb1ELb1ELb1ELb0EEENS1_21CollectiveEpilogueFwdINS6_IJSA_SC_SB_EEES9_NS_10bfloat16_tESG_Li384ELb0ELb1ELb1ELb1EEENS1_19SingleTileSchedulerILb0ELb1ELb1ELi192EEEEEEEEEvNT_6ParamsE:
        .type           _ZN7cutlass13device_kernelIN5flash11enable_sm90INS1_16FlashAttnFwdSm90INS1_25CollectiveMainloopFwdSm90ILi2EN4cute5tupleIJNS5_1CILi1EEES8_S8_EEENS6_IJNS7_ILi192EEENS7_ILi128EEENS7_ILi96EEEEEELi96ENS_12float_e4m3_tEfNS_4arch4Sm90ELb1ELb0ELb0ELb0ELb1ELb0ELb0ELb1ELb1ELb1ELb1ELb0EEENS1_21CollectiveEpilogueFwdINS6_IJSA_SC_SB_EEES9_NS_10bfloat16_tESG_Li384ELb0ELb1ELb1ELb1EEENS1_19SingleTileSchedulerILb0ELb1ELb1ELi192EEEEEEEEEvNT_6ParamsE,@function
        .size           _ZN7cutlass13device_kernelIN5flash11enable_sm90INS1_16FlashAttnFwdSm90INS1_25CollectiveMainloopFwdSm90ILi2EN4cute5tupleIJNS5_1CILi1EEES8_S8_EEENS6_IJNS7_ILi192EEENS7_ILi128EEENS7_ILi96EEEEEELi96ENS_12float_e4m3_tEfNS_4arch4Sm90ELb1ELb0ELb0ELb0ELb1ELb0ELb0ELb1ELb1ELb1ELb1ELb0EEENS1_21CollectiveEpilogueFwdINS6_IJSA_SC_SB_EEES9_NS_10bfloat16_tESG_Li384ELb0ELb1ELb1ELb1EEENS1_19SingleTileSchedulerILb0ELb1ELb1ELi192EEEEEEEEEvNT_6ParamsE,(.L_x_2543 - _ZN7cutlass13device_kernelIN5flash11enable_sm90INS1_16FlashAttnFwdSm90INS1_25CollectiveMainloopFwdSm90ILi2EN4cute5tupleIJNS5_1CILi1EEES8_S8_EEENS6_IJNS7_ILi192EEENS7_ILi128EEENS7_ILi96EEEEEELi96ENS_12float_e4m3_tEfNS_4arch4Sm90ELb1ELb0ELb0ELb0ELb1ELb0ELb0ELb1ELb1ELb1ELb1ELb0EEENS1_21CollectiveEpilogueFwdINS6_IJSA_SC_SB_EEES9_NS_10bfloat16_tESG_Li384ELb0ELb1ELb1ELb1EEENS1_19SingleTileSchedulerILb0ELb1ELb1ELi192EEEEEEEEEvNT_6ParamsE)
        .other          _ZN7cutlass13device_kernelIN5flash11enable_sm90INS1_16FlashAttnFwdSm90INS1_25CollectiveMainloopFwdSm90ILi2EN4cute5tupleIJNS5_1CILi1EEES8_S8_EEENS6_IJNS7_ILi192EEENS7_ILi128EEENS7_ILi96EEEEEELi96ENS_12float_e4m3_tEfNS_4arch4Sm90ELb1ELb0ELb0ELb0ELb1ELb0ELb0ELb1ELb1ELb1ELb1ELb0EEENS1_21CollectiveEpilogueFwdINS6_IJSA_SC_SB_EEES9_NS_10bfloat16_tESG_Li384ELb0ELb1ELb1ELb1EEENS1_19SingleTileSchedulerILb0ELb1ELb1ELi192EEEEEEEEEvNT_6ParamsE,@"STO_CUDA_ENTRY STV_DEFAULT"
_ZN7cutlass13device_kernelIN5flash11enable_sm90INS1_16FlashAttnFwdSm90INS1_25CollectiveMainloopFwdSm90ILi2EN4cute5tupleIJNS5_1CILi1EEES8_S8_EEENS6_IJNS7_ILi192EEENS7_ILi128EEENS7_ILi96EEEEEELi96ENS_12float_e4m3_tEfNS_4arch4Sm90ELb1ELb0ELb0ELb0ELb1ELb0ELb0ELb1ELb1ELb1ELb1ELb0EEENS1_21CollectiveEpilogueFwdINS6_IJSA_SC_SB_EEES9_NS_10bfloat16_tESG_Li384ELb0ELb1ELb1ELb1EEENS1_19SingleTileSchedulerILb0ELb1ELb1ELi192EEEEEEEEEvNT_6ParamsE:
        /* <DEDUP_REMOVED lines=45> */
.L_x_1738:
        /* <DEDUP_REMOVED lines=22> */
.L_x_1739:
        /* <DEDUP_REMOVED lines=18> */
.L_x_1740:
        /* <DEDUP_REMOVED lines=22> */
.L_x_1741:
        /* <DEDUP_REMOVED lines=23> */
.L_x_1742:
        /* <DEDUP_REMOVED lines=9> */
.L_x_1745:
        /* <DEDUP_REMOVED lines=28> */
[----:B------:R-:W0:Y:S01]  /*0a70*/  S2UR UR47, SR_CTAID.X ;  /* 0x00000000002f79c3 */ /* 0x000e220000002500 */
[----:B------:R-:W-:Y:S01]  /*0a80*/  PLOP3.LUT P1, PT, PT, PT, UP1, 0x80, 0x0 ;  /* 0x000000000000781c */ /* 0x000fe20003f2f018 */
[----:B------:R-:W-:Y:S02]  /*0a90*/  ULDC UR37, c[0x0][0x424] ;  /* 0x0001090000257ab9 */ /* 0x000fe40000000800 */
[----:B------:R-:W-:Y:S02]  /*0aa0*/  @UP0 ULDC.64 UR12, c[0x0][0x9a8] ;  /* 0x00026a00000c0ab9 */ /* 0x000fe40000000a00 */
[----:B------:R-:W-:Y:S01]  /*0ab0*/  @UP1 ULDC.64 UR16, c[0x0][0x9b8] ;  /* 0x00026e0000101ab9 */ /* 0x000fe20000000a00 */
[----:B------:R-:W-:Y:S02]  /*0ac0*/  @UP0 UIMAD UR5, UR43, UR12, URZ ;  /* 0x0000000c2b0502a4 */ /* 0x000fe4000f8e023f */
[----:B------:R-:W-:-:S02]  /*0ad0*/  @UP1 UIMAD UR15, UR43, UR16, URZ ;  /* 0x000000102b0f12a4 */ /* 0x000fc4000f8e023f */
[----:B------:R-:W-:Y:S02]  /*0ae0*/  @UP0 UIMAD UR14, UR44, UR13, UR5 ;  /* 0x0000000d2c0e02a4 */ /* 0x000fe4000f8e0205 */
[----:B------:R-:W-:Y:S02]  /*0af0*/  @UP0 UIMAD.WIDE.U32 UR10, UR44, UR12, URZ ;  /* 0x0000000c2c0a02a5 */ /* 0x000fe4000f8e003f */
[----:B------:R-:W-:Y:S02]  /*0b00*/  @UP0 USHF.R.S32.HI UR5, URZ, 0x1f, UR40 ;  /* 0x0000001f3f050899 */ /* 0x000fe40008011428 */
[----:B------:R-:W-:Y:S02]  /*0b10*/  @UP1 UIMAD.WIDE.U32 UR12, UR44, UR16, URZ ;  /* 0x000000102c0c12a5 */ /* 0x000fe4000f8e003f */
        /* <DEDUP_REMOVED lines=20> */
[----:B------:R-:W-:Y:S01]  /*0c60*/  ULDC UR5, c[0x0][0x448] ;  /* 0x0001120000057ab9 */ /* 0x000fe20000000800 */
[----:B------:R-:W-:Y:S01]  /*0c70*/  IMAD.U32 R3, RZ, RZ, UR7 ;  /* 0x00000007ff037e24 */ /* 0x000fe2000f8e00ff */
[----:B0-----:R-:W-:Y:S01]  /*0c80*/  UIMAD UR47, UR47, 0xc0, URZ ;  /* 0x000000c02f2f78a4 */ /* 0x001fe2000f8e023f */
[----:B------:R-:W-:Y:S01]  /*0c90*/  IMAD.U32 R7, RZ, RZ, UR9 ;  /* 0x00000009ff077e24 */ /* 0x000fe2000f8e00ff */
[----:B------:R-:W-:Y:S02]  /*0ca0*/  UISETP.NE.AND UP4, UPT, UR5, 0x1, UPT ;  /* 0x000000010500788c */ /* 0x000fe4000bf85270 */
[----:B------:R-:W2:Y:S01]  /*0cb0*/  @P0 LDG.E R5, desc[UR38][R2.64] ;  /* 0x0000002602050981 */ /* 0x000ea2000c1e1900 */
[----:B------:R-:W-:Y:S01]  /*0cc0*/  ULDC.64 UR6, c[0x0][0x418] ;  /* 0x0001060000067ab9 */ /* 0x000fe20000000a00 */
[----:B------:R-:W-:Y:S01]  /*0cd0*/  ULDC UR8, c[0x0][0x288] ;  /* 0x0000a20000087ab9 */ /* 0x000fe20000000800 */
[----:B------:R-:W-:Y:S01]  /*0ce0*/  ULDC UR9, c[0x0][0x2f0] ;  /* 0x0000bc0000097ab9 */ /* 0x000fe20000000800 */
[----:B------:R-:W2:Y:S01]  /*0cf0*/  @P1 LDG.E R0, desc[UR38][R6.64] ;  /* 0x0000002606001981 */ /* 0x000ea2000c1e1900 */
[----:B------:R-:W-:-:S02]  /*0d00*/  UISETP.NE.U32.AND UP0, UPT, UR6, URZ, UPT ;  /* 0x0000003f0600728c */ /* 0x000fc4000bf05070 */
[----:B------:R-:W-:Y:S02]  /*0d10*/  UIADD3 UR8, -UR8, 0x80, URZ ;  /* 0x0000008008087890 */ /* 0x000fe4000fffe13f */
[----:B------:R-:W-:Y:S02]  /*0d20*/  UISETP.NE.AND.EX UP0, UPT, UR7, URZ, UPT, UP0 ;  /* 0x0000003f0700728c */ /* 0x000fe4000bf05300 */
[----:B------:R-:W-:Y:S01]  /*0d30*/  @UP4 UIADD3 UR6, UR47, 0xbf, URZ ;  /* 0x000000bf2f064890 */ /* 0x000fe2000fffe03f */
[----:B------:R-:W-:Y:S01]  /*0d40*/  @UP4 ULDC UR7, c[0x0][0x44c] ;  /* 0x0001130000074ab9 */ /* 0x000fe20000000800 */
[----:B------:R-:W-:Y:S02]  /*0d50*/  USEL UR37, UR37, 0x1, UP0 ;  /* 0x0000000125257887 */ /* 0x000fe40008000000 */
[----:B------:R-:W-:Y:S01]  /*0d60*/  UIMAD.WIDE.U32 UR6, UR6, UR7, URZ ;  /* 0x00000007060672a5 */ /* 0x000fe2000f8e003f */
[----:B------:R-:W-:Y:S01]  /*0d70*/  @UP4 ULDC UR10, c[0x0][0x450] ;  /* 0x00011400000a4ab9 */ /* 0x000fe20000000800 */
[----:B------:R-:W-:-:S02]  /*0d80*/  UIADD3 UR5, UR47, 0xbf, URZ ;  /* 0x000000bf2f057890 */ /* 0x000fc4000fffe03f */
[----:B------:R-:W-:Y:S02]  /*0d90*/  UIMAD UR8, UR37, UR9, UR8 ;  /* 0x00000009250872a4 */ /* 0x000fe4000f8e0208 */
[----:B------:R-:W-:Y:S02]  /*0da0*/  @UP4 USHF.R.U32.HI UR5, URZ, UR10, UR7 ;  /* 0x0000000a3f054299 */ /* 0x000fe40008011607 */
[----:B------:R-:W-:Y:S02]  /*0db0*/  UIMAD UR6, UR37, UR9, 0x7f ;  /* 0x0000007f250674a4 */ /* 0x000fe4000f8e0209 */
[----:B------:R-:W-:Y:S02]  /*0dc0*/  UIADD3 UR8, UR8, UR5, URZ ;  /* 0x0000000508087290 */ /* 0x000fe4000fffe03f */
[----:B------:R-:W-:Y:S02]  /*0dd0*/  USHF.R.S32.HI UR5, URZ, 0x1f, UR6 ;  /* 0x0000001f3f057899 */ /* 0x000fe40008011406 */
[----:B------:R-:W-:-:S02]  /*0de0*/  USHF.R.S32.HI UR7, URZ, 0x1f, UR8 ;  /* 0x0000001f3f077899 */ /* 0x000fc40008011408 */
[----:B------:R-:W-:Y:S02]  /*0df0*/  ULEA.HI UR5, UR5, UR6, URZ, 0x7 ;  /* 0x0000000605057291 */ /* 0x000fe4000f8f383f */
[----:B------:R-:W-:Y:S02]  /*0e00*/  ULEA.HI UR7, UR7, UR8, URZ, 0x7 ;  /* 0x0000000807077291 */ /* 0x000fe4000f8f383f */
[----:B------:R-:W-:Y:S02]  /*0e10*/  USHF.R.S32.HI UR5, URZ, 0x7, UR5 ;  /* 0x000000073f057899 */ /* 0x000fe40008011405 */
[----:B------:R-:W-:Y:S02]  /*0e20*/  USHF.R.S32.HI UR7, URZ, 0x7, UR7 ;  /* 0x000000073f077899 */ /* 0x000fe40008011407 */
[----:B------:R-:W-:Y:S02]  /*0e30*/  USHF.R.U32.HI UR10, URZ, 0x10, UR4 ;  /* 0x000000103f0a7899 */ /* 0x000fe40008011604 */
[----:B------:R-:W-:-:S02]  /*0e40*/  UISETP.LT.AND UP0, UPT, UR5, UR7, UPT ;  /* 0x000000070500728c */ /* 0x000fc4000bf01270 */
[----:B------:R-:W-:Y:S02]  /*0e50*/  ULOP3.LUT UR36, UR4, 0xffff, URZ, 0xc0, !UPT ;  /* 0x0000ffff04247892 */ /* 0x000fe4000f8ec03f */
[----:B------:R-:W-:Y:S02]  /*0e60*/  USEL UR9, UR5, UR7, UP0 ;  /* 0x0000000705097287 */ /* 0x000fe40008000000 */
[----:B------:R-:W-:Y:S02]  /*0e70*/  UISETP.NE.AND UP0, UPT, UR10, URZ, UPT ;  /* 0x0000003f0a00728c */ /* 0x000fe4000bf05270 */
[----:B------:R-:W-:Y:S02]  /*0e80*/  UISETP.GE.AND UP1, UPT, UR9, 0x1, UPT ;  /* 0x000000010900788c */ /* 0x000fe4000bf26270 */
[----:B------:R-:W-:Y:S01]  /*0e90*/  UP2UR UR45, UPR, URZ, 0x10 ;  /* 0x000000103f2d7883 */ /* 0x000fe20008000000 */
[----:B------:R-:W-:Y:S01]  /*0ea0*/  ULDC UR11, c[0x0][0x988] ;  /* 0x00026200000b7ab9 */ /* 0x000fe20000000800 */
[----:B------:R-:W-:-:S02]  /*0eb0*/  UMOV UR4, URZ ;  /* 0x0000003f00047c82 */ /* 0x000fc40008000000 */
[----:B------:R-:W-:-:S03]  /*0ec0*/  PLOP3.LUT P0, PT, PT, PT, UP1, 0x80, 0x0 ;  /* 0x000000000000781c */ /* 0x000fc60003f0f018 */
[----:B------:R-:W-:Y:S01]  /*0ed0*/  @!UP0 ULDC UR10, c[0x0][0x9f0] ;  /* 0x00027c00000a8ab9 */ /* 0x000fe20000000800 */
[----:B--2---:R-:W-:-:S09]  /*0ee0*/  FMUL.FTZ R0, R5, R0 ;  /* 0x0000000005007220 */ /* 0x004fd20000410000 */
[----:B------:R-:W-:Y:S05]  /*0ef0*/  @!P0 BRA `(.L_x_1747) ;  /* 0x0000000000848947 */ /* 0x000fea0003800000 */
[----:B------:R-:W-:Y:S01]  /*0f00*/  IMAD.U32 R4, RZ, RZ, UR10 ;  /* 0x0000000aff047e24 */ /* 0x000fe2000f8e00ff */
[----:B------:R-:W-:Y:S01]  /*0f10*/  UIADD3 UR6, UR10, -0x1, UR9 ;  /* 0xffffffff0a067890 */ /* 0x000fe2000fffe009 */
[----:B------:R-:W-:-:S03]  /*0f20*/  UMOV UR4, URZ ;  /* 0x0000003f00047c82 */ /* 0x000fc60008000000 */
        /* <DEDUP_REMOVED lines=30> */
.L_x_1747:
[----:B------:R-:W-:Y:S01]  /*1110*/  UIMAD UR36, UR36, UR4, URZ ;  /* 0x00000004242472a4 */ /* 0x000fe2000f8e023f */
[----:B------:R-:W-:Y:S02]  /*1120*/  IMAD.U32 R2, RZ, RZ, UR9 ;  /* 0x00000009ff027e24 */ /* 0x000fe4000f8e00ff */
[----:B------:R-:W-:Y:S01]  /*1130*/  FMUL.FTZ R0, R0, UR11 ;  /* 0x0000000b00007c20 */ /* 0x000fe20008410000 */
[----:B------:R-:W-:Y:S01]  /*1140*/  IMAD.U32 R3, RZ, RZ, UR4 ;  /* 0x00000004ff037e24 */ /* 0x000fe2000f8e00ff */
[----:B------:R-:W-:Y:S01]  /*1150*/  PLOP3.LUT P0, PT, PT, PT, PT, 0x80, 0x0 ;  /* 0x000000000000781c */ /* 0x000fe20003f0f070 */
[----:B------:R-:W-:Y:S01]  /*1160*/  VIADD R22, R22, 0xffffff80 ;  /* 0xffffff8016167836 */ /* 0x000fe20000000000 */
[----:B------:R-:W-:Y:S02]  /*1170*/  CS2R R14, SRZ ;  /* 0x00000000000e7805 */ /* 0x000fe4000001ff00 */
[----:B------:R-:W-:Y:S02]  /*1180*/  R2UR UR46, R0 ;  /* 0x00000000002e72ca */ /* 0x000fe400000e0000 */
[----:B------:R-:W-:-:S02]  /*1190*/  CS2R R4, SRZ ;  /* 0x0000000000047805 */ /* 0x000fc4000001ff00 */
[----:B------:R-:W-:Y:S02]  /*11a0*/  VIADDMNMX R2, R3, UR36, R2, PT ;  /* 0x0000002403027c46 */ /* 0x000fe4000b800102 */
[----:B------:R-:W-:Y:S02]  /*11b0*/  CS2R R94, SRZ ;  /* 0x00000000005e7805 */ /* 0x000fe4000001ff00 */
[----:B------:R-:W-:Y:S01]  /*11c0*/  CS2R R90, SRZ ;  /* 0x00000000005a7805 */ /* 0x000fe2000001ff00 */
[----:B------:R-:W-:Y:S01]  /*11d0*/  IMAD.MOV.U32 R93, RZ, RZ, RZ ;  /* 0x000000ffff5d7224 */ /* 0x000fe200078e00ff */
[----:B------:R-:W-:Y:S02]  /*11e0*/  R2UR UR48, R2 ;  /* 0x00000000023072ca */ /* 0x000fe400000e0000 */
[----:B------:R-:W-:Y:S01]  /*11f0*/  CS2R R2, SRZ ;  /* 0x0000000000027805 */ /* 0x000fe2000001ff00 */
[----:B------:R-:W-:Y:S01]  /*1200*/  IMAD.MOV.U32 R0, RZ, RZ, RZ ;  /* 0x000000ffff007224 */ /* 0x000fe200078e00ff */
[----:B------:R-:W-:-:S02]  /*1210*/  CS2R R102, SRZ ;  /* 0x0000000000667805 */ /* 0x000fc4000001ff00 */
        /* <DEDUP_REMOVED lines=9> */
[----:B------:R-:W-:Y:S01]  /*12b0*/  UISETP.GT.AND UP0, UPT, UR48, UR36, UPT ;  /* 0x000000243000728c */ /* 0x000fe2000bf04270 */
[----:B------:R-:W-:Y:S01]  /*12c0*/  IMAD.MOV.U32 R58, RZ, RZ, RZ ;  /* 0x000000ffff3a7224 */ /* 0x000fe200078e00ff */
[----:B------:R-:W-:-:S02]  /*12d0*/  CS2R R118, SRZ ;  /* 0x0000000000767805 */ /* 0x000fc4000001ff00 */
[----:B------:R-:W-:Y:S01]  /*12e0*/  CS2R R114, SRZ ;  /* 0x0000000000727805 */ /* 0x000fe2000001ff00 */
[----:B------:R-:W-:Y:S01]  /*12f0*/  IMAD.MOV.U32 R117, RZ, RZ, RZ ;  /* 0x000000ffff757224 */ /* 0x000fe200078e00ff */
[----:B------:R-:W-:Y:S02]  /*1300*/  CS2R R124, SRZ ;  /* 0x00000000007c7805 */ /* 0x000fe4000001ff00 */
[----:B------:R-:W-:Y:S01]  /*1310*/  PLOP3.LUT P1, PT, PT, PT, UP0, 0x80, 0x0 ;  /* 0x000000000000781c */ /* 0x000fe20003f2f008 */
[----:B------:R-:W-:Y:S01]  /*1320*/  IMAD.MOV.U32 R10, RZ, RZ, RZ ;  /* 0x000000ffff0a7224 */ /* 0x000fe200078e00ff */
[----:B------:R-:W-:Y:S01]  /*1330*/  CS2R R126, SRZ ;  /* 0x00000000007e7805 */ /* 0x000fe2000001ff00 */
[----:B------:R-:W-:Y:S01]  /*1340*/  IMAD.MOV.U32 R47, RZ, RZ, RZ ;  /* 0x000000ffff2f7224 */ /* 0x000fe200078e00ff */
[----:B------:R-:W-:Y:S02]  /*1350*/  CS2R R122, SRZ ;  /* 0x00000000007a7805 */ /* 0x000fe4000001ff00 */
[----:B------:R-:W-:Y:S01]  /*1360*/  CS2R R132, SRZ ;  /* 0x0000000000847805 */ /* 0x000fe2000001ff00 */
[----:B------:R-:W-:Y:S01]  /*1370*/  IMAD.MOV.U32 R51, RZ, RZ, RZ ;  /* 0x000000ffff337224 */ /* 0x000fe200078e00ff */
[----:B------:R-:W-:-:S02]  /*1380*/  CS2R R134, SRZ ;  /* 0x0000000000867805 */ /* 0x000fc4000001ff00 */
[----:B------:R-:W-:Y:S01]  /*1390*/  CS2R R130, SRZ ;  /* 0x0000000000827805 */ /* 0x000fe2000001ff00 */
[----:B------:R-:W-:Y:S02]  /*13a0*/  IMAD.MOV.U32 R20, RZ, RZ, RZ ;  /* 0x000000ffff147224 */ /* 0x000fe400078e00ff */
[----:B------:R-:W-:Y:S05]  /*13b0*/  @!P1 BRA `(.L_x_1748) ;  /* 0x0000007000809947 */ /* 0x000fea0003800000 */
        /* <DEDUP_REMOVED lines=34> */
.L_x_1749:
[----:B------:R-:W-:-:S04]  /*15e0*/  SHF.L.U32 R0, RZ, 0x1f, RZ ;  /* 0x0000001fff007819 */ /* 0x000fc800000006ff */
[----:B------:R-:W0:Y:S02]  /*15f0*/  SYNCS.PHASECHK.TRANS64.TRYWAIT P0, [UR42+0x17000], R0 ;  /* 0x01700000ff0075a7 */ /* 0x000e24000800016a */
[----:B0-----:R-:W-:Y:S05]  /*1600*/  @!P0 BRA `(.L_x_1750) ;  /* 0x000000cc004c8947 */ /* 0x001fea0003800000 */
.L_x_1846:
[----:B------:R-:W-:-:S06]  /*1610*/  ULOP3.LUT UR4, UR41, 0x1, URZ, 0xfc, !UPT ;  /* 0x0000000129047892 */ /* 0x000fcc000f8efc3f */
[----:B------:R-:W-:-:S05]  /*1620*/  IMAD.U32 R2, RZ, RZ, UR4 ;  /* 0x00000004ff027e24 */ /* 0x000fca000f8e00ff */
[----:B------:R-:W-:-:S13]  /*1630*/  ISETP.NE.AND P0, PT, R2, 0x3, PT ;  /* 0x000000030200780c */ /* 0x000fda0003f05270 */
[----:B------:R-:W-:Y:S05]  /*1640*/  @!P0 BRA `(.L_x_1751) ;  /* 0x0000000000048947 */ /* 0x000fea0003800000 */
[----:B------:R-:W-:Y:S01]  /*1650*/  BPT.TRAP 0x1 ;  /* 0x000000040000795c */ /* 0x000fe20000300000 */
.L_x_1751:
[----:B------:R1:W2:Y:S01]  /*1660*/  SYNCS.PHASECHK.TRANS64.TRYWAIT P1, [UR42+0x17030], R0 ;  /* 0x01703000ff0075a7 */ /* 0x0002a2000802016a */
[----:B------:R-:W-:Y:S05]  /*1670*/  @!P0 BRA `(.L_x_1752) ;  /* 0x0000000000048947 */ /* 0x000fea0003800000 */
[----:B------:R-:W-:Y:S01]  /*1680*/  BPT.TRAP 0x1 ;  /* 0x000000040000795c */ /* 0x000fe20000300000 */
.L_x_1752:
[----:B------:R-:W-:-:S05]  /*1690*/  IMAD.U32 R4, RZ, RZ, UR50 ;  /* 0x00000032ff047e24 */ /* 0x000fca000f8e00ff */
[----:B------:R-:W-:Y:S01]  /*16a0*/  LOP3.LUT R4, R4, 0x10000, RZ, 0xfc, !PT ;  /* 0x0001000004047812 */ /* 0x000fe200078efcff */
[----:B--2---:R-:W-:Y:S06]  /*16b0*/  @P1 BRA `(.L_x_1753) ;  /* 0x0000000000081947 */ /* 0x004fec0003800000 */
[----:B------:R-:W2:Y:S02]  /*16c0*/  SYNCS.PHASECHK.TRANS64.TRYWAIT P1, [UR42+0x17030], R0 ;  /* 0x01703000ff0075a7 */ /* 0x000ea4000802016a */
[----:B--2---:R-:W-:Y:S05]  /*16d0*/  @!P1 BRA `(.L_x_1754) ;  /* 0x000000cc00309947 */ /* 0x004fea0003800000 */
.L_x_1753:
        /* <DEDUP_REMOVED lines=16> */
[----:B------:R-:W-:Y:S01]  /*17e0*/  UIADD3 UR8, UR12, 0x180, URZ ;  /* 0x000001800c087890 */ /* 0x000fe2000fffe03f */
[----:B------:R-:W-:Y:S01]  /*17f0*/  UMOV UR6, UR20 ;  /* 0x0000001400067c82 */ /* 0x000fe20008000000 */
        /* <DEDUP_REMOVED lines=12> */
.L_x_1755:
[----:B0-----:R-:W-:Y:S01]  /*18c0*/  LOP3.LUT R3, R16, 0xffffff80, RZ, 0xc0, !PT ;  /* 0xffffff8010037812 */ /* 0x001fe200078ec0ff */
[----:B------:R-:W-:Y:S01]  /*18d0*/  IMAD.HI R8, R18, 0x55555556, RZ ;  /* 0x5555555612087827 */ /* 0x000fe200078e02ff */
[----:B------:R-:W-:Y:S01]  /*18e0*/  LEA.HI R17, R17, R22, RZ, 0x2 ;  /* 0x0000001611117211 */ /* 0x000fe200078f10ff */
[----:B------:R-:W-:Y:S01]  /*18f0*/  UISETP.NE.AND UP0, UPT, UR45, URZ, UPT ;  /* 0x0000003f2d00728c */ /* 0x000fe2000bf05270 */
[----:B------:R-:W0:Y:S01]  /*1900*/  S2UR UR21, SR_CgaCtaId ;  /* 0x00000000001579c3 */ /* 0x000e220000008800 */
[----:B------:R-:W-:Y:S01]  /*1910*/  IMAD.IADD R3, R22, 0x1, -R3 ;  /* 0x0000000116037824 */ /* 0x000fe200078e0a03 */
[----:B------:R-:W-:Y:S01]  /*1920*/  LOP3.LUT R17, R17, 0xfffffffc, RZ, 0xc0, !PT ;  /* 0xfffffffc11117812 */ /* 0x000fe200078ec0ff */
[----:B------:R-:W-:Y:S01]  /*1930*/  ULDC UR7, c[0x0][0x2f0] ;  /* 0x0000bc0000077ab9 */ /* 0x000fe20000000800 */
        /* <DEDUP_REMOVED lines=11> */
[----:B------:R-:W-:Y:S01]  /*19f0*/  IMAD.U32 R23, RZ, RZ, UR46 ;  /* 0x0000002eff177e24 */ /* 0x000fe2000f8e00ff */
[----:B------:R-:W-:Y:S01]  /*1a00*/  SHF.R.S32.HI R7, RZ, 0x1f, R2 ;  /* 0x0000001fff077819 */ /* 0x000fe20000011402 */
[----:B------:R-:W-:Y:S01]  /*1a10*/  @UP0 ULDC UR11, c[0x0][0x450] ;  /* 0x00011400000b0ab9 */ /* 0x000fe20000000800 */
[----:B------:R-:W-:Y:S01]  /*1a20*/  SHF.R.S32.HI R6, RZ, 0x5, R6 ;  /* 0x00000005ff067819 */ /* 0x000fe20000011406 */
[----:B------:R-:W-:Y:S01]  /*1a30*/  UIADD3 UR6, UR42, 0x17040, URZ ;  /* 0x000170402a067890 */ /* 0x000fe2000fffe03f */
[----:B------:R-:W-:-:S02]  /*1a40*/  LEA.HI R7, R7, R0, RZ, 0x3 ;  /* 0x0000000007077211 */ /* 0x000fc400078f18ff */
[----:B------:R-:W-:Y:S02]  /*1a50*/  CS2R R88, SRZ ;  /* 0x0000000000587805 */ /* 0x000fe4000001ff00 */
[----:B------:R-:W-:Y:S01]  /*1a60*/  LEA.HI R8, R17, R17, RZ, 0x1 ;  /* 0x0000001111087211 */ /* 0x000fe200078f08ff */
[----:B------:R-:W-:Y:S01]  /*1a70*/  UPRMT UR6, UR49, 0x654, UR6 ;  /* 0x0000065431067896 */ /* 0x000fe20008000006 */
[----:B------:R-:W-:Y:S02]  /*1a80*/  LEA R6, R6, UR47, 0x4 ;  /* 0x0000002f06067c11 */ /* 0x000fe4000f8e20ff */
[----:B------:R-:W-:Y:S02]  /*1a90*/  CS2R R90, SRZ ;  /* 0x00000000005a7805 */ /* 0x000fe4000001ff00 */
[----:B------:R-:W-:Y:S02]  /*1aa0*/  LOP3.LUT R7, R7, 0xfffffff8, RZ, 0xc0, !PT ;  /* 0xfffffff807077812 */ /* 0x000fe400078ec0ff */
[----:B------:R-:W-:-:S02]  /*1ab0*/  CS2R R92, SRZ ;  /* 0x00000000005c7805 */ /* 0x000fc4000001ff00 */
[----:B------:R-:W-:Y:S02]  /*1ac0*/  LOP3.LUT R8, R8, 0x1ffffffe, RZ, 0xc0, !PT ;  /* 0x1ffffffe08087812 */ /* 0x000fe400078ec0ff */
[----:B------:R-:W-:Y:S02]  /*1ad0*/  CS2R R94, SRZ ;  /* 0x00000000005e7805 */ /* 0x000fe4000001ff00 */
[----:B------:R-:W-:Y:S02]  /*1ae0*/  IADD3 R0, R6, R0, -R7 ;  /* 0x0000000006007210 */ /* 0x000fe40007ffe807 */
[----:B------:R-:W-:Y:S02]  /*1af0*/  CS2R R96, SRZ ;  /* 0x0000000000607805 */ /* 0x000fe4000001ff00 */
[----:B------:R-:W-:Y:S01]  /*1b00*/  PLOP3.LUT P2, PT, PT, PT, UP0, 0x80, 0x0 ;  /* 0x000000000000781c */ /* 0x000fe20003f4f008 */
[----:B------:R-:W-:Y:S01]  /*1b10*/  IMAD.IADD R6, R17, 0x1, -R8 ;  /* 0x0000000111067824 */ /* 0x000fe200078e0a08 */
[----:B------:R-:W-:Y:S01]  /*1b20*/  LOP3.LUT R2, R2, 0x7ffffffc, RZ, 0xc0, !PT ;  /* 0x7ffffffc02027812 */ /* 0x000fe200078ec0ff */
[----:B------:R-:W-:Y:S01]  /*1b30*/  IMAD R9, R9, 0x40, R0 ;  /* 0x0000004009097824 */ /* 0x000fe200078e0200 */
[----:B------:R-:W-:Y:S01]  /*1b40*/  SYNCS.ARRIVE.TRANS64.RED.A1T0 RZ, [UR6], RZ ;  /* 0x000000ffffff79a7 */ /* 0x000fe20008100406 */
[----:B------:R-:W-:-:S02]  /*1b50*/  CS2R R98, SRZ ;  /* 0x0000000000627805 */ /* 0x000fc4000001ff00 */
[----:B------:R-:W-:Y:S01]  /*1b60*/  CS2R R100, SRZ ;  /* 0x0000000000647805 */ /* 0x000fe2000001ff00 */
[----:B------:R-:W-:Y:S01]  /*1b70*/  IMAD R6, R6, 0x8, R9 ;  /* 0x0000000806067824 */ /* 0x000fe200078e0209 */
[----:B------:R-:W-:Y:S01]  /*1b80*/  CS2R R102, SRZ ;  /* 0x0000000000667805 */ /* 0x000fe2000001ff00 */
[----:B------:R-:W-:Y:S01]  /*1b90*/  IMAD.IADD R7, R3, 0x1, -R2 ;  /* 0x0000000103077824 */ /* 0x000fe200078e0a02 */
[----:B------:R-:W-:Y:S01]  /*1ba0*/  CS2R R104, SRZ ;  /* 0x0000000000687805 */ /* 0x000fe2000001ff00 */
[----:B------:R-:W-:Y:S01]  /*1bb0*/  @P1 IMAD.HI.U32 R0, R6, UR4, RZ ;  /* 0x0000000406001c27 */ /* 0x000fe2000f8e00ff */
[----:B------:R-:W-:Y:S01]  /*1bc0*/  UMOV UR4, 0xffffff80 ;  /* 0xffffff8000047882 */ /* 0x000fe20000000000 */
[----:B------:R-:W-:Y:S01]  /*1bd0*/  CS2R R106, SRZ ;  /* 0x00000000006a7805 */ /* 0x000fe2000001ff00 */
[----:B------:R-:W-:Y:S01]  /*1be0*/  UIMAD UR4, UR48, UR4, 0x80 ;  /* 0x00000080300474a4 */ /* 0x000fe2000f8e0204 */
[----:B------:R-:W-:Y:S01]  /*1bf0*/  IMAD.MOV.U32 R8, RZ, RZ, R6 ;  /* 0x000000ffff087224 */ /* 0x000fe200078e0006 */
[----:B------:R-:W-:Y:S01]  /*1c00*/  @P2 SHF.R.U32.HI R8, RZ, UR5, R0 ;  /* 0x00000005ff082c19 */ /* 0x000fe20008011600 */
[----:B------:R-:W-:Y:S01]  /*1c10*/  IMAD.U32 R3, RZ, RZ, UR7 ;  /* 0x00000007ff037e24 */ /* 0x000fe2000f8e00ff */
[----:B------:R-:W-:Y:S01]  /*1c20*/  UIADD3 UR5, UR4, 0x1, URZ ;  /* 0x0000000104057890 */ /* 0x000fe2000fffe03f */
[----:B------:R-:W-:Y:S01]  /*1c30*/  CS2R R108, SRZ ;  /* 0x00000000006c7805 */ /* 0x000fe2000001ff00 */
[----:B------:R-:W-:Y:S01]  /*1c40*/  UIMAD UR4, UR37, UR7, UR4 ;  /* 0x00000007250472a4 */ /* 0x000fe2000f8e0204 */
[----:B------:R-:W1:Y:S01]  /*1c50*/  SHFL.IDX PT, R9, R8, RZ, 0x1c1f ;  /* 0x001c1fff08097589 */ /* 0x000e6200000e0000 */
[----:B------:R-:W-:Y:S01]  /*1c60*/  UIMAD UR7, UR37, UR7, -UR10 ;  /* 0x00000007250772a4 */ /* 0x000fe2000f8e0a0a */
[----:B------:R-:W-:Y:S01]  /*1c70*/  CS2R R110, SRZ ;  /* 0x00000000006e7805 */ /* 0x000fe2000001ff00 */
[----:B------:R-:W-:Y:S01]  /*1c80*/  IMAD.U32 R0, RZ, RZ, UR5 ;  /* 0x00000005ff007e24 */ /* 0x000fe2000f8e00ff */
[----:B------:R-:W-:Y:S01]  /*1c90*/  UIADD3 UR48, UR48, -0x2, URZ ;  /* 0xfffffffe30307890 */ /* 0x000fe2000fffe03f */
[----:B------:R-:W-:Y:S01]  /*1ca0*/  IMAD.U32 R10, RZ, RZ, UR4 ;  /* 0x00000004ff0a7e24 */ /* 0x000fe2000f8e00ff */
[----:B------:R-:W-:Y:S01]  /*1cb0*/  @UP0 ULDC UR4, c[0x0][0x44c] ;  /* 0x0001130000040ab9 */ /* 0x000fe20000000800 */
[C---:B------:R-:W-:Y:S01]  /*1cc0*/  IMAD R0, R7.reuse, -0x2, R0 ;  /* 0xfffffffe07007824 */ /* 0x040fe200078e0200 */
[----:B------:R-:W-:Y:S01]  /*1cd0*/  UIMAD.WIDE.U32 UR4, UR47, UR4, URZ ;  /* 0x000000042f0472a5 */ /* 0x000fe2000f8e003f */
[----:B------:R-:W-:Y:S01]  /*1ce0*/  IMAD R10, R7, -0x2, R10 ;  /* 0xfffffffe070a7824 */ /* 0x000fe200078e020a */
[----:B------:R-:W-:Y:S01]  /*1cf0*/  CS2R R112, SRZ ;  /* 0x0000000000707805 */ /* 0x000fe2000001ff00 */
[----:B------:R-:W-:Y:S01]  /*1d00*/  IMAD R2, R3, UR37, R0 ;  /* 0x0000002503027c24 */ /* 0x000fe2000f8e0200 */
[----:B------:R-:W-:Y:S01]  /*1d10*/  @UP0 USHF.R.U32.HI UR47, URZ, UR11, UR5 ;  /* 0x0000000b3f2f0299 */ /* 0x000fe20008011605 */
[----:B------:R-:W-:-:S02]  /*1d20*/  CS2R R114, SRZ ;  /* 0x0000000000727805 */ /* 0x000fc4000001ff00 */
[----:B------:R-:W-:Y:S01]  /*1d30*/  CS2R R116, SRZ ;  /* 0x0000000000747805 */ /* 0x000fe2000001ff00 */
[----:B------:R-:W-:Y:S01]  /*1d40*/  VIADD R3, R2, -UR10 ;  /* 0x8000000a02037c36 */ /* 0x000fe20008000000 */
[----:B------:R-:W-:Y:S01]  /*1d50*/  UIADD3 UR7, UR7, UR47, URZ ;  /* 0x0000002f07077290 */ /* 0x000fe2000fffe03f */
[----:B------:R-:W-:Y:S01]  /*1d60*/  CS2R R118, SRZ ;  /* 0x0000000000767805 */ /* 0x000fe2000001ff00 */
[----:B------:R-:W-:Y:S01]  /*1d70*/  UMOV UR5, URZ ;  /* 0x0000003f00057c82 */ /* 0x000fe20008000000 */
[----:B------:R-:W-:Y:S01]  /*1d80*/  CS2R R120, SRZ ;  /* 0x0000000000787805 */ /* 0x000fe2000001ff00 */
[----:B------:R-:W-:Y:S01]  /*1d90*/  USHF.R.S32.HI UR4, URZ, 0x1f, UR7 ;  /* 0x0000001f3f047899 */ /* 0x000fe20008011407 */
[----:B------:R-:W-:Y:S02]  /*1da0*/  CS2R R122, SRZ ;  /* 0x00000000007a7805 */ /* 0x000fe4000001ff00 */
[----:B------:R-:W-:Y:S02]  /*1db0*/  CS2R R124, SRZ ;  /* 0x00000000007c7805 */ /* 0x000fe4000001ff00 */
[----:B------:R-:W-:-:S02]  /*1dc0*/  CS2R R126, SRZ ;  /* 0x00000000007e7805 */ /* 0x000fc4000001ff00 */
[----:B-1----:R-:W-:Y:S01]  /*1dd0*/  VIADDMNMX R3, R9, R3, R10, PT ;  /* 0x0000000309037246 */ /* 0x002fe2000380010a */
[----:B------:R-:W-:Y:S01]  /*1de0*/  ULEA.HI UR4, UR4, UR7, URZ, 0x7 ;  /* 0x0000000704047291 */ /* 0x000fe2000f8f383f */
[----:B------:R-:W-:Y:S02]  /*1df0*/  CS2R R128, SRZ ;  /* 0x0000000000807805 */ /* 0x000fe4000001ff00 */
[----:B------:R-:W-:Y:S02]  /*1e00*/  CS2R R130, SRZ ;  /* 0x0000000000827805 */ /* 0x000fe4000001ff00 */
[C---:B------:R-:W-:Y:S01]  /*1e10*/  ISETP.GT.AND P1, PT, R3.reuse, RZ, PT ;  /* 0x000000ff0300720c */ /* 0x040fe20003f24270 */
[----:B------:R-:W-:Y:S01]  /*1e20*/  USHF.R.S32.HI UR4, URZ, 0x7, UR4 ;  /* 0x000000073f047899 */ /* 0x000fe20008011404 */
[----:B------:R-:W-:Y:S02]  /*1e30*/  ISETP.GT.AND P2, PT, R3, 0x1, PT ;  /* 0x000000010300780c */ /* 0x000fe40003f44270 */
[----:B------:R-:W-:-:S02]  /*1e40*/  CS2R R132, SRZ ;  /* 0x0000000000847805 */ /* 0x000fc4000001ff00 */
[----:B------:R-:W-:Y:S01]  /*1e50*/  ISETP.GT.AND P3, PT, R3, 0x8, PT ;  /* 0x000000080300780c */ /* 0x000fe20003f64270 */
[----:B------:R-:W-:Y:S01]  /*1e60*/  UISETP.LT.AND UP0, UPT, UR36, UR4, UPT ;  /* 0x000000042400728c */ /* 0x000fe2000bf01270 */
[----:B------:R-:W-:Y:S02]  /*1e70*/  FSEL R9, R24, -INF , P1 ;  /* 0xff80000018097808 */ /* 0x000fe40000800000 */
[----:B------:R-:W-:Y:S02]  /*1e80*/  CS2R R134, SRZ ;  /* 0x0000000000867805 */ /* 0x000fe4000001ff00 */
[----:B------:R-:W-:Y:S01]  /*1e90*/  FSEL R25, R25, -INF , P2 ;  /* 0xff80000019197808 */ /* 0x000fe20001000000 */
[----:B------:R-:W-:Y:S01]  /*1ea0*/  USEL UR22, UR36, UR4, !UP0 ;  /* 0x0000000424167287 */ /* 0x000fe2000c000000 */
[----:B------:R-:W-:Y:S02]  /*1eb0*/  ISETP.GT.AND P1, PT, R3, 0x9, PT ;  /* 0x000000090300780c */ /* 0x000fe40003f24270 */
[----:B------:R-:W-:Y:S01]  /*1ec0*/  FSEL R11, R28, -INF , P3 ;  /* 0xff8000001c0b7808 */ /* 0x000fe20001800000 */
[----:B------:R-:W-:Y:S01]  /*1ed0*/  UISETP.GE.AND UP0, UPT, UR48, UR22, UPT ;  /* 0x000000163000728c */ /* 0x000fe2000bf06270 */
[----:B------:R-:W-:Y:S01]  /*1ee0*/  FMNMX.FTZ R0, R9, R25, !PT ;  /* 0x0000001909007209 */ /* 0x000fe20007810000 */
[----:B------:R-:W-:Y:S01]  /*1ef0*/  UMOV UR4, URZ ;  /* 0x0000003f00047c82 */ /* 0x000fe20008000000 */
        /* <DEDUP_REMOVED lines=84> */
[----:B------:R-:W-:-:S02]  /*2440*/  FSEL R85, R85, -INF , P1 ;  /* 0xff80000055557808 */ /* 0x000fc40000800000 */
[----:B------:R-:W-:-:S04]  /*2450*/  FMNMX.FTZ R0, R84, R3, !PT ;  /* 0x0000000354007209 */ /* 0x000fc80007810000 */
[----:B------:R-:W-:-:S05]  /*2460*/  FMNMX.FTZ R14, R85, R0, !PT ;  /* 0x00000000550e7209 */ /* 0x000fca0007810000 */
[----:B------:R-:W1:Y:S02]  /*2470*/  SHFL.BFLY PT, R3, R14, 0x2, 0x1f ;  /* 0x0c401f000e037f89 */ /* 0x000e6400000e0000 */
[----:B-1----:R-:W-:Y:S02]  /*2480*/  FMNMX.FTZ R16, R14, R3, !PT ;  /* 0x000000030e107209 */ /* 0x002fe40007810000 */
[----:B------:R-:W1:Y:S04]  /*2490*/  SHFL.IDX PT, R3, R8, 0x1, 0x1c1f ;  /* 0x003c1f0008037f89 */ /* 0x000e6800000e0000 */
[----:B------:R-:W2:Y:S01]  /*24a0*/  SHFL.BFLY PT, R21, R16, 0x1, 0x1f ;  /* 0x0c201f0010157f89 */ /* 0x000ea200000e0000 */
[----:B-1----:R-:W-:Y:S02]  /*24b0*/  IADD3 R3, R3, -UR10, R2 ;  /* 0x8000000a03037c10 */ /* 0x002fe4000fffe002 */
[----:B--2---:R-:W-:-:S02]  /*24c0*/  FMNMX.FTZ R0, R16, R21, !PT ;  /* 0x0000001510007209 */ /* 0x004fc40007810000 */
[----:B------:R-:W-:Y:S02]  /*24d0*/  VIMNMX R10, R10, R3, PT ;  /* 0x000000030a0a7248 */ /* 0x000fe40003fe0100 */
[C---:B------:R-:W-:Y:S01]  /*24e0*/  FSETP.NEU.FTZ.AND P1, PT, R0.reuse, -INF , PT ;  /* 0xff8000000000780b */ /* 0x040fe20003f3d000 */
[----:B------:R-:W-:Y:S01]  /*24f0*/  FFMA.FTZ R12, R0, R23, -8 ;  /* 0xc1000000000c7423 */ /* 0x000fe20000010017 */
[C---:B------:R-:W-:Y:S02]  /*2500*/  ISETP.GT.AND P2, PT, R10.reuse, 0x1, PT ;  /* 0x000000010a00780c */ /* 0x040fe40003f44270 */
[----:B------:R-:W-:Y:S02]  /*2510*/  ISETP.GT.AND P3, PT, R10, 0x8, PT ;  /* 0x000000080a00780c */ /* 0x000fe40003f64270 */
[----:B------:R-:W-:Y:S02]  /*2520*/  FSEL R12, R12, RZ, P1 ;  /* 0x000000ff0c0c7208 */ /* 0x000fe40000800000 */
[----:B------:R-:W-:-:S02]  /*2530*/  ISETP.GT.AND P1, PT, R10, RZ, PT ;  /* 0x000000ff0a00720c */ /* 0x000fc40003f24270 */
[----:B------:R-:W-:Y:S01]  /*2540*/  FSEL R27, R27, -INF , P2 ;  /* 0xff8000001b1b7808 */ /* 0x000fe20001000000 */
[--C-:B------:R-:W-:Y:S01]  /*2550*/  FFMA.FTZ R9, R9, UR46, -R12.reuse ;  /* 0x0000002e09097c23 */ /* 0x100fe2000801080c */
[----:B------:R-:W-:Y:S01]  /*2560*/  FSEL R26, R26, -INF , P1 ;  /* 0xff8000001a1a7808 */ /* 0x000fe20000800000 */
[--C-:B------:R-:W-:Y:S01]  /*2570*/  FFMA.FTZ R8, R11, UR46, -R12.reuse ;  /* 0x0000002e0b087c23 */ /* 0x100fe2000801080c */
[----:B------:R-:W-:Y:S01]  /*2580*/  ISETP.GT.AND P1, PT, R10, 0x9, PT ;  /* 0x000000090a00780c */ /* 0x000fe20003f24270 */
[----:B------:R1:W-:Y:S01]  /*2590*/  MUFU.EX2 R2, R9 ;  /* 0x0000000900027308 */ /* 0x0003e20000000800 */
[----:B------:R-:W-:Y:S01]  /*25a0*/  FSEL R30, R30, -INF , P3 ;  /* 0xff8000001e1e7808 */ /* 0x000fe20001800000 */
[--C-:B------:R-:W-:Y:S01]  /*25b0*/  FFMA.FTZ R18, R19, UR46, -R12.reuse ;  /* 0x0000002e13127c23 */ /* 0x100fe2000801080c */
[C---:B------:R-:W-:Y:S01]  /*25c0*/  ISETP.GT.AND P2, PT, R10.reuse, 0x10, PT ;  /* 0x000000100a00780c */ /* 0x040fe20003f44270 */
[--C-:B------:R-:W-:Y:S01]  /*25d0*/  FFMA.FTZ R3, R25, UR46, -R12.reuse ;  /* 0x0000002e19037c23 */ /* 0x100fe2000801080c */
[----:B------:R-:W-:Y:S01]  /*25e0*/  FSEL R31, R31, -INF , P1 ;  /* 0xff8000001f1f7808 */ /* 0x000fe20000800000 */
[--C-:B------:R-:W-:Y:S01]  /*25f0*/  FFMA.FTZ R32, R61, UR46, -R12.reuse ;  /* 0x0000002e3d207c23 */ /* 0x100fe2000801080c */
[----:B------:R-:W-:Y:S01]  /*2600*/  ISETP.GT.AND P1, PT, R10, 0x11, PT ;  /* 0x000000110a00780c */ /* 0x000fe20003f24270 */
[----:B------:R-:W-:Y:S01]  /*2610*/  MUFU.EX2 R8, R8 ;  /* 0x0000000800087308 */ /* 0x000fe20000000800 */
[----:B-1----:R-:W-:Y:S01]  /*2620*/  FMNMX.FTZ R9, R26, R27, !PT ;  /* 0x0000001b1a097209 */ /* 0x002fe20007810000 */
[--C-:B------:R-:W-:Y:S01]  /*2630*/  FFMA.FTZ R29, R29, UR46, -R12.reuse ;  /* 0x0000002e1d1d7c23 */ /* 0x100fe2000801080c */
[----:B------:R-:W-:Y:S01]  /*2640*/  FSEL R34, R34, -INF , P2 ;  /* 0xff80000022227808 */ /* 0x000fe20001000000 */
[--C-:B------:R-:W-:Y:S01]  /*2650*/  FFMA.FTZ R56, R56, UR46, -R12.reuse ;  /* 0x0000002e38387c23 */ /* 0x100fe2000801080c */
[----:B------:R-:W-:Y:S01]  /*2660*/  FMNMX.FTZ R14, R30, R9, !PT ;  /* 0x000000091e0e7209 */ /* 0x000fe20007810000 */
[--C-:B------:R-:W-:Y:S01]  /*2670*/  FFMA.FTZ R15, R15, UR46, -R12.reuse ;  /* 0x0000002e0f0f7c23 */ /* 0x100fe2000801080c */
[----:B------:R-:W-:Y:S01]  /*2680*/  ISETP.GT.AND P2, PT, R10, 0x18, PT ;  /* 0x000000180a00780c */ /* 0x000fe20003f44270 */
[----:B------:R-:W-:Y:S01]  /*2690*/  MUFU.EX2 R3, R3 ;  /* 0x0000000300037308 */ /* 0x000fe20000000800 */
[----:B------:R-:W-:Y:S01]  /*26a0*/  FMNMX.FTZ R11, R31, R14, !PT ;  /* 0x0000000e1f0b7209 */ /* 0x000fe20007810000 */
[--C-:B------:R-:W-:Y:S01]  /*26b0*/  FFMA.FTZ R17, R17, UR46, -R12.reuse ;  /* 0x0000002e11117c23 */ /* 0x100fe2000801080c */
[----:B------:R-:W-:Y:S01]  /*26c0*/  FSEL R35, R35, -INF , P1 ;  /* 0xff80000023237808 */ /* 0x000fe20000800000 */
[--C-:B------:R-:W-:Y:S01]  /*26d0*/  FFMA.FTZ R13, R13, UR46, -R12.reuse ;  /* 0x0000002e0d0d7c23 */ /* 0x100fe2000801080c */
[----:B------:R-:W-:Y:S01]  /*26e0*/  FMNMX.FTZ R14, R34, R11, !PT ;  /* 0x0000000b220e7209 */ /* 0x000fe20007810000 */
[--C-:B------:R-:W-:Y:S01]  /*26f0*/  FFMA.FTZ R36, R65, UR46, -R12.reuse ;  /* 0x0000002e41247c23 */ /* 0x100fe2000801080c */
[----:B------:R-:W-:Y:S01]  /*2700*/  ISETP.GT.AND P1, PT, R10, 0x19, PT ;  /* 0x000000190a00780c */ /* 0x000fe20003f24270 */
[----:B------:R-:W-:Y:S01]  /*2710*/  MUFU.EX2 R11, R18 ;  /* 0x00000012000b7308 */ /* 0x000fe20000000800 */
[----:B------:R-:W-:Y:S01]  /*2720*/  FSEL R38, R38, -INF , P2 ;  /* 0xff80000026267808 */ /* 0x000fe20001000000 */
[--C-:B------:R-:W-:Y:S01]  /*2730*/  FFMA.FTZ R48, R48, UR46, -R12.reuse ;  /* 0x0000002e30307c23 */ /* 0x100fe2000801080c */
[----:B------:R-:W-:Y:S01]  /*2740*/  FMNMX.FTZ R19, R35, R14, !PT ;  /* 0x0000000e23137209 */ /* 0x000fe20007810000 */
[--C-:B------:R-:W-:Y:S01]  /*2750*/  FFMA.FTZ R14, R33, UR46, -R12.reuse ;  /* 0x0000002e210e7c23 */ /* 0x100fe2000801080c */
[----:B------:R-:W-:Y:S01]  /*2760*/  ISETP.GT.AND P2, PT, R10, 0x20, PT ;  /* 0x000000200a00780c */ /* 0x000fe20003f44270 */
[--C-:B------:R-:W-:Y:S01]  /*2770*/  FFMA.FTZ R52, R52, UR46, -R12.reuse ;  /* 0x0000002e34347c23 */ /* 0x100fe2000801080c */
[----:B------:R-:W-:Y:S01]  /*2780*/  FSEL R39, R39, -INF , P1 ;  /* 0xff80000027277808 */ /* 0x000fe20000800000 */
[----:B------:R1:W2:Y:S01]  /*2790*/  MUFU.EX2 R9, R29 ;  /* 0x0000001d00097308 */ /* 0x0002a20000000800 */
[----:B------:R-:W-:Y:S01]  /*27a0*/  FMNMX.FTZ R16, R38, R19, !PT ;  /* 0x0000001326107209 */ /* 0x000fe20007810000 */
[--C-:B------:R-:W-:Y:S01]  /*27b0*/  FFMA.FTZ R33, R68, UR46, -R12.reuse ;  /* 0x0000002e44217c23 */ /* 0x100fe2000801080c */
[----:B------:R-:W-:Y:S01]  /*27c0*/  ISETP.GT.AND P1, PT, R10, 0x21, PT ;  /* 0x000000210a00780c */ /* 0x000fe20003f24270 */
[--C-:B------:R-:W-:Y:S01]  /*27d0*/  FFMA.FTZ R40, R69, UR46, -R12.reuse ;  /* 0x0000002e45287c23 */ /* 0x100fe2000801080c */
[----:B------:R-:W-:Y:S01]  /*27e0*/  FSEL R42, R42, -INF , P2 ;  /* 0xff8000002a2a7808 */ /* 0x000fe20001000000 */
[--C-:B------:R-:W-:Y:S01]  /*27f0*/  FFMA.FTZ R44, R73, UR46, -R12.reuse ;  /* 0x0000002e492c7c23 */ /* 0x100fe2000801080c */
[----:B------:R-:W-:Y:S01]  /*2800*/  FMNMX.FTZ R19, R39, R16, !PT ;  /* 0x0000001027137209 */ /* 0x000fe20007810000 */
[----:B------:R-:W-:Y:S01]  /*2810*/  MUFU.EX2 R14, R14 ;  /* 0x0000000e000e7308 */ /* 0x000fe20000000800 */
[----:B------:R-:W-:Y:S01]  /*2820*/  ISETP.GT.AND P2, PT, R10, 0x28, PT ;  /* 0x000000280a00780c */ /* 0x000fe20003f44270 */
[----:B-1----:R-:W-:Y:S01]  /*2830*/  FFMA.FTZ R29, R64, UR46, -R12 ;  /* 0x0000002e401d7c23 */ /* 0x002fe2000801080c */
[----:B------:R-:W-:-:S02]  /*2840*/  FSEL R43, R43, -INF , P1 ;  /* 0xff8000002b2b7808 */ /* 0x000fc40000800000 */
[----:B------:R-:W-:Y:S02]  /*2850*/  FMNMX.FTZ R16, R42, R19, !PT ;  /* 0x000000132a107209 */ /* 0x000fe40007810000 */
[----:B------:R-:W-:Y:S01]  /*2860*/  ISETP.GT.AND P1, PT, R10, 0x29, PT ;  /* 0x000000290a00780c */ /* 0x000fe20003f24270 */
[----:B------:R-:W-:Y:S01]  /*2870*/  MUFU.EX2 R15, R15 ;  /* 0x0000000f000f7308 */ /* 0x000fe20000000800 */
[----:B------:R-:W-:Y:S02]  /*2880*/  FSEL R46, R46, -INF , P2 ;  /* 0xff8000002e2e7808 */ /* 0x000fe40001000000 */
[----:B------:R-:W-:Y:S01]  /*2890*/  FMNMX.FTZ R19, R43, R16, !PT ;  /* 0x000000102b137209 */ /* 0x000fe20007810000 */
[----:B------:R-:W-:Y:S01]  /*28a0*/  FFMA.FTZ R16, R37, UR46, -R12 ;  /* 0x0000002e25107c23 */ /* 0x000fe2000801080c */
[----:B------:R-:W-:Y:S02]  /*28b0*/  ISETP.GT.AND P2, PT, R10, 0x30, PT ;  /* 0x000000300a00780c */ /* 0x000fe40003f44270 */
[----:B------:R-:W-:Y:S01]  /*28c0*/  FSEL R47, R47, -INF , P1 ;  /* 0xff8000002f2f7808 */ /* 0x000fe20000800000 */
[----:B------:R-:W-:Y:S01]  /*28d0*/  MUFU.EX2 R17, R17 ;  /* 0x0000001100117308 */ /* 0x000fe20000000800 */
[----:B------:R-:W-:-:S02]  /*28e0*/  FMNMX.FTZ R18, R46, R19, !PT ;  /* 0x000000132e127209 */ /* 0x000fc40007810000 */
[----:B------:R-:W-:Y:S02]  /*28f0*/  ISETP.GT.AND P1, PT, R10, 0x31, PT ;  /* 0x000000310a00780c */ /* 0x000fe40003f24270 */
[----:B------:R-:W-:Y:S02]  /*2900*/  FSEL R50, R50, -INF , P2 ;  /* 0xff80000032327808 */ /* 0x000fe40001000000 */
[----:B------:R-:W-:Y:S01]  /*2910*/  FMNMX.FTZ R19, R47, R18, !PT ;  /* 0x000000122f137209 */ /* 0x000fe20007810000 */
[----:B------:R-:W1:Y:S01]  /*2920*/  MUFU.EX2 R16, R16 ;  /* 0x0000001000107308 */ /* 0x000e620000000800 */
[----:B------:R-:W-:Y:S02]  /*2930*/  ISETP.GT.AND P2, PT, R10, 0x38, PT ;  /* 0x000000380a00780c */ /* 0x000fe40003f44270 */
[----:B------:R-:W-:Y:S02]  /*2940*/  FSEL R51, R51, -INF , P1 ;  /* 0xff80000033337808 */ /* 0x000fe40000800000 */
[----:B------:R-:W-:-:S02]  /*2950*/  FMNMX.FTZ R18, R50, R19, !PT ;  /* 0x0000001332127209 */ /* 0x000fc40007810000 */
[----:B------:R-:W-:Y:S01]  /*2960*/  ISETP.GT.AND P1, PT, R10, 0x39, PT ;  /* 0x000000390a00780c */ /* 0x000fe20003f24270 */
[----:B------:R-:W-:Y:S01]  /*2970*/  MUFU.EX2 R13, R13 ;  /* 0x0000000d000d7308 */ /* 0x000fe20000000800 */
[----:B------:R-:W-:Y:S02]  /*2980*/  FSEL R54, R54, -INF , P2 ;  /* 0xff80000036367808 */ /* 0x000fe40001000000 */
[----:B------:R-:W-:Y:S01]  /*2990*/  FMNMX.FTZ R19, R51, R18, !PT ;  /* 0x0000001233137209 */ /* 0x000fe20007810000 */
[--C-:B------:R-:W-:Y:S01]  /*29a0*/  FFMA.FTZ R18, R41, UR46, -R12.reuse ;  /* 0x0000002e29127c23 */ /* 0x100fe2000801080c */
[----:B------:R-:W-:Y:S01]  /*29b0*/  ISETP.GT.AND P2, PT, R10, 0x40, PT ;  /* 0x000000400a00780c */ /* 0x000fe20003f44270 */
[----:B------:R-:W-:Y:S01]  /*29c0*/  FFMA.FTZ R41, R76, UR46, -R12 ;  /* 0x0000002e4c297c23 */ /* 0x000fe2000801080c */
[----:B------:R-:W-:Y:S01]  /*29d0*/  FSEL R55, R55, -INF , P1 ;  /* 0xff80000037377808 */ /* 0x000fe20000800000 */
[----:B------:R-:W-:Y:S01]  /*29e0*/  MUFU.EX2 R32, R32 ;  /* 0x0000002000207308 */ /* 0x000fe20000000800 */
[----:B------:R-:W-:-:S02]  /*29f0*/  FMNMX.FTZ R20, R54, R19, !PT ;  /* 0x0000001336147209 */ /* 0x000fc40007810000 */
[----:B------:R-:W-:Y:S02]  /*2a00*/  ISETP.GT.AND P1, PT, R10, 0x41, PT ;  /* 0x000000410a00780c */ /* 0x000fe40003f24270 */
[----:B------:R-:W-:Y:S02]  /*2a10*/  FSEL R58, R58, -INF , P2 ;  /* 0xff8000003a3a7808 */ /* 0x000fe40001000000 */
[----:B------:R-:W-:Y:S01]  /*2a20*/  FMNMX.FTZ R19, R55, R20, !PT ;  /* 0x0000001437137209 */ /* 0x000fe20007810000 */
[----:B------:R-:W-:Y:S01]  /*2a30*/  MUFU.EX2 R18, R18 ;  /* 0x0000001200127308 */ /* 0x000fe20000000800 */
        /* <DEDUP_REMOVED lines=16> */
[----:B------:R-:W3:Y:S01]  /*2b40*/  MUFU.EX2 R20, R20 ;  /* 0x0000001400147308 */ /* 0x000ee20000000800 */
[----:B------:R-:W-:Y:S02]  /*2b50*/  ISETP.GT.AND P2, PT, R10, 0x58, PT ;  /* 0x000000580a00780c */ /* 0x000fe40003f44270 */
[----:B------:R-:W-:Y:S02]  /*2b60*/  FSEL R67, R67, -INF , P1 ;  /* 0xff80000043437808 */ /* 0x000fe40000800000 */
[----:B------:R-:W-:-:S02]  /*2b70*/  FMNMX.FTZ R22, R66, R19, !PT ;  /* 0x0000001342167209 */ /* 0x000fc40007810000 */
[----:B------:R-:W-:Y:S01]  /*2b80*/  ISETP.GT.AND P1, PT, R10, 0x59, PT ;  /* 0x000000590a00780c */ /* 0x000fe20003f24270 */
[----:B------:R4:W-:Y:S01]  /*2b90*/  MUFU.EX2 R19, R48 ;  /* 0x0000003000137308 */ /* 0x0009e20000000800 */
[----:B------:R-:W-:Y:S02]  /*2ba0*/  FSEL R70, R70, -INF , P2 ;  /* 0xff80000046467808 */ /* 0x000fe40001000000 */
[----:B------:R-:W-:Y:S01]  /*2bb0*/  FMNMX.FTZ R21, R67, R22, !PT ;  /* 0x0000001643157209 */ /* 0x000fe20007810000 */
[--C-:B------:R-:W-:Y:S01]  /*2bc0*/  FFMA.FTZ R22, R49, UR46, -R12.reuse ;  /* 0x0000002e31167c23 */ /* 0x100fe2000801080c */
[----:B------:R-:W-:Y:S02]  /*2bd0*/  ISETP.GT.AND P2, PT, R10, 0x60, PT ;  /* 0x000000600a00780c */ /* 0x000fe40003f44270 */
[----:B------:R-:W-:Y:S01]  /*2be0*/  FSEL R71, R71, -INF , P1 ;  /* 0xff80000047477808 */ /* 0x000fe20000800000 */
[----:B------:R-:W-:Y:S01]  /*2bf0*/  MUFU.EX2 R29, R29 ;  /* 0x0000001d001d7308 */ /* 0x000fe20000000800 */
[----:B------:R-:W-:Y:S01]  /*2c00*/  FMNMX.FTZ R24, R70, R21, !PT ;  /* 0x0000001546187209 */ /* 0x000fe20007810000 */
[----:B----4-:R-:W-:Y:S01]  /*2c10*/  FFMA.FTZ R48, R77, UR46, -R12 ;  /* 0x0000002e4d307c23 */ /* 0x010fe2000801080c */
[----:B------:R-:W-:-:S02]  /*2c20*/  ISETP.GT.AND P1, PT, R10, 0x61, PT ;  /* 0x000000610a00780c */ /* 0x000fc40003f24270 */
[----:B------:R-:W-:Y:S02]  /*2c30*/  FSEL R74, R74, -INF , P2 ;  /* 0xff8000004a4a7808 */ /* 0x000fe40001000000 */
[----:B------:R-:W-:Y:S01]  /*2c40*/  FMNMX.FTZ R21, R71, R24, !PT ;  /* 0x0000001847157209 */ /* 0x000fe20007810000 */
[----:B------:R-:W-:Y:S01]  /*2c50*/  MUFU.EX2 R22, R22 ;  /* 0x0000001600167308 */ /* 0x000fe20000000800 */
[----:B------:R-:W-:Y:S02]  /*2c60*/  ISETP.GT.AND P2, PT, R10, 0x68, PT ;  /* 0x000000680a00780c */ /* 0x000fe40003f44270 */
[----:B------:R-:W-:Y:S02]  /*2c70*/  FSEL R75, R75, -INF , P1 ;  /* 0xff8000004b4b7808 */ /* 0x000fe40000800000 */
[----:B------:R-:W-:Y:S02]  /*2c80*/  FMNMX.FTZ R24, R74, R21, !PT ;  /* 0x000000154a187209 */ /* 0x000fe40007810000 */
[----:B------:R-:W-:Y:S01]  /*2c90*/  ISETP.GT.AND P1, PT, R10, 0x69, PT ;  /* 0x000000690a00780c */ /* 0x000fe20003f24270 */
[----:B------:R4:W-:Y:S01]  /*2ca0*/  MUFU.EX2 R21, R52 ;  /* 0x0000003400157308 */ /* 0x0009e20000000800 */
[----:B------:R-:W-:-:S02]  /*2cb0*/  FSEL R78, R78, -INF , P2 ;  /* 0xff8000004e4e7808 */ /* 0x000fc40001000000 */
[----:B------:R-:W-:Y:S01]  /*2cc0*/  FMNMX.FTZ R23, R75, R24, !PT ;  /* 0x000000184b177209 */ /* 0x000fe20007810000 */
[--C-:B------:R-:W-:Y:S01]  /*2cd0*/  FFMA.FTZ R24, R53, UR46, -R12.reuse ;  /* 0x0000002e35187c23 */ /* 0x100fe2000801080c */
[----:B------:R-:W-:Y:S01]  /*2ce0*/  ISETP.GT.AND P2, PT, R10, 0x70, PT ;  /* 0x000000700a00780c */ /* 0x000fe20003f44270 */
[----:B------:R-:W-:Y:S01]  /*2cf0*/  IMAD.U32 R53, RZ, RZ, UR46 ;  /* 0x0000002eff357e24 */ /* 0x000fe2000f8e00ff */
[----:B------:R-:W-:Y:S01]  /*2d00*/  FSEL R79, R79, -INF , P1 ;  /* 0xff8000004f4f7808 */ /* 0x000fe20000800000 */
[----:B------:R-:W-:Y:S01]  /*2d10*/  MUFU.EX2 R36, R36 ;  /* 0x0000002400247308 */ /* 0x000fe20000000800 */
[----:B------:R-:W-:Y:S01]  /*2d20*/  FMNMX.FTZ R28, R78, R23, !PT ;  /* 0x000000174e1c7209 */ /* 0x000fe20007810000 */
[----:B----4-:R-:W-:Y:S01]  /*2d30*/  FFMA.FTZ R52, R81, UR46, -R12 ;  /* 0x0000002e51347c23 */ /* 0x010fe2000801080c */
[----:B------:R-:W-:Y:S02]  /*2d40*/  ISETP.GT.AND P1, PT, R10, 0x71, PT ;  /* 0x000000710a00780c */ /* 0x000fe40003f24270 */
[----:B------:R-:W-:-:S02]  /*2d50*/  FSEL R82, R82, -INF , P2 ;  /* 0xff80000052527808 */ /* 0x000fc40001000000 */
[----:B------:R-:W-:Y:S01]  /*2d60*/  FMNMX.FTZ R23, R79, R28, !PT ;  /* 0x0000001c4f177209 */ /* 0x000fe20007810000 */
[----:B------:R-:W4:Y:S01]  /*2d70*/  MUFU.EX2 R24, R24 ;  /* 0x0000001800187308 */ /* 0x000f220000000800 */
[----:B------:R-:W-:Y:S02]  /*2d80*/  ISETP.GT.AND P2, PT, R10, 0x78, PT ;  /* 0x000000780a00780c */ /* 0x000fe40003f44270 */
[----:B------:R-:W-:Y:S02]  /*2d90*/  FSEL R83, R83, -INF , P1 ;  /* 0xff80000053537808 */ /* 0x000fe40000800000 */
[----:B------:R-:W-:Y:S02]  /*2da0*/  FMNMX.FTZ R28, R82, R23, !PT ;  /* 0x00000017521c7209 */ /* 0x000fe40007810000 */
[----:B------:R-:W-:Y:S01]  /*2db0*/  ISETP.GT.AND P1, PT, R10, 0x79, PT ;  /* 0x000000790a00780c */ /* 0x000fe20003f24270 */
[----:B------:R-:W-:Y:S01]  /*2dc0*/  MUFU.EX2 R23, R56 ;  /* 0x0000003800177308 */ /* 0x000fe20000000800 */
[----:B------:R-:W-:-:S02]  /*2dd0*/  FSEL R86, R86, -INF , P2 ;  /* 0xff80000056567808 */ /* 0x000fc40001000000 */
[----:B------:R-:W-:Y:S01]  /*2de0*/  FMNMX.FTZ R25, R83, R28, !PT ;  /* 0x0000001c53197209 */ /* 0x000fe20007810000 */
[--C-:B------:R-:W-:Y:S01]  /*2df0*/  FFMA.FTZ R28, R57, UR46, -R12.reuse ;  /* 0x0000002e391c7c23 */ /* 0x100fe2000801080c */
[----:B------:R-:W-:Y:S02]  /*2e00*/  FSEL R87, R87, -INF , P1 ;  /* 0xff80000057577808 */ /* 0x000fe40000800000 */
[----:B------:R-:W-:Y:S01]  /*2e10*/  FMNMX.FTZ R10, R86, R25, !PT ;  /* 0x00000019560a7209 */ /* 0x000fe20007810000 */
[----:B------:R-:W-:Y:S01]  /*2e20*/  FFMA.FTZ R25, R60, UR46, -R12 ;  /* 0x0000002e3c197c23 */ /* 0x000fe2000801080c */
[----:B--2---:R-:W-:Y:S01]  /*2e30*/  F2FP.SATFINITE.E4M3.F32.PACK_AB_MERGE_C R148, R9, R8, RZ ;  /* 0x000000080994723e */ /* 0x004fe200048070ff */
[----:B------:R-:W-:Y:S01]  /*2e40*/  MUFU.EX2 R28, R28 ;  /* 0x0000001c001c7308 */ /* 0x000fe20000000800 */
[----:B------:R-:W-:Y:S02]  /*2e50*/  FMNMX.FTZ R10, R87, R10, !PT ;  /* 0x0000000a570a7209 */ /* 0x000fe40007810000 */
[----:B-1----:R-:W-:-:S02]  /*2e60*/  F2FP.SATFINITE.E4M3.F32.PACK_AB_MERGE_C R150, R16, R15, RZ ;  /* 0x0000000f1096723e */ /* 0x002fc400048070ff */
[----:B------:R-:W-:Y:S01]  /*2e70*/  F2FP.SATFINITE.E4M3.F32.PACK_AB_MERGE_C R148, R3, R2, R148 ;  /* 0x000000020394723e */ /* 0x000fe20004807094 */
[----:B------:R-:W1:Y:S01]  /*2e80*/  SHFL.BFLY PT, R37, R10, 0x2, 0x1f ;  /* 0x0c401f000a257f89 */ /* 0x000e6200000e0000 */
[----:B---3--:R-:W-:Y:S01]  /*2e90*/  F2FP.SATFINITE.E4M3.F32.PACK_AB_MERGE_C R144, R20, R13, RZ ;  /* 0x0000000d1490723e */ /* 0x008fe200048070ff */
[----:B------:R-:W2:Y:S01]  /*2ea0*/  MUFU.EX2 R25, R25 ;  /* 0x0000001900197308 */ /* 0x000ea20000000800 */
[----:B----4-:R-:W-:Y:S02]  /*2eb0*/  F2FP.SATFINITE.E4M3.F32.PACK_AB_MERGE_C R146, R24, R21, RZ ;  /* 0x000000151892723e */ /* 0x010fe400048070ff */
[----:B------:R-:W-:Y:S02]  /*2ec0*/  F2FP.SATFINITE.E4M3.F32.PACK_AB_MERGE_C R150, R14, R11, R150 ;  /* 0x0000000b0e96723e */ /* 0x000fe40004807096 */
[----:B------:R-:W-:Y:S02]  /*2ed0*/  F2FP.SATFINITE.E4M3.F32.PACK_AB_MERGE_C R144, R18, R17, R144 ;  /* 0x000000111290723e */ /* 0x000fe40004807090 */
[----:B------:R-:W-:Y:S01]  /*2ee0*/  F2FP.SATFINITE.E4M3.F32.PACK_AB_MERGE_C R146, R22, R19, R146 ;  /* 0x000000131692723e */ /* 0x000fe20004807092 */
[----:B------:R-:W-:Y:S08]  /*2ef0*/  MUFU.EX2 R41, R41 ;  /* 0x0000002900297308 */ /* 0x000ff00000000800 */
[----:B------:R-:W-:Y:S01]  /*2f00*/  MUFU.EX2 R48, R48 ;  /* 0x0000003000307308 */ /* 0x000fe20000000800 */
[----:B--2---:R-:W-:-:S04]  /*2f10*/  F2FP.SATFINITE.E4M3.F32.PACK_AB_MERGE_C R140, R32, R25, RZ ;  /* 0x00000019208c723e */ /* 0x004fc800048070ff */
[----:B------:R-:W-:Y:S02]  /*2f20*/  F2FP.SATFINITE.E4M3.F32.PACK_AB_MERGE_C R140, R28, R23, R140 ;  /* 0x000000171c8c723e */ /* 0x000fe4000480708c */
[----:B-1----:R-:W-:Y:S01]  /*2f30*/  FMNMX.FTZ R49, R10, R37, !PT ;  /* 0x000000250a317209 */ /* 0x002fe20007810000 */
[--C-:B------:R-:W-:Y:S01]  /*2f40*/  FFMA.FTZ R37, R72, UR46, -R12.reuse ;  /* 0x0000002e48257c23 */ /* 0x100fe2000801080c */
[----:B------:R-:W-:Y:S03]  /*2f50*/  MUFU.EX2 R44, R44 ;  /* 0x0000002c002c7308 */ /* 0x000fe60000000800 */
[----:B------:R-:W1:Y:S05]  /*2f60*/  SHFL.BFLY PT, R10, R49, 0x1, 0x1f ;  /* 0x0c201f00310a7f89 */ /* 0x000e6a00000e0000 */
[----:B------:R-:W-:Y:S08]  /*2f70*/  MUFU.EX2 R37, R37 ;  /* 0x0000002500257308 */ /* 0x000ff00000000800 */
[----:B------:R-:W-:Y:S08]  /*2f80*/  MUFU.EX2 R45, R45 ;  /* 0x0000002d002d7308 */ /* 0x000ff00000000800 */
[----:B------:R-:W-:Y:S01]  /*2f90*/  MUFU.EX2 R52, R52 ;  /* 0x0000003400347308 */ /* 0x000fe20000000800 */
[----:B-1----:R-:W-:Y:S01]  /*2fa0*/  FMNMX.FTZ R10, R49, R10, !PT ;  /* 0x0000000a310a7209 */ /* 0x002fe20007810000 */
[--C-:B------:R-:W-:Y:S01]  /*2fb0*/  FFMA.FTZ R49, R84, UR46, -R12.reuse ;  /* 0x0000002e54317c23 */ /* 0x100fe2000801080c */
[----:B------:R-:W-:-:S02]  /*2fc0*/  FFMA.FTZ R12, R85, UR46, -R12 ;  /* 0x0000002e550c7c23 */ /* 0x000fc4000801080c */
[C---:B------:R-:W-:Y:S01]  /*2fd0*/  FSETP.NEU.FTZ.AND P1, PT, R10.reuse, -INF , PT ;  /* 0xff8000000a00780b */ /* 0x040fe20003f3d000 */
[----:B------:R-:W-:Y:S02]  /*2fe0*/  FFMA.FTZ R53, R10, R53, -8 ;  /* 0xc10000000a357423 */ /* 0x000fe40000010035 */
[----:B------:R-:W-:Y:S03]  /*2ff0*/  MUFU.EX2 R49, R49 ;  /* 0x0000003100317308 */ /* 0x000fe60000000800 */
        /* <DEDUP_REMOVED lines=13> */
[----:B------:R-:W-:Y:S01]  /*30d0*/  FFMA.FTZ R56, R39, UR46, -R61 ;  /* 0x0000002e27387c23 */ /* 0x000fe2000801083d */
[----:B------:R-:W-:Y:S01]  /*30e0*/  FADD.FTZ R51, R2, R3 ;  /* 0x0000000302337221 */ /* 0x000fe20000010000 */
[--C-:B------:R-:W-:Y:S01]  /*30f0*/  FFMA.FTZ R39, R43, UR46, -R61.reuse ;  /* 0x0000002e2b277c23 */ /* 0x100fe2000801083d */
[----:B------:R-:W1:Y:S01]  /*3100*/  MUFU.EX2 R27, R27 ;  /* 0x0000001b001b7308 */ /* 0x000e620000000800 */
[--C-:B------:R-:W-:Y:S01]  /*3110*/  FFMA.FTZ R43, R50, UR46, -R61.reuse ;  /* 0x0000002e322b7c23 */ /* 0x100fe2000801083d */
[--C-:B------:R-:W-:Y:S01]  /*3120*/  FFMA.FTZ R50, R59, UR46, -R61.reuse ;  /* 0x0000002e3b327c23 */ /* 0x100fe2000801083d */
[----:B------:R-:W-:Y:S01]  /*3130*/  FFMA.FTZ R59, R63, UR46, -R61 ;  /* 0x0000002e3f3b7c23 */ /* 0x000fe2000801083d */
[----:B------:R-:W-:Y:S01]  /*3140*/  FADD.FTZ R60, R8, R51 ;  /* 0x00000033083c7221 */ /* 0x000fe20000010000 */
[--C-:B------:R-:W-:Y:S01]  /*3150*/  FFMA.FTZ R57, R47, UR46, -R61.reuse ;  /* 0x0000002e2f397c23 */ /* 0x100fe2000801083d */
[--C-:B------:R-:W-:Y:S01]  /*3160*/  FFMA.FTZ R47, R58, UR46, -R61.reuse ;  /* 0x0000002e3a2f7c23 */ /* 0x100fe2000801083d */
[--C-:B------:R-:W-:Y:S01]  /*3170*/  FFMA.FTZ R58, R62, UR46, -R61.reuse ;  /* 0x0000002e3e3a7c23 */ /* 0x100fe2000801083d */
[----:B------:R-:W2:Y:S01]  /*3180*/  MUFU.EX2 R30, R30 ;  /* 0x0000001e001e7308 */ /* 0x000ea20000000800 */
[----:B------:R-:W-:Y:S01]  /*3190*/  FADD.FTZ R62, R9, R60 ;  /* 0x0000003c093e7221 */ /* 0x000fe20000010000 */
[--C-:B------:R-:W-:Y:S01]  /*31a0*/  FFMA.FTZ R54, R54, UR46, -R61.reuse ;  /* 0x0000002e36367c23 */ /* 0x100fe2000801083d */
[--C-:B------:R-:W-:Y:S01]  /*31b0*/  FFMA.FTZ R55, R55, UR46, -R61.reuse ;  /* 0x0000002e37377c23 */ /* 0x100fe2000801083d */
[--C-:B------:R-:W-:Y:S01]  /*31c0*/  FFMA.FTZ R51, R66, UR46, -R61.reuse ;  /* 0x0000002e42337c23 */ /* 0x100fe2000801083d */
[--C-:B------:R-:W-:Y:S01]  /*31d0*/  FFMA.FTZ R70, R70, UR46, -R61.reuse ;  /* 0x0000002e46467c23 */ /* 0x100fe2000801083d */
[--C-:B------:R-:W-:Y:S01]  /*31e0*/  FFMA.FTZ R71, R71, UR46, -R61.reuse ;  /* 0x0000002e47477c23 */ /* 0x100fe2000801083d */
[----:B------:R-:W-:Y:S01]  /*31f0*/  FFMA.FTZ R74, R74, UR46, -R61 ;  /* 0x0000002e4a4a7c23 */ /* 0x000fe2000801083d */
[----:B------:R-:W3:Y:S01]  /*3200*/  MUFU.EX2 R53, R53 ;  /* 0x0000003500357308 */ /* 0x000ee20000000800 */
[----:B-1----:R-:W-:Y:S01]  /*3210*/  FADD.FTZ R63, R26, R27 ;  /* 0x0000001b1a3f7221 */ /* 0x002fe20000010000 */
[--C-:B------:R-:W-:Y:S01]  /*3220*/  FFMA.FTZ R75, R75, UR46, -R61.reuse ;  /* 0x0000002e4b4b7c23 */ /* 0x100fe2000801083d */
[--C-:B------:R-:W-:Y:S01]  /*3230*/  FFMA.FTZ R78, R78, UR46, -R61.reuse ;  /* 0x0000002e4e4e7c23 */ /* 0x100fe2000801083d */
[--C-:B------:R-:W-:Y:S01]  /*3240*/  FFMA.FTZ R79, R79, UR46, -R61.reuse ;  /* 0x0000002e4f4f7c23 */ /* 0x100fe2000801083d */
[--C-:B------:R-:W-:Y:S01]  /*3250*/  FFMA.FTZ R82, R82, UR46, -R61.reuse ;  /* 0x0000002e52527c23 */ /* 0x100fe2000801083d */
[--C-:B------:R-:W-:Y:S01]  /*3260*/  FFMA.FTZ R83, R83, UR46, -R61.reuse ;  /* 0x0000002e53537c23 */ /* 0x100fe2000801083d */
[----:B------:R-:W-:Y:S01]  /*3270*/  FFMA.FTZ R86, R86, UR46, -R61 ;  /* 0x0000002e56567c23 */ /* 0x000fe2000801083d */
[----:B------:R-:W1:Y:S01]  /*3280*/  MUFU.EX2 R31, R31 ;  /* 0x0000001f001f7308 */ /* 0x000e620000000800 */
[----:B--2---:R-:W-:Y:S01]  /*3290*/  FADD.FTZ R60, R30, R63 ;  /* 0x0000003f1e3c7221 */ /* 0x004fe20000010000 */
[----:B------:R-:W-:-:S04]  /*32a0*/  FADD.FTZ R63, R11, R62 ;  /* 0x0000003e0b3f7221 */ /* 0x000fc80000010000 */
[----:B------:R-:W-:Y:S02]  /*32b0*/  FADD.FTZ R64, R14, R63 ;  /* 0x0000003f0e407221 */ /* 0x000fe40000010000 */
[----:B------:R-:W2:Y:S01]  /*32c0*/  MUFU.EX2 R34, R34 ;  /* 0x0000002200227308 */ /* 0x000ea20000000800 */
[----:B---3--:R-:W-:Y:S01]  /*32d0*/  FADD.FTZ R62, R53, R60 ;  /* 0x0000003c353e7221 */ /* 0x008fe20000010000 */
[----:B------:R-:W-:Y:S01]  /*32e0*/  FADD.FTZ R65, R15, R64 ;  /* 0x000000400f417221 */ /* 0x000fe20000010000 */
[--C-:B------:R-:W-:Y:S01]  /*32f0*/  FFMA.FTZ R60, R67, UR46, -R61.reuse ;  /* 0x0000002e433c7c23 */ /* 0x100fe2000801083d */
[----:B------:R-:W-:Y:S01]  /*3300*/  FFMA.FTZ R61, R87, UR46, -R61 ;  /* 0x0000002e573d7c23 */ /* 0x000fe2000801083d */
[----:B------:R-:W-:Y:S01]  /*3310*/  F2FP.SATFINITE.E4M3.F32.PACK_AB_MERGE_C R30, R53, R30, RZ ;  /* 0x0000001e351e723e */ /* 0x000fe200048070ff */
[----:B------:R-:W-:Y:S02]  /*3320*/  FADD.FTZ R64, R16, R65 ;  /* 0x0000004110407221 */ /* 0x000fe40000010000 */
[----:B------:R-:W3:Y:S01]  /*3330*/  MUFU.EX2 R35, R35 ;  /* 0x0000002300237308 */ /* 0x000ee20000000800 */
[----:B-1----:R-:W-:Y:S01]  /*3340*/  FADD.FTZ R63, R31, R62 ;  /* 0x0000003e1f3f7221 */ /* 0x002fe20000010000 */
[----:B------:R-:W-:Y:S01]  /*3350*/  FADD.FTZ R65, R17, R64 ;  /* 0x0000004011417221 */ /* 0x000fe20000010000 */
[----:B------:R-:W-:-:S03]  /*3360*/  F2FP.SATFINITE.E4M3.F32.PACK_AB_MERGE_C R149, R27, R26, R30 ;  /* 0x0000001a1b95723e */ /* 0x000fc6000480701e */
[----:B------:R-:W-:Y:S02]  /*3370*/  FADD.FTZ R64, R18, R65 ;  /* 0x0000004112407221 */ /* 0x000fe40000010000 */
[----:B------:R-:W1:Y:S01]  /*3380*/  MUFU.EX2 R56, R56 ;  /* 0x0000003800387308 */ /* 0x000e620000000800 */
[----:B--2---:R-:W-:Y:S01]  /*3390*/  FADD.FTZ R62, R34, R63 ;  /* 0x0000003f223e7221 */ /* 0x004fe20000010000 */
[----:B------:R-:W-:-:S04]  /*33a0*/  FADD.FTZ R65, R13, R64 ;  /* 0x000000400d417221 */ /* 0x000fc80000010000 */
[----:B------:R-:W-:Y:S02]  /*33b0*/  FADD.FTZ R64, R20, R65 ;  /* 0x0000004114407221 */ /* 0x000fe40000010000 */
[----:B------:R-:W2:Y:S01]  /*33c0*/  MUFU.EX2 R38, R38 ;  /* 0x0000002600267308 */ /* 0x000ea20000000800 */
[----:B---3--:R-:W-:-:S07]  /*33d0*/  FADD.FTZ R63, R35, R62 ;  /* 0x0000003e233f7221 */ /* 0x008fce0000010000 */
[----:B------:R-:W3:Y:S01]  /*33e0*/  MUFU.EX2 R39, R39 ;  /* 0x0000002700277308 */ /* 0x000ee20000000800 */
[C---:B-1----:R-:W-:Y:S01]  /*33f0*/  FADD.FTZ R63, R56.reuse, R63 ;  /* 0x0000003f383f7221 */ /* 0x042fe20000010000 */
[----:B------:R-:W-:-:S04]  /*3400*/  F2FP.SATFINITE.E4M3.F32.PACK_AB_MERGE_C R35, R56, R35, RZ ;  /* 0x000000233823723e */ /* 0x000fc800048070ff */
[----:B------:R-:W-:Y:S02]  /*3410*/  F2FP.SATFINITE.E4M3.F32.PACK_AB_MERGE_C R151, R34, R31, R35 ;  /* 0x0000001f2297723e */ /* 0x000fe40004807023 */
[----:B------:R-:W1:Y:S01]  /*3420*/  MUFU.EX2 R42, R42 ;  /* 0x0000002a002a7308 */ /* 0x000e620000000800 */
[----:B--2---:R-:W-:-:S07]  /*3430*/  FADD.FTZ R62, R38, R63 ;  /* 0x0000003f263e7221 */ /* 0x004fce0000010000 */
[----:B------:R-:W2:Y:S01]  /*3440*/  MUFU.EX2 R57, R57 ;  /* 0x0000003900397308 */ /* 0x000ea20000000800 */
[----:B---3--:R-:W-:-:S07]  /*3450*/  FADD.FTZ R63, R39, R62 ;  /* 0x0000003e273f7221 */ /* 0x008fce0000010000 */
[----:B------:R-:W3:Y:S01]  /*3460*/  MUFU.EX2 R43, R43 ;  /* 0x0000002b002b7308 */ /* 0x000ee20000000800 */
[----:B-1----:R-:W-:Y:S01]  /*3470*/  FADD.FTZ R62, R42, R63 ;  /* 0x0000003f2a3e7221 */ /* 0x002fe20000010000 */
[----:B------:R-:W-:-:S04]  /*3480*/  FADD.FTZ R63, R19, R64 ;  /* 0x00000040133f7221 */ /* 0x000fc80000010000 */
[----:B------:R-:W-:Y:S02]  /*3490*/  FADD.FTZ R64, R22, R63 ;  /* 0x0000003f16407221 */ /* 0x000fe40000010000 */
[----:B------:R-:W1:Y:S01]  /*34a0*/  MUFU.EX2 R46, R46 ;  /* 0x0000002e002e7308 */ /* 0x000e620000000800 */
[----:B--2---:R-:W-:Y:S01]  /*34b0*/  FADD.FTZ R62, R57, R62 ;  /* 0x0000003e393e7221 */ /* 0x004fe20000010000 */
[----:B------:R-:W-:Y:S01]  /*34c0*/  FADD.FTZ R9, R21, R64 ;  /* 0x0000004015097221 */ /* 0x000fe20000010000 */
[----:B------:R-:W-:-:S03]  /*34d0*/  F2FP.SATFINITE.E4M3.F32.PACK_AB_MERGE_C R42, R57, R42, RZ ;  /* 0x0000002a392a723e */ /* 0x000fc600048070ff */
[----:B------:R-:W-:Y:S01]  /*34e0*/  FADD.FTZ R16, R24, R9 ;  /* 0x0000000918107221 */ /* 0x000fe20000010000 */
[----:B------:R-:W-:Y:S01]  /*34f0*/  F2FP.SATFINITE.E4M3.F32.PACK_AB_MERGE_C R145, R39, R38, R42 ;  /* 0x000000262791723e */ /* 0x000fe2000480702a */
[----:B------:R-:W2:Y:S01]  /*3500*/  MUFU.EX2 R54, R54 ;  /* 0x0000003600367308 */ /* 0x000ea20000000800 */
[----:B---3--:R-:W-:Y:S01]  /*3510*/  FADD.FTZ R63, R43, R62 ;  /* 0x0000003e2b3f7221 */ /* 0x008fe20000010000 */
[----:B------:R-:W-:-:S04]  /*3520*/  FADD.FTZ R9, R23, R16 ;  /* 0x0000001017097221 */ /* 0x000fc80000010000 */
[----:B------:R-:W-:Y:S02]  /*3530*/  FADD.FTZ R2, R28, R9 ;  /* 0x000000091c027221 */ /* 0x000fe40000010000 */
[----:B------:R-:W3:Y:S01]  /*3540*/  MUFU.EX2 R55, R55 ;  /* 0x0000003700377308 */ /* 0x000ee20000000800 */
[----:B-1----:R-:W-:Y:S01]  /*3550*/  FADD.FTZ R63, R46, R63 ;  /* 0x0000003f2e3f7221 */ /* 0x002fe20000010000 */
[----:B------:R-:W-:-:S04]  /*3560*/  FADD.FTZ R9, R25, R2 ;  /* 0x0000000219097221 */ /* 0x000fc80000010000 */
[----:B------:R-:W-:Y:S02]  /*3570*/  FADD.FTZ R32, R32, R9 ;  /* 0x0000000920207221 */ /* 0x000fe40000010000 */
[----:B------:R-:W1:Y:S01]  /*3580*/  MUFU.EX2 R47, R47 ;  /* 0x0000002f002f7308 */ /* 0x000e620000000800 */
[----:B--2---:R-:W-:-:S07]  /*3590*/  FADD.FTZ R8, R54, R63 ;  /* 0x0000003f36087221 */ /* 0x004fce0000010000 */
[----:B------:R-:W2:Y:S01]  /*35a0*/  MUFU.EX2 R50, R50 ;  /* 0x0000003200327308 */ /* 0x000ea20000000800 */
[C---:B---3--:R-:W-:Y:S01]  /*35b0*/  FADD.FTZ R8, R55.reuse, R8 ;  /* 0x0000000837087221 */ /* 0x048fe20000010000 */
[----:B------:R-:W-:-:S04]  /*35c0*/  F2FP.SATFINITE.E4M3.F32.PACK_AB_MERGE_C R54, R55, R54, RZ ;  /* 0x000000363736723e */ /* 0x000fc800048070ff */
[----:B------:R-:W-:Y:S02]  /*35d0*/  F2FP.SATFINITE.E4M3.F32.PACK_AB_MERGE_C R147, R46, R43, R54 ;  /* 0x0000002b2e93723e */ /* 0x000fe40004807036 */
[----:B------:R-:W3:Y:S01]  /*35e0*/  MUFU.EX2 R58, R58 ;  /* 0x0000003a003a7308 */ /* 0x000ee20000000800 */
[----:B-1----:R-:W-:Y:S01]  /*35f0*/  FADD.FTZ R3, R47, R8 ;  /* 0x000000082f037221 */ /* 0x002fe20000010000 */
[----:B------:R-:W-:-:S04]  /*3600*/  F2FP.SATFINITE.E4M3.F32.PACK_AB_MERGE_C R8, R40, R33, RZ ;  /* 0x000000212808723e */ /* 0x000fc800048070ff */
[----:B------:R-:W-:Y:S02]  /*3610*/  F2FP.SATFINITE.E4M3.F32.PACK_AB_MERGE_C R142, R36, R29, R8 ;  /* 0x0000001d248e723e */ /* 0x000fe40004807008 */
[----:B------:R-:W1:Y:S01]  /*3620*/  MUFU.EX2 R59, R59 ;  /* 0x0000003b003b7308 */ /* 0x000e620000000800 */
[----:B--2---:R-:W-:Y:S01]  /*3630*/  FADD.FTZ R3, R50, R3 ;  /* 0x0000000332037221 */ /* 0x004fe20000010000 */
[----:B------:R-:W-:-:S04]  /*3640*/  F2FP.SATFINITE.E4M3.F32.PACK_AB_MERGE_C R8, R48, R41, RZ ;  /* 0x000000293008723e */ /* 0x000fc800048070ff */
[----:B------:R-:W-:Y:S02]  /*3650*/  F2FP.SATFINITE.E4M3.F32.PACK_AB_MERGE_C R136, R44, R37, R8 ;  /* 0x000000252c88723e */ /* 0x000fe40004807008 */
[----:B------:R-:W2:Y:S01]  /*3660*/  MUFU.EX2 R51, R51 ;  /* 0x0000003300337308 */ /* 0x000ea20000000800 */
[----:B---3--:R-:W-:Y:S01]  /*3670*/  FADD.FTZ R2, R58, R3 ;  /* 0x000000033a027221 */ /* 0x008fe20000010000 */
[----:B------:R-:W-:-:S04]  /*3680*/  FADD.FTZ R3, R29, R32 ;  /* 0x000000201d037221 */ /* 0x000fc80000010000 */
[----:B------:R-:W-:Y:S02]  /*3690*/  FADD.FTZ R36, R36, R3 ;  /* 0x0000000324247221 */ /* 0x000fe40000010000 */
[----:B------:R-:W3:Y:S01]  /*36a0*/  MUFU.EX2 R60, R60 ;  /* 0x0000003c003c7308 */ /* 0x000ee20000000800 */
[----:B-1----:R-:W-:Y:S01]  /*36b0*/  FADD.FTZ R2, R59, R2 ;  /* 0x000000023b027221 */ /* 0x002fe20000010000 */
[----:B------:R-:W-:Y:S01]  /*36c0*/  FADD.FTZ R33, R33, R36 ;  /* 0x0000002421217221 */ /* 0x000fe20000010000 */
[----:B------:R-:W-:-:S03]  /*36d0*/  F2FP.SATFINITE.E4M3.F32.PACK_AB_MERGE_C R58, R59, R58, RZ ;  /* 0x0000003a3b3a723e */ /* 0x000fc600048070ff */
[----:B------:R-:W-:Y:S01]  /*36e0*/  FADD.FTZ R40, R40, R33 ;  /* 0x0000002128287221 */ /* 0x000fe20000010000 */
[----:B------:R-:W-:Y:S01]  /*36f0*/  F2FP.SATFINITE.E4M3.F32.PACK_AB_MERGE_C R141, R50, R47, R58 ;  /* 0x0000002f328d723e */ /* 0x000fe2000480703a */
[----:B------:R-:W1:Y:S01]  /*3700*/  MUFU.EX2 R70, R70 ;  /* 0x0000004600467308 */ /* 0x000e620000000800 */
[----:B--2---:R-:W-:Y:S01]  /*3710*/  FADD.FTZ R3, R51, R2 ;  /* 0x0000000233037221 */ /* 0x004fe20000010000 */
[----:B------:R-:W-:-:S04]  /*3720*/  FADD.FTZ R9, R37, R40 ;  /* 0x0000002825097221 */ /* 0x000fc80000010000 */
[----:B------:R-:W-:Y:S02]  /*3730*/  FADD.FTZ R44, R44, R9 ;  /* 0x000000092c2c7221 */ /* 0x000fe40000010000 */
[----:B------:R-:W2:Y:S01]  /*3740*/  MUFU.EX2 R71, R71 ;  /* 0x0000004700477308 */ /* 0x000ea20000000800 */
[----:B---3--:R-:W-:Y:S01]  /*3750*/  FADD.FTZ R3, R60, R3 ;  /* 0x000000033c037221 */ /* 0x008fe20000010000 */
[----:B------:R-:W-:-:S04]  /*3760*/  FADD.FTZ R41, R41, R44 ;  /* 0x0000002c29297221 */ /* 0x000fc80000010000 */
[----:B------:R-:W-:Y:S02]  /*3770*/  FADD.FTZ R48, R48, R41 ;  /* 0x0000002930307221 */ /* 0x000fe40000010000 */
[----:B------:R-:W3:Y:S01]  /*3780*/  MUFU.EX2 R74, R74 ;  /* 0x0000004a004a7308 */ /* 0x000ee20000000800 */
[----:B-1----:R-:W-:-:S07]  /*3790*/  FADD.FTZ R2, R70, R3 ;  /* 0x0000000346027221 */ /* 0x002fce0000010000 */
[----:B------:R-:W1:Y:S01]  /*37a0*/  MUFU.EX2 R75, R75 ;  /* 0x0000004b004b7308 */ /* 0x000e620000000800 */
[C---:B--2---:R-:W-:Y:S01]  /*37b0*/  FADD.FTZ R3, R71.reuse, R2 ;  /* 0x0000000247037221 */ /* 0x044fe20000010000 */
[----:B------:R-:W-:-:S04]  /*37c0*/  F2FP.SATFINITE.E4M3.F32.PACK_AB_MERGE_C R70, R71, R70, RZ ;  /* 0x000000464746723e */ /* 0x000fc800048070ff */
[----:B------:R-:W-:Y:S02]  /*37d0*/  F2FP.SATFINITE.E4M3.F32.PACK_AB_MERGE_C R143, R60, R51, R70 ;  /* 0x000000333c8f723e */ /* 0x000fe40004807046 */
[----:B------:R-:W2:Y:S01]  /*37e0*/  MUFU.EX2 R78, R78 ;  /* 0x0000004e004e7308 */ /* 0x000ea20000000800 */
[----:B---3--:R-:W-:-:S07]  /*37f0*/  FADD.FTZ R2, R74, R3 ;  /* 0x000000034a027221 */ /* 0x008fce0000010000 */
[----:B------:R-:W3:Y:S01]  /*3800*/  MUFU.EX2 R12, R12 ;  /* 0x0000000c000c7308 */ /* 0x000ee20000000800 */
[----:B-1----:R-:W-:-:S07]  /*3810*/  FADD.FTZ R3, R75, R2 ;  /* 0x000000024b037221 */ /* 0x002fce0000010000 */
[----:B------:R-:W1:Y:S01]  /*3820*/  MUFU.EX2 R79, R79 ;  /* 0x0000004f004f7308 */ /* 0x000e620000000800 */
[----:B--2---:R-:W-:-:S07]  /*3830*/  FADD.FTZ R2, R78, R3 ;  /* 0x000000034e027221 */ /* 0x004fce0000010000 */
[----:B------:R-:W2:Y:S01]  /*3840*/  MUFU.EX2 R82, R82 ;  /* 0x0000005200527308 */ /* 0x000ea20000000800 */
[----:B---3--:R-:W-:-:S04]  /*3850*/  F2FP.SATFINITE.E4M3.F32.PACK_AB_MERGE_C R3, R12, R49, RZ ;  /* 0x000000310c03723e */ /* 0x008fc800048070ff */
[C---:B------:R-:W-:Y:S01]  /*3860*/  F2FP.SATFINITE.E4M3.F32.PACK_AB_MERGE_C R138, R52.reuse, R45, R3 ;  /* 0x0000002d348a723e */ /* 0x040fe20004807003 */
[----:B------:R-:W-:Y:S02]  /*3870*/  FADD.FTZ R45, R45, R48 ;  /* 0x000000302d2d7221 */ /* 0x000fe40000010000 */
[----:B------:R-:W3:Y:S01]  /*3880*/  MUFU.EX2 R83, R83 ;  /* 0x0000005300537308 */ /* 0x000ee20000000800 */
[C---:B-1----:R-:W-:Y:S01]  /*3890*/  F2FP.SATFINITE.E4M3.F32.PACK_AB_MERGE_C R78, R79.reuse, R78, RZ ;  /* 0x0000004e4f4e723e */ /* 0x042fe200048070ff */
[----:B------:R-:W-:Y:S01]  /*38a0*/  FADD.FTZ R79, R79, R2 ;  /* 0x000000024f4f7221 */ /* 0x000fe20000010000 */
[----:B------:R-:W-:Y:S02]  /*38b0*/  FADD.FTZ R52, R52, R45 ;  /* 0x0000002d34347221 */ /* 0x000fe40000010000 */
[----:B------:R-:W-:Y:S02]  /*38c0*/  F2FP.SATFINITE.E4M3.F32.PACK_AB_MERGE_C R137, R75, R74, R78 ;  /* 0x0000004a4b89723e */ /* 0x000fe4000480704e */
[----:B------:R-:W-:Y:S01]  /*38d0*/  FADD.FTZ R49, R49, R52 ;  /* 0x0000003431317221 */ /* 0x000fe20000010000 */
[----:B------:R-:W1:Y:S01]  /*38e0*/  MUFU.EX2 R86, R86 ;  /* 0x0000005600567308 */ /* 0x000e620000000800 */
[----:B--2---:R-:W-:-:S07]  /*38f0*/  FADD.FTZ R2, R82, R79 ;  /* 0x0000004f52027221 */ /* 0x004fce0000010000 */
[----:B------:R-:W2:Y:S01]  /*3900*/  MUFU.EX2 R61, R61 ;  /* 0x0000003d003d7308 */ /* 0x000ea20000000800 */
[----:B---3--:R-:W-:-:S04]  /*3910*/  FADD.FTZ R3, R83, R2 ;  /* 0x0000000253037221 */ /* 0x008fc80000010000 */
[----:B-1----:R-:W-:Y:S01]  /*3920*/  FADD.FTZ R2, R86, R3 ;  /* 0x0000000356027221 */ /* 0x002fe20000010000 */
[----:B------:R-:W-:Y:S01]  /*3930*/  FADD.FTZ R3, R12, R49 ;  /* 0x000000310c037221 */ /* 0x000fe20000010000 */
[C---:B--2---:R-:W-:Y:S02]  /*3940*/  F2FP.SATFINITE.E4M3.F32.PACK_AB_MERGE_C R8, R61.reuse, R86, RZ ;  /* 0x000000563d08723e */ /* 0x044fe400048070ff */
[----:B------:R-:W-:Y:S02]  /*3950*/  FADD.FTZ R2, R61, R2 ;  /* 0x000000023d027221 */ /* 0x000fe40000010000 */
[----:B------:R-:W-:Y:S01]  /*3960*/  F2FP.SATFINITE.E4M3.F32.PACK_AB_MERGE_C R139, R83, R82, R8 ;  /* 0x00000052538b723e */ /* 0x000fe20004807008 */
        /* <DEDUP_REMOVED lines=30> */
[----:B------:R-:W-:-:S05]  /*3b50*/  ULDC UR23, c[0x0][0x2f0] ;  /* 0x0000bc0000177ab9 */ /* 0x000fca0000000800 */
.L_x_1767:
[----:B------:R-:W-:-:S04]  /*3b60*/  UISETP.NE.AND UP0, UPT, UR7, 0x1, UPT ;  /* 0x000000010700788c */ /* 0x000fc8000bf05270 */
[----:B------:R-:W-:-:S04]  /*3b70*/  USEL UR5, URZ, 0x1, UP0 ;  /* 0x000000013f057887 */ /* 0x000fc80008000000 */
[----:B------:R-:W-:Y:S01]  /*3b80*/  ULOP3.LUT UR5, UR6, UR5, URZ, 0x3c, !UPT ;  /* 0x0000000506057292 */ /* 0x000fe2000f8e3c3f */
[----:B------:R-:W-:Y:S11]  /*3b90*/  @!P0 BRA `(.L_x_1757) ;  /* 0x0000000000048947 */ /* 0x000ff60003800000 */
[----:B------:R-:W-:Y:S01]  /*3ba0*/  BPT.TRAP 0x1 ;  /* 0x000000040000795c */ /* 0x000fe20000300000 */
.L_x_1757:
        /* <DEDUP_REMOVED lines=9> */
.L_x_1758:
[----:B-1----:R-:W-:Y:S05]  /*3c40*/  @P1 BRA `(.L_x_1759) ;  /* 0x0000000000081947 */ /* 0x002fea0003800000 */
[----:B------:R-:W1:Y:S02]  /*3c50*/  SYNCS.PHASECHK.TRANS64.TRYWAIT P1, [UR25+0x17030], R0 ;  /* 0x01703000ff0075a7 */ /* 0x000e640008020159 */
[----:B-1----:R-:W-:Y:S05]  /*3c60*/  @!P1 BRA `(.L_x_1760) ;  /* 0x000000a400e49947 */ /* 0x002fea0003800000 */
.L_x_1759:
        /* <DEDUP_REMOVED lines=19> */
.L_x_1761:
[----:B------:R-:W-:Y:S01]  /*3da0*/  ULEA UR11, UR7, UR42, 0x3 ;  /* 0x0000002a070b7291 */ /* 0x000fe2000f8e183f */
[----:B01----:R-:W-:-:S05]  /*3db0*/  IMAD.U32 R0, RZ, RZ, UR6 ;  /* 0x00000006ff007e24 */ /* 0x003fca000f8e00ff */
[----:B------:R-:W-:-:S04]  /*3dc0*/  SHF.L.U32 R0, R0, 0x1f, RZ ;  /* 0x0000001f00007819 */ /* 0x000fc800000006ff */
[----:B------:R0:W1:Y:S01]  /*3dd0*/  SYNCS.PHASECHK.TRANS64.TRYWAIT P1, [UR11+0x17050], R0 ;  /* 0x01705000ff0075a7 */ /* 0x000062000802014b */
[----:B------:R-:W-:Y:S05]  /*3de0*/  @!P0 BRA `(.L_x_1762) ;  /* 0x0000000000048947 */ /* 0x000fea0003800000 */
[----:B------:R-:W-:Y:S01]  /*3df0*/  BPT.TRAP 0x1 ;  /* 0x000000040000795c */ /* 0x000fe20000300000 */
.L_x_1762:
[----:B-1----:R-:W-:Y:S05]  /*3e00*/  @P1 BRA `(.L_x_1763) ;  /* 0x0000000000081947 */ /* 0x002fea0003800000 */
[----:B------:R-:W1:Y:S02]  /*3e10*/  SYNCS.PHASECHK.TRANS64.TRYWAIT P1, [UR11+0x17050], R0 ;  /* 0x01705000ff0075a7 */ /* 0x000e64000802014b */
[----:B-1----:R-:W-:Y:S05]  /*3e20*/  @!P1 BRA `(.L_x_1764) ;  /* 0x000000a4008c9947 */ /* 0x002fea0003800000 */
.L_x_1763:
[----:B------:R-:W-:Y:S01]  /*3e30*/  UIADD3 UR6, UR42, 0x400, URZ ;  /* 0x000004002a067890 */ /* 0x000fe2000fffe03f */
[----:B------:R-:W-:-:S03]  /*3e40*/  WARPGROUP.ARRIVE ;  /* 0x00000000000079c5 */ /* 0x000fc60000000000 */
[----:B------:R-:W-:-:S04]  /*3e50*/  USHF.R.U32.HI UR6, URZ, 0x4, UR6 ;  /* 0x000000043f067899 */ /* 0x000fc80008011606 */
[----:B------:R-:W-:-:S04]  /*3e60*/  ULOP3.LUT UR6, UR6, 0x3fff, URZ, 0xc0, !UPT ;  /* 0x00003fff06067892 */ /* 0x000fc8000f8ec03f */
[----:B------:R-:W-:-:S04]  /*3e70*/  ULOP3.LUT UR6, UR6, 0x10000, URZ, 0xfc, !UPT ;  /* 0x0001000006067892 */ /* 0x000fc8000f8efc3f */
[----:B------:R-:W-:-:S03]  /*3e80*/  UIMAD UR10, UR7, 0x300, UR6 ;  /* 0x00000300070a78a4 */ /* 0x000fc6000f8e0206 */
[----:B------:R-:W-:-:S04]  /*3e90*/  UMOV UR7, 0x40000040 ;  /* 0x4000004000077882 */ /* 0x000fc80000000000 */
        /* <DEDUP_REMOVED lines=20> */
.L_x_1765:
[----:B------:R-:W-:Y:S01]  /*3fe0*/  UISETP.NE.AND UP0, UPT, UR45, URZ, UPT ;  /* 0x0000003f2d00728c */ /* 0x000fe2000bf05270 */
[----:B------:R-:W-:Y:S02]  /*3ff0*/  IMAD.MOV.U32 R13, RZ, RZ, R6 ;  /* 0x000000ffff0d7224 */ /* 0x000fe400078e0006 */
[----:B------:R-:W-:Y:S02]  /*4000*/  IMAD.MOV.U32 R10, RZ, RZ, -0x2 ;  /* 0xfffffffeff0a7424 */ /* 0x000fe400078e00ff */
[----:B------:R-:W-:Y:S01]  /*4010*/  IMAD.U32 R15, RZ, RZ, UR23 ;  /* 0x00000017ff0f7e24 */ /* 0x000fe2000f8e00ff */
[----:B------:R-:W-:Y:S02]  /*4020*/  PLOP3.LUT P1, PT, PT, PT, UP0, 0x80, 0x0 ;  /* 0x000000000000781c */ /* 0x000fe40003f2f008 */
[----:B------:R-:W-:-:S03]  /*4030*/  PLOP3.LUT P2, PT, PT, PT, UP0, 0x80, 0x0 ;  /* 0x000000000000781c */ /* 0x000fc60003f4f008 */
[----:B------:R-:W-:-:S08]  /*4040*/  @UP0 ULDC UR6, c[0x0][0x44c] ;  /* 0x0001130000060ab9 */ /* 0x000fd00000000800 */
[----:B01----:R-:W-:Y:S01]  /*4050*/  @P1 IMAD.HI.U32 R0, R6, UR6, RZ ;  /* 0x0000000606001c27 */ /* 0x003fe2000f8e00ff */
[----:B------:R-:W-:-:S04]  /*4060*/  @UP0 ULDC UR6, c[0x0][0x450] ;  /* 0x0001140000060ab9 */ /* 0x000fc80000000800 */
[----:B------:R-:W-:Y:S01]  /*4070*/  @P2 SHF.R.U32.HI R13, RZ, UR6, R0 ;  /* 0x00000006ff0d2c19 */ /* 0x000fe20008011600 */
[----:B------:R-:W-:Y:S02]  /*4080*/  UMOV UR6, 0xffffff80 ;  /* 0xffffff8000067882 */ /* 0x000fe40000000000 */
[----:B------:R-:W-:Y:S02]  /*4090*/  UIMAD UR6, UR48, UR6, 0x1 ;  /* 0x00000001300674a4 */ /* 0x000fe4000f8e0206 */
[----:B------:R-:W0:Y:S04]  /*40a0*/  SHFL.IDX PT, R11, R13, RZ, 0x1c1f ;  /* 0x001c1fff0d0b7589 */ /* 0x000e2800000e0000 */
[----:B------:R-:W-:Y:S01]  /*40b0*/  IMAD R10, R7, R10, UR6 ;  /* 0x00000006070a7e24 */ /* 0x000fe2000f8e020a */
[----:B------:R-:W1:Y:S01]  /*40c0*/  SHFL.IDX PT, R13, R13, 0x1, 0x1c1f ;  /* 0x003c1f000d0d7f89 */ /* 0x000e6200000e0000 */
[----:B------:R-:W-:-:S02]  /*40d0*/  UIADD3 UR6, UR25, 0x17040, URZ ;  /* 0x0001704019067890 */ /* 0x000fc4000fffe03f */
[----:B------:R-:W-:Y:S02]  /*40e0*/  IMAD R10, R15, UR37, R10 ;  /* 0x000000250f0a7c24 */ /* 0x000fe4000f8e020a */
[----:B------:R-:W-:-:S09]  /*40f0*/  UPRMT UR6, UR21, 0x654, UR6 ;  /* 0x0000065415067896 */ /* 0x000fd20008000006 */
[----:B------:R-:W-:Y:S01]  /*4100*/  SYNCS.ARRIVE.TRANS64.RED.A1T0 RZ, [UR6], RZ ;  /* 0x000000ffffff79a7 */ /* 0x000fe20008100406 */
[----:B0-----:R-:W-:-:S04]  /*4110*/  IADD3 R0, R11, -UR24, R10 ;  /* 0x800000180b007c10 */ /* 0x001fc8000fffe00a */
[C---:B------:R-:W-:Y:S02]  /*4120*/  ISETP.GT.AND P1, PT, R0.reuse, RZ, PT ;  /* 0x000000ff0000720c */ /* 0x040fe40003f24270 */
[----:B------:R-:W-:Y:S02]  /*4130*/  ISETP.GT.AND P2, PT, R0, 0x1, PT ;  /* 0x000000010000780c */ /* 0x000fe40003f44270 */
[----:B------:R-:W-:Y:S02]  /*4140*/  FSEL R24, R24, -INF , P1 ;  /* 0xff80000018187808 */ /* 0x000fe40000800000 */
[----:B------:R-:W-:Y:S02]  /*4150*/  ISETP.GT.AND P1, PT, R0, 0x8, PT ;  /* 0x000000080000780c */ /* 0x000fe40003f24270 */
[----:B------:R-:W-:Y:S02]  /*4160*/  FSEL R14, R25, -INF , P2 ;  /* 0xff800000190e7808 */ /* 0x000fe40001000000 */
[----:B------:R-:W-:-:S02]  /*4170*/  FMNMX.FTZ R11, R24, R8, !PT ;  /* 0x00000008180b7209 */ /* 0x000fc40007810000 */
[----:B------:R-:W-:Y:S02]  /*4180*/  ISETP.GT.AND P2, PT, R0, 0x9, PT ;  /* 0x000000090000780c */ /* 0x000fe40003f44270 */
[----:B------:R-:W-:Y:S02]  /*4190*/  FSEL R28, R28, -INF , P1 ;  /* 0xff8000001c1c7808 */ /* 0x000fe40000800000 */
[----:B------:R-:W-:Y:S02]  /*41a0*/  FMNMX.FTZ R11, R14, R11, !PT ;  /* 0x0000000b0e0b7209 */ /* 0x000fe40007810000 */
        /* <DEDUP_REMOVED lines=84> */
[----:B------:R-:W-:Y:S02]  /*46f0*/  FSEL R85, R85, -INF , P2 ;  /* 0xff80000055557808 */ /* 0x000fe40001000000 */
[----:B------:R-:W-:Y:S01]  /*4700*/  FMNMX.FTZ R0, R84, R11, !PT ;  /* 0x0000000b54007209 */ /* 0x000fe20007810000 */
[----:B------:R-:W-:Y:S01]  /*4710*/  IMAD.U32 R11, RZ, RZ, UR46 ;  /* 0x0000002eff0b7e24 */ /* 0x000fe2000f8e00ff */
[----:B-1----:R-:W-:-:S02]  /*4720*/  IADD3 R10, R13, -UR24, R10 ;  /* 0x800000180d0a7c10 */ /* 0x002fc4000fffe00a */
[----:B------:R-:W-:Y:S02]  /*4730*/  FMNMX.FTZ R15, R85, R0, !PT ;  /* 0x00000000550f7209 */ /* 0x000fe40007810000 */
[C---:B------:R-:W-:Y:S02]  /*4740*/  ISETP.GT.AND P2, PT, R10.reuse, RZ, PT ;  /* 0x000000ff0a00720c */ /* 0x040fe40003f44270 */
[----:B------:R-:W-:Y:S01]  /*4750*/  ISETP.GT.AND P3, PT, R10, 0x1, PT ;  /* 0x000000010a00780c */ /* 0x000fe20003f64270 */
[----:B------:R-:W0:Y:S01]  /*4760*/  SHFL.BFLY PT, R0, R15, 0x2, 0x1f ;  /* 0x0c401f000f007f89 */ /* 0x000e2200000e0000 */
[----:B------:R-:W-:Y:S02]  /*4770*/  FSEL R26, R26, -INF , P2 ;  /* 0xff8000001a1a7808 */ /* 0x000fe40001000000 */
[----:B------:R-:W-:Y:S02]  /*4780*/  ISETP.GT.AND P2, PT, R10, 0x8, PT ;  /* 0x000000080a00780c */ /* 0x000fe40003f44270 */
[----:B------:R-:W-:-:S02]  /*4790*/  FSEL R27, R27, -INF , P3 ;  /* 0xff8000001b1b7808 */ /* 0x000fc40001800000 */
[----:B------:R-:W-:Y:S02]  /*47a0*/  FMNMX.FTZ R18, R26, R9, !PT ;  /* 0x000000091a127209 */ /* 0x000fe40007810000 */
[----:B------:R-:W-:Y:S02]  /*47b0*/  ISETP.GT.AND P3, PT, R10, 0x9, PT ;  /* 0x000000090a00780c */ /* 0x000fe40003f64270 */
[----:B------:R-:W-:Y:S02]  /*47c0*/  FSEL R30, R30, -INF , P2 ;  /* 0xff8000001e1e7808 */ /* 0x000fe40001000000 */
[C---:B------:R-:W-:Y:S02]  /*47d0*/  ISETP.GT.AND P2, PT, R10.reuse, 0x10, PT ;  /* 0x000000100a00780c */ /* 0x040fe40003f44270 */
[----:B------:R-:W-:Y:S02]  /*47e0*/  FSEL R31, R31, -INF , P3 ;  /* 0xff8000001f1f7808 */ /* 0x000fe40001800000 */
[----:B------:R-:W-:-:S02]  /*47f0*/  ISETP.GT.AND P3, PT, R10, 0x11, PT ;  /* 0x000000110a00780c */ /* 0x000fc40003f64270 */
[----:B------:R-:W-:Y:S02]  /*4800*/  FSEL R34, R34, -INF , P2 ;  /* 0xff80000022227808 */ /* 0x000fe40001000000 */
[C---:B------:R-:W-:Y:S02]  /*4810*/  ISETP.GT.AND P2, PT, R10.reuse, 0x18, PT ;  /* 0x000000180a00780c */ /* 0x040fe40003f44270 */
[----:B------:R-:W-:Y:S02]  /*4820*/  FSEL R35, R35, -INF , P3 ;  /* 0xff80000023237808 */ /* 0x000fe40001800000 */
[----:B0-----:R-:W-:Y:S02]  /*4830*/  FMNMX.FTZ R17, R15, R0, !PT ;  /* 0x000000000f117209 */ /* 0x001fe40007810000 */
[----:B------:R-:W-:Y:S02]  /*4840*/  FMNMX.FTZ R15, R27, R18, !PT ;  /* 0x000000121b0f7209 */ /* 0x000fe40007810000 */
[----:B------:R-:W-:Y:S01]  /*4850*/  ISETP.GT.AND P3, PT, R10, 0x19, PT ;  /* 0x000000190a00780c */ /* 0x000fe20003f64270 */
[----:B------:R-:W0:Y:S01]  /*4860*/  SHFL.BFLY PT, R0, R17, 0x1, 0x1f ;  /* 0x0c201f0011007f89 */ /* 0x000e2200000e0000 */
[----:B------:R-:W-:-:S02]  /*4870*/  FSEL R38, R38, -INF , P2 ;  /* 0xff80000026267808 */ /* 0x000fc40001000000 */
[C---:B------:R-:W-:Y:S02]  /*4880*/  ISETP.GT.AND P2, PT, R10.reuse, 0x20, PT ;  /* 0x000000200a00780c */ /* 0x040fe40003f44270 */
[----:B------:R-:W-:Y:S02]  /*4890*/  FSEL R39, R39, -INF , P3 ;  /* 0xff80000027277808 */ /* 0x000fe40001800000 */
[----:B------:R-:W-:Y:S02]  /*48a0*/  ISETP.GT.AND P3, PT, R10, 0x21, PT ;  /* 0x000000210a00780c */ /* 0x000fe40003f64270 */
[----:B------:R-:W-:Y:S02]  /*48b0*/  FSEL R42, R42, -INF , P2 ;  /* 0xff8000002a2a7808 */ /* 0x000fe40001000000 */
[----:B------:R-:W-:Y:S02]  /*48c0*/  ISETP.GT.AND P2, PT, R10, 0x28, PT ;  /* 0x000000280a00780c */ /* 0x000fe40003f44270 */
[----:B------:R-:W-:-:S02]  /*48d0*/  FSEL R43, R43, -INF , P3 ;  /* 0xff8000002b2b7808 */ /* 0x000fc40001800000 */
[----:B------:R-:W-:Y:S02]  /*48e0*/  ISETP.GT.AND P3, PT, R10, 0x29, PT ;  /* 0x000000290a00780c */ /* 0x000fe40003f64270 */
[----:B------:R-:W-:Y:S02]  /*48f0*/  FSEL R46, R46, -INF , P2 ;  /* 0xff8000002e2e7808 */ /* 0x000fe40001000000 */
[C---:B------:R-:W-:Y:S02]  /*4900*/  ISETP.GT.AND P2, PT, R10.reuse, 0x30, PT ;  /* 0x000000300a00780c */ /* 0x040fe40003f44270 */
[----:B------:R-:W-:Y:S02]  /*4910*/  FSEL R47, R47, -INF , P3 ;  /* 0xff8000002f2f7808 */ /* 0x000fe40001800000 */
[----:B------:R-:W-:Y:S02]  /*4920*/  ISETP.GT.AND P3, PT, R10, 0x31, PT ;  /* 0x000000310a00780c */ /* 0x000fe40003f64270 */
[----:B0-----:R-:W-:-:S02]  /*4930*/  FMNMX.FTZ R0, R17, R0, !PT ;  /* 0x0000000011007209 */ /* 0x001fc40007810000 */
[----:B------:R-:W-:Y:S02]  /*4940*/  FSEL R50, R50, -INF , P2 ;  /* 0xff80000032327808 */ /* 0x000fe40001000000 */
[C---:B------:R-:W-:Y:S01]  /*4950*/  FSETP.NEU.FTZ.AND P1, PT, R0.reuse, -INF , PT ;  /* 0xff8000000000780b */ /* 0x040fe20003f3d000 */
[----:B------:R-:W-:-:S01]  /*4960*/  FFMA.FTZ R11, R0, R11, -8 ;  /* 0xc1000000000b7423 */ /* 0x000fc2000001000b */
[C---:B------:R-:W-:Y:S02]  /*4970*/  ISETP.GT.AND P2, PT, R10.reuse, 0x38, PT ;  /* 0x000000380a00780c */ /* 0x040fe40003f44270 */
[----:B------:R-:W-:Y:S02]  /*4980*/  FSEL R51, R51, -INF , P3 ;  /* 0xff80000033337808 */ /* 0x000fe40001800000 */
[----:B------:R-:W-:Y:S02]  /*4990*/  FSEL R11, R11, RZ, P1 ;  /* 0x000000ff0b0b7208 */ /* 0x000fe40000800000 */
[----:B------:R-:W-:-:S02]  /*49a0*/  ISETP.GT.AND P3, PT, R10, 0x39, PT ;  /* 0x000000390a00780c */ /* 0x000fc40003f64270 */
[----:B------:R-:W-:Y:S01]  /*49b0*/  FSEL R54, R54, -INF , P2 ;  /* 0xff80000036367808 */ /* 0x000fe20001000000 */
[----:B------:R-:W-:-:S01]  /*49c0*/  FFMA.FTZ R19, R14, UR46, -R11 ;  /* 0x0000002e0e137c23 */ /* 0x000fc2000801080b */
[----:B------:R-:W-:Y:S01]  /*49d0*/  ISETP.GT.AND P2, PT, R10, 0x40, PT ;  /* 0x000000400a00780c */ /* 0x000fe20003f44270 */
[----:B------:R-:W-:-:S01]  /*49e0*/  FFMA.FTZ R12, R24, UR46, -R11 ;  /* 0x0000002e180c7c23 */ /* 0x000fc2000801080b */
[----:B------:R-:W-:Y:S01]  /*49f0*/  FSEL R55, R55, -INF , P3 ;  /* 0xff80000037377808 */ /* 0x000fe20001800000 */
[----:B------:R0:W-:Y:S01]  /*4a00*/  MUFU.EX2 R13, R19 ;  /* 0x00000013000d7308 */ /* 0x0001e20000000800 */
[----:B------:R-:W-:Y:S01]  /*4a10*/  ISETP.GT.AND P3, PT, R10, 0x41, PT ;  /* 0x000000410a00780c */ /* 0x000fe20003f64270 */
[--C-:B------:R-:W-:Y:S01]  /*4a20*/  FFMA.FTZ R14, R28, UR46, -R11.reuse ;  /* 0x0000002e1c0e7c23 */ /* 0x100fe2000801080b */
[----:B------:R-:W-:Y:S01]  /*4a30*/  FSEL R58, R58, -INF , P2 ;  /* 0xff8000003a3a7808 */ /* 0x000fe20001000000 */
[--C-:B------:R-:W-:Y:S01]  /*4a40*/  FFMA.FTZ R33, R33, UR46, -R11.reuse ;  /* 0x0000002e21217c23 */ /* 0x100fe2000801080b */
[----:B------:R-:W-:Y:S01]  /*4a50*/  ISETP.GT.AND P2, PT, R10, 0x48, PT ;  /* 0x000000480a00780c */ /* 0x000fe20003f44270 */
[--C-:B------:R-:W-:Y:S01]  /*4a60*/  FFMA.FTZ R45, R45, UR46, -R11.reuse ;  /* 0x0000002e2d2d7c23 */ /* 0x100fe2000801080b */
[----:B------:R-:W-:Y:S01]  /*4a70*/  FSEL R59, R59, -INF , P3 ;  /* 0xff8000003b3b7808 */ /* 0x000fe20001800000 */
[--C-:B------:R-:W-:Y:S01]  /*4a80*/  FFMA.FTZ R57, R57, UR46, -R11.reuse ;  /* 0x0000002e39397c23 */ /* 0x100fe2000801080b */
[----:B0-----:R-:W-:-:S01]  /*4a90*/  FFMA.FTZ R19, R16, UR46, -R11 ;  /* 0x0000002e10137c23 */ /* 0x001fc2000801080b */
[----:B------:R-:W-:Y:S01]  /*4aa0*/  FMNMX.FTZ R16, R30, R15, !PT ;  /* 0x0000000f1e107209 */ /* 0x000fe20007810000 */
[----:B------:R-:W-:-:S01]  /*4ab0*/  FFMA.FTZ R37, R37, UR46, -R11 ;  /* 0x0000002e25257c23 */ /* 0x000fc2000801080b */
[----:B------:R-:W-:Y:S01]  /*4ac0*/  ISETP.GT.AND P3, PT, R10, 0x49, PT ;  /* 0x000000490a00780c */ /* 0x000fe20003f64270 */
[----:B------:R0:W-:Y:S01]  /*4ad0*/  MUFU.EX2 R15, R19 ;  /* 0x00000013000f7308 */ /* 0x0001e20000000800 */
[----:B------:R-:W-:Y:S01]  /*4ae0*/  FMNMX.FTZ R17, R31, R16, !PT ;  /* 0x000000101f117209 */ /* 0x000fe20007810000 */
[--C-:B------:R-:W-:Y:S01]  /*4af0*/  FFMA.FTZ R16, R32, UR46, -R11.reuse ;  /* 0x0000002e20107c23 */ /* 0x100fe2000801080b */
[----:B------:R-:W-:Y:S01]  /*4b00*/  FSEL R62, R62, -INF , P2 ;  /* 0xff8000003e3e7808 */ /* 0x000fe20001000000 */
[--C-:B------:R-:W-:Y:S01]  /*4b10*/  FFMA.FTZ R41, R41, UR46, -R11.reuse ;  /* 0x0000002e29297c23 */ /* 0x100fe2000801080b */
[----:B------:R-:W-:Y:S01]  /*4b20*/  FMNMX.FTZ R18, R34, R17, !PT ;  /* 0x0000001122127209 */ /* 0x000fe20007810000 */
[--C-:B------:R-:W-:Y:S01]  /*4b30*/  FFMA.FTZ R49, R49, UR46, -R11.reuse ;  /* 0x0000002e31317c23 */ /* 0x100fe2000801080b */
[----:B------:R-:W-:Y:S01]  /*4b40*/  ISETP.GT.AND P2, PT, R10, 0x50, PT ;  /* 0x000000500a00780c */ /* 0x000fe20003f44270 */
[--C-:B------:R-:W-:Y:S01]  /*4b50*/  FFMA.FTZ R53, R53, UR46, -R11.reuse ;  /* 0x0000002e35357c23 */ /* 0x100fe2000801080b */
[----:B------:R-:W-:Y:S01]  /*4b60*/  FMNMX.FTZ R17, R35, R18, !PT ;  /* 0x0000001223117209 */ /* 0x000fe20007810000 */
[----:B------:R-:W-:Y:S01]  /*4b70*/  FFMA.FTZ R69, R69, UR46, -R11 ;  /* 0x0000002e45457c23 */ /* 0x000fe2000801080b */
[----:B------:R-:W-:Y:S01]  /*4b80*/  FSEL R63, R63, -INF , P3 ;  /* 0xff8000003f3f7808 */ /* 0x000fe20001800000 */
[----:B------:R-:W-:Y:S01]  /*4b90*/  MUFU.EX2 R12, R12 ;  /* 0x0000000c000c7308 */ /* 0x000fe20000000800 */
[----:B------:R-:W-:-:S02]  /*4ba0*/  FMNMX.FTZ R18, R38, R17, !PT ;  /* 0x0000001126127209 */ /* 0x000fc40007810000 */
[----:B------:R-:W-:Y:S02]  /*4bb0*/  ISETP.GT.AND P3, PT, R10, 0x51, PT ;  /* 0x000000510a00780c */ /* 0x000fe40003f64270 */
[----:B0-----:R-:W-:Y:S01]  /*4bc0*/  FMNMX.FTZ R19, R39, R18, !PT ;  /* 0x0000001227137209 */ /* 0x001fe20007810000 */
[----:B------:R-:W-:Y:S01]  /*4bd0*/  FFMA.FTZ R18, R36, UR46, -R11 ;  /* 0x0000002e24127c23 */ /* 0x000fe2000801080b */
[----:B------:R-:W-:Y:S01]  /*4be0*/  FSEL R66, R66, -INF , P2 ;  /* 0xff80000042427808 */ /* 0x000fe20001000000 */
[----:B------:R-:W-:Y:S01]  /*4bf0*/  MUFU.EX2 R17, R33 ;  /* 0x0000002100117308 */ /* 0x000fe20000000800 */
[----:B------:R-:W-:Y:S02]  /*4c00*/  FMNMX.FTZ R20, R42, R19, !PT ;  /* 0x000000132a147209 */ /* 0x000fe40007810000 */
[----:B------:R-:W-:Y:S02]  /*4c10*/  ISETP.GT.AND P2, PT, R10, 0x58, PT ;  /* 0x000000580a00780c */ /* 0x000fe40003f44270 */
[----:B------:R-:W-:-:S02]  /*4c20*/  FMNMX.FTZ R19, R43, R20, !PT ;  /* 0x000000142b137209 */ /* 0x000fc40007810000 */
[----:B------:R-:W-:Y:S01]  /*4c30*/  FSEL R67, R67, -INF , P3 ;  /* 0xff80000043437808 */ /* 0x000fe20001800000 */
[----:B------:R-:W-:Y:S01]  /*4c40*/  MUFU.EX2 R14, R14 ;  /* 0x0000000e000e7308 */ /* 0x000fe20000000800 */
[----:B------:R-:W-:Y:S02]  /*4c50*/  FMNMX.FTZ R20, R46, R19, !PT ;  /* 0x000000132e147209 */ /* 0x000fe40007810000 */
[----:B------:R-:W-:Y:S02]  /*4c60*/  ISETP.GT.AND P3, PT, R10, 0x59, PT ;  /* 0x000000590a00780c */ /* 0x000fe40003f64270 */
[----:B------:R-:W-:Y:S01]  /*4c70*/  FMNMX.FTZ R21, R47, R20, !PT ;  /* 0x000000142f157209 */ /* 0x000fe20007810000 */
[--C-:B------:R-:W-:Y:S01]  /*4c80*/  FFMA.FTZ R20, R40, UR46, -R11.reuse ;  /* 0x0000002e28147c23 */ /* 0x100fe2000801080b */
[----:B------:R-:W-:Y:S01]  /*4c90*/  FSEL R70, R70, -INF , P2 ;  /* 0xff80000046467808 */ /* 0x000fe20001000000 */
[----:B------:R0:W-:Y:S01]  /*4ca0*/  MUFU.EX2 R19, R37 ;  /* 0x0000002500137308 */ /* 0x0001e20000000800 */
[----:B------:R-:W-:Y:S01]  /*4cb0*/  FMNMX.FTZ R22, R50, R21, !PT ;  /* 0x0000001532167209 */ /* 0x000fe20007810000 */
[----:B------:R-:W-:Y:S01]  /*4cc0*/  FFMA.FTZ R40, R64, UR46, -R11 ;  /* 0x0000002e40287c23 */ /* 0x000fe2000801080b */
[----:B------:R-:W-:-:S02]  /*4cd0*/  ISETP.GT.AND P2, PT, R10, 0x60, PT ;  /* 0x000000600a00780c */ /* 0x000fc40003f44270 */
[----:B------:R-:W-:Y:S02]  /*4ce0*/  FMNMX.FTZ R21, R51, R22, !PT ;  /* 0x0000001633157209 */ /* 0x000fe40007810000 */
[----:B------:R-:W-:Y:S01]  /*4cf0*/  FSEL R71, R71, -INF , P3 ;  /* 0xff80000047477808 */ /* 0x000fe20001800000 */
[----:B------:R-:W-:Y:S01]  /*4d00*/  MUFU.EX2 R16, R16 ;  /* 0x0000001000107308 */ /* 0x000fe20000000800 */
[----:B------:R-:W-:Y:S01]  /*4d10*/  FMNMX.FTZ R22, R54, R21, !PT ;  /* 0x0000001536167209 */ /* 0x000fe20007810000 */
[--C-:B0-----:R-:W-:Y:S01]  /*4d20*/  FFMA.FTZ R37, R61, UR46, -R11.reuse ;  /* 0x0000002e3d257c23 */ /* 0x101fe2000801080b */
[----:B------:R-:W-:Y:S01]  /*4d30*/  ISETP.GT.AND P3, PT, R10, 0x61, PT ;  /* 0x000000610a00780c */ /* 0x000fe20003f64270 */
[----:B------:R-:W-:Y:S01]  /*4d40*/  IMAD.U32 R61, RZ, RZ, UR46 ;  /* 0x0000002eff3d7e24 */ /* 0x000fe2000f8e00ff */
        /* <DEDUP_REMOVED lines=12> */
[----:B------:R-:W-:Y:S02]  /*4e10*/  ISETP.GT.AND P3, PT, R10, 0x69, PT ;  /* 0x000000690a00780c */ /* 0x000fe40003f64270 */
[----:B------:R-:W-:Y:S01]  /*4e20*/  FMNMX.FTZ R25, R63, R24, !PT ;  /* 0x000000183f197209 */ /* 0x000fe20007810000 */
[----:B------:R-:W-:-:S01]  /*4e30*/  FFMA.FTZ R24, R48, UR46, -R11 ;  /* 0x0000002e30187c23 */ /* 0x000fc2000801080b */
[----:B------:R-:W-:Y:S01]  /*4e40*/  FSEL R78, R78, -INF , P2 ;  /* 0xff8000004e4e7808 */ /* 0x000fe20001000000 */
[----:B------:R-:W-:Y:S01]  /*4e50*/  MUFU.EX2 R23, R45 ;  /* 0x0000002d00177308 */ /* 0x000fe20000000800 */
[----:B------:R-:W-:Y:S01]  /*4e60*/  FMNMX.FTZ R28, R66, R25, !PT ;  /* 0x00000019421c7209 */ /* 0x000fe20007810000 */
[----:B------:R-:W-:Y:S01]  /*4e70*/  FFMA.FTZ R48, R72, UR46, -R11 ;  /* 0x0000002e48307c23 */ /* 0x000fe2000801080b */
[----:B------:R-:W-:-:S02]  /*4e80*/  ISETP.GT.AND P2, PT, R10, 0x70, PT ;  /* 0x000000700a00780c */ /* 0x000fc40003f44270 */
[----:B------:R-:W-:Y:S02]  /*4e90*/  FMNMX.FTZ R25, R67, R28, !PT ;  /* 0x0000001c43197209 */ /* 0x000fe40007810000 */
        /* <DEDUP_REMOVED lines=20> */
[----:B------:R0:W-:Y:S01]  /*4fe0*/  MUFU.EX2 R29, R53 ;  /* 0x00000035001d7308 */ /* 0x0001e20000000800 */
[----:B------:R-:W-:Y:S01]  /*4ff0*/  FMNMX.FTZ R36, R82, R33, !PT ;  /* 0x0000002152247209 */ /* 0x000fe20007810000 */
[----:B------:R-:W-:Y:S01]  /*5000*/  FFMA.FTZ R56, R80, UR46, -R11 ;  /* 0x0000002e50387c23 */ /* 0x000fe2000801080b */
[----:B------:R-:W-:-:S02]  /*5010*/  FSEL R87, R87, -INF , P3 ;  /* 0xff80000057577808 */ /* 0x000fc40001800000 */
[----:B------:R-:W-:Y:S01]  /*5020*/  FMNMX.FTZ R33, R83, R36, !PT ;  /* 0x0000002453217209 */ /* 0x000fe20007810000 */
[----:B------:R-:W-:-:S01]  /*5030*/  FFMA.FTZ R36, R60, UR46, -R11 ;  /* 0x0000002e3c247c23 */ /* 0x000fc2000801080b */
[--C-:B------:R-:W-:Y:S01]  /*5040*/  FFMA.FTZ R60, R84, UR46, -R11.reuse ;  /* 0x0000002e543c7c23 */ /* 0x100fe2000801080b */
[----:B------:R-:W-:Y:S01]  /*5050*/  MUFU.EX2 R24, R24 ;  /* 0x0000001800187308 */ /* 0x000fe20000000800 */
[----:B------:R-:W-:Y:S01]  /*5060*/  FMNMX.FTZ R10, R86, R33, !PT ;  /* 0x00000021560a7209 */ /* 0x000fe20007810000 */
[----:B0-----:R-:W-:-:S03]  /*5070*/  FFMA.FTZ R53, R77, UR46, -R11 ;  /* 0x0000002e4d357c23 */ /* 0x001fc6000801080b */
[----:B------:R-:W-:-:S03]  /*5080*/  FMNMX.FTZ R10, R87, R10, !PT ;  /* 0x0000000a570a7209 */ /* 0x000fc60007810000 */
[----:B------:R0:W-:Y:S02]  /*5090*/  MUFU.EX2 R33, R57 ;  /* 0x0000003900217308 */ /* 0x0001e40000000800 */
[----:B------:R-:W0:Y:S06]  /*50a0*/  SHFL.BFLY PT, R45, R10, 0x2, 0x1f ;  /* 0x0c401f000a2d7f89 */ /* 0x000e2c00000e0000 */
[----:B------:R-:W-:Y:S08]  /*50b0*/  MUFU.EX2 R28, R28 ;  /* 0x0000001c001c7308 */ /* 0x000ff00000000800 */
[----:B------:R-:W-:Y:S08]  /*50c0*/  MUFU.EX2 R32, R32 ;  /* 0x0000002000207308 */ /* 0x000ff00000000800 */
[----:B------:R-:W-:Y:S01]  /*50d0*/  MUFU.EX2 R36, R36 ;  /* 0x0000002400247308 */ /* 0x000fe20000000800 */
[----:B0-----:R-:W-:-:S05]  /*50e0*/  FMNMX.FTZ R57, R10, R45, !PT ;  /* 0x0000002d0a397209 */ /* 0x001fca0007810000 */
[----:B------:R-:W0:Y:S02]  /*50f0*/  SHFL.BFLY PT, R10, R57, 0x1, 0x1f ;  /* 0x0c201f00390a7f89 */ /* 0x000e2400000e0000 */
[----:B------:R1:W-:Y:S08]  /*5100*/  MUFU.EX2 R45, R69 ;  /* 0x00000045002d7308 */ /* 0x0003f00000000800 */
[----:B------:R-:W-:Y:S01]  /*5110*/  MUFU.EX2 R37, R37 ;  /* 0x0000002500257308 */ /* 0x000fe20000000800 */
[----:B-1----:R-:W-:-:S05]  /*5120*/  FSEL R69, R0, RZ, P1 ;  /* 0x000000ff00457208 */ /* 0x002fca0000800000 */
[----:B------:R-:W-:Y:S02]  /*5130*/  FADD.FTZ R69, -R69, R8 ;  /* 0x0000000845457221 */ /* 0x000fe40000010100 */
[----:B------:R-:W-:Y:S02]  /*5140*/  MUFU.EX2 R40, R40 ;  /* 0x0000002800287308 */ /* 0x000fe40000000800 */
[----:B------:R-:W-:Y:S01]  /*5150*/  FMUL.FTZ R69, R69, UR46 ;  /* 0x0000002e45457c20 */ /* 0x000fe20008410000 */
[----:B0-----:R-:W-:Y:S01]  /*5160*/  FMNMX.FTZ R10, R57, R10, !PT ;  /* 0x0000000a390a7209 */ /* 0x001fe20007810000 */
[----:B------:R-:W-:-:S04]  /*5170*/  FFMA.FTZ R57, R81, UR46, -R11 ;  /* 0x0000002e51397c23 */ /* 0x000fc8000801080b */
[----:B------:R-:W-:Y:S01]  /*5180*/  MUFU.EX2 R41, R41 ;  /* 0x0000002900297308 */ /* 0x000fe20000000800 */
[C---:B------:R-:W-:Y:S01]  /*5190*/  FSETP.NEU.FTZ.AND P2, PT, R10.reuse, -INF , PT ;  /* 0xff8000000a00780b */ /* 0x040fe20003f5d000 */
[----:B------:R-:W-:Y:S01]  /*51a0*/  FFMA.FTZ R64, R10, R61, -8 ;  /* 0xc10000000a407423 */ /* 0x000fe2000001003d */
[----:B------:R-:W-:-:S04]  /*51b0*/  FFMA.FTZ R61, R85, UR46, -R11 ;  /* 0x0000002e553d7c23 */ /* 0x000fc8000801080b */
[----:B------:R-:W-:Y:S01]  /*51c0*/  FSEL R11, R64, RZ, P2 ;  /* 0x000000ff400b7208 */ /* 0x000fe20001000000 */
[----:B------:R-:W-:Y:S04]  /*51d0*/  MUFU.EX2 R44, R44 ;  /* 0x0000002c002c7308 */ /* 0x000fe80000000800 */
[----:B------:R-:W-:-:S01]  /*51e0*/  FFMA.FTZ R8, R54, UR46, -R11 ;  /* 0x0000002e36087c23 */ /* 0x000fc2000801080b */
[----:B------:R-:W-:Y:S01]  /*51f0*/  FSEL R54, R10, RZ, P2 ;  /* 0x000000ff0a367208 */ /* 0x000fe20001000000 */
[----:B------:R-:W-:-:S01]  /*5200*/  FFMA.FTZ R65, R26, UR46, -R11 ;  /* 0x0000002e1a417c23 */ /* 0x000fc2000801080b */
[--C-:B------:R-:W-:Y:S01]  /*5210*/  FFMA.FTZ R26, R27, UR46, -R11.reuse ;  /* 0x0000002e1b1a7c23 */ /* 0x100fe2000801080b */
[----:B------:R-:W-:-:S01]  /*5220*/  FFMA.FTZ R27, R30, UR46, -R11 ;  /* 0x0000002e1e1b7c23 */ /* 0x000fc2000801080b */
[----:B------:R-:W-:Y:S01]  /*5230*/  FFMA.FTZ R30, R31, UR46, -R11 ;  /* 0x0000002e1f1e7c23 */ /* 0x000fe2000801080b */
[----:B------:R-:W-:-:S01]  /*5240*/  FADD.FTZ R54, -R54, R9 ;  /* 0x0000000936367221 */ /* 0x000fc20000010100 */
[--C-:B------:R-:W-:Y:S01]  /*5250*/  FFMA.FTZ R31, R34, UR46, -R11.reuse ;  /* 0x0000002e221f7c23 */ /* 0x100fe2000801080b */
[----:B------:R-:W0:Y:S01]  /*5260*/  MUFU.EX2 R9, R69 ;  /* 0x0000004500097308 */ /* 0x000e220000000800 */
[----:B------:R-:W-:-:S01]  /*5270*/  FFMA.FTZ R34, R35, UR46, -R11 ;  /* 0x0000002e23227c23 */ /* 0x000fc2000801080b */
[----:B------:R-:W-:Y:S01]  /*5280*/  FMUL.FTZ R54, R54, UR46 ;  /* 0x0000002e36367c20 */ /* 0x000fe20008410000 */
        /* <DEDUP_REMOVED lines=14> */
[----:B0-----:R-:W-:-:S01]  /*5370*/  FFMA.FTZ R62, R9, R3, R12 ;  /* 0x00000003093e7223 */ /* 0x001fc2000001000c */
[----:B------:R-:W-:-:S03]  /*5380*/  FFMA.FTZ R86, R86, UR46, -R11 ;  /* 0x0000002e56567c23 */ /* 0x000fc6000801080b */
[----:B------:R-:W-:Y:S01]  /*5390*/  FADD.FTZ R69, R13, R62 ;  /* 0x0000003e0d457221 */ /* 0x000fe20000010000 */
[----:B------:R-:W-:-:S01]  /*53a0*/  FFMA.FTZ R62, R63, UR46, -R11 ;  /* 0x0000002e3f3e7c23 */ /* 0x000fc2000801080b */
[----:B------:R-:W-:Y:S01]  /*53b0*/  FFMA.FTZ R63, R66, UR46, -R11 ;  /* 0x0000002e423f7c23 */ /* 0x000fe2000801080b */
[----:B------:R-:W0:Y:S01]  /*53c0*/  MUFU.EX2 R26, R26 ;  /* 0x0000001a001a7308 */ /* 0x000e220000000800 */
[----:B------:R-:W-:-:S04]  /*53d0*/  FADD.FTZ R64, R14, R69 ;  /* 0x000000450e407221 */ /* 0x000fc80000010000 */
[----:B------:R-:W-:-:S03]  /*53e0*/  FADD.FTZ R69, R15, R64 ;  /* 0x000000400f457221 */ /* 0x000fc60000010000 */
[----:B------:R-:W2:Y:S01]  /*53f0*/  MUFU.EX2 R27, R27 ;  /* 0x0000001b001b7308 */ /* 0x000ea20000000800 */
[----:B-1----:R-:W-:-:S01]  /*5400*/  FFMA.FTZ R3, R54, R2, R65 ;  /* 0x0000000236037223 */ /* 0x002fc20000010041 */
[----:B------:R-:W-:-:S04]  /*5410*/  FADD.FTZ R64, R16, R69 ;  /* 0x0000004510407221 */ /* 0x000fc80000010000 */
[----:B------:R-:W-:Y:S01]  /*5420*/  FADD.FTZ R69, R17, R64 ;  /* 0x0000004011457221 */ /* 0x000fe20000010000 */
[----:B------:R-:W-:-:S01]  /*5430*/  FFMA.FTZ R64, R67, UR46, -R11 ;  /* 0x0000002e43407c23 */ /* 0x000fc2000801080b */
[----:B------:R-:W1:Y:S01]  /*5440*/  MUFU.EX2 R30, R30 ;  /* 0x0000001e001e7308 */ /* 0x000e620000000800 */
[----:B0-----:R-:W-:-:S01]  /*5450*/  FADD.FTZ R2, R26, R3 ;  /* 0x000000031a027221 */ /* 0x001fc20000010000 */
[----:B------:R-:W-:-:S04]  /*5460*/  FADD.FTZ R66, R18, R69 ;  /* 0x0000004512427221 */ /* 0x000fc80000010000 */
[----:B------:R-:W-:Y:S01]  /*5470*/  FADD.FTZ R67, R19, R66 ;  /* 0x0000004213437221 */ /* 0x000fe20000010000 */
[----:B------:R-:W-:-:S01]  /*5480*/  FFMA.FTZ R66, R70, UR46, -R11 ;  /* 0x0000002e46427c23 */ /* 0x000fc2000801080b */
[----:B------:R-:W0:Y:S01]  /*5490*/  MUFU.EX2 R31, R31 ;  /* 0x0000001f001f7308 */ /* 0x000e220000000800 */
[----:B--2---:R-:W-:-:S01]  /*54a0*/  FADD.FTZ R3, R27, R2 ;  /* 0x000000021b037221 */ /* 0x004fc20000010000 */
[----:B------:R-:W-:Y:S01]  /*54b0*/  FADD.FTZ R68, R20, R67 ;  /* 0x0000004314447221 */ /* 0x000fe20000010000 */
[----:B------:R-:W-:-:S03]  /*54c0*/  FFMA.FTZ R67, R71, UR46, -R11 ;  /* 0x0000002e47437c23 */ /* 0x000fc6000801080b */
[----:B------:R-:W-:Y:S02]  /*54d0*/  FADD.FTZ R69, R21, R68 ;  /* 0x0000004415457221 */ /* 0x000fe40000010000 */
[----:B------:R-:W2:Y:S01]  /*54e0*/  MUFU.EX2 R34, R34 ;  /* 0x0000002200227308 */ /* 0x000ea20000000800 */
[----:B-1----:R-:W-:-:S01]  /*54f0*/  FADD.FTZ R2, R30, R3 ;  /* 0x000000031e027221 */ /* 0x002fc20000010000 */
[----:B------:R-:W-:-:S04]  /*5500*/  FADD.FTZ R68, R22, R69 ;  /* 0x0000004516447221 */ /* 0x000fc80000010000 */
[----:B------:R-:W-:Y:S01]  /*5510*/  FADD.FTZ R69, R23, R68 ;  /* 0x0000004417457221 */ /* 0x000fe20000010000 */
[----:B------:R-:W-:-:S01]  /*5520*/  FFMA.FTZ R68, R74, UR46, -R11 ;  /* 0x0000002e4a447c23 */ /* 0x000fc2000801080b */
[----:B------:R-:W1:Y:S01]  /*5530*/  MUFU.EX2 R35, R35 ;  /* 0x0000002300237308 */ /* 0x000e620000000800 */
[----:B0-----:R-:W-:-:S01]  /*5540*/  FADD.FTZ R3, R31, R2 ;  /* 0x000000021f037221 */ /* 0x001fc20000010000 */
[----:B------:R-:W-:Y:S01]  /*5550*/  FADD.FTZ R70, R24, R69 ;  /* 0x0000004518467221 */ /* 0x000fe20000010000 */
[----:B------:R-:W-:-:S03]  /*5560*/  FFMA.FTZ R69, R75, UR46, -R11 ;  /* 0x0000002e4b457c23 */ /* 0x000fc6000801080b */
[----:B------:R-:W-:Y:S02]  /*5570*/  FADD.FTZ R71, R25, R70 ;  /* 0x0000004619477221 */ /* 0x000fe40000010000 */
        /* <DEDUP_REMOVED lines=16> */
[----:B------:R-:W-:Y:S01]  /*5680*/  FADD.FTZ R2, R28, R71 ;  /* 0x000000471c027221 */ /* 0x000fe20000010000 */
[----:B------:R-:W-:-:S05]  /*5690*/  FFMA.FTZ R71, R79, UR46, -R11 ;  /* 0x0000002e4f477c23 */ /* 0x000fca000801080b */
[----:B------:R-:W1:Y:S01]  /*56a0*/  MUFU.EX2 R51, R51 ;  /* 0x0000003300337308 */ /* 0x000e620000000800 */
[----:B0-----:R-:W-:-:S07]  /*56b0*/  FADD.FTZ R3, R50, R3 ;  /* 0x0000000332037221 */ /* 0x001fce0000010000 */
[----:B------:R-:W0:Y:S01]  /*56c0*/  MUFU.EX2 R55, R55 ;  /* 0x0000003700377308 */ /* 0x000e220000000800 */
[----:B--2---:R-:W-:-:S01]  /*56d0*/  FADD.FTZ R70, R8, R3 ;  /* 0x0000000308467221 */ /* 0x004fc20000010000 */
[----:B------:R-:W-:-:S04]  /*56e0*/  FADD.FTZ R3, R29, R2 ;  /* 0x000000021d037221 */ /* 0x000fc80000010000 */
[----:B------:R-:W-:Y:S02]  /*56f0*/  FADD.FTZ R72, R32, R3 ;  /* 0x0000000320487221 */ /* 0x000fe40000010000 */
[----:B------:R-:W2:Y:S01]  /*5700*/  MUFU.EX2 R58, R58 ;  /* 0x0000003a003a7308 */ /* 0x000ea20000000800 */
[----:B-1----:R-:W-:-:S01]  /*5710*/  FADD.FTZ R2, R51, R70 ;  /* 0x0000004633027221 */ /* 0x002fc20000010000 */
[----:B------:R-:W-:Y:S01]  /*5720*/  FADD.FTZ R73, R33, R72 ;  /* 0x0000004821497221 */ /* 0x000fe20000010000 */
[----:B------:R-:W-:-:S03]  /*5730*/  FFMA.FTZ R70, R78, UR46, -R11 ;  /* 0x0000002e4e467c23 */ /* 0x000fc6000801080b */
[----:B------:R-:W-:Y:S02]  /*5740*/  FADD.FTZ R72, R36, R73 ;  /* 0x0000004924487221 */ /* 0x000fe40000010000 */
[----:B------:R-:W1:Y:S01]  /*5750*/  MUFU.EX2 R59, R59 ;  /* 0x0000003b003b7308 */ /* 0x000e620000000800 */
[----:B0-----:R-:W-:-:S01]  /*5760*/  FADD.FTZ R3, R55, R2 ;  /* 0x0000000237037221 */ /* 0x001fc20000010000 */
[----:B------:R-:W-:Y:S01]  /*5770*/  FADD.FTZ R73, R37, R72 ;  /* 0x0000004825497221 */ /* 0x000fe20000010000 */
[----:B------:R-:W-:-:S03]  /*5780*/  FFMA.FTZ R72, R82, UR46, -R11 ;  /* 0x0000002e52487c23 */ /* 0x000fc6000801080b */
[----:B------:R-:W-:Y:S01]  /*5790*/  FADD.FTZ R74, R40, R73 ;  /* 0x00000049284a7221 */ /* 0x000fe20000010000 */
[----:B------:R-:W-:-:S01]  /*57a0*/  FFMA.FTZ R73, R83, UR46, -R11 ;  /* 0x0000002e53497c23 */ /* 0x000fc2000801080b */
[----:B------:R-:W0:Y:S01]  /*57b0*/  MUFU.EX2 R62, R62 ;  /* 0x0000003e003e7308 */ /* 0x000e220000000800 */
[----:B--2---:R-:W-:-:S01]  /*57c0*/  FADD.FTZ R2, R58, R3 ;  /* 0x000000033a027221 */ /* 0x004fc20000010000 */
[----:B------:R-:W-:Y:S01]  /*57d0*/  FADD.FTZ R75, R41, R74 ;  /* 0x0000004a294b7221 */ /* 0x000fe20000010000 */
[----:B------:R-:W-:-:S05]  /*57e0*/  FFMA.FTZ R11, R87, UR46, -R11 ;  /* 0x0000002e570b7c23 */ /* 0x000fca000801080b */
[----:B------:R-:W2:Y:S01]  /*57f0*/  MUFU.EX2 R63, R63 ;  /* 0x0000003f003f7308 */ /* 0x000ea20000000800 */
[----:B-1----:R-:W-:-:S07]  /*5800*/  FADD.FTZ R3, R59, R2 ;  /* 0x000000023b037221 */ /* 0x002fce0000010000 */
[----:B------:R-:W1:Y:S01]  /*5810*/  MUFU.EX2 R64, R64 ;  /* 0x0000004000407308 */ /* 0x000e620000000800 */
[----:B0-----:R-:W-:-:S07]  /*5820*/  FADD.FTZ R2, R62, R3 ;  /* 0x000000033e027221 */ /* 0x001fce0000010000 */
[----:B------:R-:W0:Y:S01]  /*5830*/  MUFU.EX2 R66, R66 ;  /* 0x0000004200427308 */ /* 0x000e220000000800 */
[----:B--2---:R-:W-:-:S01]  /*5840*/  FADD.FTZ R3, R63, R2 ;  /* 0x000000023f037221 */ /* 0x004fc20000010000 */
[----:B------:R-:W-:-:S06]  /*5850*/  FADD.FTZ R2, R44, R75 ;  /* 0x0000004b2c027221 */ /* 0x000fcc0000010000 */
[----:B------:R-:W2:Y:S01]  /*5860*/  MUFU.EX2 R67, R67 ;  /* 0x0000004300437308 */ /* 0x000ea20000000800 */
[----:B-1----:R-:W-:-:S07]  /*5870*/  FADD.FTZ R3, R64, R3 ;  /* 0x0000000340037221 */ /* 0x002fce0000010000 */
[----:B------:R-:W1:Y:S01]  /*5880*/  MUFU.EX2 R48, R48 ;  /* 0x0000003000307308 */ /* 0x000e620000000800 */
[----:B0-----:R-:W-:-:S01]  /*5890*/  FADD.FTZ R74, R66, R3 ;  /* 0x00000003424a7221 */ /* 0x001fc20000010000 */
[----:B------:R-:W-:-:S06]  /*58a0*/  FADD.FTZ R3, R45, R2 ;  /* 0x000000022d037221 */ /* 0x000fcc0000010000 */
        /* <DEDUP_REMOVED lines=29> */
[----:B0-----:R-:W-:-:S01]  /*5a80*/  FADD.FTZ R74, R77, R74 ;  /* 0x0000004a4d4a7221 */ /* 0x001fc20000010000 */
[----:B--2---:R-:W-:-:S03]  /*5a90*/  FADD.FTZ R3, R61, R2 ;  /* 0x000000023d037221 */ /* 0x004fc60000010000 */
[----:B-1----:R-:W-:Y:S01]  /*5aa0*/  FADD.FTZ R2, R11, R74 ;  /* 0x0000004a0b027221 */ /* 0x002fe20000010000 */
[----:B------:R-:W-:Y:S06]  /*5ab0*/  @!P0 BRA `(.L_x_1766) ;  /* 0x0000000000048947 */ /* 0x000fec0003800000 */
[----:B------:R-:W-:Y:S01]  /*5ac0*/  BPT.TRAP 0x1 ;  /* 0x000000040000795c */ /* 0x000fe20000300000 */
.L_x_1766:
        /* <DEDUP_REMOVED lines=10> */
[----:B------:R-:W-:Y:S01]  /*5b70*/  UMOV UR6, UR5 ;  /* 0x0000000500067c82 */ /* 0x000fe20008000000 */
[----:B------:R-:W-:Y:S01]  /*5b80*/  F2FP.SATFINITE.E4M3.F32.PACK_AB_MERGE_C R35, R38, R35, RZ ;  /* 0x000000232623723e */ /* 0x000fe200048070ff */
[-C--:B------:R-:W-:Y:S01]  /*5b90*/  FMUL.FTZ R89, R89, R9.reuse ;  /* 0x0000000959597220 */ /* 0x080fe20000410000 */
        /* <DEDUP_REMOVED lines=78> */
.L_x_1756:
[----:B------:R-:W-:-:S06]  /*6080*/  UISETP.GE.AND UP0, UPT, UR48, UR36, UPT ;  /* 0x000000243000728c */ /* 0x000fcc000bf06270 */
[----:B------:R-:W-:-:S13]  /*6090*/  PLOP3.LUT P1, PT, PT, PT, UP0, 0x80, 0x0 ;  /* 0x000000000000781c */ /* 0x000fda0003f2f008 */
[----:B------:R-:W-:Y:S05]  /*60a0*/  @!P1 BRA `(.L_x_1768) ;  /* 0x0000001800f49947 */ /* 0x000fea0003800000 */
[----:B------:R-:W-:Y:S01]  /*60b0*/  IMAD.MOV.U32 R9, RZ, RZ, R10 ;  /* 0x000000ffff097224 */ /* 0x000fe200078e000a */
[----:B------:R-:W-:Y:S01]  /*60c0*/  UMOV UR6, UR5 ;  /* 0x0000000500067c82 */ /* 0x000fe20008000000 */
[----:B------:R-:W-:Y:S01]  /*60d0*/  IMAD.MOV.U32 R7, RZ, RZ, R0 ;  /* 0x000000ffff077224 */ /* 0x000fe200078e0000 */
[----:B------:R-:W-:-:S06]  /*60e0*/  UMOV UR7, UR4 ;  /* 0x0000000400077c82 */ /* 0x000fcc0008000000 */
.L_x_1779:
[----:B------:R-:W-:-:S04]  /*60f0*/  UIADD3 UR4, UR7, 0x1, URZ ;  /* 0x0000000107047890 */ /* 0x000fc8000fffe03f */
[----:B------:R-:W-:-:S04]  /*6100*/  UISETP.NE.AND UP0, UPT, UR4, 0x2, UPT ;  /* 0x000000020400788c */ /* 0x000fc8000bf05270 */
[----:B------:R-:W-:Y:S02]  /*6110*/  USEL UR5, URZ, 0x1, UP0 ;  /* 0x000000013f057887 */ /* 0x000fe40008000000 */
[----:B------:R-:W-:Y:S02]  /*6120*/  USEL UR4, UR4, URZ, UP0 ;  /* 0x0000003f04047287 */ /* 0x000fe40008000000 */
[----:B------:R-:W-:Y:S01]  /*6130*/  ULOP3.LUT UR5, UR6, UR5, URZ, 0x3c, !UPT ;  /* 0x0000000506057292 */ /* 0x000fe2000f8e3c3f */
[----:B------:R-:W-:Y:S11]  /*6140*/  @!P0 BRA `(.L_x_1769) ;  /* 0x0000000000048947 */ /* 0x000ff60003800000 */
[----:B------:R-:W-:Y:S01]  /*6150*/  BPT.TRAP 0x1 ;  /* 0x000000040000795c */ /* 0x000fe20000300000 */
.L_x_1769:
[----:B------:R-:W-:Y:S01]  /*6160*/  ULEA UR22, UR4, UR42, 0x3 ;  /* 0x0000002a04167291 */ /* 0x000fe2000f8e183f */
[----:B------:R-:W-:-:S05]  /*6170*/  IMAD.U32 R0, RZ, RZ, UR5 ;  /* 0x00000005ff007e24 */ /* 0x000fca000f8e00ff */
[----:B------:R-:W-:-:S04]  /*6180*/  SHF.L.U32 R0, R0, 0x1f, RZ ;  /* 0x0000001f00007819 */ /* 0x000fc800000006ff */
[----:B------:R0:W1:Y:S01]  /*6190*/  SYNCS.PHASECHK.TRANS64.TRYWAIT P1, [UR22+0x17030], R0 ;  /* 0x01703000ff0075a7 */ /* 0x0000620008020156 */
[----:B------:R-:W-:Y:S05]  /*61a0*/  @!P0 BRA `(.L_x_1770) ;  /* 0x0000000000048947 */ /* 0x000fea0003800000 */
[----:B------:R-:W-:Y:S01]  /*61b0*/  BPT.TRAP 0x1 ;  /* 0x000000040000795c */ /* 0x000fe20000300000 */
.L_x_1770:
[----:B-1----:R-:W-:Y:S05]  /*61c0*/  @P1 BRA `(.L_x_1771) ;  /* 0x0000000000081947 */ /* 0x002fea0003800000 */
[----:B------:R-:W1:Y:S02]  /*61d0*/  SYNCS.PHASECHK.TRANS64.TRYWAIT P1, [UR22+0x17030], R0 ;  /* 0x01703000ff0075a7 */ /* 0x000e640008020156 */
[----:B-1----:R-:W-:Y:S05]  /*61e0*/  @!P1 BRA `(.L_x_1772) ;  /* 0x0000008000b49947 */ /* 0x002fea0003800000 */
.L_x_1771:
        /* <DEDUP_REMOVED lines=19> */
.L_x_1773:
[----:B------:R-:W-:Y:S01]  /*6320*/  ULEA UR14, UR7, UR42, 0x3 ;  /* 0x0000002a070e7291 */ /* 0x000fe2000f8e183f */
[----:B01----:R-:W-:-:S05]  /*6330*/  IMAD.U32 R0, RZ, RZ, UR6 ;  /* 0x00000006ff007e24 */ /* 0x003fca000f8e00ff */
[----:B------:R-:W-:-:S04]  /*6340*/  SHF.L.U32 R0, R0, 0x1f, RZ ;  /* 0x0000001f00007819 */ /* 0x000fc800000006ff */
[----:B------:R0:W1:Y:S01]  /*6350*/  SYNCS.PHASECHK.TRANS64.TRYWAIT P1, [UR14+0x17050], R0 ;  /* 0x01705000ff0075a7 */ /* 0x000062000802014e */
[----:B------:R-:W-:Y:S05]  /*6360*/  @!P0 BRA `(.L_x_1774) ;  /* 0x0000000000048947 */ /* 0x000fea0003800000 */
[----:B------:R-:W-:Y:S01]  /*6370*/  BPT.TRAP 0x1 ;  /* 0x000000040000795c */ /* 0x000fe20000300000 */
.L_x_1774:
[----:B-1----:R-:W-:Y:S05]  /*6380*/  @P1 BRA `(.L_x_1775) ;  /* 0x0000000000081947 */ /* 0x002fea0003800000 */
[----:B------:R-:W1:Y:S02]  /*6390*/  SYNCS.PHASECHK.TRANS64.TRYWAIT P1, [UR14+0x17050], R0 ;  /* 0x01705000ff0075a7 */ /* 0x000e64000802014e */
[----:B-1----:R-:W-:Y:S05]  /*63a0*/  @!P1 BRA `(.L_x_1776) ;  /* 0x00000080005c9947 */ /* 0x002fea0003800000 */
.L_x_1775:
[----:B------:R-:W-:Y:S01]  /*63b0*/  UIADD3 UR6, UR42, 0x400, URZ ;  /* 0x000004002a067890 */ /* 0x000fe2000fffe03f */
[----:B------:R-:W-:Y:S01]  /*63c0*/  WARPGROUP.ARRIVE ;  /* 0x00000000000079c5 */ /* 0x000fe20000000000 */
[----:B------:R-:W-:Y:S02]  /*63d0*/  UMOV UR11, 0x40000040 ;  /* 0x40000040000b7882 */ /* 0x000fe40000000000 */
        /* <DEDUP_REMOVED lines=17> */
[----:B------:R-:W-:Y:S03]  /*64f0*/  QGMMA.64x96x32.F32.E4M3.E4M3 R88, R140, gdesc[UR4], R88, gsb0 ;  /* 0x016000048c587df3 */ /* 0x000fe60008000858 */
[----:B------:R-:W-:Y:S02]  /*6500*/  WARPGROUP.DEPBAR.LE gsb0, 0x0 ;  /* 0x00008000000079c5 */ /* 0x000fe40000010000 */
[----:B------:R-:W-:-:S06]  /*6510*/  WARPGROUP.ARRIVE ;  /* 0x00000000000079c5 */ /* 0x000fcc0000000000 */
[----:B------:R-:W-:Y:S03]  /*6520*/  QGMMA.64x96x32.F32.E4M3.E4M3 R88, R136, gdesc[UR8], R88, gsb0 ;  /* 0x0160000888587df3 */ /* 0x000fe60008000858 */
[----:B------:R-:W-:Y:S02]  /*6530*/  WARPGROUP.DEPBAR.LE gsb0, 0x0 ;  /* 0x00008000000079c5 */ /* 0x000fe40000010000 */
[----:B------:R-:W-:Y:S05]  /*6540*/  @!P0 BRA `(.L_x_1777) ;  /* 0x0000000000048947 */ /* 0x000fea0003800000 */
[----:B------:R-:W-:Y:S01]  /*6550*/  BPT.TRAP 0x1 ;  /* 0x000000040000795c */ /* 0x000fe20000300000 */
.L_x_1777:
        /* <DEDUP_REMOVED lines=81> */
[----:B------:R-:W-:-:S01]  /*6a70*/  FFMA.FTZ R8, R25, UR46, -R136 ;  /* 0x0000002e19087c23 */ /* 0x000fc20008010888 */
[----:B------:R-:W-:Y:S01]  /*6a80*/  FMUL.FTZ R12, R7, UR46 ;  /* 0x0000002e070c7c20 */ /* 0x000fe20008410000 */
[----:B------:R-:W-:-:S01]  /*6a90*/  FFMA.FTZ R25, R56, UR46, -R136 ;  /* 0x0000002e38197c23 */ /* 0x000fc20008010888 */
[C---:B------:R-:W-:Y:S01]  /*6aa0*/  FADD.FTZ R7, -R10.reuse, R9 ;  /* 0x000000090a077221 */ /* 0x040fe20000010100 */
[----:B------:R-:W-:-:S01]  /*6ab0*/  FFMA.FTZ R56, R10, R57, -8 ;  /* 0xc10000000a387423 */ /* 0x000fc20000010039 */
[----:B------:R-:W-:Y:S01]  /*6ac0*/  FFMA.FTZ R9, R24, UR46, -R136 ;  /* 0x0000002e18097c23 */ /* 0x000fe20008010888 */
[----:B------:R-:W-:Y:S01]  /*6ad0*/  MUFU.EX2 R6, R12 ;  /* 0x0000000c00067308 */ /* 0x000fe20000000800 */
[----:B------:R-:W-:Y:S01]  /*6ae0*/  FMUL.FTZ R7, R7, UR46 ;  /* 0x0000002e07077c20 */ /* 0x000fe20008410000 */
        /* <DEDUP_REMOVED lines=8> */
[----:B------:R-:W-:Y:S01]  /*6b70*/  FFMA.FTZ R14, R33, UR46, -R136 ;  /* 0x0000002e210e7c23 */ /* 0x000fe20008010888 */
[----:B------:R-:W-:-:S01]  /*6b80*/  FFMA.FTZ R35, R35, UR46, -R56 ;  /* 0x0000002e23237c23 */ /* 0x000fc20008010838 */
[----:B------:R-:W-:Y:S01]  /*6b90*/  FFMA.FTZ R15, R36, UR46, -R136 ;  /* 0x0000002e240f7c23 */ /* 0x000fe20008010888 */
        /* <DEDUP_REMOVED lines=9> */
[----:B------:R-:W-:Y:S01]  /*6c30*/  FFMA.FTZ R18, R41, UR46, -R136 ;  /* 0x0000002e29127c23 */ /* 0x000fe20008010888 */
[----:B------:R-:W-:-:S01]  /*6c40*/  FFMA.FTZ R43, R43, UR46, -R56 ;  /* 0x0000002e2b2b7c23 */ /* 0x000fc20008010838 */
[----:B------:R-:W1:Y:S01]  /*6c50*/  MUFU.EX2 R26, R26 ;  /* 0x0000001a001a7308 */ /* 0x000e620000000800 */
[----:B0-----:R-:W-:-:S01]  /*6c60*/  FFMA.FTZ R3, R6, R3, R9 ;  /* 0x0000000306037223 */ /* 0x001fc20000010009 */
[--C-:B------:R-:W-:Y:S01]  /*6c70*/  FFMA.FTZ R58, R59, UR46, -R56.reuse ;  /* 0x0000002e3b3a7c23 */ /* 0x100fe20008010838 */
        /* <DEDUP_REMOVED lines=13> */
[----:B------:R-:W2:Y:S01]  /*6d50*/  MUFU.EX2 R27, R27 ;  /* 0x0000001b001b7308 */ /* 0x000ea20000000800 */
[----:B-1----:R-:W-:-:S01]  /*6d60*/  FFMA.FTZ R2, R7, R2, R26 ;  /* 0x0000000207027223 */ /* 0x002fc2000001001a */
[----:B------:R-:W-:Y:S01]  /*6d70*/  FFMA.FTZ R54, R54, UR46, -R56 ;  /* 0x0000002e36367c23 */ /* 0x000fe20008010838 */
[----:B------:R-:W-:-:S01]  /*6d80*/  FFMA.FTZ R37, R68, UR46, -R136 ;  /* 0x0000002e44257c23 */ /* 0x000fc20008010888 */
[----:B------:R-:W-:Y:S01]  /*6d90*/  FFMA.FTZ R24, R53, UR46, -R136 ;  /* 0x0000002e35187c23 */ /* 0x000fe20008010888 */
[----:B------:R-:W-:-:S01]  /*6da0*/  FFMA.FTZ R55, R55, UR46, -R56 ;  /* 0x0000002e37377c23 */ /* 0x000fc20008010838 */
[--C-:B------:R-:W-:Y:S01]  /*6db0*/  FFMA.FTZ R40, R69, UR46, -R136.reuse ;  /* 0x0000002e45287c23 */ /* 0x100fe20008010888 */
[----:B------:R-:W-:-:S01]  /*6dc0*/  FFMA.FTZ R41, R72, UR46, -R136 ;  /* 0x0000002e48297c23 */ /* 0x000fc20008010888 */
[----:B------:R-:W1:Y:S01]  /*6dd0*/  MUFU.EX2 R11, R11 ;  /* 0x0000000b000b7308 */ /* 0x000e620000000800 */
[----:B0-----:R-:W-:-:S01]  /*6de0*/  FADD.FTZ R64, R8, R3 ;  /* 0x0000000308407221 */ /* 0x001fc20000010000 */
[--C-:B------:R-:W-:Y:S01]  /*6df0*/  FFMA.FTZ R44, R73, UR46, -R136.reuse ;  /* 0x0000002e492c7c23 */ /* 0x100fe20008010888 */
[----:B------:R-:W-:-:S01]  /*6e00*/  FFMA.FTZ R45, R76, UR46, -R136 ;  /* 0x0000002e4c2d7c23 */ /* 0x000fc20008010888 */
[--C-:B------:R-:W-:Y:S01]  /*6e10*/  FFMA.FTZ R48, R77, UR46, -R136.reuse ;  /* 0x0000002e4d307c23 */ /* 0x100fe20008010888 */
[----:B------:R-:W-:-:S01]  /*6e20*/  FFMA.FTZ R49, R80, UR46, -R136 ;  /* 0x0000002e50317c23 */ /* 0x000fc20008010888 */
[--C-:B------:R-:W-:Y:S01]  /*6e30*/  FFMA.FTZ R52, R81, UR46, -R136.reuse ;  /* 0x0000002e51347c23 */ /* 0x100fe20008010888 */
[----:B------:R-:W-:-:S01]  /*6e40*/  FFMA.FTZ R53, R84, UR46, -R136 ;  /* 0x0000002e54357c23 */ /* 0x000fc20008010888 */
[----:B------:R-:W0:Y:S01]  /*6e50*/  MUFU.EX2 R30, R30 ;  /* 0x0000001e001e7308 */ /* 0x000e220000000800 */
[----:B--2---:R-:W-:-:S01]  /*6e60*/  FADD.FTZ R3, R27, R2 ;  /* 0x000000021b037221 */ /* 0x004fc20000010000 */
[----:B------:R-:W-:-:S06]  /*6e70*/  FFMA.FTZ R86, R86, UR46, -R56 ;  /* 0x0000002e56567c23 */ /* 0x000fcc0008010838 */
[----:B------:R2:W3:Y:S01]  /*6e80*/  MUFU.EX2 R12, R29 ;  /* 0x0000001d000c7308 */ /* 0x0004e20000000800 */
[----:B-1----:R-:W-:-:S07]  /*6e90*/  FADD.FTZ R61, R11, R64 ;  /* 0x000000400b3d7221 */ /* 0x002fce0000010000 */
[----:B------:R-:W1:Y:S01]  /*6ea0*/  MUFU.EX2 R31, R31 ;  /* 0x0000001f001f7308 */ /* 0x000e620000000800 */
[----:B0-----:R-:W-:-:S01]  /*6eb0*/  FADD.FTZ R2, R30, R3 ;  /* 0x000000031e027221 */ /* 0x001fc20000010000 */
[--C-:B--2---:R-:W-:Y:S01]  /*6ec0*/  FFMA.FTZ R29, R60, UR46, -R136.reuse ;  /* 0x0000002e3c1d7c23 */ /* 0x104fe20008010888 */
[----:B------:R-:W-:-:S05]  /*6ed0*/  FFMA.FTZ R60, R85, UR46, -R136 ;  /* 0x0000002e553c7c23 */ /* 0x000fca0008010888 */
[----:B------:R-:W0:Y:S01]  /*6ee0*/  MUFU.EX2 R13, R13 ;  /* 0x0000000d000d7308 */ /* 0x000e220000000800 */
[----:B---3--:R-:W-:-:S01]  /*6ef0*/  FADD.FTZ R64, R12, R61 ;  /* 0x0000003d0c407221 */ /* 0x008fc20000010000 */
[----:B------:R-:W-:-:S06]  /*6f00*/  FFMA.FTZ R61, R66, UR46, -R56 ;  /* 0x0000002e423d7c23 */ /* 0x000fcc0008010838 */
[----:B------:R-:W2:Y:S01]  /*6f10*/  MUFU.EX2 R34, R34 ;  /* 0x0000002200227308 */ /* 0x000ea20000000800 */
[----:B-1----:R-:W-:-:S07]  /*6f20*/  FADD.FTZ R3, R31, R2 ;  /* 0x000000021f037221 */ /* 0x002fce0000010000 */
[----:B------:R-:W1:Y:S01]  /*6f30*/  MUFU.EX2 R14, R14 ;  /* 0x0000000e000e7308 */ /* 0x000e620000000800 */
[----:B0-----:R-:W-:-:S01]  /*6f40*/  FADD.FTZ R63, R13, R64 ;  /* 0x000000400d3f7221 */ /* 0x001fc20000010000 */
[----:B------:R-:W-:-:S06]  /*6f50*/  FFMA.FTZ R64, R67, UR46, -R56 ;  /* 0x0000002e43407c23 */ /* 0x000fcc0008010838 */
        /* <DEDUP_REMOVED lines=16> */
[----:B-1----:R-:W-:-:S01]  /*7060*/  FADD.FTZ R65, R17, R66 ;  /* 0x0000004211417221 */ /* 0x002fc20000010000 */
[----:B------:R-:W-:-:S06]  /*7070*/  FFMA.FTZ R66, R71, UR46, -R56 ;  /* 0x0000002e47427c23 */ /* 0x000fcc0008010838 */
        /* <DEDUP_REMOVED lines=16> */
[----:B--2---:R-:W-:-:S01]  /*7180*/  FADD.FTZ R67, R21, R68 ;  /* 0x0000004415437221 */ /* 0x004fc20000010000 */
[----:B------:R-:W-:-:S06]  /*7190*/  FFMA.FTZ R68, R75, UR46, -R56 ;  /* 0x0000002e4b447c23 */ /* 0x000fcc0008010838 */
        /* <DEDUP_REMOVED lines=37> */
[--C-:B------:R-:W-:Y:S01]  /*73f0*/  FFMA.FTZ R72, R83, UR46, -R56.reuse ;  /* 0x0000002e53487c23 */ /* 0x100fe20008010838 */
[----:B------:R-:W-:-:S05]  /*7400*/  FFMA.FTZ R56, R87, UR46, -R56 ;  /* 0x0000002e57387c23 */ /* 0x000fca0008010838 */
        /* <DEDUP_REMOVED lines=44> */
.L_x_1778:
        /* <DEDUP_REMOVED lines=91> */
.L_x_1768:
[----:B------:R-:W-:Y:S06]  /*7c80*/  BAR.ARV 0x8, 0x200 ;  /* 0x0208000000007b1d */ /* 0x000fec0000002000 */
[----:B------:R-:W-:Y:S05]  /*7c90*/  @!P0 BRA `(.L_x_1780) ;  /* 0x0000000000048947 */ /* 0x000fea0003800000 */
[----:B------:R-:W-:Y:S01]  /*7ca0*/  BPT.TRAP 0x1 ;  /* 0x000000040000795c */ /* 0x000fe20000300000 */
.L_x_1780:
[----:B------:R-:W-:Y:S01]  /*7cb0*/  ULEA UR16, UR4, UR42, 0x3 ;  /* 0x0000002a04107291 */ /* 0x000fe2000f8e183f */
[----:B------:R-:W-:-:S05]  /*7cc0*/  IMAD.U32 R4, RZ, RZ, UR5 ;  /* 0x00000005ff047e24 */ /* 0x000fca000f8e00ff */
[----:B------:R-:W-:-:S04]  /*7cd0*/  SHF.L.U32 R4, R4, 0x1f, RZ ;  /* 0x0000001f04047819 */ /* 0x000fc800000006ff */
[----:B------:R0:W1:Y:S01]  /*7ce0*/  SYNCS.PHASECHK.TRANS64.TRYWAIT P1, [UR16+0x17050], R4 ;  /* 0x01705004ff0075a7 */ /* 0x0000620008020150 */
[----:B------:R-:W-:Y:S05]  /*7cf0*/  @!P0 BRA `(.L_x_1781) ;  /* 0x0000000000048947 */ /* 0x000fea0003800000 */
[----:B------:R-:W-:Y:S01]  /*7d00*/  BPT.TRAP 0x1 ;  /* 0x000000040000795c */ /* 0x000fe20000300000 */
.L_x_1781:
[----:B-1----:R-:W-:Y:S05]  /*7d10*/  @P1 BRA `(.L_x_1782) ;  /* 0x0000000000081947 */ /* 0x002fea0003800000 */
[----:B------:R-:W1:Y:S02]  /*7d20*/  SYNCS.PHASECHK.TRANS64.TRYWAIT P1, [UR16+0x17050], R4 ;  /* 0x01705004ff0075a7 */ /* 0x000e640008020150 */
[----:B-1----:R-:W-:Y:S05]  /*7d30*/  @!P1 BRA `(.L_x_1783) ;  /* 0x0000006800109947 */ /* 0x002fea0003800000 */
.L_x_1782:
        /* <DEDUP_REMOVED lines=13> */
[----:B------:R-:W-:Y:S02]  /*7e10*/  @UP0 UIMAD UR5, UR43, UR8, URZ ;  /* 0x000000082b0502a4 */ /* 0x000fe4000f8e023f */
[----:B------:R-:W-:Y:S02]  /*7e20*/  @UP0 UIMAD.WIDE.U32 UR6, UR44, UR8, URZ ;  /* 0x000000082c0602a5 */ /* 0x000fe4000f8e003f */
[----:B------:R-:W-:Y:S01]  /*7e30*/  UIMAD UR8, UR4, 0x300, UR42 ;  /* 0x00000300040878a4 */ /* 0x000fe2000f8e022a */
[----:B------:R-:W-:Y:S01]  /*7e40*/  @UP0 ULDC.64 UR12, c[0x0][0x9d0] ;  /* 0x00027400000c0ab9 */ /* 0x000fe20000000a00 */
[----:B------:R-:W-:Y:S02]  /*7e50*/  @UP0 UIMAD UR5, UR44, UR9, UR5 ;  /* 0x000000092c0502a4 */ /* 0x000fe4000f8e0205 */
[----:B------:R-:W-:-:S02]  /*7e60*/  @UP0 UIMAD UR4, UR14, UR12, URZ ;  /* 0x0000000c0e0402a4 */ /* 0x000fc4000f8e023f */
[----:B------:R-:W-:Y:S01]  /*7e70*/  @UP0 UIADD3 UR5, UR7, UR5, URZ ;  /* 0x0000000507050290 */ /* 0x000fe2000fffe03f */
[----:B------:R-:W-:Y:S01]  /*7e80*/  UMOV UR14, UR8 ;  /* 0x00000008000e7c82 */ /* 0x000fe20008000000 */
[----:B------:R-:W-:Y:S02]  /*7e90*/  @UP0 UIMAD UR7, UR40, UR13, UR4 ;  /* 0x0000000d280702a4 */ /* 0x000fe4000f8e0204 */
[----:B------:R-:W-:Y:S01]  /*7ea0*/  QGMMA.64x96x32.F32.E4M3.E4M3 R88, R148, gdesc[UR12], R88, gsb0 ;  /* 0x0160000c94587df3 */ /* 0x000fe20008000858 */
[----:B------:R-:W-:Y:S02]  /*7eb0*/  @UP0 UMOV UR4, UR6 ;  /* 0x0000000600040c82 */ /* 0x000fe40008000000 */
        /* <DEDUP_REMOVED lines=60> */
.L_x_1784:
        /* <DEDUP_REMOVED lines=52> */
.L_x_1748:
        /* <DEDUP_REMOVED lines=55> */
[--C-:B------:R-:W-:Y:S02]  /*8930*/  SHF.R.S32.HI R16, RZ, 0x2, R10.reuse ;  /* 0x00000002ff107819 */ /* 0x100fe4000001140a */
[----:B------:R-:W-:Y:S02]  /*8940*/  SHF.R.S32.HI R27, RZ, 0x1f, R10 ;  /* 0x0000001fff1b7819 */ /* 0x000fe4000001140a */
[----:B------:R-:W-:Y:S02]  /*8950*/  SEL R67, R51, R20, P0 ;  /* 0x0000001433437207 */ /* 0x000fe40000000000 */
[----:B------:R-:W-:Y:S01]  /*8960*/  SEL R51, R20, R51, P0 ;  /* 0x0000003314337207 */ /* 0x000fe20000000000 */
[----:B------:R-:W-:Y:S01]  /*8970*/  IMAD.IADD R20, R0, 0x1, -R23 ;  /* 0x0000000100147824 */ /* 0x000fe200078e0a17 */
[----:B------:R-:W-:-:S02]  /*8980*/  LEA.HI R23, R6, R6, RZ, 0x1 ;  /* 0x0000000606177211 */ /* 0x000fc400078f08ff */
[----:B------:R-:W-:Y:S01]  /*8990*/  LEA.HI R27, R27, R16, RZ, 0x3 ;  /* 0x000000101b1b7211 */ /* 0x000fe200078f18ff */
[----:B------:R-:W5:Y:S01]  /*89a0*/  S2R R6, SR_CTAID.X ;  /* 0x0000000000067919 */ /* 0x000f620000002500 */
[----:B------:R-:W-:Y:S02]  /*89b0*/  SEL R61, R135, R134, P0 ;  /* 0x00000086873d7207 */ /* 0x000fe40000000000 */
[----:B------:R-:W-:Y:S01]  /*89c0*/  LOP3.LUT R33, R27, 0xfffffff8, RZ, 0xc0, !PT ;  /* 0xfffffff81b217812 */ /* 0x000fe200078ec0ff */
[----:B------:R-:W-:Y:S01]  /*89d0*/  IMAD R27, R23, -0x3, R8 ;  /* 0xfffffffd171b7824 */ /* 0x000fe200078e0208 */
[----:B------:R-:W-:Y:S02]  /*89e0*/  LEA.HI R8, R20, R20, RZ, 0x1 ;  /* 0x0000001414087211 */ /* 0x000fe400078f08ff */
[----:B------:R-:W-:Y:S01]  /*89f0*/  SEL R31, R98, R99, P0 ;  /* 0x00000063621f7207 */ /* 0x000fe20000000000 */
[----:B------:R-:W-:Y:S01]  /*8a00*/  IMAD.IADD R0, R16, 0x1, -R33 ;  /* 0x0000000110007824 */ /* 0x000fe200078e0a21 */
[----:B------:R-:W-:-:S02]  /*8a10*/  LOP3.LUT R33, R8, 0x1ffffffe, RZ, 0xc0, !PT ;  /* 0x1ffffffe08217812 */ /* 0x000fc400078ec0ff */
[----:B------:R-:W-:Y:S02]  /*8a20*/  SEL R21, R110, R111, P0 ;  /* 0x0000006f6e157207 */ /* 0x000fe40000000000 */
[----:B------:R-:W-:Y:S01]  /*8a30*/  SEL R19, R14, R93, P0 ;  /* 0x0000005d0e137207 */ /* 0x000fe20000000000 */
[----:B------:R-:W-:Y:S01]  /*8a40*/  IMAD.IADD R45, R20, 0x1, -R33 ;  /* 0x00000001142d7824 */ /* 0x000fe200078e0a21 */
[----:B------:R-:W-:Y:S02]  /*8a50*/  SEL R33, R134, R135, P0 ;  /* 0x0000008786217207 */ /* 0x000fe40000000000 */
[----:B------:R-:W-:Y:S02]  /*8a60*/  SEL R14, R93, R14, P0 ;  /* 0x0000000e5d0e7207 */ /* 0x000fe40000000000 */
[----:B------:R-:W-:Y:S02]  /*8a70*/  LOP3.LUT R75, R10, 0x7ffffffc, RZ, 0xc0, !PT ;  /* 0x7ffffffc0a4b7812 */ /* 0x000fe400078ec0ff */
[----:B------:R-:W-:-:S02]  /*8a80*/  LEA.HI R25, R25, R40, RZ, 0x5 ;  /* 0x0000002819197211 */ /* 0x000fc400078f28ff */
[----:B------:R-:W-:Y:S02]  /*8a90*/  SEL R59, R18, R109, P0 ;  /* 0x0000006d123b7207 */ /* 0x000fe40000000000 */
[----:B------:R-:W-:Y:S02]  /*8aa0*/  SEL R18, R109, R18, P0 ;  /* 0x000000126d127207 */ /* 0x000fe40000000000 */
[----:B------:R-:W-:Y:S02]  /*8ab0*/  SHF.R.S32.HI R25, RZ, 0x5, R25 ;  /* 0x00000005ff197819 */ /* 0x000fe40000011419 */
[----:B------:R-:W-:Y:S02]  /*8ac0*/  SEL R43, R58, R117, P0 ;  /* 0x000000753a2b7207 */ /* 0x000fe40000000000 */
[----:B------:R-:W-:Y:S01]  /*8ad0*/  SEL R65, R104, R105, P0 ;  /* 0x0000006968417207 */ /* 0x000fe20000000000 */
[----:B------:R-:W-:Y:S01]  /*8ae0*/  IMAD R0, R25, 0x10, R0 ;  /* 0x0000001019007824 */ /* 0x000fe200078e0200 */
[----:B------:R-:W-:-:S02]  /*8af0*/  SEL R58, R117, R58, P0 ;  /* 0x0000003a753a7207 */ /* 0x000fc40000000000 */
        /* <DEDUP_REMOVED lines=20> */
[----:B0-----:R-:W-:Y:S02]  /*8c40*/  SEL R13, R105, R104, P0 ;  /* 0x00000068690d7207 */ /* 0x001fe40000000000 */
        /* <DEDUP_REMOVED lines=240> */
.L_x_1787:
[----:B------:R-:W-:Y:S05]  /*9b50*/  BSYNC B0 ;  /* 0x0000000000007941 */ /* 0x000fea0003800000 */
.L_x_1786:
        /* <DEDUP_REMOVED lines=98> */
.L_x_1785:
        /* <DEDUP_REMOVED lines=58> */
.L_x_1744:
        /* <DEDUP_REMOVED lines=18> */
.L_x_1788:
[----:B------:R-:W-:Y:S01]  /*a640*/  ULDC UR44, c[0x0][0xc50] ;  /* 0x00031400002c7ab9 */ /* 0x000fe20000000800 */
[----:B------:R-:W-:Y:S01]  /*a650*/  UMOV UR42, UR6 ;  /* 0x00000006002a7c82 */ /* 0x000fe20008000000 */
[----:B------:R-:W-:-:S11]  /*a660*/  UISETP.NE.AND UP0, UPT, UR44, 0x1, UPT ;  /* 0x000000012c00788c */ /* 0x000fd6000bf05270 */
[----:B------:R-:W-:Y:S01]  /*a670*/  @UP0 ULDC UR4, c[0x0][0xc54] ;  /* 0x0003150000040ab9 */ /* 0x000fe20000000800 */
[----:B------:R-:W-:Y:S01]  /*a680*/  @UP0 ULDC UR7, c[0x0][0xc58] ;  /* 0x0003160000070ab9 */ /* 0x000fe20000000800 */
[----:B------:R-:W-:-:S04]  /*a690*/  UIMAD.WIDE.U32 UR4, UR6, UR4, URZ ;  /* 0x00000004060472a5 */ /* 0x000fc8000f8e003f */
[----:B------:R-:W-:-:S12]  /*a6a0*/  @UP0 USHF.R.U32.HI UR42, URZ, UR7, UR5 ;  /* 0x000000073f2a0299 */ /* 0x000fd80008011605 */
.L_x_1789:
        /* <DEDUP_REMOVED lines=8> */
[----:B------:R-:W-:Y:S01]  /*a730*/  ULDC UR6, c[0x0][0x448] ;  /* 0x0001120000067ab9 */ /* 0x000fe20000000800 */
[----:B------:R-:W-:Y:S01]  /*a740*/  ULDC.64 UR4, c[0x0][0x418] ;  /* 0x0001060000047ab9 */ /* 0x000fe20000000a00 */
[----:B------:R-:W-:-:S05]  /*a750*/  IMAD.MOV.U32 R18, RZ, RZ, RZ ;  /* 0x000000ffff127224 */ /* 0x000fca00078e00ff */
[----:B------:R-:W1:Y:S01]  /*a760*/  S2UR UR48, SR_CTAID.X ;  /* 0x00000000003079c3 */ /* 0x000e620000002500 */
[----:B------:R-:W-:Y:S02]  /*a770*/  UISETP.NE.AND UP1, UPT, UR6, 0x1, UPT ;  /* 0x000000010600788c */ /* 0x000fe4000bf25270 */
[----:B------:R-:W-:Y:S01]  /*a780*/  UISETP.NE.U32.AND UP0, UPT, UR4, URZ, UPT ;  /* 0x0000003f0400728c */ /* 0x000fe2000bf05070 */
[----:B------:R-:W-:Y:S02]  /*a790*/  UMOV UR6, 0xc0 ;  /* 0x000000c000067882 */ /* 0x000fe40000000000 */
[----:B------:R-:W-:Y:S01]  /*a7a0*/  ULDC UR4, c[0x0][0x424] ;  /* 0x0001090000047ab9 */ /* 0x000fe20000000800 */
[----:B------:R-:W-:Y:S01]  /*a7b0*/  UISETP.NE.AND.EX UP0, UPT, UR5, URZ, UPT, UP0 ;  /* 0x0000003f0500728c */ /* 0x000fe2000bf05300 */
[----:B------:R-:W-:Y:S01]  /*a7c0*/  ULDC UR7, c[0x0][0x2f0] ;  /* 0x0000bc0000077ab9 */ /* 0x000fe20000000800 */
[----:B------:R-:W-:Y:S02]  /*a7d0*/  ULDC UR8, c[0x0][0x288] ;  /* 0x0000a20000087ab9 */ /* 0x000fe40000000800 */
[----:B------:R-:W-:Y:S01]  /*a7e0*/  USEL UR36, UR4, 0x1, UP0 ;  /* 0x0000000104247887 */ /* 0x000fe20008000000 */
[----:B------:R-:W-:Y:S01]  /*a7f0*/  @UP1 ULDC UR5, c[0x0][0x44c] ;  /* 0x0001130000051ab9 */ /* 0x000fe20000000800 */
[----:B0-----:R-:W-:-:S04]  /*a800*/  ISETP.NE.U32.AND P0, PT, R2, RZ, PT ;  /* 0x000000ff0200720c */ /* 0x001fc80003f05070 */
[----:B------:R-:W-:Y:S01]  /*a810*/  ISETP.NE.AND.EX P0, PT, R3, RZ, PT, P0 ;  /* 0x000000ff0300720c */ /* 0x000fe20003f05300 */
[----:B-1----:R-:W-:Y:S02]  /*a820*/  UIMAD UR6, UR48, UR6, 0xbf ;  /* 0x000000bf300674a4 */ /* 0x002fe4000f8e0206 */
[----:B------:R-:W-:Y:S02]  /*a830*/  UIMAD UR36, UR36, UR7, URZ ;  /* 0x00000007242472a4 */ /* 0x000fe4000f8e023f */
[----:B------:R-:W-:Y:S01]  /*a840*/  UIMAD.WIDE.U32 UR4, UR6, UR5, URZ ;  /* 0x00000005060472a5 */ /* 0x000fe2000f8e003f */
[----:B------:R-:W-:-:S03]  /*a850*/  @UP1 ULDC UR7, c[0x0][0x450] ;  /* 0x0001140000071ab9 */ /* 0x000fc60000000800 */
[----:B------:R-:W-:-:S04]  /*a860*/  @UP1 USHF.R.U32.HI UR6, URZ, UR7, UR5 ;  /* 0x000000073f061299 */ /* 0x000fc80008011605 */
[----:B------:R-:W0:Y:S01]  /*a870*/  @P0 LDC.64 R2, c[0x0][0xa28] ;  /* 0x00028a00ff020b82 */ /* 0x000e220000000a00 */
[----:B------:R-:W-:Y:S02]  /*a880*/  UIADD3 UR5, UR36, 0x80, -UR8 ;  /* 0x0000008024057890 */ /* 0x000fe4000fffe808 */
[----:B------:R-:W-:Y:S02]  /*a890*/  UIADD3 UR4, UR36, 0x7f, URZ ;  /* 0x0000007f24047890 */ /* 0x000fe4000fffe03f */
[----:B------:R-:W-:Y:S02]  /*a8a0*/  UIADD3 UR6, UR5, UR6, URZ ;  /* 0x0000000605067290 */ /* 0x000fe4000fffe03f */
[----:B------:R-:W-:Y:S02]  /*a8b0*/  USHF.R.S32.HI UR5, URZ, 0x1f, UR4 ;  /* 0x0000001f3f057899 */ /* 0x000fe40008011404 */
[----:B------:R-:W-:Y:S02]  /*a8c0*/  USHF.R.S32.HI UR7, URZ, 0x1f, UR6 ;  /* 0x0000001f3f077899 */ /* 0x000fe40008011406 */
[----:B------:R-:W-:-:S02]  /*a8d0*/  ULEA.HI UR5, UR5, UR4, URZ, 0x7 ;  /* 0x0000000405057291 */ /* 0x000fc4000f8f383f */
[----:B------:R-:W-:Y:S02]  /*a8e0*/  ULEA.HI UR7, UR7, UR6, URZ, 0x7 ;  /* 0x0000000607077291 */ /* 0x000fe4000f8f383f */
[----:B------:R-:W-:Y:S02]  /*a8f0*/  USHF.R.S32.HI UR43, URZ, 0x7, UR5 ;  /* 0x000000073f2b7899 */ /* 0x000fe40008011405 */
[----:B------:R-:W-:-:S04]  /*a900*/  USHF.R.S32.HI UR45, URZ, 0x7, UR7 ;  /* 0x000000073f2d7899 */ /* 0x000fc80008011407 */
[----:B------:R-:W-:Y:S02]  /*a910*/  UISETP.LT.AND UP0, UPT, UR43, UR45, UPT ;  /* 0x0000002d2b00728c */ /* 0x000fe4000bf01270 */
[----:B------:R-:W-:Y:S01]  /*a920*/  UP2UR UR49, UPR, URZ, 0x2 ;  /* 0x000000023f317883 */ /* 0x000fe20008000000 */
[----:B0-----:R-:W-:Y:S01]  /*a930*/  @P0 IMAD.WIDE R2, R25, 0x4, R2 ;  /* 0x0000000419020825 */ /* 0x001fe200078e0202 */
[----:B------:R-:W-:-:S04]  /*a940*/  USEL UR11, UR43, UR45, UP0 ;  /* 0x0000002d2b0b7287 */ /* 0x000fc80008000000 */
[----:B------:R-:W-:Y:S01]  /*a950*/  UISETP.GE.AND UP1, UPT, UR11, 0x1, UPT ;  /* 0x000000010b00788c */ /* 0x000fe2000bf26270 */
[----:B------:R0:W5:Y:S01]  /*a960*/  @P0 LDG.E R18, desc[UR38][R2.64] ;  /* 0x0000002602120981 */ /* 0x000162000c1e1900 */
[----:B------:R-:W-:Y:S02]  /*a970*/  USHF.R.U32.HI UR9, URZ, 0x10, UR44 ;  /* 0x000000103f097899 */ /* 0x000fe4000801162c */
[----:B------:R-:W-:Y:S02]  /*a980*/  ULOP3.LUT UR44, UR44, 0xffff, URZ, 0xc0, !UPT ;  /* 0x0000ffff2c2c7892 */ /* 0x000fe4000f8ec03f */
[----:B------:R-:W-:Y:S01]  /*a990*/  PLOP3.LUT P0, PT, PT, PT, UP1, 0x80, 0x0 ;  /* 0x000000000000781c */ /* 0x000fe20003f0f018 */
[----:B------:R-:W-:Y:S01]  /*a9a0*/  UISETP.NE.AND UP0, UPT, UR9, URZ, UPT ;  /* 0x0000003f0900728c */ /* 0x000fe2000bf05270 */
[----:B------:R-:W-:-:S10]  /*a9b0*/  UMOV UR40, URZ ;  /* 0x0000003f00287c82 */ /* 0x000fd40008000000 */
[----:B------:R-:W-:Y:S01]  /*a9c0*/  @!UP0 ULDC UR9, c[0x0][0x9f0] ;  /* 0x00027c0000098ab9 */ /* 0x000fe20000000800 */
[----:B0-----:R-:W-:Y:S05]  /*a9d0*/  @!P0 BRA `(.L_x_1791) ;  /* 0x0000000000788947 */ /* 0x001fea0003800000 */
[----:B------:R-:W-:Y:S01]  /*a9e0*/  IABS R0, UR9 ;  /* 0x0000000900007c13 */ /* 0x000fe20008000000 */
[----:B------:R-:W-:Y:S02]  /*a9f0*/  UIADD3 UR6, UR9, -0x1, UR11 ;  /* 0xffffffff09067890 */ /* 0x000fe4000fffe00b */
[----:B------:R-:W-:Y:S01]  /*aa00*/  IABS R4, UR9 ;  /* 0x0000000900047c13 */ /* 0x000fe20008000000 */
[----:B------:R-:W-:Y:S01]  /*aa10*/  UMOV UR4, URZ ;  /* 0x0000003f00047c82 */ /* 0x000fe20008000000 */
        /* <DEDUP_REMOVED lines=26> */
.L_x_1791:
[----:B------:R-:W-:Y:S02]  /*abc0*/  UIMAD UR50, UR44, UR40, URZ ;  /* 0x000000282c3272a4 */ /* 0x000fe4000f8e023f */
[----:B------:R-:W-:Y:S02]  /*abd0*/  IMAD.U32 R0, RZ, RZ, UR40 ;  /* 0x00000028ff007e24 */ /* 0x000fe4000f8e00ff */
        /* <DEDUP_REMOVED lines=30> */
.L_x_1792:
        /* <DEDUP_REMOVED lines=20> */
.L_x_1793:
        /* <DEDUP_REMOVED lines=20> */
.L_x_1794:
        /* <DEDUP_REMOVED lines=18> */
.L_x_1795:
        /* <DEDUP_REMOVED lines=59> */
.L_x_1848:
        /* <DEDUP_REMOVED lines=30> */
.L_x_1797:
        /* <DEDUP_REMOVED lines=11> */
.L_x_1849:
        /* <DEDUP_REMOVED lines=46> */
.L_x_1855:
        /* <DEDUP_REMOVED lines=20> */
.L_x_1800:
[----:B------:R-:W-:Y:S01]  /*bbc0*/  SYNCS.ARRIVE.TRANS64.A1T0 RZ, [UR46+0x17070], RZ ;  /* 0x017070ffffff79a7 */ /* 0x000fe2000810002e */
[----:B------:R-:W-:Y:S05]  /*bbd0*/  @!P6 BRA `(.L_x_1801) ;  /* 0x000000000004e947 */ /* 0x000fea0003800000 */
[----:B------:R-:W-:Y:S01]  /*bbe0*/  BPT.TRAP 0x1 ;  /* 0x000000040000795c */ /* 0x000fe20000300000 */
.L_x_1801:
[----:B------:R-:W0:Y:S02]  /*bbf0*/  SYNCS.PHASECHK.TRANS64.TRYWAIT P1, [UR46+0x17040], R10 ;  /* 0x0170400aff0075a7 */ /* 0x000e24000802016e */
[----:B0-----:R-:W-:Y:S05]  /*bc00*/  @!P1 BRA `(.L_x_1802) ;  /* 0x0000002c00749947 */ /* 0x001fea0003800000 */
.L_x_1856:
        /* <DEDUP_REMOVED lines=39> */
.L_x_1862:
        /* <DEDUP_REMOVED lines=17> */
.L_x_1804:
        /* <DEDUP_REMOVED lines=29> */
.L_x_1805:
[----:B------:R-:W0:Y:S01]  /*c160*/  S2R R20, SR_TID.X ;  /* 0x0000000000147919 */ /* 0x000e220000002100 */
[----:B------:R-:W-:Y:S01]  /*c170*/  UISETP.NE.AND UP0, UPT, UR49, URZ, UPT ;  /* 0x0000003f3100728c */ /* 0x000fe2000bf05270 */
[----:B------:R-:W-:Y:S01]  /*c180*/  IMAD.U32 R3, RZ, RZ, UR48 ;  /* 0x00000030ff037e24 */ /* 0x000fe2000f8e00ff */
[----:B------:R-:W1:Y:S01]  /*c190*/  LDC R8, c[0x0][0x448] ;  /* 0x00011200ff087b82 */ /* 0x000e620000000800 */
[----:B------:R-:W-:Y:S01]  /*c1a0*/  IMAD.U32 R4, RZ, RZ, UR36 ;  /* 0x00000024ff047e24 */ /* 0x000fe2000f8e00ff */
[----:B------:R-:W-:Y:S01]  /*c1b0*/  ULDC.64 UR6, c[0x0][0x2c8] ;  /* 0x0000b20000067ab9 */ /* 0x000fe20000000a00 */
[----:B------:R-:W-:Y:S01]  /*c1c0*/  IMAD.U32 R5, RZ, RZ, UR37 ;  /* 0x00000025ff057e24 */ /* 0x000fe2000f8e00ff */
[----:B------:R-:W-:Y:S01]  /*c1d0*/  PLOP3.LUT P0, PT, PT, PT, UP0, 0x80, 0x0 ;  /* 0x000000000000781c */ /* 0x000fe20003f0f008 */
[----:B------:R-:W-:Y:S01]  /*c1e0*/  IMAD.MOV.U32 R2, RZ, RZ, R4 ;  /* 0x000000ffff027224 */ /* 0x000fe200078e0004 */
[----:B------:R-:W-:Y:S01]  /*c1f0*/  PLOP3.LUT P1, PT, PT, PT, UP0, 0x80, 0x0 ;  /* 0x000000000000781c */ /* 0x000fe20003f2f008 */
[----:B------:R-:W-:-:S02]  /*c200*/  ULDC.64 UR8, c[0x0][0x280] ;  /* 0x0000a00000087ab9 */ /* 0x000fc40000000a00 */
[----:B------:R-:W-:Y:S01]  /*c210*/  @UP0 ULDC UR4, c[0x0][0x44c] ;  /* 0x0001130000040ab9 */ /* 0x000fe20000000800 */
[----:B------:R-:W-:Y:S01]  /*c220*/  @UP0 ULDC UR10, c[0x0][0x44c] ;  /* 0x00011300000a0ab9 */ /* 0x000fe20000000800 */
[----:B0-----:R-:W-:-:S05]  /*c230*/  IMAD.SHL.U32 R20, R20, 0x40, RZ ;  /* 0x0000004014147824 */ /* 0x001fca00078e00ff */
[----:B------:R-:W-:-:S05]  /*c240*/  LOP3.LUT R20, R20, 0x40, RZ, 0xc0, !PT ;  /* 0x0000004014147812 */ /* 0x000fca00078ec0ff */
[----:B------:R-:W-:Y:S02]  /*c250*/  IMAD.IADD R6, R20, 0x1, R27 ;  /* 0x0000000114067824 */ /* 0x000fe400078e021b */
[----:B------:R-:W0:Y:S02]  /*c260*/  S2R R20, SR_CTAID.Z ;  /* 0x0000000000147919 */ /* 0x000e240000002700 */
[----:B------:R-:W-:Y:S02]  /*c270*/  IMAD R6, R3, 0xc0, R6 ;  /* 0x000000c003067824 */ /* 0x000fe400078e0206 */
[----:B------:R-:W-:Y:S02]  /*c280*/  IMAD.U32 R3, RZ, RZ, UR47 ;  /* 0x0000002fff037e24 */ /* 0x000fe4000f8e00ff */
        /* <DEDUP_REMOVED lines=55> */
[----:B------:R-:W-:Y:S01]  /*c600*/  IMAD.U32 R10, RZ, RZ, UR48 ;  /* 0x00000030ff0a7e24 */ /* 0x000fe2000f8e00ff */
[----:B------:R-:W-:Y:S02]  /*c610*/  ULDC UR4, c[0x0][0x288] ;  /* 0x0000a20000047ab9 */ /* 0x000fe40000000800 */
[----:B------:R-:W1:Y:S01]  /*c620*/  SHFL.IDX PT, R2, R4, RZ, 0x1e1f ;  /* 0x001e1fff04027589 */ /* 0x000e6200000e0000 */
[----:B------:R-:W-:Y:S02]  /*c630*/  IMAD R8, R8, UR4, RZ ;  /* 0x0000000408087c24 */ /* 0x000fe4000f8e02ff */
[----:B------:R-:W-:Y:S01]  /*c640*/  IMAD R7, R10, 0xc0, R27 ;  /* 0x000000c00a077824 */ /* 0x000fe200078e021b */
[----:B------:R-:W-:Y:S03]  /*c650*/  SHFL.IDX PT, R4, R4, 0x1, 0x1e1f ;  /* 0x003e1f0004047f89 */ /* 0x000fe600000e0000 */
[C---:B------:R-:W-:Y:S01]  /*c660*/  VIADD R9, R7.reuse, 0x40 ;  /* 0x0000004007097836 */ /* 0x040fe20000000000 */
[----:B------:R-:W-:Y:S01]  /*c670*/  ISETP.GE.AND P1, PT, R7, R8, PT ;  /* 0x000000080700720c */ /* 0x000fe20003f26270 */
[----:B------:R-:W-:-:S12]  /*c680*/  SHFL.IDX PT, R6, R6, RZ, 0x1e1f ;  /* 0x001e1fff06067589 */ /* 0x000fd800000e0000 */
        /* <DEDUP_REMOVED lines=16> */
.L_x_1869:
        /* <DEDUP_REMOVED lines=12> */
.L_x_1808:
[----:B------:R-:W-:Y:S05]  /*c850*/  BSYNC B0 ;  /* 0x0000000000007941 */ /* 0x000fea0003800000 */
.L_x_1807:
        /* <DEDUP_REMOVED lines=11> */
.L_x_1870:
[----:B------:R-:W-:Y:S01]  /*c910*/  IMAD.MOV.U32 R20, RZ, RZ, 0x1 ;  /* 0x00000001ff147424 */ /* 0x000fe200078e00ff */
[----:B------:R-:W-:Y:S06]  /*c920*/  @!P0 BRA `(.L_x_1810) ;  /* 0x0000001000388947 */ /* 0x000fec0003800000 */
[----:B0-2---:R-:W0:Y:S01]  /*c930*/  S2R R2, SR_TID.X ;  /* 0x0000000000027919 */ /* 0x005e220000002100 */
[----:B------:R-:W-:Y:S01]  /*c940*/  UIADD3 UR4, UR44, 0x1, URZ ;  /* 0x000000012c047890 */ /* 0x000fe2000fffe03f */
[----:B------:R-:W-:Y:S01]  /*c950*/  LOP3.LUT R0, RZ, UR43, RZ, 0x33, !PT ;  /* 0x0000002bff007c12 */ /* 0x000fe2000f8e33ff */
[----:B------:R-:W-:Y:S01]  /*c960*/  ULOP3.LUT UR5, URZ, UR45, URZ, 0x33, !UPT ;  /* 0x0000002d3f057292 */ /* 0x000fe2000f8e333f */
[----:B------:R-:W-:Y:S01]  /*c970*/  IMAD.MOV.U32 R4, RZ, RZ, 0x1 ;  /* 0x00000001ff047424 */ /* 0x000fe200078e00ff */
[----:B------:R-:W-:-:S06]  /*c980*/  UIMAD UR4, UR4, UR40, URZ ;  /* 0x00000028040472a4 */ /* 0x000fcc000f8e023f */
[----:B------:R-:W-:-:S04]  /*c990*/  LOP3.LUT R3, RZ, UR4, RZ, 0x33, !PT ;  /* 0x00000004ff037c12 */ /* 0x000fc8000f8e33ff */
[----:B------:R-:W-:Y:S01]  /*c9a0*/  VIMNMX3 R3, R0, UR5, R3, !PT ;  /* 0x0000000500037c0f */ /* 0x000fe2000f800103 */
[----:B------:R-:W-:-:S03]  /*c9b0*/  IMAD.MOV.U32 R0, RZ, RZ, RZ ;  /* 0x000000ffff007224 */ /* 0x000fc600078e00ff */
[----:B------:R-:W-:Y:S01]  /*c9c0*/  IADD3 R21, -R3, -0x2, RZ ;  /* 0xfffffffe03157810 */ /* 0x000fe20007ffe1ff */
[----:B0-----:R-:W-:-:S05]  /*c9d0*/  IMAD.SHL.U32 R2, R2, 0x40, RZ ;  /* 0x0000004002027824 */ /* 0x001fca00078e00ff */
[----:B------:R-:W-:-:S04]  /*c9e0*/  LOP3.LUT R2, R2, 0x40, RZ, 0xc0, !PT ;  /* 0x0000004002027812 */ /* 0x000fc800078ec0ff */
[----:B------:R-:W-:-:S05]  /*c9f0*/  IADD3 R18, R2, R18, R27 ;  /* 0x0000001202127210 */ /* 0x000fca0007ffe01b */
[----:B------:R-:W-:-:S04]  /*ca00*/  VIADD R18, R18, 0xfffffe80 ;  /* 0xfffffe8012127836 */ /* 0x000fc80000000000 */
[----:B------:R-:W-:-:S07]  /*ca10*/  IMAD R7, R3, -0x80, R18 ;  /* 0xffffff8003077824 */ /* 0x000fce00078e0212 */
.L_x_1825:
        /* <DEDUP_REMOVED lines=31> */
.L_x_1811:
[----:B------:R-:W-:Y:S02]  /*cc10*/  LEA R6, R5, UR46, 0x3 ;  /* 0x0000002e05067c11 */ /* 0x000fe4000f8e18ff */
[----:B------:R-:W-:-:S04]  /*cc20*/  SHF.L.U32 R17, R20, 0x1f, RZ ;  /* 0x0000001f14117819 */ /* 0x000fc800000006ff */
[----:B------:R-:W0:Y:S02]  /*cc30*/  SYNCS.PHASECHK.TRANS64.TRYWAIT P1, [R6+URZ+0x17080], R17 ;  /* 0x01708011060075a7 */ /* 0x000e24000802017f */
[----:B0-----:R-:W-:Y:S05]  /*cc40*/  @!P1 BRA `(.L_x_1812) ;  /* 0x0000002400149947 */ /* 0x001fea0003800000 */
.L_x_1871:
        /* <DEDUP_REMOVED lines=46> */
.L_x_1877:
        /* <DEDUP_REMOVED lines=21> */
.L_x_1814:
[----:B------:R0:W-:Y:S01]  /*d080*/  SYNCS.ARRIVE.TRANS64.A1T0 RZ, [R6+URZ+0x17070], RZ ;  /* 0x017070ff06ff79a7 */ /* 0x0001e2000810003f */
[----:B------:R-:W-:Y:S05]  /*d090*/  @!P2 BRA `(.L_x_1815) ;  /* 0x000000000004a947 */ /* 0x000fea0003800000 */
[----:B------:R-:W-:Y:S01]  /*d0a0*/  BPT.TRAP 0x1 ;  /* 0x000000040000795c */ /* 0x000fe20000300000 */
.L_x_1815:
[----:B------:R-:W3:Y:S02]  /*d0b0*/  SYNCS.PHASECHK.TRANS64.TRYWAIT P1, [R6+URZ+0x17040], R17 ;  /* 0x01704011060075a7 */ /* 0x000ee4000802017f */
[----:B---3--:R-:W-:Y:S05]  /*d0c0*/  @!P1 BRA `(.L_x_1816) ;  /* 0x0000002000a49947 */ /* 0x008fea0003800000 */
.L_x_1878:
        /* <DEDUP_REMOVED lines=40> */
.L_x_1884:
        /* <DEDUP_REMOVED lines=18> */
.L_x_1818:
[----:B------:R-:W-:Y:S01]  /*d470*/  IMAD.U32 R2, RZ, RZ, UR41 ;  /* 0x00000029ff027e24 */ /* 0x000fe2000f8e00ff */
[----:B------:R0:W-:Y:S04]  /*d480*/  SYNCS.ARRIVE.TRANS64.A1T0 RZ, [R6+URZ+0x17030], RZ ;  /* 0x017030ff06ff79a7 */ /* 0x0001e8000810003f */
[----:B------:R-:W-:-:S04]  /*d490*/  LOP3.LUT R2, R2, 0x1, RZ, 0xfc, !PT ;  /* 0x0000000102027812 */ /* 0x000fc800078efcff */
[----:B------:R-:W-:-:S13]  /*d4a0*/  ISETP.NE.AND P1, PT, R2, 0x3, PT ;  /* 0x000000030200780c */ /* 0x000fda0003f25270 */
[----:B0-----:R-:W-:Y:S05]  /*d4b0*/  @!P1 BRA `(.L_x_1819) ;  /* 0x0000000000049947 */ /* 0x001fea0003800000 */
[----:B------:R-:W-:Y:S01]  /*d4c0*/  BPT.TRAP 0x1 ;  /* 0x000000040000795c */ /* 0x000fe20000300000 */
.L_x_1819:
[----:B------:R-:W-:Y:S02]  /*d4d0*/  LOP3.LUT R3, R4, 0x1, RZ, 0x3c, !PT ;  /* 0x0000000104037812 */ /* 0x000fe400078e3cff */
[----:B------:R-:W-:Y:S02]  /*d4e0*/  LEA R2, R0, UR46, 0x3 ;  /* 0x0000002e00027c11 */ /* 0x000fe4000f8e18ff */
[----:B------:R-:W-:-:S04]  /*d4f0*/  SHF.L.U32 R3, R3, 0x1f, RZ ;  /* 0x0000001f03037819 */ /* 0x000fc800000006ff */
[----:B------:R-:W0:Y:S02]  /*d500*/  SYNCS.PHASECHK.TRANS64.TRYWAIT P2, [R2+URZ+0x17070], R3 ;  /* 0x01707003020075a7 */ /* 0x000e24000804017f */
[----:B0-----:R-:W-:Y:S05]  /*d510*/  @!P2 BRA `(.L_x_1820) ;  /* 0x00000020003ca947 */ /* 0x001fea0003800000 */
.L_x_1885:
[----:B------:R-:W-:-:S06]  /*d520*/  ULOP3.LUT UR4, UR41, 0x2, URZ, 0xfc, !UPT ;  /* 0x0000000229047892 */ /* 0x000fcc000f8efc3f */
[----:B---3--:R-:W-:-:S05]  /*d530*/  IMAD.U32 R6, RZ, RZ, UR4 ;  /* 0x00000004ff067e24 */ /* 0x008fca000f8e00ff */
[----:B------:R-:W-:-:S13]  /*d540*/  ISETP.NE.AND P2, PT, R6, 0x3, PT ;  /* 0x000000030600780c */ /* 0x000fda0003f45270 */
[----:B------:R-:W-:Y:S05]  /*d550*/  @!P2 BRA `(.L_x_1821) ;  /* 0x000000000004a947 */ /* 0x000fea0003800000 */
[----:B------:R-:W-:Y:S01]  /*d560*/  BPT.TRAP 0x1 ;  /* 0x000000040000795c */ /* 0x000fe20000300000 */
.L_x_1821:
[----:B0-----:R-:W-:Y:S01]  /*d570*/  SHF.L.U32 R3, R4, 0x1f, RZ ;  /* 0x0000001f04037819 */ /* 0x001fe200000006ff */
[----:B------:R-:W-:-:S03]  /*d580*/  IMAD R4, R0, 0x3000, RZ ;  /* 0x0000300000047824 */ /* 0x000fc600078e02ff */
[----:B------:R-:W0:Y:S02]  /*d590*/  SYNCS.PHASECHK.TRANS64.TRYWAIT P2, [R2+URZ+0x17060], R3 ;  /* 0x01706003020075a7 */ /* 0x000e24000804017f */
[----:B0-----:R-:W-:Y:S05]  /*d5a0*/  @!P2 BRA `(.L_x_1822) ;  /* 0x00000020002ca947 */ /* 0x001fea0003800000 */
.L_x_1886:
[----:B------:R-:W2:Y:S01]  /*d5b0*/  LDL R0, [R1] ;  /* 0x0000000001007983 */ /* 0x000ea20000100800 */
[----:B------:R-:W-:Y:S05]  /*d5c0*/  WARPSYNC.ALL ;  /* 0x0000000000007948 */ /* 0x000fea0003800000 */
[----:B0-----:R-:W-:Y:S01]  /*d5d0*/  LOP3.LUT R3, R4, R29, RZ, 0xfc, !PT ;  /* 0x0000001d04037212 */ /* 0x001fe200078efcff */
[----:B------:R-:W0:Y:S01]  /*d5e0*/  S2R R6, SR_TID.X ;  /* 0x0000000000067919 */ /* 0x000e220000002100 */
[----:B------:R-:W-:-:S03]  /*d5f0*/  ULOP3.LUT UR4, UR41, 0x2, URZ, 0xfc, !UPT ;  /* 0x0000000229047892 */ /* 0x000fc6000f8efc3f */
[----:B------:R-:W-:Y:S01]  /*d600*/  VIADD R3, R3, UR46 ;  /* 0x0000002e03037c36 */ /* 0x000fe20008000000 */
[----:B0-----:R-:W-:Y:S01]  /*d610*/  LOP3.LUT P2, RZ, R6, 0x4, RZ, 0xc0, !PT ;  /* 0x0000000406ff7812 */ /* 0x001fe2000784c0ff */
[----:B------:R-:W-:-:S05]  /*d620*/  IMAD.MOV.U32 R6, RZ, RZ, 0x40 ;  /* 0x00000040ff067424 */ /* 0x000fca00078e00ff */
[----:B------:R-:W-:Y:S02]  /*d630*/  SEL R6, R6, 0xffffffc0, !P2 ;  /* 0xffffffc006067807 */ /* 0x000fe40005000000 */
        /* <DEDUP_REMOVED lines=48> */
.L_x_1823:
[----:B-1----:R1:W-:Y:S01]  /*d940*/  SYNCS.ARRIVE.TRANS64.A1T0 RZ, [R2+URZ+0x17050], RZ ;  /* 0x017050ff02ff79a7 */ /* 0x0023e2000810003f */
[----:B------:R-:W-:Y:S06]  /*d950*/  BAR.SYNC.DEFER_BLOCKING 0x2, 0x80 ;  /* 0x0082000000007b1d */ /* 0x000fec0000010000 */
[----:B------:R-:W-:Y:S05]  /*d960*/  @!P1 BRA `(.L_x_1824) ;  /* 0x0000000000049947 */ /* 0x000fea0003800000 */
[----:B------:R-:W-:Y:S01]  /*d970*/  BPT.TRAP 0x1 ;  /* 0x000000040000795c */ /* 0x000fe20000300000 */
.L_x_1824:
        /* <DEDUP_REMOVED lines=9> */
.L_x_1810:
[----:B0-----:R-:W-:-:S07]  /*da10*/  IMAD.MOV.U32 R5, RZ, RZ, RZ ;  /* 0x000000ffff057224 */ /* 0x001fce00078e00ff */
.L_x_1826:
[----:B------:R-:W-:-:S06]  /*da20*/  ULOP3.LUT UR4, UR41, 0x1, URZ, 0xfc, !UPT ;  /* 0x0000000129047892 */ /* 0x000fcc000f8efc3f */
[----:B------:R-:W-:-:S05]  /*da30*/  IMAD.U32 R0, RZ, RZ, UR4 ;  /* 0x00000004ff007e24 */ /* 0x000fca000f8e00ff */
[----:B------:R-:W-:-:S13]  /*da40*/  ISETP.NE.AND P1, PT, R0, 0x3, PT ;  /* 0x000000030000780c */ /* 0x000fda0003f25270 */
[----:B------:R-:W-:Y:S05]  /*da50*/  @!P1 BRA `(.L_x_1827) ;  /* 0x0000000000049947 */ /* 0x000fea0003800000 */
[----:B------:R-:W-:Y:S01]  /*da60*/  BPT.TRAP 0x1 ;  /* 0x000000040000795c */ /* 0x000fe20000300000 */
.L_x_1827:
[----:B0-2---:R-:W-:Y:S01]  /*da70*/  LOP3.LUT R3, R20, 0x1, RZ, 0x3c, !PT ;  /* 0x0000000114037812 */ /* 0x005fe200078e3cff */
[----:B------:R-:W-:Y:S01]  /*da80*/  BSSY B0, `(.L_x_1828) ;  /* 0x0000005000007945 */ /* 0x000fe20003800000 */
[----:B------:R-:W-:Y:S02]  /*da90*/  LEA R2, R5, UR46, 0x3 ;  /* 0x0000002e05027c11 */ /* 0x000fe4000f8e18ff */
[----:B------:R-:W-:-:S04]  /*daa0*/  SHF.L.U32 R3, R3, 0x1f, RZ ;  /* 0x0000001f03037819 */ /* 0x000fc800000006ff */
[----:B------:R-:W0:Y:S02]  /*dab0*/  SYNCS.PHASECHK.TRANS64.TRYWAIT P0, [R2+URZ+0x17070], R3 ;  /* 0x01707003020075a7 */ /* 0x000e24000800017f */
[----:B0-----:R-:W-:Y:S05]  /*dac0*/  @!P0 BRA `(.L_x_1829) ;  /* 0x0000001800f88947 */ /* 0x001fea0003800000 */
.L_x_1887:
[----:B------:R-:W-:Y:S05]  /*dad0*/  BSYNC B0 ;  /* 0x0000000000007941 */ /* 0x000fea0003800000 */
.L_x_1828:
[----:B------:R-:W-:-:S06]  /*dae0*/  ULOP3.LUT UR4, UR41, 0x2, URZ, 0xfc, !UPT ;  /* 0x0000000229047892 */ /* 0x000fcc000f8efc3f */
[----:B------:R-:W-:-:S05]  /*daf0*/  IMAD.U32 R0, RZ, RZ, UR4 ;  /* 0x00000004ff007e24 */ /* 0x000fca000f8e00ff */
[----:B------:R-:W-:-:S13]  /*db00*/  ISETP.NE.AND P0, PT, R0, 0x3, PT ;  /* 0x000000030000780c */ /* 0x000fda0003f05270 */
[----:B------:R-:W-:Y:S05]  /*db10*/  @!P0 BRA `(.L_x_1830) ;  /* 0x0000000000048947 */ /* 0x000fea0003800000 */
[----:B------:R-:W-:Y:S01]  /*db20*/  BPT.TRAP 0x1 ;  /* 0x000000040000795c */ /* 0x000fe20000300000 */
.L_x_1830:
[----:B------:R-:W2:Y:S01]  /*db30*/  LDL.LU R0, [R1] ;  /* 0x0000000001007983 */ /* 0x000ea20000300800 */
[----:B0-----:R-:W-:Y:S01]  /*db40*/  SHF.L.U32 R3, R20, 0x1f, RZ ;  /* 0x0000001f14037819 */ /* 0x001fe200000006ff */
[----:B------:R-:W-:-:S03]  /*db50*/  IMAD R4, R5, 0x3000, RZ ;  /* 0x0000300005047824 */ /* 0x000fc600078e02ff */
[----:B------:R-:W0:Y:S02]  /*db60*/  SYNCS.PHASECHK.TRANS64.TRYWAIT P0, [R2+URZ+0x17060], R3 ;  /* 0x01706003020075a7 */ /* 0x000e24000800017f */
[----:B--2---:R-:W-:Y:S01]  /*db70*/  LOP3.LUT R0, R4, R0, RZ, 0xfc, !PT ;  /* 0x0000000004007212 */ /* 0x004fe200078efcff */
[----:B0-----:R-:W-:Y:S06]  /*db80*/  @!P0 BRA `(.L_x_1831) ;  /* 0x0000001800dc8947 */ /* 0x001fec0003800000 */
.L_x_1888:
[----:B------:R-:W-:Y:S05]  /*db90*/  WARPSYNC.ALL ;  /* 0x0000000000007948 */ /* 0x000fea0003800000 */
[----:B------:R-:W2:Y:S01]  /*dba0*/  LDSM.16.MT88.4 R8, [R0+UR46+0x6400] ;  /* 0x0064002e0008783b */ /* 0x000ea20008004200 */
[----:B0-----:R-:W-:Y:S01]  /*dbb0*/  LOP3.LUT R3, R4, R29, RZ, 0xfc, !PT ;  /* 0x0000001d04037212 */ /* 0x001fe200078efcff */
[----:B------:R-:W-:Y:S01]  /*dbc0*/  ULOP3.LUT UR4, UR41, 0x2, URZ, 0xfc, !UPT ;  /* 0x0000000229047892 */ /* 0x000fe2000f8efc3f */
[----:B------:R-:W0:Y:S03]  /*dbd0*/  S2R R6, SR_TID.X ;  /* 0x0000000000067919 */ /* 0x000e260000002100 */
[----:B------:R-:W-:Y:S01]  /*dbe0*/  VIADD R3, R3, UR46 ;  /* 0x0000002e03037c36 */ /* 0x000fe20008000000 */
[----:B0-----:R-:W-:Y:S01]  /*dbf0*/  LOP3.LUT P0, RZ, R6, 0x4, RZ, 0xc0, !PT ;  /* 0x0000000406ff7812 */ /* 0x001fe2000780c0ff */
[----:B------:R-:W-:Y:S01]  /*dc00*/  IMAD.MOV.U32 R6, RZ, RZ, 0x40 ;  /* 0x00000040ff067424 */ /* 0x000fe200078e00ff */
[----:B--2---:R-:W-:-:S02]  /*dc10*/  PRMT R12, R8, 0x6420, R9 ;  /* 0x00006420080c7816 */ /* 0x004fc40000000009 */
[----:B------:R-:W-:Y:S02]  /*dc20*/  PRMT R13, R8, 0x7531, R9 ;  /* 0x00007531080d7816 */ /* 0x000fe40000000009 */
[C-C-:B-1----:R-:W-:Y:S02]  /*dc30*/  PRMT R14, R10.reuse, 0x6420, R11.reuse ;  /* 0x000064200a0e7816 */ /* 0x142fe4000000000b */
        /* <DEDUP_REMOVED lines=44> */
.L_x_1832:
[----:B-1----:R1:W-:Y:S01]  /*df00*/  SYNCS.ARRIVE.TRANS64.A1T0 RZ, [R2+URZ+0x17050], RZ ;  /* 0x017050ff02ff79a7 */ /* 0x0023e2000810003f */
[----:B------:R-:W-:Y:S06]  /*df10*/  BAR.SYNC.DEFER_BLOCKING 0x2, 0x80 ;  /* 0x0082000000007b1d */ /* 0x000fec0000010000 */
[----:B------:R-:W-:Y:S05]  /*df20*/  @!P1 BRA `(.L_x_1833) ;  /* 0x0000000000049947 */ /* 0x000fea0003800000 */
[----:B------:R-:W-:Y:S01]  /*df30*/  BPT.TRAP 0x1 ;  /* 0x000000040000795c */ /* 0x000fe20000300000 */
.L_x_1833:
        /* <DEDUP_REMOVED lines=10> */
.L_x_1790:
[----:B------:R-:W0:Y:S01]  /*dfe0*/  S2R R4, SR_CgaCtaId ;  /* 0x0000000000047919 */ /* 0x000e220000008800 */
[----:B------:R-:W-:Y:S02]  /*dff0*/  MOV R3, 0x400 ;  /* 0x0000040000037802 */ /* 0x000fe40000000f00 */
[----:B------:R-:W-:Y:S02]  /*e000*/  SHF.L.U32 R2, R2, 0x1f, RZ ;  /* 0x0000001f02027819 */ /* 0x000fe400000006ff */
[----:B0-----:R-:W-:-:S04]  /*e010*/  LEA R7, R4, R3, 0x18 ;  /* 0x0000000304077211 */ /* 0x001fc800078ec0ff */
[----:B------:R-:W0:Y:S02]  /*e020*/  SYNCS.PHASECHK.TRANS64.TRYWAIT P0, [R7+URZ+0x17020], R2 ;  /* 0x01702002070075a7 */ /* 0x000e24000800017f */
[----:B0-----:R-:W-:Y:S05]  /*e030*/  @!P0 BRA `(.L_x_1834) ;  /* 0x0000001400c48947 */ /* 0x001fea0003800000 */
.L_x_1889:
        /* <DEDUP_REMOVED lines=13> */
.L_x_1835:
[----:B------:R-:W-:Y:S01]  /*e110*/  IMAD R5, R0, 0x8, R7 ;  /* 0x0000000800057824 */ /* 0x000fe200078e0207 */
[----:B------:R-:W-:Y:S01]  /*e120*/  SHF.L.U32 R2, R20, 0x1f, RZ ;  /* 0x0000001f14027819 */ /* 0x000fe200000006ff */
[----:B------:R-:W-:-:S03]  /*e130*/  VIADD R0, R0, 0x1 ;  /* 0x0000000100007836 */ /* 0x000fc60000000000 */
[----:B------:R-:W0:Y:S02]  /*e140*/  SYNCS.PHASECHK.TRANS64.TRYWAIT P1, [R5+URZ+0x17040], R2 ;  /* 0x01704002050075a7 */ /* 0x000e24000802017f */
[----:B------:R-:W-:-:S04]  /*e150*/  ISETP.NE.AND P2, PT, R0, 0x2, PT ;  /* 0x000000020000780c */ /* 0x000fc80003f45270 */
[----:B------:R-:W-:Y:S01]  /*e160*/  SEL R3, RZ, 0x1, P2 ;  /* 0x00000001ff037807 */ /* 0x000fe20001000000 */
[----:B0-----:R-:W-:Y:S08]  /*e170*/  @!P1 BRA `(.L_x_1836) ;  /* 0x0000001400889947 */ /* 0x001ff00003800000 */
.L_x_1890:
[----:B------:R-:W-:Y:S02]  /*e180*/  SEL R0, R0, RZ, P2 ;  /* 0x000000ff00007207 */ /* 0x000fe40001000000 */
[----:B------:R-:W-:Y:S01]  /*e190*/  LOP3.LUT R3, R20, R3, RZ, 0x3c, !PT ;  /* 0x0000000314037212 */ /* 0x000fe200078e3cff */
[----:B------:R-:W-:Y:S06]  /*e1a0*/  @!P0 BRA `(.L_x_1837) ;  /* 0x0000000000048947 */ /* 0x000fec0003800000 */
[----:B------:R-:W-:Y:S01]  /*e1b0*/  BPT.TRAP 0x1 ;  /* 0x000000040000795c */ /* 0x000fe20000300000 */
.L_x_1837:
[----:B------:R-:W-:Y:S01]  /*e1c0*/  IMAD R7, R0, 0x8, R7 ;  /* 0x0000000800077824 */ /* 0x000fe200078e0207 */
[----:B------:R-:W-:-:S04]  /*e1d0*/  SHF.L.U32 R0, R3, 0x1f, RZ ;  /* 0x0000001f03007819 */ /* 0x000fc800000006ff */
[----:B------:R-:W1:Y:S02]  /*e1e0*/  SYNCS.PHASECHK.TRANS64.TRYWAIT P1, [R7+URZ+0x17040], R0 ;  /* 0x01704000070075a7 */ /* 0x000e64000802017f */
[----:B-1----:R-:W-:Y:S05]  /*e1f0*/  @!P1 BRA `(.L_x_1838) ;  /* 0x00000014007c9947 */ /* 0x002fea0003800000 */
.L_x_1891:
[----:B------:R-:W-:Y:S05]  /*e200*/  @!P0 BRA `(.L_x_1839) ;  /* 0x0000000000048947 */ /* 0x000fea0003800000 */
[----:B------:R-:W-:Y:S01]  /*e210*/  BPT.TRAP 0x1 ;  /* 0x000000040000795c */ /* 0x000fe20000300000 */
.L_x_1839:
[----:B------:R-:W2:Y:S02]  /*e220*/  SYNCS.PHASECHK.TRANS64.TRYWAIT P1, [R5+URZ+0x17060], R2 ;  /* 0x01706002050075a7 */ /* 0x000ea4000802017f */
[----:B--2---:R-:W-:Y:S05]  /*e230*/  @!P1 BRA `(.L_x_1840) ;  /* 0x0000001400809947 */ /* 0x004fea0003800000 */
.L_x_1892:
[----:B------:R-:W-:Y:S05]  /*e240*/  @!P0 BRA `(.L_x_1841) ;  /* 0x0000000000048947 */ /* 0x000fea0003800000 */
[----:B------:R-:W-:Y:S01]  /*e250*/  BPT.TRAP 0x1 ;  /* 0x000000040000795c */ /* 0x000fe20000300000 */
.L_x_1841:
[----:B------:R-:W3:Y:S02]  /*e260*/  SYNCS.PHASECHK.TRANS64.TRYWAIT P1, [R7+URZ+0x17060], R0 ;  /* 0x01706000070075a7 */ /* 0x000ee4000802017f */
[----:B---3--:R-:W-:Y:S05]  /*e270*/  @!P1 BRA `(.L_x_1842) ;  /* 0x0000001400849947 */ /* 0x008fea0003800000 */
.L_x_1893:
[----:B------:R-:W-:Y:S05]  /*e280*/  @!P0 BRA `(.L_x_1843) ;  /* 0x0000000000048947 */ /* 0x000fea0003800000 */
[----:B------:R-:W-:Y:S01]  /*e290*/  BPT.TRAP 0x1 ;  /* 0x000000040000795c */ /* 0x000fe20000300000 */
.L_x_1843:
[----:B------:R-:W4:Y:S02]  /*e2a0*/  SYNCS.PHASECHK.TRANS64.TRYWAIT P1, [R5+URZ+0x17080], R2 ;  /* 0x01708002050075a7 */ /* 0x000f24000802017f */
[----:B----4-:R-:W-:Y:S05]  /*e2b0*/  @!P1 BRA `(.L_x_1844) ;  /* 0x0000001400889947 */ /* 0x010fea0003800000 */
.L_x_1894:
[----:B------:R-:W-:Y:S05]  /*e2c0*/  @!P0 BRA `(.L_x_1845) ;  /* 0x0000000000048947 */ /* 0x000fea0003800000 */
[----:B------:R-:W-:Y:S01]  /*e2d0*/  BPT.TRAP 0x1 ;  /* 0x000000040000795c */ /* 0x000fe20000300000 */
.L_x_1845:
[----:B------:R0:W0:Y:S02]  /*e2e0*/  SYNCS.PHASECHK.TRANS64.TRYWAIT P0, [R7+URZ+0x17080], R0 ;  /* 0x01708000070075a7 */ /* 0x000024000800017f */
[----:B0-----:R-:W-:Y:S05]  /*e2f0*/  @!P0 NANOSLEEP.SYNCS 0x989680 ;  /* 0x009896800000895d */ /* 0x001fea0003900000 */
[----:B------:R-:W0:Y:S02]  /*e300*/  @!P0 SYNCS.PHASECHK.TRANS64 P0, [R7+URZ+0x17080], R0 ;  /* 0x01708000070085a7 */ /* 0x000e24000800007f */
[----:B0-----:R-:W-:Y:S05]  /*e310*/  @!P0 BRA `(.L_x_1845) ;  /* 0xfffffffc00f08947 */ /* 0x001fea000383ffff */
.L_x_1746:
[----:B------:R-:W-:Y:S05]  /*e320*/  BSYNC B6 ;  /* 0x0000000000067941 */ /* 0x000fea0003800000 */
.L_x_1743:
[----:B------:R-:W-:Y:S05]  /*e330*/  EXIT ;  /* 0x000000000000794d */ /* 0x000fea0003800000 */
.L_x_1750:
[----:B0-----:R-:W-:-:S04]  /*e340*/  IMAD.U32 R3, RZ, RZ, UR42 ;  /* 0x0000002aff037e24 */ /* 0x001fc8000f8e00ff */
[----:B------:R0:W1:Y:S03]  /*e350*/  SYNCS.PHASECHK.TRANS64.TRYWAIT P0, [R3+URZ+0x17000], R0 ;  /* 0x01700000030075a7 */ /* 0x000066000800017f */
[----:B-1----:R-:W-:Y:S05]  /*e360*/  @!P0 NANOSLEEP.SYNCS 0x989680 ;  /* 0x009896800000895d */ /* 0x002fea0003900000 */
[----:B------:R-:W1:Y:S02]  /*e370*/  @!P0 SYNCS.PHASECHK.TRANS64 P0, [R3+URZ+0x17000], R0 ;  /* 0x01700000030085a7 */ /* 0x000e64000800007f */
[----:B-1----:R-:W-:Y:S05]  /*e380*/  @!P0 BRA `(.L_x_1750) ;  /* 0xfffffffc00ec8947 */ /* 0x002fea000383ffff */
[----:B------:R-:W-:Y:S05]  /*e390*/  BRA `(.L_x_1846) ;  /* 0xffffff30009c7947 */ /* 0x000fea000383ffff */
.L_x_1754:
[----:B0-----:R-:W-:-:S04]  /*e3a0*/  IMAD.U32 R3, RZ, RZ, UR42 ;  /* 0x0000002aff037e24 */ /* 0x001fc8000f8e00ff */
[----:B------:R0:W2:Y:S03]  /*e3b0*/  SYNCS.PHASECHK.TRANS64.TRYWAIT P1, [R3+URZ+0x17030], R0 ;  /* 0x01703000030075a7 */ /* 0x0000a6000802017f */
[----:B--2---:R-:W-:Y:S05]  /*e3c0*/  @!P1 NANOSLEEP.SYNCS 0x989680 ;  /* 0x009896800000995d */ /* 0x004fea0003900000 */
[----:B------:R-:W2:Y:S02]  /*e3d0*/  @!P1 SYNCS.PHASECHK.TRANS64 P1, [R3+URZ+0x17030], R0 ;  /* 0x01703000030095a7 */ /* 0x000ea4000802007f */
[----:B--2---:R-:W-:Y:S05]  /*e3e0*/  @!P1 BRA `(.L_x_1754) ;  /* 0xfffffffc00ec9947 */ /* 0x004fea000383ffff */
[----:B------:R-:W-:Y:S05]  /*e3f0*/  BRA `(.L_x_1753) ;  /* 0xffffff3000b87947 */ /* 0x000fea000383ffff */
.L_x_1760:
[----:B-1----:R-:W-:-:S04]  /*e400*/  IMAD.U32 R11, RZ, RZ, UR25 ;  /* 0x00000019ff0b7e24 */ /* 0x002fc8000f8e00ff */
[----:B------:R1:W2:Y:S03]  /*e410*/  SYNCS.PHASECHK.TRANS64.TRYWAIT P1, [R11+URZ+0x17030], R0 ;  /* 0x017030000b0075a7 */ /* 0x0002a6000802017f */
[----:B--2---:R-:W-:Y:S05]  /*e420*/  @!P1 NANOSLEEP.SYNCS 0x989680 ;  /* 0x009896800000995d */ /* 0x004fea0003900000 */
[----:B------:R-:W2:Y:S02]  /*e430*/  @!P1 SYNCS.PHASECHK.TRANS64 P1, [R11+URZ+0x17030], R0 ;  /* 0x017030000b0095a7 */ /* 0x000ea4000802007f */
[----:B--2---:R-:W-:Y:S05]  /*e440*/  @!P1 BRA `(.L_x_1760) ;  /* 0xfffffffc00ec9947 */ /* 0x004fea000383ffff */
[----:B------:R-:W-:Y:S05]  /*e450*/  BRA `(.L_x_1759) ;  /* 0xffffff5800047947 */ /* 0x000fea000383ffff */
.L_x_1764:
[----:B-1----:R-:W-:-:S04]  /*e460*/  IMAD.U32 R11, RZ, RZ, UR11 ;  /* 0x0000000bff0b7e24 */ /* 0x002fc8000f8e00ff */
[----:B------:R1:W2:Y:S03]  /*e470*/  SYNCS.PHASECHK.TRANS64.TRYWAIT P1, [R11+URZ+0x17050], R0 ;  /* 0x017050000b0075a7 */ /* 0x0002a6000802017f */
[----:B--2---:R-:W-:Y:S05]  /*e480*/  @!P1 NANOSLEEP.SYNCS 0x989680 ;  /* 0x009896800000995d */ /* 0x004fea0003900000 */
[----:B------:R-:W2:Y:S02]  /*e490*/  @!P1 SYNCS.PHASECHK.TRANS64 P1, [R11+URZ+0x17050], R0 ;  /* 0x017050000b0095a7 */ /* 0x000ea4000802007f */
[----:B--2---:R-:W-:Y:S05]  /*e4a0*/  @!P1 BRA `(.L_x_1764) ;  /* 0xfffffffc00ec9947 */ /* 0x004fea000383ffff */
[----:B------:R-:W-:Y:S05]  /*e4b0*/  BRA `(.L_x_1763) ;  /* 0xffffff58005c7947 */ /* 0x000fea000383ffff */
.L_x_1772:
[----:B-1----:R-:W-:-:S04]  /*e4c0*/  IMAD.U32 R11, RZ, RZ, UR22 ;  /* 0x00000016ff0b7e24 */ /* 0x002fc8000f8e00ff */
[----:B------:R1:W2:Y:S03]  /*e4d0*/  SYNCS.PHASECHK.TRANS64.TRYWAIT P1, [R11+URZ+0x17030], R0 ;  /* 0x017030000b0075a7 */ /* 0x0002a6000802017f */
[----:B--2---:R-:W-:Y:S05]  /*e4e0*/  @!P1 NANOSLEEP.SYNCS 0x989680 ;  /* 0x009896800000995d */ /* 0x004fea0003900000 */
[----:B------:R-:W2:Y:S02]  /*e4f0*/  @!P1 SYNCS.PHASECHK.TRANS64 P1, [R11+URZ+0x17030], R0 ;  /* 0x017030000b0095a7 */ /* 0x000ea4000802007f */
[----:B--2---:R-:W-:Y:S05]  /*e500*/  @!P1 BRA `(.L_x_1772) ;  /* 0xfffffffc00ec9947 */ /* 0x004fea000383ffff */
[----:B------:R-:W-:Y:S05]  /*e510*/  BRA `(.L_x_1771) ;  /* 0xffffff7c00347947 */ /* 0x000fea000383ffff */
.L_x_1776:
[----:B-1----:R-:W-:-:S04]  /*e520*/  IMAD.U32 R11, RZ, RZ, UR14 ;  /* 0x0000000eff0b7e24 */ /* 0x002fc8000f8e00ff */
[----:B------:R1:W2:Y:S03]  /*e530*/  SYNCS.PHASECHK.TRANS64.TRYWAIT P1, [R11+URZ+0x17050], R0 ;  /* 0x017050000b0075a7 */ /* 0x0002a6000802017f */
[----:B--2---:R-:W-:Y:S05]  /*e540*/  @!P1 NANOSLEEP.SYNCS 0x989680 ;  /* 0x009896800000995d */ /* 0x004fea0003900000 */
[----:B------:R-:W2:Y:S02]  /*e550*/  @!P1 SYNCS.PHASECHK.TRANS64 P1, [R11+URZ+0x17050], R0 ;  /* 0x017050000b0095a7 */ /* 0x000ea4000802007f */
[----:B--2---:R-:W-:Y:S05]  /*e560*/  @!P1 BRA `(.L_x_1776) ;  /* 0xfffffffc00ec9947 */ /* 0x004fea000383ffff */
[----:B------:R-:W-:Y:S05]  /*e570*/  BRA `(.L_x_1775) ;  /* 0xffffff7c008c7947 */ /* 0x000fea000383ffff */
.L_x_1783:
[----:B-1----:R-:W-:-:S04]  /*e580*/  IMAD.U32 R5, RZ, RZ, UR16 ;  /* 0x00000010ff057e24 */ /* 0x002fc8000f8e00ff */
[----:B------:R1:W2:Y:S03]  /*e590*/  SYNCS.PHASECHK.TRANS64.TRYWAIT P1, [R5+URZ+0x17050], R4 ;  /* 0x01705004050075a7 */ /* 0x0002a6000802017f */
[----:B--2---:R-:W-:Y:S05]  /*e5a0*/  @!P1 NANOSLEEP.SYNCS 0x989680 ;  /* 0x009896800000995d */ /* 0x004fea0003900000 */
[----:B------:R-:W2:Y:S02]  /*e5b0*/  @!P1 SYNCS.PHASECHK.TRANS64 P1, [R5+URZ+0x17050], R4 ;  /* 0x01705004050095a7 */ /* 0x000ea4000802007f */
[----:B--2---:R-:W-:Y:S05]  /*e5c0*/  @!P1 BRA `(.L_x_1783) ;  /* 0xfffffffc00ec9947 */ /* 0x004fea000383ffff */
[----:B------:R-:W-:Y:S05]  /*e5d0*/  BRA `(.L_x_1782) ;  /* 0xffffff9400d87947 */ /* 0x000fea000383ffff */
.L_x_1796:
[----:B------:R-:W-:Y:S02]  /*e5e0*/  IMAD.MOV.U32 R13, RZ, RZ, R24 ;  /* 0x000000ffff0d7224 */ /* 0x000fe400078e0018 */
[----:B------:R-:W-:Y:S02]  /*e5f0*/  IMAD.MOV.U32 R12, RZ, RZ, RZ ;  /* 0x000000ffff0c7224 */ /* 0x000fe400078e00ff */
[----:B------:R-:W-:Y:S02]  /*e600*/  IMAD.MOV.U32 R11, RZ, RZ, 0x1f ;  /* 0x0000001fff0b7424 */ /* 0x000fe400078e00ff */
[----:B------:R-:W-:-:S07]  /*e610*/  IMAD.MOV.U32 R15, RZ, RZ, -0x1 ;  /* 0xffffffffff0f7424 */ /* 0x000fce00078e00ff */
[----:B0----5:R-:W-:Y:S05]  /*e620*/  WARPSYNC.COLLECTIVE R15, `(.L_x_1847) ;  /* 0x000000000f087348 */ /* 0x021fea0003c00000 */
[----:B------:R1:W2:Y:S02]  /*e630*/  SHFL.IDX P6, R14, R13, R12, R11 ;  /* 0x0000000c0d0e7389 */ /* 0x0002a400000c000b */
[----:B012--5:R-:W-:Y:S01]  /*e640*/  ENDCOLLECTIVE ;  /* 0x000000000000791b */ /* 0x027fe20003800000 */
.L_x_1847:
[----:B------:R-:W-:Y:S05]  /*e650*/  BRA `(.L_x_1848) ;  /* 0xffffffcc00ac7947 */ /* 0x000fea000383ffff */
.L_x_1798:
[----:B0-----:R-:W-:-:S04]  /*e660*/  IMAD.U32 R3, RZ, RZ, UR46 ;  /* 0x0000002eff037e24 */ /* 0x001fc8000f8e00ff */
[----:B------:R0:W1:Y:S03]  /*e670*/  SYNCS.PHASECHK.TRANS64.TRYWAIT P0, [R3+URZ+0x17080], R10 ;  /* 0x0170800a030075a7 */ /* 0x000066000800017f */
[----:B-1----:R-:W-:Y:S05]  /*e680*/  @!P0 NANOSLEEP.SYNCS 0x989680 ;  /* 0x009896800000895d */ /* 0x002fea0003900000 */
[----:B------:R-:W1:Y:S02]  /*e690*/  @!P0 SYNCS.PHASECHK.TRANS64 P0, [R3+URZ+0x17080], R10 ;  /* 0x0170800a030085a7 */ /* 0x000e64000800007f */
[----:B-1----:R-:W-:Y:S05]  /*e6a0*/  @!P0 BRA `(.L_x_1798) ;  /* 0xfffffffc00ec8947 */ /* 0x002fea000383ffff */
[----:B------:R-:W-:Y:S05]  /*e6b0*/  BRA `(.L_x_1849) ;  /* 0xffffffd000387947 */ /* 0x000fea000383ffff */
.L_x_1799:
        /* <DEDUP_REMOVED lines=8> */
.L_x_1851:
[----:B------:R-:W-:Y:S05]  /*e740*/  BSYNC B0 ;  /* 0x0000000000007941 */ /* 0x000fea0003800000 */
.L_x_1850:
        /* <DEDUP_REMOVED lines=10> */
.L_x_1852:
        /* <DEDUP_REMOVED lines=8> */
.L_x_1853:
        /* <DEDUP_REMOVED lines=13> */
.L_x_1854:
        /* <DEDUP_REMOVED lines=10> */
.L_x_1802:
[----:B0-----:R-:W-:-:S04]  /*e9e0*/  IMAD.U32 R3, RZ, RZ, UR46 ;  /* 0x0000002eff037e24 */ /* 0x001fc8000f8e00ff */
[----:B------:R0:W1:Y:S03]  /*e9f0*/  SYNCS.PHASECHK.TRANS64.TRYWAIT P1, [R3+URZ+0x17040], R10 ;  /* 0x0170400a030075a7 */ /* 0x000066000802017f */
[----:B-1----:R-:W-:Y:S05]  /*ea00*/  @!P1 NANOSLEEP.SYNCS 0x989680 ;  /* 0x009896800000995d */ /* 0x002fea0003900000 */
[----:B------:R-:W1:Y:S02]  /*ea10*/  @!P1 SYNCS.PHASECHK.TRANS64 P1, [R3+URZ+0x17040], R10 ;  /* 0x0170400a030095a7 */ /* 0x000e64000802007f */
[----:B-1----:R-:W-:Y:S05]  /*ea20*/  @!P1 BRA `(.L_x_1802) ;  /* 0xfffffffc00ec9947 */ /* 0x002fea000383ffff */
[----:B------:R-:W-:Y:S05]  /*ea30*/  BRA `(.L_x_1856) ;  /* 0xffffffd000747947 */ /* 0x000fea000383ffff */
.L_x_1803:
        /* <DEDUP_REMOVED lines=8> */
.L_x_1858:
[----:B------:R-:W-:Y:S05]  /*eac0*/  BSYNC B0 ;  /* 0x0000000000007941 */ /* 0x000fea0003800000 */
.L_x_1857:
        /* <DEDUP_REMOVED lines=8> */
.L_x_1859:
        /* <DEDUP_REMOVED lines=8> */
.L_x_1860:
        /* <DEDUP_REMOVED lines=11> */
.L_x_1861:
[----:B------:R-:W-:Y:S05]  /*ec80*/  BRA `(.L_x_1862) ;  /* 0xffffffd0007c7947 */ /* 0x000fea000383ffff */
.L_x_1806:
[----:B------:R-:W-:Y:S02]  /*ec90*/  IMAD.MOV.U32 R13, RZ, RZ, R4 ;  /* 0x000000ffff0d7224 */ /* 0x000fe400078e0004 */
[----:B------:R-:W-:Y:S02]  /*eca0*/  IMAD.MOV.U32 R12, RZ, RZ, RZ ;  /* 0x000000ffff0c7224 */ /* 0x000fe400078e00ff */
[----:B------:R-:W-:Y:S02]  /*ecb0*/  IMAD.MOV.U32 R11, RZ, RZ, 0x1e1f ;  /* 0x00001e1fff0b7424 */ /* 0x000fe400078e00ff */
[----:B------:R-:W-:Y:S02]  /*ecc0*/  IMAD.MOV.U32 R15, RZ, RZ, -0x1 ;  /* 0xffffffffff0f7424 */ /* 0x000fe400078e00ff */
[----:B------:R-:W-:-:S07]  /*ecd0*/  IMAD.U32 R10, RZ, RZ, UR48 ;  /* 0x00000030ff0a7e24 */ /* 0x000fce000f8e00ff */
[----:B------:R-:W-:Y:S05]  /*ece0*/  WARPSYNC.COLLECTIVE R15, `(.L_x_1863) ;  /* 0x000000000f087348 */ /* 0x000fea0003c00000 */
[----:B------:R0:W1:Y:S02]  /*ecf0*/  SHFL.IDX P6, R14, R13, R12, R11 ;  /* 0x0000000c0d0e7389 */ /* 0x00006400000c000b */
[----:B01----:R-:W-:Y:S01]  /*ed00*/  ENDCOLLECTIVE ;  /* 0x000000000000791b */ /* 0x003fe20003800000 */
.L_x_1863:
[----:B------:R-:W-:Y:S02]  /*ed10*/  IMAD R7, R10, 0xc0, R27 ;  /* 0x000000c00a077824 */ /* 0x000fe400078e021b */
[----:B------:R-:W-:Y:S02]  /*ed20*/  IMAD.MOV.U32 R13, RZ, RZ, R0 ;  /* 0x000000ffff0d7224 */ /* 0x000fe400078e0000 */
[----:B------:R-:W-:-:S07]  /*ed30*/  IMAD.MOV.U32 R2, RZ, RZ, R14 ;  /* 0x000000ffff027224 */ /* 0x000fce00078e000e */
[----:B------:R-:W-:Y:S05]  /*ed40*/  WARPSYNC.COLLECTIVE R15, `(.L_x_1864) ;  /* 0x000000000f087348 */ /* 0x000fea0003c00000 */
[----:B------:R0:W1:Y:S02]  /*ed50*/  SHFL.IDX P6, R14, R13, R12, R11 ;  /* 0x0000000c0d0e7389 */ /* 0x00006400000c000b */
[----:B01----:R-:W-:Y:S01]  /*ed60*/  ENDCOLLECTIVE ;  /* 0x000000000000791b */ /* 0x003fe20003800000 */
.L_x_1864:
        /* <DEDUP_REMOVED lines=11> */
.L_x_1865:
        /* <DEDUP_REMOVED lines=11> */
.L_x_1866:
        /* <DEDUP_REMOVED lines=9> */
.L_x_1867:
        /* <DEDUP_REMOVED lines=13> */
.L_x_1868:
[----:B------:R-:W-:Y:S05]  /*f030*/  BRA `(.L_x_1869) ;  /* 0xffffffd400d47947 */ /* 0x000fea000383ffff */
.L_x_1809:
[----:B0-2---:R-:W-:-:S04]  /*f040*/  IMAD.U32 R3, RZ, RZ, UR46 ;  /* 0x0000002eff037e24 */ /* 0x005fc8000f8e00ff */
[----:B------:R0:W2:Y:S03]  /*f050*/  SYNCS.PHASECHK.TRANS64.TRYWAIT P1, [R3+URZ+0x17020], R0 ;  /* 0x01702000030075a7 */ /* 0x0000a6000802017f */
[----:B--2---:R-:W-:Y:S05]  /*f060*/  @!P1 NANOSLEEP.SYNCS 0x989680 ;  /* 0x009896800000995d */ /* 0x004fea0003900000 */
[----:B------:R-:W2:Y:S02]  /*f070*/  @!P1 SYNCS.PHASECHK.TRANS64 P1, [R3+URZ+0x17020], R0 ;  /* 0x01702000030095a7 */ /* 0x000ea4000802007f */
[----:B--2---:R-:W-:Y:S05]  /*f080*/  @!P1 BRA `(.L_x_1809) ;  /* 0xfffffffc00ec9947 */ /* 0x004fea000383ffff */
[----:B------:R-:W-:Y:S05]  /*f090*/  BRA `(.L_x_1870) ;  /* 0xffffffd8001c7947 */ /* 0x000fea000383ffff */
.L_x_1812:
[----:B0-----:R0:W2:Y:S02]  /*f0a0*/  SYNCS.PHASECHK.TRANS64.TRYWAIT P1, [R6+URZ+0x17080], R17 ;  /* 0x01708011060075a7 */ /* 0x0010a4000802017f */
[----:B--2---:R-:W-:Y:S05]  /*f0b0*/  @!P1 NANOSLEEP.SYNCS 0x989680 ;  /* 0x009896800000995d */ /* 0x004fea0003900000 */
[----:B------:R-:W2:Y:S02]  /*f0c0*/  @!P1 SYNCS.PHASECHK.TRANS64 P1, [R6+URZ+0x17080], R17 ;  /* 0x01708011060095a7 */ /* 0x000ea4000802007f */
[----:B--2---:R-:W-:Y:S05]  /*f0d0*/  @!P1 BRA `(.L_x_1812) ;  /* 0xfffffffc00f09947 */ /* 0x004fea000383ffff */
[----:B------:R-:W-:Y:S05]  /*f0e0*/  BRA `(.L_x_1871) ;  /* 0xffffffd800d87947 */ /* 0x000fea000383ffff */
.L_x_1813:
        /* <DEDUP_REMOVED lines=8> */
.L_x_1873:
[----:B------:R-:W-:Y:S05]  /*f170*/  BSYNC B0 ;  /* 0x0000000000007941 */ /* 0x000fea0003800000 */
.L_x_1872:
        /* <DEDUP_REMOVED lines=8> */
.L_x_1874:
[----:B------:R-:W-:Y:S02]  /*f200*/  IMAD.MOV.U32 R13, RZ, RZ, R27 ;  /* 0x000000ffff0d7224 */ /* 0x000fe400078e001b */
[----:B------:R-:W-:Y:S02]  /*f210*/  IMAD.MOV.U32 R12, RZ, RZ, 0x1 ;  /* 0x00000001ff0c7424 */ /* 0x000fe400078e00ff */
[----:B------:R-:W-:-:S07]  /*f220*/  IMAD.MOV.U32 R2, RZ, RZ, R14 ;  /* 0x000000ffff027224 */ /* 0x000fce00078e000e */
[----:B------:R-:W-:Y:S05]  /*f230*/  WARPSYNC.COLLECTIVE R15, `(.L_x_1875) ;  /* 0x000000000f087348 */ /* 0x000fea0003c00000 */
[----:B------:R0:W1:Y:S02]  /*f240*/  SHFL.IDX P6, R14, R13, R12, R11 ;  /* 0x0000000c0d0e7389 */ /* 0x00006400000c000b */
[----:B01----:R-:W-:Y:S01]  /*f250*/  ENDCOLLECTIVE ;  /* 0x000000000000791b */ /* 0x003fe20003800000 */
.L_x_1875:
        /* <DEDUP_REMOVED lines=14> */
.L_x_1876:
[----:B------:R-:W-:Y:S01]  /*f340*/  IMAD.MOV.U32 R2, RZ, RZ, R14 ;  /* 0x000000ffff027224 */ /* 0x000fe200078e000e */
[----:B------:R-:W-:Y:S06]  /*f350*/  BRA `(.L_x_1877) ;  /* 0xffffffd800f47947 */ /* 0x000fec000383ffff */
.L_x_1816:
[----:B---3--:R3:W4:Y:S02]  /*f360*/  SYNCS.PHASECHK.TRANS64.TRYWAIT P1, [R6+URZ+0x17040], R17 ;  /* 0x01704011060075a7 */ /* 0x008724000802017f */
[----:B----4-:R-:W-:Y:S05]  /*f370*/  @!P1 NANOSLEEP.SYNCS 0x989680 ;  /* 0x009896800000995d */ /* 0x010fea0003900000 */
[----:B------:R-:W4:Y:S02]  /*f380*/  @!P1 SYNCS.PHASECHK.TRANS64 P1, [R6+URZ+0x17040], R17 ;  /* 0x01704011060095a7 */ /* 0x000f24000802007f */
[----:B----4-:R-:W-:Y:S05]  /*f390*/  @!P1 BRA `(.L_x_1816) ;  /* 0xfffffffc00f09947 */ /* 0x010fea000383ffff */
[----:B------:R-:W-:Y:S05]  /*f3a0*/  BRA `(.L_x_1878) ;  /* 0xffffffdc00487947 */ /* 0x000fea000383ffff */
.L_x_1817:
        /* <DEDUP_REMOVED lines=8> */
.L_x_1880:
[----:B------:R-:W-:Y:S05]  /*f430*/  BSYNC B0 ;  /* 0x0000000000007941 */ /* 0x000fea0003800000 */
.L_x_1879:
        /* <DEDUP_REMOVED lines=9> */
.L_x_1881:
[----:B------:R-:W-:Y:S02]  /*f4d0*/  VIADD R9, R9, UR46 ;  /* 0x0000002e09097c36 */ /* 0x000fe40008000000 */
[----:B------:R-:W-:Y:S02]  /*f4e0*/  IMAD.MOV.U32 R13, RZ, RZ, R10 ;  /* 0x000000ffff0d7224 */ /* 0x000fe400078e000a */
[----:B------:R-:W-:Y:S01]  /*f4f0*/  IMAD.MOV.U32 R12, RZ, RZ, 0x1 ;  /* 0x00000001ff0c7424 */ /* 0x000fe200078e00ff */
[----:B------:R-:W-:-:S13]  /*f500*/  IADD3 R2, P1, R24, R14, RZ ;  /* 0x0000000e18027210 */ /* 0x000fda0007f3e0ff */
[----:B------:R-:W-:Y:S05]  /*f510*/  WARPSYNC.COLLECTIVE R15, `(.L_x_1882) ;  /* 0x000000000f087348 */ /* 0x000fea0003c00000 */
[----:B------:R0:W1:Y:S02]  /*f520*/  SHFL.IDX P6, R14, R13, R12, R11 ;  /* 0x0000000c0d0e7389 */ /* 0x00006400000c000b */
[----:B01----:R-:W-:Y:S01]  /*f530*/  ENDCOLLECTIVE ;  /* 0x000000000000791b */ /* 0x003fe20003800000 */
.L_x_1882:
        /* <DEDUP_REMOVED lines=12> */
.L_x_1883:
[----:B------:R-:W-:Y:S05]  /*f600*/  BRA `(.L_x_1884) ;  /* 0xffffffdc00507947 */ /* 0x000fea000383ffff */
.L_x_1820:
[----:B0-----:R0:W1:Y:S02]  /*f610*/  SYNCS.PHASECHK.TRANS64.TRYWAIT P2, [R2+URZ+0x17070], R3 ;  /* 0x01707003020075a7 */ /* 0x001064000804017f */
[----:B-1----:R-:W-:Y:S05]  /*f620*/  @!P2 NANOSLEEP.SYNCS 0x989680 ;  /* 0x009896800000a95d */ /* 0x002fea0003900000 */
[----:B------:R-:W1:Y:S02]  /*f630*/  @!P2 SYNCS.PHASECHK.TRANS64 P2, [R2+URZ+0x17070], R3 ;  /* 0x017070030200a5a7 */ /* 0x000e64000804007f */
[----:B-1----:R-:W-:Y:S05]  /*f640*/  @!P2 BRA `(.L_x_1820) ;  /* 0xfffffffc00f0a947 */ /* 0x002fea000383ffff */
[----:B------:R-:W-:Y:S05]  /*f650*/  BRA `(.L_x_1885) ;  /* 0xffffffdc00b07947 */ /* 0x000fea000383ffff */
.L_x_1822:
[----:B0-----:R0:W1:Y:S02]  /*f660*/  SYNCS.PHASECHK.TRANS64.TRYWAIT P2, [R2+URZ+0x17060], R3 ;  /* 0x01706003020075a7 */ /* 0x001064000804017f */
[----:B-1----:R-:W-:Y:S05]  /*f670*/  @!P2 NANOSLEEP.SYNCS 0x989680 ;  /* 0x009896800000a95d */ /* 0x002fea0003900000 */
[----:B------:R-:W1:Y:S02]  /*f680*/  @!P2 SYNCS.PHASECHK.TRANS64 P2, [R2+URZ+0x17060], R3 ;  /* 0x017060030200a5a7 */ /* 0x000e64000804007f */
[----:B-1----:R-:W-:Y:S05]  /*f690*/  @!P2 BRA `(.L_x_1822) ;  /* 0xfffffffc00f0a947 */ /* 0x002fea000383ffff */
[----:B------:R-:W-:Y:S05]  /*f6a0*/  BRA `(.L_x_1886) ;  /* 0xffffffdc00c07947 */ /* 0x000fea000383ffff */
.L_x_1829:
[----:B0-----:R0:W2:Y:S02]  /*f6b0*/  SYNCS.PHASECHK.TRANS64.TRYWAIT P0, [R2+URZ+0x17070], R3 ;  /* 0x01707003020075a7 */ /* 0x0010a4000800017f */
[----:B--2---:R-:W-:Y:S05]  /*f6c0*/  @!P0 NANOSLEEP.SYNCS 0x989680 ;  /* 0x009896800000895d */ /* 0x004fea0003900000 */
[----:B------:R-:W2:Y:S02]  /*f6d0*/  @!P0 SYNCS.PHASECHK.TRANS64 P0, [R2+URZ+0x17070], R3 ;  /* 0x01707003020085a7 */ /* 0x000ea4000800007f */
[----:B--2---:R-:W-:Y:S05]  /*f6e0*/  @!P0 BRA `(.L_x_1829) ;  /* 0xfffffffc00f08947 */ /* 0x004fea000383ffff */
[----:B------:R-:W-:Y:S05]  /*f6f0*/  BRA `(.L_x_1887) ;  /* 0xffffffe000f47947 */ /* 0x000fea000383ffff */
.L_x_1831:
[----:B0-----:R0:W2:Y:S02]  /*f700*/  SYNCS.PHASECHK.TRANS64.TRYWAIT P0, [R2+URZ+0x17060], R3 ;  /* 0x01706003020075a7 */ /* 0x0010a4000800017f */
[----:B--2---:R-:W-:Y:S05]  /*f710*/  @!P0 NANOSLEEP.SYNCS 0x989680 ;  /* 0x009896800000895d */ /* 0x004fea0003900000 */
[----:B------:R-:W2:Y:S02]  /*f720*/  @!P0 SYNCS.PHASECHK.TRANS64 P0, [R2+URZ+0x17060], R3 ;  /* 0x01706003020085a7 */ /* 0x000ea4000800007f */
[----:B--2---:R-:W-:Y:S05]  /*f730*/  @!P0 BRA `(.L_x_1831) ;  /* 0xfffffffc00f08947 */ /* 0x004fea000383ffff */
[----:B------:R-:W-:Y:S05]  /*f740*/  BRA `(.L_x_1888) ;  /* 0xffffffe400107947 */ /* 0x000fea000383ffff */
.L_x_1834:
[----:B0-----:R0:W1:Y:S02]  /*f750*/  SYNCS.PHASECHK.TRANS64.TRYWAIT P0, [R7+URZ+0x17020], R2 ;  /* 0x01702002070075a7 */ /* 0x001064000800017f */
[----:B-1----:R-:W-:Y:S05]  /*f760*/  @!P0 NANOSLEEP.SYNCS 0x989680 ;  /* 0x009896800000895d */ /* 0x002fea0003900000 */
[----:B------:R-:W1:Y:S02]  /*f770*/  @!P0 SYNCS.PHASECHK.TRANS64 P0, [R7+URZ+0x17020], R2 ;  /* 0x01702002070085a7 */ /* 0x000e64000800007f */
[----:B-1----:R-:W-:Y:S05]  /*f780*/  @!P0 BRA `(.L_x_1834) ;  /* 0xfffffffc00f08947 */ /* 0x002fea000383ffff */
[----:B------:R-:W-:Y:S05]  /*f790*/  BRA `(.L_x_1889) ;  /* 0xffffffe800287947 */ /* 0x000fea000383ffff */
.L_x_1836:
[----:B0-----:R0:W1:Y:S02]  /*f7a0*/  SYNCS.PHASECHK.TRANS64.TRYWAIT P1, [R5+URZ+0x17040], R2 ;  /* 0x01704002050075a7 */ /* 0x001064000802017f */
[----:B-1----:R-:W-:Y:S05]  /*f7b0*/  @!P1 NANOSLEEP.SYNCS 0x989680 ;  /* 0x009896800000995d */ /* 0x002fea0003900000 */
[----:B------:R-:W1:Y:S02]  /*f7c0*/  @!P1 SYNCS.PHASECHK.TRANS64 P1, [R5+URZ+0x17040], R2 ;  /* 0x01704002050095a7 */ /* 0x000e64000802007f */
[----:B-1----:R-:W-:Y:S05]  /*f7d0*/  @!P1 BRA `(.L_x_1836) ;  /* 0xfffffffc00f09947 */ /* 0x002fea000383ffff */
[----:B------:R-:W-:Y:S05]  /*f7e0*/  BRA `(.L_x_1890) ;  /* 0xffffffe800647947 */ /* 0x000fea000383ffff */
.L_x_1838:
[----:B-1----:R1:W2:Y:S02]  /*f7f0*/  SYNCS.PHASECHK.TRANS64.TRYWAIT P1, [R7+URZ+0x17040], R0 ;  /* 0x01704000070075a7 */ /* 0x0022a4000802017f */
[----:B--2---:R-:W-:Y:S05]  /*f800*/  @!P1 NANOSLEEP.SYNCS 0x989680 ;  /* 0x009896800000995d */ /* 0x004fea0003900000 */
[----:B------:R-:W2:Y:S02]  /*f810*/  @!P1 SYNCS.PHASECHK.TRANS64 P1, [R7+URZ+0x17040], R0 ;  /* 0x01704000070095a7 */ /* 0x000ea4000802007f */
[----:B--2---:R-:W-:Y:S05]  /*f820*/  @!P1 BRA `(.L_x_1838) ;  /* 0xfffffffc00f09947 */ /* 0x004fea000383ffff */
[----:B------:R-:W-:Y:S05]  /*f830*/  BRA `(.L_x_1891) ;  /* 0xffffffe800707947 */ /* 0x000fea000383ffff */
.L_x_1840:
[----:B--2---:R2:W3:Y:S02]  /*f840*/  SYNCS.PHASECHK.TRANS64.TRYWAIT P1, [R5+URZ+0x17060], R2 ;  /* 0x01706002050075a7 */ /* 0x0044e4000802017f */
[----:B---3--:R-:W-:Y:S05]  /*f850*/  @!P1 NANOSLEEP.SYNCS 0x989680 ;  /* 0x009896800000995d */ /* 0x008fea0003900000 */
[----:B------:R-:W3:Y:S02]  /*f860*/  @!P1 SYNCS.PHASECHK.TRANS64 P1, [R5+URZ+0x17060], R2 ;  /* 0x01706002050095a7 */ /* 0x000ee4000802007f */
[----:B---3--:R-:W-:Y:S05]  /*f870*/  @!P1 BRA `(.L_x_1840) ;  /* 0xfffffffc00f09947 */ /* 0x008fea000383ffff */
[----:B------:R-:W-:Y:S05]  /*f880*/  BRA `(.L_x_1892) ;  /* 0xffffffe8006c7947 */ /* 0x000fea000383ffff */
.L_x_1842:
[----:B---3--:R3:W4:Y:S02]  /*f890*/  SYNCS.PHASECHK.TRANS64.TRYWAIT P1, [R7+URZ+0x17060], R0 ;  /* 0x01706000070075a7 */ /* 0x008724000802017f */
[----:B----4-:R-:W-:Y:S05]  /*f8a0*/  @!P1 NANOSLEEP.SYNCS 0x989680 ;  /* 0x009896800000995d */ /* 0x010fea0003900000 */
[----:B------:R-:W4:Y:S02]  /*f8b0*/  @!P1 SYNCS.PHASECHK.TRANS64 P1, [R7+URZ+0x17060], R0 ;  /* 0x01706000070095a7 */ /* 0x000f24000802007f */
[----:B----4-:R-:W-:Y:S05]  /*f8c0*/  @!P1 BRA `(.L_x_1842) ;  /* 0xfffffffc00f09947 */ /* 0x010fea000383ffff */
[----:B------:R-:W-:Y:S05]  /*f8d0*/  BRA `(.L_x_1893) ;  /* 0xffffffe800687947 */ /* 0x000fea000383ffff */
.L_x_1844:
[----:B----4-:R4:W0:Y:S02]  /*f8e0*/  SYNCS.PHASECHK.TRANS64.TRYWAIT P1, [R5+URZ+0x17080], R2 ;  /* 0x01708002050075a7 */ /* 0x010824000802017f */
[----:B0-----:R-:W-:Y:S05]  /*f8f0*/  @!P1 NANOSLEEP.SYNCS 0x989680 ;  /* 0x009896800000995d */ /* 0x001fea0003900000 */
[----:B------:R-:W0:Y:S02]  /*f900*/  @!P1 SYNCS.PHASECHK.TRANS64 P1, [R5+URZ+0x17080], R2 ;  /* 0x01708002050095a7 */ /* 0x000e24000802007f */
[----:B0-----:R-:W-:Y:S05]  /*f910*/  @!P1 BRA `(.L_x_1844) ;  /* 0xfffffffc00f09947 */ /* 0x001fea000383ffff */
[----:B------:R-:W-:Y:S05]  /*f920*/  BRA `(.L_x_1894) ;  /* 0xffffffe800647947 */ /* 0x000fea000383ffff */
.L_x_1895:
        /* <DEDUP_REMOVED lines=13> */
.L_x_2543:


//--------------------- .text._ZN7cutlass13device_kernelIN5flash11enable_sm90INS1_16FlashAttnFwdSm90INS1_25CollectiveMainloopFwdSm90ILi2EN4cute5tupleIJNS5_1CILi1EEES8_S8_EEENS6_IJNS7_ILi192EEENS7_ILi128EEENS7_ILi96EEEEEELi96ENS_12float_e4m3_tEfNS_4arch4Sm90ELb1ELb0ELb0ELb1ELb1ELb0ELb0ELb1ELb1ELb1ELb1ELb0EEENS1_21CollectiveEpilogueFwdINS6_IJSA_SC_SB_EEES9_NS_10bfloat16_tESG_Li384ELb1ELb1ELb1ELb1EEENS1_36VarlenDynamicPersistentTileSchedulerILi192ELi128ELi384ELi128ELb1ELb1ELb1ELb1ELb1ELb1EEEEEEEEEvNT_6ParamsE --------------------------
	.section	.text._ZN7cutlass13device_kernelIN5flash11enable_sm90INS1_16FlashAttnFwdSm90INS1_25CollectiveMainloopFwdSm90ILi2EN4cute5tupleIJNS5_1CILi1EEES8_S8_EEENS6_IJNS7_ILi192EEENS7_ILi128EEENS7_ILi96EEEEEELi96ENS_12float_e4m3_tEfNS_4arch4Sm90ELb1ELb0ELb0ELb1ELb1ELb0ELb0ELb1ELb1ELb1ELb1ELb0EEENS1_21CollectiveEpilogueFwdINS6_IJSA_SC_SB_EEES9_NS_10bfloat16_tESG_Li384ELb1ELb1ELb1ELb1EEENS1_36VarlenDynamicPersistentTileSchedulerILi192ELi128ELi384ELi128ELb1ELb1ELb1ELb1ELb1ELb1EEEEEEEEEvNT_6ParamsE,"ax",@progbits
	.align	128
.text._ZN7cutlass13device_kernelIN5flash11enable_sm90INS1_16FlashAttnFwdSm90INS1_25CollectiveMainloopFwdSm90ILi2EN4cute5tupleIJNS5_1CILi1EEES8_S8_EEENS6_IJNS7_ILi192EEENS7_ILi128EEENS7_ILi96EEEEEELi96ENS_12float_e4m3_tEfNS_4arch4Sm90ELb1ELb0ELb0ELb1ELb1ELb0ELb0ELb1ELb1ELb1ELb1ELb0EEENS1_21CollectiveEpilogueFwdINS6_IJSA_SC_SB_EEES9_NS_10bfloat16_tESG_Li384ELb1ELb1ELb1ELb1EEENS1_36VarlenDynamicPersistentTileSchedulerILi192ELi128ELi384ELi128ELb1ELb1ELb1ELb1ELb1ELb1EEEEEEEEEvNT_6ParamsE:
        .type           _ZN7cutlass13device_kernelIN5flash11enable_sm90INS1_16FlashAttnFwdSm90INS1_25CollectiveMainloopFwdSm90ILi2EN4cute5tupleIJNS5_1CILi1EEES8_S8_EEENS6_IJNS7_ILi192EEENS7_ILi128EEENS7_ILi96EEEEEELi96ENS_12float_e4m3_tEfNS_4arch4Sm90ELb1ELb0ELb0ELb1ELb1ELb0ELb0ELb1ELb1ELb1ELb1ELb0EEENS1_21CollectiveEpilogueFwdINS6_IJSA_SC_SB_EEES9_NS_10bfloat16_tESG_Li384ELb1ELb1ELb1ELb1EEENS1_36VarlenDynamicPersistentTileSchedulerILi192ELi128ELi384ELi128ELb1ELb1ELb1ELb1ELb1ELb1EEEEEEEEEvNT_6ParamsE,@function
        .size           _ZN7cutlass13device_kernelIN5flash11enable_sm90INS1_16FlashAttnFwdSm90INS1_25CollectiveMainloopFwdSm90ILi2EN4cute5tupleIJNS5_1CILi1EEES8_S8_EEENS6_IJNS7_ILi192EEENS7_ILi128EEENS7_ILi96EEEEEELi96ENS_12float_e4m3_tEfNS_4arch4Sm90ELb1ELb0ELb0ELb1ELb1ELb0ELb0ELb1ELb1ELb1ELb1ELb0EEENS1_21CollectiveEpilogueFwdINS6_IJSA_SC_SB_EEES9_NS_10bfloat16_tESG_Li384ELb1ELb1ELb1ELb1EEENS1_36VarlenDynamicPersistentTileSchedulerILi192ELi128ELi384ELi128ELb1ELb1ELb1ELb1ELb1ELb1EEEEEEEEEvNT_6ParamsE,(.L_x_2544 - _ZN7cutlass13device_kernelIN5flash11enable_sm90INS1_16FlashAttnFwdSm90INS1_25CollectiveMainloopFwdSm90ILi2EN4cute5tupleIJNS5_1CILi1EEES8_S8_EEENS6_IJNS7_ILi192EEENS7_ILi128EEENS7_ILi96EEEEEELi96ENS_12float_e4m3_tEfNS_4arch4Sm90ELb1ELb0ELb0ELb1ELb1ELb0ELb0ELb1ELb1ELb1ELb1ELb0EEENS1_21CollectiveEpilogueFwdINS6_IJSA_SC_SB_EEES9_NS_10bfloat16_tESG_Li384ELb1ELb1ELb1ELb1EEENS1_36VarlenDynamicPersistentTileSchedulerILi192ELi128ELi384ELi128ELb1ELb1ELb1ELb1ELb1ELb1EEEEEEEEEvNT_6ParamsE)
        .other          _ZN7cutlass13device_kernelIN5flash11enable_sm90INS1_16FlashAttnFwdSm90INS1_25CollectiveMainloopFwdSm90ILi2EN4cute5tupleIJNS5_1CILi1EEES8_S8_EEENS6_IJNS7_ILi192EEENS7_ILi128EEENS7_ILi96EEEEEELi96ENS_12float_e4m3_tEfNS_4arch4Sm90ELb1ELb0ELb0ELb1ELb1ELb0ELb0ELb1ELb1ELb1ELb1ELb0EEENS1_21CollectiveEpilogueFwdINS6_IJSA_SC_SB_EEES9_NS_10bfloat16_tESG_Li384ELb1ELb1ELb1ELb1EEENS1_36VarlenDynamicPersistentTileSchedulerILi192ELi128ELi384ELi128ELb1ELb1ELb1ELb1ELb1ELb1EEEEEEEEEvNT_6ParamsE,@"STO_CUDA_ENTRY STV_DEFAULT"
_ZN7cutlass13device_kernelIN5flash11enable_sm90INS1_16FlashAttnFwdSm90INS1_25CollectiveMainloopFwdSm90ILi2EN4cute5tupleIJNS5_1CILi1EEES8_S8_EEENS6_IJNS7_ILi192EEENS7_ILi128EEENS7_ILi96EEEEEELi96ENS_12float_e4m3_tEfNS_4arch4Sm90ELb1ELb0ELb0ELb1ELb1ELb0ELb0ELb1ELb1ELb1ELb1ELb0EEENS1_21CollectiveEpilogueFwdINS6_IJSA_SC_SB_EEES9_NS_10bfloat16_tESG_Li384ELb1ELb1ELb1ELb1EEENS1_36VarlenDynamicPersistentTileSchedulerILi192ELi128ELi384ELi128ELb1ELb1ELb1ELb1ELb1ELb1EEEEEEEEEvNT_6ParamsE:
        /* <DEDUP_REMOVED lines=45> */
.L_x_1896:
        /* <DEDUP_REMOVED lines=22> */
.L_x_1897:
        /* <DEDUP_REMOVED lines=18> */
.L_x_1898:
        /* <DEDUP_REMOVED lines=22> */
.L_x_1899:
        /* <DEDUP_REMOVED lines=24> */
.L_x_1900:
        /* <DEDUP_REMOVED lines=8> */
.L_x_1902:
        /* <DEDUP_REMOVED lines=68> */
[----:B------:R-:W-:Y:S01]  /*0cf0*/  VIADD R3, R16, 0x20 ;  /* 0x0000002010037836 */ /* 0x000fe20000000000 */
[----:B------:R-:W-:Y:S01]  /*0d00*/  LOP3.LUT R2, R2, 0x1ffffffe, RZ, 0xc0, !PT ;  /* 0x1ffffffe02027812 */ /* 0x000fe200078ec0ff */
[C---:B------:R-:W-:Y:S01]  /*0d10*/  VIADD R156, R16.reuse, 0x38 ;  /* 0x00000038109c7836 */ /* 0x040fe20000000000 */
[----:B------:R-:W-:Y:S01]  /*0d20*/  SHF.R.S32.HI R0, RZ, 0x1f, R23 ;  /* 0x0000001fff007819 */ /* 0x000fe20000011417 */
[----:B------:R-:W-:Y:S01]  /*0d30*/  VIADD R0, R16, 0x28 ;  /* 0x0000002810007836 */ /* 0x000fe20000000000 */
[----:B------:R-:W-:Y:S01]  /*0d40*/  SHF.R.S32.HI R3, RZ, 0x1f, R3 ;  /* 0x0000001fff037819 */ /* 0x000fe20000011403 */
[----:B------:R-:W-:Y:S01]  /*0d50*/  IMAD.IADD R2, R4, 0x1, -R2 ;  /* 0x0000000104027824 */ /* 0x000fe200078e0a02 */
[----:B------:R-:W-:Y:S01]  /*0d60*/  SHF.R.S32.HI R3, RZ, 0x1f, R156 ;  /* 0x0000001fff037819 */ /* 0x000fe2000001149c */
[C---:B------:R-:W-:Y:S01]  /*0d70*/  VIADD R4, R16.reuse, 0x18 ;  /* 0x0000001810047836 */ /* 0x040fe20000000000 */
[----:B------:R-:W-:Y:S01]  /*0d80*/  SHF.R.S32.HI R0, RZ, 0x1f, R0 ;  /* 0x0000001fff007819 */ /* 0x000fe20000011400 */
[----:B------:R-:W-:-:S02]  /*0d90*/  VIADD R155, R16, 0x40 ;  /* 0x00000040109b7836 */ /* 0x000fc40000000000 */
        /* <DEDUP_REMOVED lines=14> */
.L_x_1958:
[----:B01--4-:R-:W0:Y:S01]  /*0e80*/  LDC.64 R2, c[0x0][0xc88] ;  /* 0x00032200ff027b82 */ /* 0x013e220000000a00 */
[----:B------:R-:W-:Y:S01]  /*0e90*/  ULDC.64 UR8, c[0x0][0xa28] ;  /* 0x00028a0000087ab9 */ /* 0x000fe20000000a00 */
[----:B------:R-:W-:Y:S01]  /*0ea0*/  ULDC.64 UR10, c[0x0][0xa18] ;  /* 0x00028600000a7ab9 */ /* 0x000fe20000000a00 */
[----:B------:R-:W-:Y:S01]  /*0eb0*/  ULDC UR4, c[0x0][0x424] ;  /* 0x0001090000047ab9 */ /* 0x000fe20000000800 */
[----:B------:R-:W-:Y:S01]  /*0ec0*/  ULDC UR7, c[0x0][0x2f0] ;  /* 0x0000bc0000077ab9 */ /* 0x000fe20000000800 */
[----:B0-----:R-:W-:-:S06]  /*0ed0*/  IMAD.WIDE R2, R39, 0x4, R2 ;  /* 0x0000000427027825 */ /* 0x001fcc00078e0202 */
[----:B--2---:R-:W2:Y:S01]  /*0ee0*/  LDG.E R2, desc[UR54][R2.64] ;  /* 0x0000003602027981 */ /* 0x004ea2000c1e1900 */
[----:B------:R-:W-:Y:S02]  /*0ef0*/  UISETP.NE.U32.AND UP0, UPT, UR8, URZ, UPT ;  /* 0x0000003f0800728c */ /* 0x000fe4000bf05070 */
[----:B------:R-:W-:Y:S02]  /*0f00*/  UISETP.NE.U32.AND UP1, UPT, UR10, URZ, UPT ;  /* 0x0000003f0a00728c */ /* 0x000fe4000bf25070 */
[----:B------:R-:W-:Y:S02]  /*0f10*/  UISETP.NE.AND.EX UP0, UPT, UR9, URZ, UPT, UP0 ;  /* 0x0000003f0900728c */ /* 0x000fe4000bf05300 */
[----:B------:R-:W-:-:S04]  /*0f20*/  UISETP.NE.AND.EX UP1, UPT, UR11, URZ, UPT, UP1 ;  /* 0x0000003f0b00728c */ /* 0x000fc8000bf25310 */
[----:B------:R-:W-:Y:S02]  /*0f30*/  PLOP3.LUT P0, PT, PT, PT, UP0, 0x80, 0x0 ;  /* 0x000000000000781c */ /* 0x000fe40003f0f008 */
[----:B------:R-:W-:Y:S02]  /*0f40*/  PLOP3.LUT P2, PT, PT, PT, UP1, 0x80, 0x0 ;  /* 0x000000000000781c */ /* 0x000fe40003f4f018 */
[----:B--2---:R-:W-:-:S13]  /*0f50*/  R2UR UR37, R2 ;  /* 0x00000000022572ca */ /* 0x004fda00000e0000 */
[----:B------:R-:W-:Y:S02]  /*0f60*/  USHF.R.S32.HI UR38, URZ, 0x1f, UR37 ;  /* 0x0000001f3f267899 */ /* 0x000fe40008011425 */
[----:B------:R-:W-:-:S04]  /*0f70*/  @UP0 ULEA UR8, UP2, UR37, UR8, 0x2 ;  /* 0x0000000825080291 */ /* 0x000fc8000f84103f */
[----:B------:R-:W-:Y:S02]  /*0f80*/  @UP0 ULEA.HI.X UR9, UR37, UR9, UR38, 0x2, UP2 ;  /* 0x0000000925090291 */ /* 0x000fe400090f1426 */
[----:B------:R-:W-:Y:S01]  /*0f90*/  @UP1 ULEA UR10, UP0, UR37, UR10, 0x2 ;  /* 0x0000000a250a1291 */ /* 0x000fe2000f80103f */
[----:B------:R-:W-:-:S03]  /*0fa0*/  IMAD.U32 R2, RZ, RZ, UR8 ;  /* 0x00000008ff027e24 */ /* 0x000fc6000f8e00ff */
[----:B------:R-:W-:Y:S01]  /*0fb0*/  @UP1 ULEA.HI.X UR11, UR37, UR11, UR38, 0x2, UP0 ;  /* 0x0000000b250b1291 */ /* 0x000fe200080f1426 */
[----:B------:R-:W-:Y:S01]  /*0fc0*/  IMAD.U32 R3, RZ, RZ, UR9 ;  /* 0x00000009ff037e24 */ /* 0x000fe2000f8e00ff */
[----:B------:R-:W-:Y:S01]  /*0fd0*/  ULDC.64 UR8, c[0x0][0x418] ;  /* 0x0001060000087ab9 */ /* 0x000fe20000000a00 */
[----:B------:R-:W-:-:S03]  /*0fe0*/  IMAD.U32 R4, RZ, RZ, UR10 ;  /* 0x0000000aff047e24 */ /* 0x000fc6000f8e00ff */
[----:B---3--:R-:W-:Y:S01]  /*0ff0*/  IMAD.U32 R5, RZ, RZ, UR11 ;  /* 0x0000000bff057e24 */ /* 0x008fe2000f8e00ff */
[----:B------:R-:W2:Y:S01]  /*1000*/  @P0 LDG.E R2, desc[UR54][R2.64] ;  /* 0x0000003602020981 */ /* 0x000ea2000c1e1900 */
[----:B------:R-:W-:Y:S01]  /*1010*/  UISETP.NE.U32.AND UP0, UPT, UR8, URZ, UPT ;  /* 0x0000003f0800728c */ /* 0x000fe2000bf05070 */
[----:B------:R-:W-:Y:S02]  /*1020*/  ULDC.64 UR10, c[0x0][0xa20] ;  /* 0x00028800000a7ab9 */ /* 0x000fe40000000a00 */
[----:B------:R-:W3:Y:S01]  /*1030*/  @P2 LDG.E R4, desc[UR54][R4.64] ;  /* 0x0000003604042981 */ /* 0x000ee2000c1e1900 */
[----:B------:R-:W-:Y:S01]  /*1040*/  UISETP.NE.AND.EX UP0, UPT, UR9, URZ, UPT, UP0 ;  /* 0x0000003f0900728c */ /* 0x000fe2000bf05300 */
[----:B------:R-:W-:Y:S01]  /*1050*/  ISETP.NE.U32.AND P1, PT, RZ, UR10, PT ;  /* 0x0000000aff007c0c */ /* 0x000fe2000bf25070 */
[----:B------:R-:W-:Y:S01]  /*1060*/  UMOV UR51, URZ ;  /* 0x0000003f00337c82 */ /* 0x000fe20008000000 */
[----:B------:R-:W-:Y:S02]  /*1070*/  ULOP3.LUT UR39, UR5, 0xffff, URZ, 0xc0, !UPT ;  /* 0x0000ffff05277892 */ /* 0x000fe4000f8ec03f */
[----:B------:R-:W-:Y:S01]  /*1080*/  USEL UR4, UR4, 0x1, UP0 ;  /* 0x0000000104047887 */ /* 0x000fe20008000000 */
[----:B------:R-:W-:-:S03]  /*1090*/  ISETP.NE.AND.EX P1, PT, RZ, UR11, PT, P1 ;  /* 0x0000000bff007c0c */ /* 0x000fc6000bf25310 */
[----:B------:R-:W-:Y:S01]  /*10a0*/  UIMAD UR4, UR4, UR7, URZ ;  /* 0x00000007040472a4 */ /* 0x000fe2000f8e023f */
        /* <DEDUP_REMOVED lines=17> */
.L_x_1903:
[----:B------:R-:W-:Y:S05]  /*11c0*/  @!P1 BRA `(.L_x_1904) ;  /* 0x00000000001c9947 */ /* 0x000fea0003800000 */
[----:B------:R-:W-:-:S04]  /*11d0*/  ULEA UR4, UP0, UR37, UR10, 0x2 ;  /* 0x0000000a25047291 */ /* 0x000fc8000f80103f */
[----:B------:R-:W-:Y:S02]  /*11e0*/  ULEA.HI.X UR7, UR37, UR11, UR38, 0x2, UP0 ;  /* 0x0000000b25077291 */ /* 0x000fe400080f1426 */
[----:B------:R-:W-:-:S04]  /*11f0*/  IMAD.U32 R2, RZ, RZ, UR4 ;  /* 0x00000004ff027e24 */ /* 0x000fc8000f8e00ff */
[----:B------:R-:W-:-:S05]  /*1200*/  IMAD.U32 R3, RZ, RZ, UR7 ;  /* 0x00000007ff037e24 */ /* 0x000fca000f8e00ff */
[----:B------:R-:W2:Y:S02]  /*1210*/  LDG.E R2, desc[UR54][R2.64] ;  /* 0x0000003602027981 */ /* 0x000ea4000c1e1900 */
[----:B--2---:R-:W-:Y:S01]  /*1220*/  R2UR UR4, R2 ;  /* 0x00000000020472ca */ /* 0x004fe200000e0000 */
[----:B------:R-:W-:-:S14]  /*1230*/  BRA `(.L_x_1905) ;  /* 0x0000000000347947 */ /* 0x000fdc0003800000 */
.L_x_1904:
        /* <DEDUP_REMOVED lines=13> */
.L_x_1905:
[----:B------:R-:W-:Y:S01]  /*1310*/  ULDC.64 UR10, c[0x0][0x998] ;  /* 0x00026600000a7ab9 */ /* 0x000fe20000000a00 */
[----:B------:R-:W-:Y:S01]  /*1320*/  ULDC.64 UR8, c[0x0][0x990] ;  /* 0x0002640000087ab9 */ /* 0x000fe20000000a00 */
[----:B------:R-:W-:Y:S01]  /*1330*/  ISETP.NE.U32.AND P1, PT, RZ, UR10, PT ;  /* 0x0000000aff007c0c */ /* 0x000fe2000bf25070 */
[----:B------:R-:W-:Y:S01]  /*1340*/  ULDC UR7, c[0x0][0x448] ;  /* 0x0001120000077ab9 */ /* 0x000fe20000000800 */
[----:B------:R-:W-:Y:S02]  /*1350*/  ISETP.NE.U32.AND P0, PT, RZ, UR8, PT ;  /* 0x00000008ff007c0c */ /* 0x000fe4000bf05070 */
[----:B------:R-:W-:Y:S02]  /*1360*/  ISETP.NE.AND.EX P1, PT, RZ, UR11, PT, P1 ;  /* 0x0000000bff007c0c */ /* 0x000fe4000bf25310 */
[----:B------:R-:W-:-:S11]  /*1370*/  ISETP.NE.AND.EX P0, PT, RZ, UR9, PT, P0 ;  /* 0x00000009ff007c0c */ /* 0x000fd6000bf05300 */
[----:B------:R-:W0:Y:S08]  /*1380*/  @P1 LDC.64 R8, c[0x0][0x9b8] ;  /* 0x00026e00ff081b82 */ /* 0x000e300000000a00 */
[----:B------:R-:W1:Y:S08]  /*1390*/  @P0 LDC.64 R6, c[0x0][0x9a8] ;  /* 0x00026a00ff060b82 */ /* 0x000e700000000a00 */
[----:B------:R-:W2:Y:S08]  /*13a0*/  @P0 LDC.64 R10, c[0x0][0x9b0] ;  /* 0x00026c00ff0a0b82 */ /* 0x000eb00000000a00 */
[----:B------:R-:W3:Y:S01]  /*13b0*/  @P1 LDC.64 R12, c[0x0][0x9c0] ;  /* 0x00027000ff0c1b82 */ /* 0x000ee20000000a00 */
[----:B0-----:R-:W-:-:S02]  /*13c0*/  @P1 IMAD R2, R8, UR38, RZ ;  /* 0x0000002608021c24 */ /* 0x001fc4000f8e02ff */
[----:B------:R-:W-:-:S04]  /*13d0*/  @P1 IMAD.WIDE.U32 R4, R8, UR37, RZ ;  /* 0x0000002508041c25 */ /* 0x000fc8000f8e00ff */
[----:B------:R-:W-:Y:S02]  /*13e0*/  @P1 IMAD R9, R9, UR37, R2 ;  /* 0x0000002509091c24 */ /* 0x000fe4000f8e0202 */
[C---:B-1----:R-:W-:Y:S02]  /*13f0*/  @P0 IMAD R0, R6.reuse, UR38, RZ ;  /* 0x0000002606000c24 */ /* 0x042fe4000f8e02ff */
[----:B------:R-:W-:-:S04]  /*1400*/  @P0 IMAD.WIDE.U32 R2, R6, UR37, RZ ;  /* 0x0000002506020c25 */ /* 0x000fc8000f8e00ff */
[----:B------:R-:W-:Y:S02]  /*1410*/  @P0 IMAD R7, R7, UR37, R0 ;  /* 0x0000002507070c24 */ /* 0x000fe4000f8e0200 */
[----:B------:R-:W-:Y:S02]  /*1420*/  @P1 IMAD.IADD R5, R5, 0x1, R9 ;  /* 0x0000000105051824 */ /* 0x000fe400078e0209 */
[----:B------:R-:W-:Y:S02]  /*1430*/  @P0 IMAD.IADD R3, R3, 0x1, R7 ;  /* 0x0000000103030824 */ /* 0x000fe400078e0207 */
[----:B------:R-:W-:Y:S02]  /*1440*/  IMAD.MOV.U32 R0, RZ, RZ, 0x3f800000 ;  /* 0x3f800000ff007424 */ /* 0x000fe400078e00ff */
[----:B--2---:R-:W-:-:S04]  /*1450*/  @P0 IMAD.WIDE.U32 R2, R10, UR39, R2 ;  /* 0x000000270a020c25 */ /* 0x004fc8000f8e0002 */
[----:B---3--:R-:W-:Y:S01]  /*1460*/  @P1 IMAD.WIDE.U32 R6, R12, UR39, R4 ;  /* 0x000000270c061c25 */ /* 0x008fe2000f8e0004 */
[----:B------:R-:W-:-:S03]  /*1470*/  @P0 LEA R4, P2, R2, UR8, 0x2 ;  /* 0x0000000802040c11 */ /* 0x000fc6000f8410ff */
[----:B------:R-:W-:Y:S01]  /*1480*/  @P0 IMAD R5, R11, UR39, R3 ;  /* 0x000000270b050c24 */ /* 0x000fe2000f8e0203 */
[----:B------:R-:W-:Y:S01]  /*1490*/  @P1 LEA R8, P3, R6, UR10, 0x2 ;  /* 0x0000000a06081c11 */ /* 0x000fe2000f8610ff */
[----:B------:R-:W-:-:S03]  /*14a0*/  @P1 IMAD R3, R13, UR39, R7 ;  /* 0x000000270d031c24 */ /* 0x000fc6000f8e0207 */
[----:B------:R-:W-:Y:S02]  /*14b0*/  @P0 LEA.HI.X R5, R2, UR9, R5, 0x2, P2 ;  /* 0x0000000902050c11 */ /* 0x000fe400090f1405 */
[----:B------:R-:W-:Y:S01]  /*14c0*/  @P1 LEA.HI.X R9, R6, UR11, R3, 0x2, P3 ;  /* 0x0000000b06091c11 */ /* 0x000fe200098f1403 */
[----:B------:R-:W-:Y:S01]  /*14d0*/  IMAD.MOV.U32 R3, RZ, RZ, 0x3f800000 ;  /* 0x3f800000ff037424 */ /* 0x000fe200078e00ff */
[----:B------:R-:W-:Y:S02]  /*14e0*/  UISETP.NE.AND UP0, UPT, UR7, 0x1, UPT ;  /* 0x000000010700788c */ /* 0x000fe4000bf05270 */
[----:B------:R-:W-:Y:S01]  /*14f0*/  UIMAD UR40, UR6, 0xc0, URZ ;  /* 0x000000c0062878a4 */ /* 0x000fe2000f8e023f */
[----:B------:R-:W2:Y:S01]  /*1500*/  @P1 LDG.E R0, desc[UR54][R8.64] ;  /* 0x0000003608001981 */ /* 0x000ea2000c1e1900 */
[----:B------:R-:W-:Y:S01]  /*1510*/  UIADD3 UR51, -UR51, UR4, URZ ;  /* 0x0000000433337290 */ /* 0x000fe2000fffe13f */
[----:B------:R-:W-:Y:S02]  /*1520*/  ULDC UR11, c[0x0][0x988] ;  /* 0x00026200000b7ab9 */ /* 0x000fe40000000800 */
[----:B------:R-:W2:Y:S01]  /*1530*/  @P0 LDG.E R3, desc[UR54][R4.64] ;  /* 0x0000003604030981 */ /* 0x000ea2000c1e1900 */
[----:B------:R-:W-:-:S03]  /*1540*/  UIADD3 UR8, UR40, 0xbf, URZ ;  /* 0x000000bf28087890 */ /* 0x000fc6000fffe03f */
[----:B------:R-:W-:Y:S01]  /*1550*/  @UP0 ULDC UR6, c[0x0][0x44c] ;  /* 0x0001130000060ab9 */ /* 0x000fe20000000800 */
[----:B------:R-:W-:Y:S01]  /*1560*/  @UP0 ULDC UR4, c[0x0][0x450] ;  /* 0x0001140000040ab9 */ /* 0x000fe20000000800 */
[----:B------:R-:W-:Y:S02]  /*1570*/  UIMAD.WIDE.U32 UR6, UR8, UR6, URZ ;  /* 0x00000006080672a5 */ /* 0x000fe4000f8e003f */
[----:B------:R-:W-:Y:S02]  /*1580*/  UIADD3 UR9, UR51, 0x80, -UR52 ;  /* 0x0000008033097890 */ /* 0x000fe4000fffe834 */
[----:B------:R-:W-:Y:S02]  /*1590*/  @UP0 USHF.R.U32.HI UR8, URZ, UR4, UR7 ;  /* 0x000000043f080299 */ /* 0x000fe40008011607 */
[----:B------:R-:W-:Y:S02]  /*15a0*/  UIADD3 UR4, UR51, 0x7f, URZ ;  /* 0x0000007f33047890 */ /* 0x000fe4000fffe03f */
[----:B------:R-:W-:-:S02]  /*15b0*/  UIADD3 UR8, UR9, UR8, URZ ;  /* 0x0000000809087290 */ /* 0x000fc4000fffe03f */
[----:B------:R-:W-:Y:S02]  /*15c0*/  USHF.R.S32.HI UR6, URZ, 0x1f, UR4 ;  /* 0x0000001f3f067899 */ /* 0x000fe40008011404 */
[----:B------:R-:W-:Y:S02]  /*15d0*/  USHF.R.S32.HI UR7, URZ, 0x1f, UR8 ;  /* 0x0000001f3f077899 */ /* 0x000fe40008011408 */
[----:B------:R-:W-:Y:S02]  /*15e0*/  ULEA.HI UR6, UR6, UR4, URZ, 0x7 ;  /* 0x0000000406067291 */ /* 0x000fe4000f8f383f */
[----:B------:R-:W-:Y:S02]  /*15f0*/  ULEA.HI UR7, UR7, UR8, URZ, 0x7 ;  /* 0x0000000807077291 */ /* 0x000fe4000f8f383f */
[----:B------:R-:W-:Y:S02]  /*1600*/  USHF.R.S32.HI UR6, URZ, 0x7, UR6 ;  /* 0x000000073f067899 */ /* 0x000fe40008011406 */
[----:B------:R-:W-:-:S02]  /*1610*/  USHF.R.S32.HI UR7, URZ, 0x7, UR7 ;  /* 0x000000073f077899 */ /* 0x000fc40008011407 */
[----:B------:R-:W-:Y:S02]  /*1620*/  UP2UR UR53, UPR, URZ, 0x1 ;  /* 0x000000013f357883 */ /* 0x000fe40008000000 */
[----:B------:R-:W-:-:S04]  /*1630*/  UISETP.LT.AND UP0, UPT, UR6, UR7, UPT ;  /* 0x000000070600728c */ /* 0x000fc8000bf01270 */
[----:B------:R-:W-:-:S04]  /*1640*/  USEL UR9, UR6, UR7, UP0 ;  /* 0x0000000706097287 */ /* 0x000fc80008000000 */
[----:B------:R-:W-:Y:S02]  /*1650*/  UISETP.GE.AND UP0, UPT, UR9, 0x1, UPT ;  /* 0x000000010900788c */ /* 0x000fe4000bf06270 */
[----:B------:R-:W-:-:S04]  /*1660*/  ULOP3.LUT UR4, UR5, 0xff000000, URZ, 0xc0, !UPT ;  /* 0xff00000005047892 */ /* 0x000fc8000f8ec03f */
[----:B------:R-:W-:Y:S01]  /*1670*/  PLOP3.LUT P0, PT, PT, PT, UP0, 0x80, 0x0 ;  /* 0x000000000000781c */ /* 0x000fe20003f0f008 */
[----:B------:R-:W-:Y:S02]  /*1680*/  ULOP3.LUT UR5, UR5, 0xff0000, URZ, 0xc0, !UPT ;  /* 0x00ff000005057892 */ /* 0x000fe4000f8ec03f */
[----:B------:R-:W-:-:S04]  /*1690*/  USHF.R.U32.HI UR4, URZ, 0x8, UR4 ;  /* 0x000000083f047899 */ /* 0x000fc80008011604 */
[----:B------:R-:W-:-:S03]  /*16a0*/  ULEA.HI UR5, UR5, UR4, URZ, 0x10 ;  /* 0x0000000405057291 */ /* 0x000fc6000f8f803f */
[----:B------:R-:W-:Y:S01]  /*16b0*/  UMOV UR4, URZ ;  /* 0x0000003f00047c82 */ /* 0x000fe20008000000 */
[----:B------:R-:W-:Y:S02]  /*16c0*/  ULOP3.LUT UR41, UR5, 0xff, URZ, 0xc0, !UPT ;  /* 0x000000ff05297892 */ /* 0x000fe4000f8ec03f */
[----:B------:R-:W-:Y:S01]  /*16d0*/  USHF.R.U32.HI UR42, URZ, 0x10, UR5 ;  /* 0x000000103f2a7899 */ /* 0x000fe20008011605 */
[----:B--2---:R-:W-:Y:S01]  /*16e0*/  FMUL.FTZ R0, R3, R0 ;  /* 0x0000000003007220 */ /* 0x004fe20000410000 */
[----:B------:R-:W-:Y:S10]  /*16f0*/  @!P0 BRA `(.L_x_1906) ;  /* 0x0000000000908947 */ /* 0x000ff40003800000 */
        /* <DEDUP_REMOVED lines=36> */
.L_x_1906:
[----:B------:R-:W-:Y:S01]  /*1940*/  UIMAD UR43, UR41, UR4, URZ ;  /* 0x00000004292b72a4 */ /* 0x000fe2000f8e023f */
[----:B------:R-:W-:Y:S02]  /*1950*/  IMAD.U32 R2, RZ, RZ, UR9 ;  /* 0x00000009ff027e24 */ /* 0x000fe4000f8e00ff */
[----:B------:R-:W-:Y:S01]  /*1960*/  FMUL.FTZ R0, R0, UR11 ;  /* 0x0000000b00007c20 */ /* 0x000fe20008410000 */
[----:B------:R-:W-:Y:S01]  /*1970*/  IMAD.U32 R3, RZ, RZ, UR4 ;  /* 0x00000004ff037e24 */ /* 0x000fe2000f8e00ff */
[----:B------:R-:W-:Y:S02]  /*1980*/  PLOP3.LUT P0, PT, PT, PT, PT, 0x80, 0x0 ;  /* 0x000000000000781c */ /* 0x000fe40003f0f070 */
[----:B------:R-:W-:Y:S01]  /*1990*/  CS2R R24, SRZ ;  /* 0x0000000000187805 */ /* 0x000fe2000001ff00 */
[----:B------:R-:W-:Y:S01]  /*19a0*/  IMAD.MOV.U32 R15, RZ, RZ, RZ ;  /* 0x000000ffff0f7224 */ /* 0x000fe200078e00ff */
[----:B------:R-:W-:Y:S02]  /*19b0*/  R2UR UR44, R0 ;  /* 0x00000000002c72ca */ /* 0x000fe400000e0000 */
[----:B------:R-:W-:-:S02]  /*19c0*/  CS2R R42, SRZ ;  /* 0x00000000002a7805 */ /* 0x000fc4000001ff00 */
[----:B------:R-:W-:Y:S02]  /*19d0*/  VIADDMNMX R2, R3, UR43, R2, PT ;  /* 0x0000002b03027c46 */ /* 0x000fe4000b800102 */
[----:B------:R-:W-:Y:S01]  /*19e0*/  CS2R R40, SRZ ;  /* 0x0000000000287805 */ /* 0x000fe2000001ff00 */
[----:B------:R-:W-:Y:S01]  /*19f0*/  IMAD.MOV.U32 R93, RZ, RZ, RZ ;  /* 0x000000ffff5d7224 */ /* 0x000fe200078e00ff */
[----:B------:R-:W-:Y:S02]  /*1a00*/  CS2R R6, SRZ ;  /* 0x0000000000067805 */ /* 0x000fe4000001ff00 */
[----:B------:R-:W-:Y:S02]  /*1a10*/  R2UR UR56, R2 ;  /* 0x00000000023872ca */ /* 0x000fe400000e0000 */
[----:B------:R-:W-:Y:S02]  /*1a20*/  CS2R R2, SRZ ;  /* 0x0000000000027805 */ /* 0x000fe4000001ff00 */
[----:B------:R-:W-:-:S02]  /*1a30*/  CS2R R8, SRZ ;  /* 0x0000000000087805 */ /* 0x000fc4000001ff00 */
[----:B------:R-:W-:Y:S02]  /*1a40*/  CS2R R10, SRZ ;  /* 0x00000000000a7805 */ /* 0x000fe4000001ff00 */
[----:B------:R-:W-:Y:S02]  /*1a50*/  CS2R R26, SRZ ;  /* 0x00000000001a7805 */ /* 0x000fe4000001ff00 */
[----:B------:R-:W-:Y:S01]  /*1a60*/  CS2R R98, SRZ ;  /* 0x0000000000627805 */ /* 0x000fe2000001ff00 */
[----:B------:R-:W-:Y:S01]  /*1a70*/  IMAD.MOV.U32 R101, RZ, RZ, RZ ;  /* 0x000000ffff657224 */ /* 0x000fe200078e00ff */
[----:B------:R-:W-:Y:S01]  /*1a80*/  CS2R R12, SRZ ;  /* 0x00000000000c7805 */ /* 0x000fe2000001ff00 */
[----:B------:R-:W-:Y:S01]  /*1a90*/  IMAD.MOV.U32 R103, RZ, RZ, RZ ;  /* 0x000000ffff677224 */ /* 0x000fe200078e00ff */
[----:B------:R-:W-:Y:S02]  /*1aa0*/  CS2R R28, SRZ ;  /* 0x00000000001c7805 */ /* 0x000fe4000001ff00 */
[----:B------:R-:W-:Y:S01]  /*1ab0*/  CS2R R44, SRZ ;  /* 0x00000000002c7805 */ /* 0x000fe2000001ff00 */
[----:B------:R-:W-:Y:S01]  /*1ac0*/  IMAD.MOV.U32 R109, RZ, RZ, RZ ;  /* 0x000000ffff6d7224 */ /* 0x000fe200078e00ff */
[----:B------:R-:W-:Y:S01]  /*1ad0*/  CS2R R46, SRZ ;  /* 0x00000000002e7805 */ /* 0x000fe2000001ff00 */
[----:B------:R-:W-:Y:S01]  /*1ae0*/  UISETP.GT.AND UP0, UPT, UR56, UR43, UPT ;  /* 0x0000002b3800728c */ /* 0x000fe2000bf04270 */
[----:B------:R-:W-:Y:S01]  /*1af0*/  IMAD.MOV.U32 R20, RZ, RZ, RZ ;  /* 0x000000ffff147224 */ /* 0x000fe200078e00ff */
[----:B------:R-:W-:Y:S01]  /*1b00*/  CS2R R34, SRZ ;  /* 0x0000000000227805 */ /* 0x000fe2000001ff00 */
[----:B------:R-:W-:Y:S01]  /*1b10*/  IMAD.MOV.U32 R111, RZ, RZ, RZ ;  /* 0x000000ffff6f7224 */ /* 0x000fe200078e00ff */
[----:B------:R-:W-:Y:S01]  /*1b20*/  CS2R R132, SRZ ;  /* 0x0000000000847805 */ /* 0x000fe2000001ff00 */
[----:B------:R-:W-:Y:S01]  /*1b30*/  IMAD.MOV.U32 R107, RZ, RZ, RZ ;  /* 0x000000ffff6b7224 */ /* 0x000fe200078e00ff */
[----:B------:R-:W-:Y:S01]  /*1b40*/  PLOP3.LUT P1, PT, PT, PT, UP0, 0x80, 0x0 ;  /* 0x000000000000781c */ /* 0x000fe20003f2f008 */
[----:B------:R-:W-:Y:S01]  /*1b50*/  IMAD.MOV.U32 R30, RZ, RZ, RZ ;  /* 0x000000ffff1e7224 */ /* 0x000fe200078e00ff */
[----:B------:R-:W-:Y:S01]  /*1b60*/  CS2R R134, SRZ ;  /* 0x0000000000867805 */ /* 0x000fe2000001ff00 */
[----:B------:R-:W-:Y:S01]  /*1b70*/  IMAD.MOV.U32 R50, RZ, RZ, RZ ;  /* 0x000000ffff327224 */ /* 0x000fe200078e00ff */
[----:B------:R-:W-:Y:S01]  /*1b80*/  CS2R R130, SRZ ;  /* 0x0000000000827805 */ /* 0x000fe2000001ff00 */
[----:B------:R-:W-:-:S02]  /*1b90*/  IMAD.MOV.U32 R52, RZ, RZ, RZ ;  /* 0x000000ffff347224 */ /* 0x000fc400078e00ff */
        /* <DEDUP_REMOVED lines=42> */
.L_x_1908:
        /* <DEDUP_REMOVED lines=9> */
.L_x_2061:
[----:B------:R-:W-:Y:S05]  /*1ed0*/  @!P0 BRA `(.L_x_1910) ;  /* 0x0000000000048947 */ /* 0x000fea0003800000 */
[----:B------:R-:W-:Y:S01]  /*1ee0*/  BPT.TRAP 0x1 ;  /* 0x000000040000795c */ /* 0x000fe20000300000 */
.L_x_1910:
[----:B------:R-:W-:Y:S02]  /*1ef0*/  IMAD.U32 R2, RZ, RZ, UR47 ;  /* 0x0000002fff027e24 */ /* 0x000fe4000f8e00ff */
[----:B0-----:R-:W-:-:S03]  /*1f00*/  IMAD.U32 R3, RZ, RZ, UR48 ;  /* 0x00000030ff037e24 */ /* 0x001fc6000f8e00ff */
[----:B------:R-:W-:Y:S02]  /*1f10*/  LEA R2, R2, UR46, 0x3 ;  /* 0x0000002e02027c11 */ /* 0x000fe4000f8e18ff */
[----:B------:R-:W-:-:S04]  /*1f20*/  SHF.L.U32 R3, R3, 0x1f, RZ ;  /* 0x0000001f03037819 */ /* 0x000fc800000006ff */
[----:B------:R0:W1:Y:S01]  /*1f30*/  SYNCS.PHASECHK.TRANS64.TRYWAIT P1, [R2+URZ+0x19c30], R3 ;  /* 0x019c3003020075a7 */ /* 0x000062000802017f */
[----:B------:R-:W-:Y:S05]  /*1f40*/  @!P0 BRA `(.L_x_1911) ;  /* 0x0000000000048947 */ /* 0x000fea0003800000 */
[----:B------:R-:W-:Y:S01]  /*1f50*/  BPT.TRAP 0x1 ;  /* 0x000000040000795c */ /* 0x000fe20000300000 */
.L_x_1911:
[----:B-1----:R-:W-:Y:S05]  /*1f60*/  @P1 BRA `(.L_x_1912) ;  /* 0x0000000000081947 */ /* 0x002fea0003800000 */
[----:B------:R-:W1:Y:S02]  /*1f70*/  SYNCS.PHASECHK.TRANS64.TRYWAIT P1, [R2+URZ+0x19c30], R3 ;  /* 0x019c3003020075a7 */ /* 0x000e64000802017f */
[----:B-1----:R-:W-:Y:S05]  /*1f80*/  @!P1 BRA `(.L_x_1913) ;  /* 0x0000010400709947 */ /* 0x002fea0003800000 */
.L_x_1912:
        /* <DEDUP_REMOVED lines=28> */
.L_x_1914:
[----:B------:R-:W-:Y:S01]  /*2150*/  UISETP.NE.AND UP0, UPT, UR53, URZ, UPT ;  /* 0x0000003f3500728c */ /* 0x000fe2000bf05270 */
[----:B------:R-:W-:Y:S01]  /*2160*/  VIADD R8, R18, UR40 ;  /* 0x0000002812087c36 */ /* 0x000fe20008000000 */
[----:B------:R-:W-:Y:S01]  /*2170*/  R2UR UR11, R2 ;  /* 0x00000000020b72ca */ /* 0x000fe200000e0000 */
[----:B------:R-:W-:Y:S01]  /*2180*/  IMAD.U32 R6, RZ, RZ, UR52 ;  /* 0x00000034ff067e24 */ /* 0x000fe2000f8e00ff */
[----:B------:R-:W-:Y:S01]  /*2190*/  UMOV UR10, UR40 ;  /* 0x00000028000a7c82 */ /* 0x000fe20008000000 */
[----:B------:R-:W-:Y:S01]  /*21a0*/  IMAD.U32 R21, RZ, RZ, UR44 ;  /* 0x0000002cff157e24 */ /* 0x000fe2000f8e00ff */
[----:B------:R-:W-:Y:S02]  /*21b0*/  PLOP3.LUT P1, PT, PT, PT, UP0, 0x80, 0x0 ;  /* 0x000000000000781c */ /* 0x000fe40003f2f008 */
[----:B------:R-:W-:Y:S02]  /*21c0*/  CS2R R88, SRZ ;  /* 0x0000000000587805 */ /* 0x000fe4000001ff00 */
[----:B------:R-:W-:-:S02]  /*21d0*/  PLOP3.LUT P2, PT, PT, PT, UP0, 0x80, 0x0 ;  /* 0x000000000000781c */ /* 0x000fc40003f4f008 */
[----:B------:R-:W-:Y:S02]  /*21e0*/  CS2R R90, SRZ ;  /* 0x00000000005a7805 */ /* 0x000fe4000001ff00 */
[----:B------:R-:W-:Y:S01]  /*21f0*/  CS2R R92, SRZ ;  /* 0x00000000005c7805 */ /* 0x000fe2000001ff00 */
[----:B------:R-:W-:Y:S01]  /*2200*/  @UP0 ULDC UR6, c[0x0][0x44c] ;  /* 0x0001130000060ab9 */ /* 0x000fe20000000800 */
[----:B------:R-:W-:Y:S01]  /*2210*/  @UP0 ULDC UR14, c[0x0][0x450] ;  /* 0x00011400000e0ab9 */ /* 0x000fe20000000800 */
[----:B------:R-:W-:Y:S02]  /*2220*/  CS2R R94, SRZ ;  /* 0x00000000005e7805 */ /* 0x000fe4000001ff00 */
[----:B------:R-:W-:Y:S02]  /*2230*/  CS2R R96, SRZ ;  /* 0x0000000000607805 */ /* 0x000fe4000001ff00 */
[----:B------:R-:W-:Y:S02]  /*2240*/  CS2R R98, SRZ ;  /* 0x0000000000627805 */ /* 0x000fe4000001ff00 */
[----:B------:R-:W-:-:S02]  /*2250*/  CS2R R100, SRZ ;  /* 0x0000000000647805 */ /* 0x000fc4000001ff00 */
[----:B------:R-:W-:Y:S02]  /*2260*/  CS2R R102, SRZ ;  /* 0x0000000000667805 */ /* 0x000fe4000001ff00 */
[----:B------:R-:W-:Y:S01]  /*2270*/  CS2R R104, SRZ ;  /* 0x0000000000687805 */ /* 0x000fe2000001ff00 */
[----:B------:R-:W-:Y:S01]  /*2280*/  @P1 IMAD.HI.U32 R0, R8, UR6, RZ ;  /* 0x0000000608001c27 */ /* 0x000fe2000f8e00ff */
[----:B------:R-:W-:Y:S01]  /*2290*/  @UP0 ULDC UR6, c[0x0][0x450] ;  /* 0x0001140000060ab9 */ /* 0x000fe20000000800 */
[----:B------:R-:W-:Y:S02]  /*22a0*/  CS2R R106, SRZ ;  /* 0x00000000006a7805 */ /* 0x000fe4000001ff00 */
[----:B------:R-:W-:Y:S02]  /*22b0*/  CS2R R108, SRZ ;  /* 0x00000000006c7805 */ /* 0x000fe4000001ff00 */
[----:B------:R-:W-:Y:S02]  /*22c0*/  CS2R R110, SRZ ;  /* 0x00000000006e7805 */ /* 0x000fe4000001ff00 */
[----:B------:R-:W-:Y:S01]  /*22d0*/  @P2 SHF.R.U32.HI R8, RZ, UR6, R0 ;  /* 0x00000006ff082c19 */ /* 0x000fe20008011600 */
[----:B------:R-:W-:Y:S01]  /*22e0*/  UMOV UR6, 0xffffff80 ;  /* 0xffffff8000067882 */ /* 0x000fe20000000000 */
[----:B------:R-:W-:Y:S01]  /*22f0*/  CS2R R112, SRZ ;  /* 0x0000000000707805 */ /* 0x000fe2000001ff00 */
[----:B------:R-:W-:Y:S01]  /*2300*/  UIMAD UR6, UR56, UR6, 0x80 ;  /* 0x00000080380674a4 */ /* 0x000fe2000f8e0206 */
[----:B------:R-:W-:Y:S01]  /*2310*/  CS2R R114, SRZ ;  /* 0x0000000000727805 */ /* 0x000fe2000001ff00 */
[----:B------:R-:W2:Y:S01]  /*2320*/  SHFL.IDX PT, R0, R8, 0x1, 0x1c1f ;  /* 0x003c1f0008007f89 */ /* 0x000ea200000e0000 */
[----:B------:R-:W-:Y:S01]  /*2330*/  UIADD3 UR56, UR56, -0x2, URZ ;  /* 0xfffffffe38387890 */ /* 0x000fe2000fffe03f */
[----:B------:R-:W-:-:S02]  /*2340*/  CS2R R116, SRZ ;  /* 0x0000000000747805 */ /* 0x000fc4000001ff00 */
[----:B------:R-:W-:Y:S01]  /*2350*/  CS2R R118, SRZ ;  /* 0x0000000000767805 */ /* 0x000fe2000001ff00 */
[----:B------:R-:W-:Y:S01]  /*2360*/  IMAD.U32 R5, RZ, RZ, UR6 ;  /* 0x00000006ff057e24 */ /* 0x000fe2000f8e00ff */
[----:B------:R-:W3:Y:S01]  /*2370*/  SHFL.IDX PT, R8, R8, RZ, 0x1c1f ;  /* 0x001c1fff08087589 */ /* 0x000ee200000e0000 */
[----:B------:R-:W-:Y:S01]  /*2380*/  @UP0 ULDC UR6, c[0x0][0x44c] ;  /* 0x0001130000060ab9 */ /* 0x000fe20000000800 */
[----:B------:R-:W-:Y:S01]  /*2390*/  CS2R R120, SRZ ;  /* 0x0000000000787805 */ /* 0x000fe2000001ff00 */
[----:B------:R-:W-:Y:S01]  /*23a0*/  UIMAD.WIDE.U32 UR6, UR40, UR6, URZ ;  /* 0x00000006280672a5 */ /* 0x000fe2000f8e003f */
[C-C-:B01----:R-:W-:Y:S02]  /*23b0*/  IADD3 R3, -R16.reuse, 0x1, R5.reuse ;  /* 0x0000000110037810 */ /* 0x143fe40007ffe105 */
[----:B------:R-:W-:Y:S02]  /*23c0*/  CS2R R122, SRZ ;  /* 0x00000000007a7805 */ /* 0x000fe4000001ff00 */
[----:B------:R-:W-:Y:S01]  /*23d0*/  IADD3 R4, -R16, UR51, R5 ;  /* 0x0000003310047c10 */ /* 0x000fe2000fffe105 */
[----:B------:R-:W-:Y:S01]  /*23e0*/  @UP0 USHF.R.U32.HI UR10, URZ, UR14, UR7 ;  /* 0x0000000e3f0a0299 */ /* 0x000fe20008011607 */
[----:B------:R-:W-:-:S02]  /*23f0*/  IADD3 R3, -R6, UR51, R3 ;  /* 0x0000003306037c10 */ /* 0x000fc4000fffe103 */
[----:B------:R-:W-:Y:S02]  /*2400*/  CS2R R124, SRZ ;  /* 0x00000000007c7805 */ /* 0x000fe4000001ff00 */
[----:B------:R-:W-:Y:S01]  /*2410*/  CS2R R126, SRZ ;  /* 0x00000000007e7805 */ /* 0x000fe2000001ff00 */
[----:B------:R-:W-:Y:S01]  /*2420*/  UIADD3 UR6, UR10, UR51, -UR52 ;  /* 0x000000330a067290 */ /* 0x000fe2000fffe834 */
[----:B------:R-:W-:Y:S02]  /*2430*/  CS2R R128, SRZ ;  /* 0x0000000000807805 */ /* 0x000fe4000001ff00 */
[----:B------:R-:W-:Y:S02]  /*2440*/  CS2R R130, SRZ ;  /* 0x0000000000827805 */ /* 0x000fe4000001ff00 */
[----:B------:R-:W-:Y:S01]  /*2450*/  CS2R R132, SRZ ;  /* 0x0000000000847805 */ /* 0x000fe2000001ff00 */
[----:B------:R-:W-:Y:S01]  /*2460*/  USHF.R.S32.HI UR7, URZ, 0x1f, UR6 ;  /* 0x0000001f3f077899 */ /* 0x000fe20008011406 */
[----:B------:R-:W-:-:S02]  /*2470*/  CS2R R134, SRZ ;  /* 0x0000000000867805 */ /* 0x000fc4000001ff00 */
[----:B--2---:R-:W-:Y:S01]  /*2480*/  VIADDMNMX R0, R0, R3, R4, PT ;  /* 0x0000000300007246 */ /* 0x004fe20003800104 */
[----:B------:R-:W-:Y:S02]  /*2490*/  ULEA.HI UR7, UR7, UR6, URZ, 0x7 ;  /* 0x0000000607077291 */ /* 0x000fe4000f8f383f */
[----:B------:R-:W-:Y:S01]  /*24a0*/  UIADD3 UR6, UR11, 0x19c40, URZ ;  /* 0x00019c400b067890 */ /* 0x000fe2000fffe03f */
[C---:B------:R-:W-:Y:S01]  /*24b0*/  ISETP.GT.AND P1, PT, R0.reuse, RZ, PT ;  /* 0x000000ff0000720c */ /* 0x040fe20003f24270 */
[----:B------:R-:W-:Y:S01]  /*24c0*/  USHF.R.S32.HI UR7, URZ, 0x7, UR7 ;  /* 0x000000073f077899 */ /* 0x000fe20008011407 */
[C---:B------:R-:W-:Y:S01]  /*24d0*/  ISETP.GT.AND P2, PT, R0.reuse, 0x1, PT ;  /* 0x000000010000780c */ /* 0x040fe20003f44270 */
[----:B------:R-:W-:Y:S01]  /*24e0*/  UPRMT UR6, UR45, 0x654, UR6 ;  /* 0x000006542d067896 */ /* 0x000fe20008000006 */
[----:B------:R-:W-:Y:S01]  /*24f0*/  ISETP.GT.AND P3, PT, R0, 0x8, PT ;  /* 0x000000080000780c */ /* 0x000fe20003f64270 */
[----:B------:R-:W-:Y:S01]  /*2500*/  UISETP.LT.AND UP0, UPT, UR43, UR7, UPT ;  /* 0x000000072b00728c */ /* 0x000fe2000bf01270 */
[----:B------:R-:W-:-:S02]  /*2510*/  FSEL R13, R26, -INF , P1 ;  /* 0xff8000001a0d7808 */ /* 0x000fc40000800000 */
[----:B------:R-:W-:Y:S01]  /*2520*/  FSEL R27, R27, -INF , P2 ;  /* 0xff8000001b1b7808 */ /* 0x000fe20001000000 */
[----:B------:R-:W-:Y:S01]  /*2530*/  USEL UR17, UR43, UR7, !UP0 ;  /* 0x000000072b117287 */ /* 0x000fe2000c000000 */
[----:B------:R-:W-:Y:S02]  /*2540*/  ISETP.GT.AND P1, PT, R0, 0x9, PT ;  /* 0x000000090000780c */ /* 0x000fe40003f24270 */
[----:B------:R-:W-:Y:S01]  /*2550*/  FSEL R5, R30, -INF , P3 ;  /* 0xff8000001e057808 */ /* 0x000fe20001800000 */
[----:B------:R-:W-:Y:S01]  /*2560*/  UISETP.GE.AND UP0, UPT, UR56, UR17, UPT ;  /* 0x000000113800728c */ /* 0x000fe2000bf06270 */
[----:B------:R-:W-:Y:S01]  /*2570*/  FMNMX.FTZ R6, R13, R27, !PT ;  /* 0x0000001b0d067209 */ /* 0x000fe20007810000 */
[----:B------:R-:W-:Y:S01]  /*2580*/  SYNCS.ARRIVE.TRANS64.RED.A1T0 RZ, [UR6], RZ ;  /* 0x000000ffffff79a7 */ /* 0x000fe20008100406 */
[----:B------:R-:W-:Y:S02]  /*2590*/  ISETP.GT.AND P2, PT, R0, 0x10, PT ;  /* 0x000000100000780c */ /* 0x000fe40003f44270 */
[----:B------:R-:W-:-:S02]  /*25a0*/  FSEL R31, R31, -INF , P1 ;  /* 0xff8000001f1f7808 */ /* 0x000fc40000800000 */
[----:B------:R-:W-:Y:S02]  /*25b0*/  FMNMX.FTZ R6, R5, R6, !PT ;  /* 0x0000000605067209 */ /* 0x000fe40007810000 */
[----:B------:R-:W-:Y:S02]  /*25c0*/  ISETP.GT.AND P1, PT, R0, 0x11, PT ;  /* 0x000000110000780c */ /* 0x000fe40003f24270 */
[----:B------:R-:W-:Y:S02]  /*25d0*/  FSEL R7, R34, -INF , P2 ;  /* 0xff80000022077808 */ /* 0x000fe40001000000 */
[----:B------:R-:W-:Y:S02]  /*25e0*/  FMNMX.FTZ R6, R31, R6, !PT ;  /* 0x000000061f067209 */ /* 0x000fe40007810000 */
        /* <DEDUP_REMOVED lines=78> */
[----:B------:R-:W-:Y:S02]  /*2ad0*/  FSEL R87, R87, -INF , P1 ;  /* 0xff80000057577808 */ /* 0x000fe40000800000 */
[----:B------:R-:W-:-:S02]  /*2ae0*/  FMNMX.FTZ R0, R86, R15, !PT ;  /* 0x0000000f56007209 */ /* 0x000fc40007810000 */
[----:B---3--:R-:W-:Y:S02]  /*2af0*/  VIADDMNMX R4, R8, R3, R4, PT ;  /* 0x0000000308047246 */ /* 0x008fe40003800104 */
[----:B------:R-:W-:Y:S02]  /*2b00*/  FMNMX.FTZ R10, R87, R0, !PT ;  /* 0x00000000570a7209 */ /* 0x000fe40007810000 */
[C---:B------:R-:W-:Y:S02]  /*2b10*/  ISETP.GT.AND P2, PT, R4.reuse, 0x1, PT ;  /* 0x000000010400780c */ /* 0x040fe40003f44270 */
[----:B------:R-:W-:Y:S01]  /*2b20*/  ISETP.GT.AND P3, PT, R4, 0x8, PT ;  /* 0x000000080400780c */ /* 0x000fe20003f64270 */
[----:B------:R-:W0:Y:S01]  /*2b30*/  SHFL.BFLY PT, R15, R10, 0x2, 0x1f ;  /* 0x0c401f000a0f7f89 */ /* 0x000e2200000e0000 */
[----:B------:R-:W-:Y:S02]  /*2b40*/  FSEL R25, R25, -INF , P2 ;  /* 0xff80000019197808 */ /* 0x000fe40001000000 */
[----:B------:R-:W-:-:S02]  /*2b50*/  FSEL R28, R28, -INF , P3 ;  /* 0xff8000001c1c7808 */ /* 0x000fc40001800000 */
[----:B------:R-:W-:-:S04]  /*2b60*/  ISETP.GT.AND P2, PT, R4, 0x10, PT ;  /* 0x000000100400780c */ /* 0x000fc80003f44270 */
[----:B------:R-:W-:Y:S02]  /*2b70*/  FSEL R32, R32, -INF , P2 ;  /* 0xff80000020207808 */ /* 0x000fe40001000000 */
[----:B------:R-:W-:-:S04]  /*2b80*/  ISETP.GT.AND P2, PT, R4, 0x18, PT ;  /* 0x000000180400780c */ /* 0x000fc80003f44270 */
[----:B------:R-:W-:Y:S02]  /*2b90*/  FSEL R36, R36, -INF , P2 ;  /* 0xff80000024247808 */ /* 0x000fe40001000000 */
[----:B------:R-:W-:-:S04]  /*2ba0*/  ISETP.GT.AND P2, PT, R4, 0x20, PT ;  /* 0x000000200400780c */ /* 0x000fc80003f44270 */
[----:B------:R-:W-:Y:S02]  /*2bb0*/  FSEL R40, R40, -INF , P2 ;  /* 0xff80000028287808 */ /* 0x000fe40001000000 */
[----:B------:R-:W-:Y:S02]  /*2bc0*/  ISETP.GT.AND P2, PT, R4, 0x28, PT ;  /* 0x000000280400780c */ /* 0x000fe40003f44270 */
[----:B0-----:R-:W-:Y:S02]  /*2bd0*/  FMNMX.FTZ R15, R10, R15, !PT ;  /* 0x0000000f0a0f7209 */ /* 0x001fe40007810000 */
[----:B------:R-:W-:Y:S02]  /*2be0*/  FSEL R44, R44, -INF , P2 ;  /* 0xff8000002c2c7808 */ /* 0x000fe40001000000 */
[----:B------:R-:W-:Y:S01]  /*2bf0*/  ISETP.GT.AND P2, PT, R4, 0x30, PT ;  /* 0x000000300400780c */ /* 0x000fe20003f44270 */
[----:B------:R-:W0:Y:S03]  /*2c00*/  SHFL.BFLY PT, R0, R15, 0x1, 0x1f ;  /* 0x0c201f000f007f89 */ /* 0x000e2600000e0000 */
        /* <DEDUP_REMOVED lines=10> */
[C---:B------:R-:W-:Y:S01]  /*2cb0*/  FSETP.NEU.FTZ.AND P1, PT, R0.reuse, -INF , PT ;  /* 0xff8000000000780b */ /* 0x040fe20003f3d000 */
[----:B------:R-:W-:-:S01]  /*2cc0*/  FFMA.FTZ R6, R0, R21, -8 ;  /* 0xc100000000067423 */ /* 0x000fc20000010015 */
[----:B------:R-:W-:-:S04]  /*2cd0*/  ISETP.GT.AND P2, PT, R4, 0x58, PT ;  /* 0x000000580400780c */ /* 0x000fc80003f44270 */
[----:B------:R-:W-:Y:S02]  /*2ce0*/  FSEL R6, R6, RZ, P1 ;  /* 0x000000ff06067208 */ /* 0x000fe40000800000 */
[----:B------:R-:W-:Y:S02]  /*2cf0*/  ISETP.GT.AND P1, PT, R4, RZ, PT ;  /* 0x000000ff0400720c */ /* 0x000fe40003f24270 */
[----:B------:R-:W-:Y:S01]  /*2d00*/  FSEL R68, R68, -INF , P2 ;  /* 0xff80000044447808 */ /* 0x000fe20001000000 */
[----:B------:R-:W-:-:S01]  /*2d10*/  FFMA.FTZ R3, R13, UR44, -R6 ;  /* 0x0000002c0d037c23 */ /* 0x000fc20008010806 */
[----:B------:R-:W-:Y:S01]  /*2d20*/  FSEL R24, R24, -INF , P1 ;  /* 0xff80000018187808 */ /* 0x000fe20000800000 */
[----:B------:R-:W-:-:S01]  /*2d30*/  FFMA.FTZ R8, R27, UR44, -R6 ;  /* 0x0000002c1b087c23 */ /* 0x000fc20008010806 */
[----:B------:R-:W-:Y:S01]  /*2d40*/  ISETP.GT.AND P1, PT, R4, 0x9, PT ;  /* 0x000000090400780c */ /* 0x000fe20003f24270 */
[----:B------:R-:W-:-:S01]  /*2d50*/  FFMA.FTZ R46, R46, UR44, -R6 ;  /* 0x0000002c2e2e7c23 */ /* 0x000fc20008010806 */
[----:B------:R-:W-:Y:S01]  /*2d60*/  FMNMX.FTZ R13, R24, R25, !PT ;  /* 0x00000019180d7209 */ /* 0x000fe20007810000 */
[----:B------:R-:W-:-:S01]  /*2d70*/  FFMA.FTZ R5, R5, UR44, -R6 ;  /* 0x0000002c05057c23 */ /* 0x000fc20008010806 */
[----:B------:R-:W-:Y:S01]  /*2d80*/  FSEL R29, R29, -INF , P1 ;  /* 0xff8000001d1d7808 */ /* 0x000fe20000800000 */
[----:B------:R-:W-:Y:S01]  /*2d90*/  MUFU.EX2 R3, R3 ;  /* 0x0000000300037308 */ /* 0x000fe20000000800 */
[----:B------:R-:W-:Y:S01]  /*2da0*/  FMNMX.FTZ R10, R28, R13, !PT ;  /* 0x0000000d1c0a7209 */ /* 0x000fe20007810000 */
[--C-:B------:R-:W-:Y:S01]  /*2db0*/  FFMA.FTZ R7, R7, UR44, -R6.reuse ;  /* 0x0000002c07077c23 */ /* 0x100fe20008010806 */
[----:B------:R-:W-:Y:S01]  /*2dc0*/  ISETP.GT.AND P1, PT, R4, 0x11, PT ;  /* 0x000000110400780c */ /* 0x000fe20003f24270 */
[--C-:B------:R-:W-:Y:S01]  /*2dd0*/  FFMA.FTZ R9, R9, UR44, -R6.reuse ;  /* 0x0000002c09097c23 */ /* 0x100fe20008010806 */
[----:B------:R-:W-:Y:S01]  /*2de0*/  FMNMX.FTZ R13, R29, R10, !PT ;  /* 0x0000000a1d0d7209 */ /* 0x000fe20007810000 */
[--C-:B------:R-:W-:Y:S01]  /*2df0*/  FFMA.FTZ R10, R31, UR44, -R6.reuse ;  /* 0x0000002c1f0a7c23 */ /* 0x100fe20008010806 */
        /* <DEDUP_REMOVED lines=17> */
[----:B------:R-:W0:Y:S01]  /*2f10*/  MUFU.EX2 R10, R10 ;  /* 0x0000000a000a7308 */ /* 0x000e220000000800 */
        /* <DEDUP_REMOVED lines=27> */
[----:B------:R-:W1:Y:S01]  /*30d0*/  MUFU.EX2 R14, R14 ;  /* 0x0000000e000e7308 */ /* 0x000e620000000800 */
        /* <DEDUP_REMOVED lines=16> */
[----:B------:R-:W-:Y:S01]  /*31e0*/  ISETP.GT.AND P2, PT, R4, 0x60, PT ;  /* 0x000000600400780c */ /* 0x000fe20003f44270 */
[----:B------:R-:W-:Y:S01]  /*31f0*/  MUFU.EX2 R20, R20 ;  /* 0x0000001400147308 */ /* 0x000fe20000000800 */
[----:B------:R-:W-:Y:S01]  /*3200*/  FSEL R69, R69, -INF , P1 ;  /* 0xff80000045457808 */ /* 0x000fe20000800000 */
[--C-:B--2---:R-:W-:Y:S01]  /*3210*/  FFMA.FTZ R46, R63, UR44, -R6.reuse ;  /* 0x0000002c3f2e7c23 */ /* 0x104fe20008010806 */
[----:B------:R-:W-:Y:S02]  /*3220*/  FMNMX.FTZ R30, R68, R15, !PT ;  /* 0x0000000f441e7209 */ /* 0x000fe40007810000 */
[----:B------:R-:W-:Y:S02]  /*3230*/  ISETP.GT.AND P1, PT, R4, 0x61, PT ;  /* 0x000000610400780c */ /* 0x000fe40003f24270 */
[----:B------:R-:W-:Y:S01]  /*3240*/  FSEL R72, R72, -INF , P2 ;  /* 0xff80000048487808 */ /* 0x000fe20001000000 */
[----:B------:R-:W2:Y:S01]  /*3250*/  MUFU.EX2 R26, R26 ;  /* 0x0000001a001a7308 */ /* 0x000ea20000000800 */
[----:B------:R-:W-:Y:S01]  /*3260*/  FMNMX.FTZ R21, R69, R30, !PT ;  /* 0x0000001e45157209 */ /* 0x000fe20007810000 */
[----:B------:R-:W-:Y:S01]  /*3270*/  FFMA.FTZ R30, R51, UR44, -R6 ;  /* 0x0000002c331e7c23 */ /* 0x000fe20008010806 */
[----:B------:R-:W-:-:S02]  /*3280*/  ISETP.GT.AND P2, PT, R4, 0x68, PT ;  /* 0x000000680400780c */ /* 0x000fc40003f44270 */
[----:B------:R-:W-:Y:S02]  /*3290*/  FSEL R73, R73, -INF , P1 ;  /* 0xff80000049497808 */ /* 0x000fe40000800000 */
[----:B------:R-:W-:Y:S01]  /*32a0*/  FMNMX.FTZ R34, R72, R21, !PT ;  /* 0x0000001548227209 */ /* 0x000fe20007810000 */
[----:B------:R3:W-:Y:S01]  /*32b0*/  MUFU.EX2 R15, R50 ;  /* 0x00000032000f7308 */ /* 0x0007e20000000800 */
[----:B------:R-:W-:Y:S02]  /*32c0*/  ISETP.GT.AND P1, PT, R4, 0x69, PT ;  /* 0x000000690400780c */ /* 0x000fe40003f24270 */
[----:B------:R-:W-:Y:S02]  /*32d0*/  FSEL R76, R76, -INF , P2 ;  /* 0xff8000004c4c7808 */ /* 0x000fe40001000000 */
[----:B------:R-:W-:Y:S02]  /*32e0*/  FMNMX.FTZ R21, R73, R34, !PT ;  /* 0x0000002249157209 */ /* 0x000fe40007810000 */
[----:B------:R-:W-:Y:S01]  /*32f0*/  ISETP.GT.AND P2, PT, R4, 0x70, PT ;  /* 0x000000700400780c */ /* 0x000fe20003f44270 */
[----:B------:R-:W-:Y:S01]  /*3300*/  MUFU.EX2 R30, R30 ;  /* 0x0000001e001e7308 */ /* 0x000fe20000000800 */
[----:B------:R-:W-:Y:S01]  /*3310*/  FSEL R77, R77, -INF , P1 ;  /* 0xff8000004d4d7808 */ /* 0x000fe20000800000 */
[----:B---3--:R-:W-:Y:S01]  /*3320*/  FFMA.FTZ R50, R75, UR44, -R6 ;  /* 0x0000002c4b327c23 */ /* 0x008fe20008010806 */
[----:B------:R-:W-:-:S02]  /*3330*/  FMNMX.FTZ R34, R76, R21, !PT ;  /* 0x000000154c227209 */ /* 0x000fc40007810000 */
[----:B------:R-:W-:Y:S02]  /*3340*/  ISETP.GT.AND P1, PT, R4, 0x71, PT ;  /* 0x000000710400780c */ /* 0x000fe40003f24270 */
[----:B------:R-:W-:Y:S01]  /*3350*/  FSEL R80, R80, -INF , P2 ;  /* 0xff80000050507808 */ /* 0x000fe20001000000 */
[----:B------:R3:W-:Y:S01]  /*3360*/  MUFU.EX2 R21, R54 ;  /* 0x0000003600157308 */ /* 0x0007e20000000800 */
[----:B------:R-:W-:Y:S02]  /*3370*/  FMNMX.FTZ R27, R77, R34, !PT ;  /* 0x000000224d1b7209 */ /* 0x000fe40007810000 */
[----:B------:R-:W-:Y:S02]  /*3380*/  ISETP.GT.AND P2, PT, R4, 0x78, PT ;  /* 0x000000780400780c */ /* 0x000fe40003f44270 */
[----:B------:R-:W-:Y:S02]  /*3390*/  FSEL R81, R81, -INF , P1 ;  /* 0xff80000051517808 */ /* 0x000fe40000800000 */
[----:B------:R-:W-:Y:S01]  /*33a0*/  FMNMX.FTZ R34, R80, R27, !PT ;  /* 0x0000001b50227209 */ /* 0x000fe20007810000 */
[----:B------:R-:W4:Y:S01]  /*33b0*/  MUFU.EX2 R38, R38 ;  /* 0x0000002600267308 */ /* 0x000f220000000800 */
[----:B------:R-:W-:Y:S01]  /*33c0*/  ISETP.GT.AND P1, PT, R4, 0x79, PT ;  /* 0x000000790400780c */ /* 0x000fe20003f24270 */
[----:B---3--:R-:W-:Y:S01]  /*33d0*/  FFMA.FTZ R54, R71, UR44, -R6 ;  /* 0x0000002c47367c23 */ /* 0x008fe20008010806 */
[----:B------:R-:W-:-:S02]  /*33e0*/  FSEL R84, R84, -INF , P2 ;  /* 0xff80000054547808 */ /* 0x000fc40001000000 */
[----:B------:R-:W-:Y:S01]  /*33f0*/  FMNMX.FTZ R27, R81, R34, !PT ;  /* 0x00000022511b7209 */ /* 0x000fe20007810000 */
[----:B------:R-:W-:-:S01]  /*3400*/  FFMA.FTZ R34, R59, UR44, -R6 ;  /* 0x0000002c3b227c23 */ /* 0x000fc20008010806 */
[----:B------:R-:W-:Y:S01]  /*3410*/  FSEL R85, R85, -INF , P1 ;  /* 0xff80000055557808 */ /* 0x000fe20000800000 */
[----:B------:R-:W-:Y:S01]  /*3420*/  IMAD.U32 R59, RZ, RZ, UR44 ;  /* 0x0000002cff3b7e24 */ /* 0x000fe2000f8e00ff */
[----:B------:R-:W-:Y:S01]  /*3430*/  FMNMX.FTZ R4, R84, R27, !PT ;  /* 0x0000001b54047209 */ /* 0x000fe20007810000 */
[----:B------:R-:W-:Y:S01]  /*3440*/  MUFU.EX2 R35, R35 ;  /* 0x0000002300237308 */ /* 0x000fe20000000800 */
[----:B0-----:R-:W-:Y:S02]  /*3450*/  F2FP.SATFINITE.E4M3.F32.PACK_AB_MERGE_C R149, R10, R5, RZ ;  /* 0x000000050a95723e */ /* 0x001fe400048070ff */
[----:B------:R-:W-:Y:S02]  /*3460*/  FMNMX.FTZ R4, R85, R4, !PT ;  /* 0x0000000455047209 */ /* 0x000fe40007810000 */
[----:B-1----:R-:W-:-:S02]  /*3470*/  F2FP.SATFINITE.E4M3.F32.PACK_AB_MERGE_C R151, R14, R9, RZ ;  /* 0x000000090e97723e */ /* 0x002fc400048070ff */
[----:B------:R-:W-:Y:S01]  /*3480*/  F2FP.SATFINITE.E4M3.F32.PACK_AB_MERGE_C R149, R8, R3, R149 ;  /* 0x000000030895723e */ /* 0x000fe20004807095 */
[----:B------:R-:W0:Y:S01]  /*3490*/  SHFL.BFLY PT, R39, R4, 0x2, 0x1f ;  /* 0x0c401f0004277f89 */ /* 0x000e2200000e0000 */
[----:B------:R1:W-:Y:S01]  /*34a0*/  MUFU.EX2 R27, R58 ;  /* 0x0000003a001b7308 */ /* 0x0003e20000000800 */
[----:B------:R-:W-:Y:S02]  /*34b0*/  F2FP.SATFINITE.E4M3.F32.PACK_AB_MERGE_C R151, R12, R7, R151 ;  /* 0x000000070c97723e */ /* 0x000fe40004807097 */
[----:B--2---:R-:W-:Y:S02]  /*34c0*/  F2FP.SATFINITE.E4M3.F32.PACK_AB_MERGE_C R145, R26, R13, RZ ;  /* 0x0000000d1a91723e */ /* 0x004fe400048070ff */
[----:B----4-:R-:W-:Y:S02]  /*34d0*/  F2FP.SATFINITE.E4M3.F32.PACK_AB_MERGE_C R147, R38, R21, RZ ;  /* 0x000000152693723e */ /* 0x010fe400048070ff */
[----:B------:R-:W-:Y:S01]  /*34e0*/  F2FP.SATFINITE.E4M3.F32.PACK_AB_MERGE_C R145, R20, R11, R145 ;  /* 0x0000000b1491723e */ /* 0x000fe20004807091 */
[----:B------:R-:W-:Y:S01]  /*34f0*/  MUFU.EX2 R34, R34 ;  /* 0x0000002200227308 */ /* 0x000fe20000000800 */
[----:B-1----:R-:W-:-:S01]  /*3500*/  FFMA.FTZ R58, R79, UR44, -R6 ;  /* 0x0000002c4f3a7c23 */ /* 0x002fc20008010806 */
[----:B------:R-:W-:-:S06]  /*3510*/  F2FP.SATFINITE.E4M3.F32.PACK_AB_MERGE_C R147, R30, R15, R147 ;  /* 0x0000000f1e93723e */ /* 0x000fcc0004807093 */
        /* <DEDUP_REMOVED lines=8> */
[--C-:B------:R-:W-:Y:S01]  /*35a0*/  FFMA.FTZ R51, R82, UR44, -R6.reuse ;  /* 0x0000002c52337c23 */ /* 0x100fe20008010806 */
[----:B------:R-:W-:-:S02]  /*35b0*/  FFMA.FTZ R6, R87, UR44, -R6 ;  /* 0x0000002c57067c23 */ /* 0x000fc40008010806 */
[C---:B------:R-:W-:Y:S01]  /*35c0*/  FSETP.NEU.FTZ.AND P1, PT, R4.reuse, -INF , PT ;  /* 0xff8000000400780b */ /* 0x040fe20003f3d000 */
[----:B------:R-:W-:-:S02]  /*35d0*/  FFMA.FTZ R59, R4, R59, -8 ;  /* 0xc1000000043b7423 */ /* 0x000fc4000001003b */
[----:B------:R-:W-:Y:S03]  /*35e0*/  MUFU.EX2 R43, R43 ;  /* 0x0000002b002b7308 */ /* 0x000fe60000000800 */
[----:B------:R-:W-:Y:S02]  /*35f0*/  FSEL R59, R59, RZ, P1 ;  /* 0x000000ff3b3b7208 */ /* 0x000fe40000800000 */
[----:B------:R-:W-:-:S03]  /*3600*/  PLOP3.LUT P1, PT, PT, PT, UP0, 0x80, 0x0 ;  /* 0x000000000000781c */ /* 0x000fc60003f2f008 */
        /* <DEDUP_REMOVED lines=15> */
[----:B------:R-:W-:-:S01]  /*3700*/  FADD.FTZ R64, R3, R8 ;  /* 0x0000000803407221 */ /* 0x000fc20000010000 */
[----:B------:R-:W0:Y:S01]  /*3710*/  MUFU.EX2 R25, R25 ;  /* 0x0000001900197308 */ /* 0x000e220000000800 */
[----:B------:R-:W-:-:S01]  /*3720*/  FFMA.FTZ R67, R37, UR44, -R59 ;  /* 0x0000002c25437c23 */ /* 0x000fc2000801083b */
[--C-:B------:R-:W-:Y:S01]  /*3730*/  FFMA.FTZ R37, R48, UR44, -R59.reuse ;  /* 0x0000002c30257c23 */ /* 0x100fe2000801083b */
[----:B------:R-:W-:-:S01]  /*3740*/  FFMA.FTZ R48, R57, UR44, -R59 ;  /* 0x0000002c39307c23 */ /* 0x000fc2000801083b */
[----:B------:R-:W-:Y:S01]  /*3750*/  FFMA.FTZ R57, R61, UR44, -R59 ;  /* 0x0000002c3d397c23 */ /* 0x000fe2000801083b */
[----:B------:R-:W-:-:S01]  /*3760*/  FADD.FTZ R71, R5, R64 ;  /* 0x0000004005477221 */ /* 0x000fc20000010000 */
[--C-:B------:R-:W-:Y:S01]  /*3770*/  FFMA.FTZ R44, R44, UR44, -R59.reuse ;  /* 0x0000002c2c2c7c23 */ /* 0x100fe2000801083b */
[----:B------:R-:W-:-:S01]  /*3780*/  FFMA.FTZ R2, R68, UR44, -R59 ;  /* 0x0000002c44027c23 */ /* 0x000fc2000801083b */
[----:B------:R-:W1:Y:S01]  /*3790*/  MUFU.EX2 R63, R63 ;  /* 0x0000003f003f7308 */ /* 0x000e620000000800 */
[----:B------:R-:W-:-:S01]  /*37a0*/  FADD.FTZ R64, R10, R71 ;  /* 0x000000470a407221 */ /* 0x000fc20000010000 */
[--C-:B------:R-:W-:Y:S01]  /*37b0*/  FFMA.FTZ R45, R45, UR44, -R59.reuse ;  /* 0x0000002c2d2d7c23 */ /* 0x100fe2000801083b */
[----:B------:R-:W-:-:S01]  /*37c0*/  FFMA.FTZ R52, R52, UR44, -R59 ;  /* 0x0000002c34347c23 */ /* 0x000fc2000801083b */
[--C-:B------:R-:W-:Y:S01]  /*37d0*/  FFMA.FTZ R53, R53, UR44, -R59.reuse ;  /* 0x0000002c35357c23 */ /* 0x100fe2000801083b */
[----:B------:R-:W-:-:S01]  /*37e0*/  FFMA.FTZ R76, R76, UR44, -R59 ;  /* 0x0000002c4c4c7c23 */ /* 0x000fc2000801083b */
[--C-:B------:R-:W-:Y:S01]  /*37f0*/  FFMA.FTZ R77, R77, UR44, -R59.reuse ;  /* 0x0000002c4d4d7c23 */ /* 0x100fe2000801083b */
[----:B------:R-:W-:-:S01]  /*3800*/  FFMA.FTZ R80, R80, UR44, -R59 ;  /* 0x0000002c50507c23 */ /* 0x000fc2000801083b */
[----:B------:R-:W2:Y:S01]  /*3810*/  MUFU.EX2 R66, R66 ;  /* 0x0000004200427308 */ /* 0x000ea20000000800 */
[----:B0-----:R-:W-:-:S01]  /*3820*/  FADD.FTZ R60, R24, R25 ;  /* 0x00000019183c7221 */ /* 0x001fc20000010000 */
[--C-:B------:R-:W-:Y:S01]  /*3830*/  FFMA.FTZ R81, R81, UR44, -R59.reuse ;  /* 0x0000002c51517c23 */ /* 0x100fe2000801083b */
[----:B------:R-:W-:-:S05]  /*3840*/  FFMA.FTZ R84, R84, UR44, -R59 ;  /* 0x0000002c54547c23 */ /* 0x000fca000801083b */
[----:B------:R-:W0:Y:S01]  /*3850*/  MUFU.EX2 R28, R28 ;  /* 0x0000001c001c7308 */ /* 0x000e220000000800 */
[----:B-1----:R-:W-:-:S01]  /*3860*/  FADD.FTZ R61, R63, R60 ;  /* 0x0000003c3f3d7221 */ /* 0x002fc20000010000 */
[----:B------:R-:W-:Y:S01]  /*3870*/  FFMA.FTZ R60, R65, UR44, -R59 ;  /* 0x0000002c413c7c23 */ /* 0x000fe2000801083b */
[----:B------:R-:W-:-:S04]  /*3880*/  FADD.FTZ R65, R7, R64 ;  /* 0x0000004007417221 */ /* 0x000fc80000010000 */
[----:B------:R-:W-:Y:S01]  /*3890*/  FADD.FTZ R68, R12, R65 ;  /* 0x000000410c447221 */ /* 0x000fe20000010000 */
[----:B------:R-:W1:Y:S01]  /*38a0*/  MUFU.EX2 R29, R29 ;  /* 0x0000001d001d7308 */ /* 0x000e620000000800 */
[----:B--2---:R-:W-:-:S01]  /*38b0*/  FADD.FTZ R61, R66, R61 ;  /* 0x0000003d423d7221 */ /* 0x004fc20000010000 */
[----:B------:R-:W-:Y:S01]  /*38c0*/  FFMA.FTZ R65, R69, UR44, -R59 ;  /* 0x0000002c45417c23 */ /* 0x000fe2000801083b */
[----:B------:R-:W-:-:S01]  /*38d0*/  FADD.FTZ R71, R9, R68 ;  /* 0x0000004409477221 */ /* 0x000fc20000010000 */
[----:B------:R-:W-:-:S03]  /*38e0*/  F2FP.SATFINITE.E4M3.F32.PACK_AB_MERGE_C R148, R66, R63, RZ ;  /* 0x0000003f4294723e */ /* 0x000fc600048070ff */
[----:B------:R-:W-:Y:S01]  /*38f0*/  FADD.FTZ R70, R14, R71 ;  /* 0x000000470e467221 */ /* 0x000fe20000010000 */
[----:B------:R-:W2:Y:S01]  /*3900*/  MUFU.EX2 R36, R36 ;  /* 0x0000002400247308 */ /* 0x000ea20000000800 */
[----:B0-----:R-:W-:-:S01]  /*3910*/  FADD.FTZ R64, R28, R61 ;  /* 0x0000003d1c407221 */ /* 0x001fc20000010000 */
[----:B------:R-:W-:Y:S01]  /*3920*/  F2FP.SATFINITE.E4M3.F32.PACK_AB_MERGE_C R148, R25, R24, R148 ;  /* 0x000000181994723e */ /* 0x000fe20004807094 */
[----:B------:R-:W-:-:S04]  /*3930*/  FADD.FTZ R71, R11, R70 ;  /* 0x000000460b477221 */ /* 0x000fc80000010000 */
[----:B------:R-:W-:Y:S01]  /*3940*/  FADD.FTZ R70, R20, R71 ;  /* 0x0000004714467221 */ /* 0x000fe20000010000 */
[----:B------:R-:W0:Y:S01]  /*3950*/  MUFU.EX2 R67, R67 ;  /* 0x0000004300437308 */ /* 0x000e220000000800 */
[----:B-1----:R-:W-:-:S01]  /*3960*/  FADD.FTZ R61, R29, R64 ;  /* 0x000000401d3d7221 */ /* 0x002fc20000010000 */
[----:B------:R-:W-:Y:S01]  /*3970*/  FFMA.FTZ R64, R73, UR44, -R59 ;  /* 0x0000002c49407c23 */ /* 0x000fe2000801083b */
[----:B------:R-:W-:-:S04]  /*3980*/  FADD.FTZ R71, R13, R70 ;  /* 0x000000460d477221 */ /* 0x000fc80000010000 */
[----:B------:R-:W-:Y:S01]  /*3990*/  FADD.FTZ R70, R26, R71 ;  /* 0x000000471a467221 */ /* 0x000fe20000010000 */
[----:B------:R-:W1:Y:S01]  /*39a0*/  MUFU.EX2 R32, R32 ;  /* 0x0000002000207308 */ /* 0x000e620000000800 */
[----:B--2---:R-:W-:-:S01]  /*39b0*/  FADD.FTZ R68, R36, R61 ;  /* 0x0000003d24447221 */ /* 0x004fc20000010000 */
[--C-:B------:R-:W-:Y:S01]  /*39c0*/  FFMA.FTZ R61, R72, UR44, -R59.reuse ;  /* 0x0000002c483d7c23 */ /* 0x100fe2000801083b */
[----:B------:R-:W-:-:S05]  /*39d0*/  FFMA.FTZ R59, R85, UR44, -R59 ;  /* 0x0000002c553b7c23 */ /* 0x000fca000801083b */
        /* <DEDUP_REMOVED lines=9> */
[----:B0-----:R-:W-:-:S01]  /*3a70*/  FADD.FTZ R68, R44, R69 ;  /* 0x000000452c447221 */ /* 0x001fc20000010000 */
[----:B------:R-:W-:-:S04]  /*3a80*/  FADD.FTZ R69, R15, R70 ;  /* 0x000000460f457221 */ /* 0x000fc80000010000 */
[----:B------:R-:W-:Y:S02]  /*3a90*/  FADD.FTZ R10, R30, R69 ;  /* 0x000000451e0a7221 */ /* 0x000fe40000010000 */
        /* <DEDUP_REMOVED lines=19> */
[----:B------:R-:W-:-:S04]  /*3bd0*/  FADD.FTZ R10, R34, R9 ;  /* 0x00000009220a7221 */ /* 0x000fc80000010000 */
[----:B------:R-:W-:Y:S01]  /*3be0*/  FADD.FTZ R3, R35, R10 ;  /* 0x0000000a23037221 */ /* 0x000fe20000010000 */
[----:B------:R-:W-:Y:S01]  /*3bf0*/  F2FP.SATFINITE.E4M3.F32.PACK_AB_MERGE_C R35, R46, R35, RZ ;  /* 0x000000232e23723e */ /* 0x000fe200048070ff */
[----:B------:R-:W0:Y:S01]  /*3c00*/  MUFU.EX2 R57, R57 ;  /* 0x0000003900397308 */ /* 0x000e220000000800 */
[----:B-1----:R-:W-:-:S01]  /*3c10*/  FADD.FTZ R5, R48, R5 ;  /* 0x0000000530057221 */ /* 0x002fc20000010000 */
[----:B------:R-:W-:Y:S01]  /*3c20*/  FADD.FTZ R46, R46, R3 ;  /* 0x000000032e2e7221 */ /* 0x000fe20000010000 */
[----:B------:R-:W-:-:S05]  /*3c30*/  F2FP.SATFINITE.E4M3.F32.PACK_AB_MERGE_C R141, R34, R27, R35 ;  /* 0x0000001b228d723e */ /* 0x000fca0004807023 */
[----:B------:R-:W1:Y:S01]  /*3c40*/  MUFU.EX2 R49, R49 ;  /* 0x0000003100317308 */ /* 0x000e620000000800 */
[----:B--2---:R-:W-:-:S01]  /*3c50*/  FADD.FTZ R8, R56, R5 ;  /* 0x0000000538087221 */ /* 0x004fc20000010000 */
[----:B------:R-:W-:-:S06]  /*3c60*/  FADD.FTZ R5, R31, R46 ;  /* 0x0000002e1f057221 */ /* 0x000fcc0000010000 */
[----:B------:R-:W2:Y:S01]  /*3c70*/  MUFU.EX2 R60, R60 ;  /* 0x0000003c003c7308 */ /* 0x000ea20000000800 */
[----:B0-----:R-:W-:-:S01]  /*3c80*/  FADD.FTZ R8, R57, R8 ;  /* 0x0000000839087221 */ /* 0x001fc20000010000 */
[----:B------:R-:W-:-:S04]  /*3c90*/  F2FP.SATFINITE.E4M3.F32.PACK_AB_MERGE_C R56, R57, R56, RZ ;  /* 0x000000383938723e */ /* 0x000fc800048070ff */
[----:B------:R-:W-:Y:S02]  /*3ca0*/  F2FP.SATFINITE.E4M3.F32.PACK_AB_MERGE_C R140, R48, R41, R56 ;  /* 0x00000029308c723e */ /* 0x000fe40004807038 */
[----:B------:R-:W0:Y:S01]  /*3cb0*/  MUFU.EX2 R2, R2 ;  /* 0x0000000200027308 */ /* 0x000e220000000800 */
[----:B-1----:R-:W-:-:S01]  /*3cc0*/  FADD.FTZ R3, R49, R8 ;  /* 0x0000000831037221 */ /* 0x002fc20000010000 */
[----:B------:R-:W-:-:S04]  /*3cd0*/  FADD.FTZ R8, R42, R5 ;  /* 0x000000052a087221 */ /* 0x000fc80000010000 */
[----:B------:R-:W-:Y:S01]  /*3ce0*/  FADD.FTZ R5, R39, R8 ;  /* 0x0000000827057221 */ /* 0x000fe20000010000 */
[----:B------:R-:W-:Y:S01]  /*3cf0*/  F2FP.SATFINITE.E4M3.F32.PACK_AB_MERGE_C R39, R54, R39, RZ ;  /* 0x000000273627723e */ /* 0x000fe200048070ff */
[----:B------:R-:W1:Y:S01]  /*3d00*/  MUFU.EX2 R65, R65 ;  /* 0x0000004100417308 */ /* 0x000e620000000800 */
[----:B--2---:R-:W-:-:S01]  /*3d10*/  FADD.FTZ R3, R60, R3 ;  /* 0x000000033c037221 */ /* 0x004fc20000010000 */
[----:B------:R-:W-:Y:S01]  /*3d20*/  FADD.FTZ R54, R54, R5 ;  /* 0x0000000536367221 */ /* 0x000fe20000010000 */
[----:B------:R-:W-:-:S03]  /*3d30*/  F2FP.SATFINITE.E4M3.F32.PACK_AB_MERGE_C R143, R42, R31, R39 ;  /* 0x0000001f2a8f723e */ /* 0x000fc60004807027 */
[----:B------:R-:W-:Y:S02]  /*3d40*/  FADD.FTZ R5, R43, R54 ;  /* 0x000000362b057221 */ /* 0x000fe40000010000 */
[----:B------:R-:W2:Y:S01]  /*3d50*/  MUFU.EX2 R61, R61 ;  /* 0x0000003d003d7308 */ /* 0x000ea20000000800 */
[----:B0-----:R-:W-:-:S07]  /*3d60*/  FADD.FTZ R8, R2, R3 ;  /* 0x0000000302087221 */ /* 0x001fce0000010000 */
[----:B------:R-:W0:Y:S01]  /*3d70*/  MUFU.EX2 R64, R64 ;  /* 0x0000004000407308 */ /* 0x000e220000000800 */
[----:B-1----:R-:W-:-:S01]  /*3d80*/  FADD.FTZ R8, R65, R8 ;  /* 0x0000000841087221 */ /* 0x002fc20000010000 */
[----:B------:R-:W-:Y:S01]  /*3d90*/  F2FP.SATFINITE.E4M3.F32.PACK_AB_MERGE_C R7, R65, R2, RZ ;  /* 0x000000024107723e */ /* 0x000fe200048070ff */
[----:B------:R-:W-:-:S03]  /*3da0*/  FADD.FTZ R2, R50, R5 ;  /* 0x0000000532027221 */ /* 0x000fc60000010000 */
        /* <DEDUP_REMOVED lines=14> */
[C---:B-1----:R-:W-:Y:S01]  /*3e90*/  F2FP.SATFINITE.E4M3.F32.PACK_AB_MERGE_C R76, R77.reuse, R76, RZ ;  /* 0x0000004c4d4c723e */ /* 0x042fe200048070ff */
[----:B------:R-:W-:-:S03]  /*3ea0*/  FADD.FTZ R77, R77, R2 ;  /* 0x000000024d4d7221 */ /* 0x000fc60000010000 */
[----:B------:R-:W-:-:S03]  /*3eb0*/  F2FP.SATFINITE.E4M3.F32.PACK_AB_MERGE_C R136, R64, R61, R76 ;  /* 0x0000003d4088723e */ /* 0x000fc6000480704c */
[----:B------:R-:W1:Y:S01]  /*3ec0*/  MUFU.EX2 R62, R62 ;  /* 0x0000003e003e7308 */ /* 0x000e620000000800 */
[----:B--2---:R-:W-:-:S07]  /*3ed0*/  FADD.FTZ R3, R51, R58 ;  /* 0x0000003a33037221 */ /* 0x004fce0000010000 */
[----:B------:R-:W2:Y:S01]  /*3ee0*/  MUFU.EX2 R81, R81 ;  /* 0x0000005100517308 */ /* 0x000ea20000000800 */
[----:B0-----:R-:W-:-:S07]  /*3ef0*/  FADD.FTZ R2, R80, R77 ;  /* 0x0000004d50027221 */ /* 0x001fce0000010000 */
[----:B------:R-:W-:Y:S01]  /*3f00*/  MUFU.EX2 R55, R55 ;  /* 0x0000003700377308 */ /* 0x000fe20000000800 */
[----:B-1----:R-:W-:-:S07]  /*3f10*/  FADD.FTZ R8, R62, R3 ;  /* 0x000000033e087221 */ /* 0x002fce0000010000 */
[----:B------:R-:W-:Y:S01]  /*3f20*/  MUFU.EX2 R84, R84 ;  /* 0x0000005400547308 */ /* 0x000fe20000000800 */
[----:B--2---:R-:W-:-:S07]  /*3f30*/  FADD.FTZ R3, R81, R2 ;  /* 0x0000000251037221 */ /* 0x004fce0000010000 */
[----:B------:R-:W0:Y:S08]  /*3f40*/  MUFU.EX2 R59, R59 ;  /* 0x0000003b003b7308 */ /* 0x000e300000000800 */
[----:B------:R-:W1:Y:S01]  /*3f50*/  MUFU.EX2 R6, R6 ;  /* 0x0000000600067308 */ /* 0x000e620000000800 */
[----:B0-----:R-:W-:Y:S01]  /*3f60*/  F2FP.SATFINITE.E4M3.F32.PACK_AB_MERGE_C R2, R59, R84, RZ ;  /* 0x000000543b02723e */ /* 0x001fe200048070ff */
[----:B------:R-:W-:-:S03]  /*3f70*/  FADD.FTZ R84, R84, R3 ;  /* 0x0000000354547221 */ /* 0x000fc60000010000 */
[----:B------:R-:W-:Y:S01]  /*3f80*/  F2FP.SATFINITE.E4M3.F32.PACK_AB_MERGE_C R138, R81, R80, R2 ;  /* 0x00000050518a723e */ /* 0x000fe20004807002 */
[----:B------:R-:W-:-:S01]  /*3f90*/  FADD.FTZ R3, R59, R84 ;  /* 0x000000543b037221 */ /* 0x000fc20000010000 */
[----:B-1----:R-:W-:Y:S01]  /*3fa0*/  F2FP.SATFINITE.E4M3.F32.PACK_AB_MERGE_C R5, R6, R55, RZ ;  /* 0x000000370605723e */ /* 0x002fe200048070ff */
[----:B------:R-:W-:-:S03]  /*3fb0*/  FADD.FTZ R55, R55, R8 ;  /* 0x0000000837377221 */ /* 0x000fc60000010000 */
[----:B------:R-:W-:Y:S01]  /*3fc0*/  F2FP.SATFINITE.E4M3.F32.PACK_AB_MERGE_C R139, R62, R51, R5 ;  /* 0x000000333e8b723e */ /* 0x000fe20004807005 */
[----:B------:R-:W-:-:S01]  /*3fd0*/  FADD.FTZ R2, R6, R55 ;  /* 0x0000003706027221 */ /* 0x000fc20000010000 */
        /* <DEDUP_REMOVED lines=29> */
.L_x_1926:
[----:B------:R-:W-:-:S04]  /*41b0*/  UISETP.NE.AND UP0, UPT, UR20, 0x1, UPT ;  /* 0x000000011400788c */ /* 0x000fc8000bf05270 */
[----:B------:R-:W-:-:S04]  /*41c0*/  USEL UR48, URZ, 0x1, UP0 ;  /* 0x000000013f307887 */ /* 0x000fc80008000000 */
[----:B------:R-:W-:Y:S01]  /*41d0*/  ULOP3.LUT UR48, UR19, UR48, URZ, 0x3c, !UPT ;  /* 0x0000003013307292 */ /* 0x000fe2000f8e3c3f */
[----:B------:R-:W-:Y:S11]  /*41e0*/  @!P0 BRA `(.L_x_1916) ;  /* 0x0000000000048947 */ /* 0x000ff60003800000 */
[----:B------:R-:W-:Y:S01]  /*41f0*/  BPT.TRAP 0x1 ;  /* 0x000000040000795c */ /* 0x000fe20000300000 */
.L_x_1916:
        /* <DEDUP_REMOVED lines=9> */
.L_x_1917:
[----:B-1----:R-:W-:Y:S05]  /*4290*/  @P1 BRA `(.L_x_1918) ;  /* 0x0000000000081947 */ /* 0x002fea0003800000 */
[----:B------:R-:W1:Y:S02]  /*42a0*/  SYNCS.PHASECHK.TRANS64.TRYWAIT P1, [UR18+0x19c30], R0 ;  /* 0x019c3000ff0075a7 */ /* 0x000e640008020152 */
[----:B-1----:R-:W-:Y:S05]  /*42b0*/  @!P1 BRA `(.L_x_1919) ;  /* 0x000000e000b89947 */ /* 0x002fea0003800000 */
.L_x_1918:
        /* <DEDUP_REMOVED lines=17> */
.L_x_1920:
[----:B------:R-:W-:Y:S01]  /*43d0*/  ULEA UR11, UR20, UR46, 0x3 ;  /* 0x0000002e140b7291 */ /* 0x000fe2000f8e183f */
[----:B01----:R-:W-:-:S05]  /*43e0*/  IMAD.U32 R0, RZ, RZ, UR19 ;  /* 0x00000013ff007e24 */ /* 0x003fca000f8e00ff */
[----:B------:R-:W-:-:S04]  /*43f0*/  SHF.L.U32 R0, R0, 0x1f, RZ ;  /* 0x0000001f00007819 */ /* 0x000fc800000006ff */
[----:B------:R0:W1:Y:S01]  /*4400*/  SYNCS.PHASECHK.TRANS64.TRYWAIT P1, [UR11+0x19c50], R0 ;  /* 0x019c5000ff0075a7 */ /* 0x000062000802014b */
[----:B------:R-:W-:Y:S05]  /*4410*/  @!P0 BRA `(.L_x_1921) ;  /* 0x0000000000048947 */ /* 0x000fea0003800000 */
[----:B------:R-:W-:Y:S01]  /*4420*/  BPT.TRAP 0x1 ;  /* 0x000000040000795c */ /* 0x000fe20000300000 */
.L_x_1921:
[----:B-1----:R-:W-:Y:S05]  /*4430*/  @P1 BRA `(.L_x_1922) ;  /* 0x0000000000081947 */ /* 0x002fea0003800000 */
[----:B------:R-:W1:Y:S02]  /*4440*/  SYNCS.PHASECHK.TRANS64.TRYWAIT P1, [UR11+0x19c50], R0 ;  /* 0x019c5000ff0075a7 */ /* 0x000e64000802014b */
[----:B-1----:R-:W-:Y:S05]  /*4450*/  @!P1 BRA `(.L_x_1923) ;  /* 0x000000e000689947 */ /* 0x002fea0003800000 */
.L_x_1922:
        /* <DEDUP_REMOVED lines=27> */
.L_x_1924:
[----:B------:R-:W-:Y:S01]  /*4610*/  UISETP.NE.AND UP0, UPT, UR53, URZ, UPT ;  /* 0x0000003f3500728c */ /* 0x000fe2000bf05270 */
[----:B------:R-:W-:Y:S01]  /*4620*/  VIADD R8, R18, UR40 ;  /* 0x0000002812087c36 */ /* 0x000fe20008000000 */
[----:B------:R-:W-:Y:S01]  /*4630*/  LOP3.LUT R17, R17, 0xffffff7f, RZ, 0xc0, !PT ;  /* 0xffffff7f11117812 */ /* 0x000fe200078ec0ff */
[----:B------:R-:W-:Y:S01]  /*4640*/  IMAD.U32 R9, RZ, RZ, UR51 ;  /* 0x00000033ff097e24 */ /* 0x000fe2000f8e00ff */
[----:B------:R-:W-:Y:S02]  /*4650*/  UIADD3 UR18, UR18, 0x19c40, URZ ;  /* 0x00019c4012127890 */ /* 0x000fe4000fffe03f */
[----:B------:R-:W-:Y:S02]  /*4660*/  PLOP3.LUT P1, PT, PT, PT, UP0, 0x80, 0x0 ;  /* 0x000000000000781c */ /* 0x000fe40003f2f008 */
[----:B------:R-:W-:Y:S01]  /*4670*/  PLOP3.LUT P2, PT, PT, PT, UP0, 0x80, 0x0 ;  /* 0x000000000000781c */ /* 0x000fe20003f4f008 */
[----:B------:R-:W-:Y:S01]  /*4680*/  UPRMT UR18, UR45, 0x654, UR18 ;  /* 0x000006542d127896 */ /* 0x000fe20008000012 */
[----:B------:R-:W-:Y:S01]  /*4690*/  @P0 LOP3.LUT R17, R17, 0x80, RZ, 0xfc, !PT ;  /* 0x0000008011110812 */ /* 0x000fe200078efcff */
[----:B------:R-:W-:-:S03]  /*46a0*/  @UP0 ULDC UR6, c[0x0][0x44c] ;  /* 0x0001130000060ab9 */ /* 0x000fc60000000800 */
[----:B------:R-:W-:-:S04]  /*46b0*/  LOP3.LUT R17, R17, 0xfffffeff, RZ, 0xc0, !PT ;  /* 0xfffffeff11117812 */ /* 0x000fc800078ec0ff */
[----:B------:R-:W-:Y:S01]  /*46c0*/  SYNCS.ARRIVE.TRANS64.RED.A1T0 RZ, [UR18], RZ ;  /* 0x000000ffffff79a7 */ /* 0x000fe20008100412 */
[----:B01----:R-:W-:Y:S01]  /*46d0*/  @P1 IMAD.HI.U32 R0, R8, UR6, RZ ;  /* 0x0000000608001c27 */ /* 0x003fe2000f8e00ff */
[----:B------:R-:W-:-:S04]  /*46e0*/  @UP0 ULDC UR6, c[0x0][0x450] ;  /* 0x0001140000060ab9 */ /* 0x000fc80000000800 */
[----:B------:R-:W-:Y:S01]  /*46f0*/  @P2 SHF.R.U32.HI R8, RZ, UR6, R0 ;  /* 0x00000006ff082c19 */ /* 0x000fe20008011600 */
[----:B------:R-:W-:Y:S02]  /*4700*/  UMOV UR6, 0xffffff80 ;  /* 0xffffff8000067882 */ /* 0x000fe40000000000 */
[----:B------:R-:W-:Y:S02]  /*4710*/  UIMAD UR6, UR56, UR6, 0x1 ;  /* 0x00000001380674a4 */ /* 0x000fe4000f8e0206 */
[----:B------:R-:W0:Y:S04]  /*4720*/  SHFL.IDX PT, R7, R8, RZ, 0x1c1f ;  /* 0x001c1fff08077589 */ /* 0x000e2800000e0000 */
[----:B------:R-:W-:-:S05]  /*4730*/  IADD3 R4, R9, UR6, -R16 ;  /* 0x0000000609047c10 */ /* 0x000fca000fffe810 */
[----:B------:R-:W-:-:S04]  /*4740*/  VIADD R4, R4, -UR52 ;  /* 0x8000003404047c36 */ /* 0x000fc80008000000 */
[----:B0-----:R-:W-:Y:S02]  /*4750*/  IMAD.IADD R0, R4, 0x1, R7 ;  /* 0x0000000104007824 */ /* 0x001fe400078e0207 */
[----:B------:R-:W0:Y:S03]  /*4760*/  SHFL.IDX PT, R7, R8, 0x1, 0x1c1f ;  /* 0x003c1f0008077f89 */ /* 0x000e2600000e0000 */
[C---:B------:R-:W-:Y:S02]  /*4770*/  ISETP.GT.AND P6, PT, R0.reuse, RZ, PT ;  /* 0x000000ff0000720c */ /* 0x040fe40003fc4270 */
[----:B------:R-:W-:Y:S02]  /*4780*/  ISETP.GT.AND P5, PT, R0, 0x1, PT ;  /* 0x000000010000780c */ /* 0x000fe40003fa4270 */
[----:B------:R-:W-:Y:S02]  /*4790*/  FSEL R24, R24, -INF , P6 ;  /* 0xff80000018187808 */ /* 0x000fe40003000000 */
[----:B------:R-:W-:-:S02]  /*47a0*/  FSEL R25, R25, -INF , P5 ;  /* 0xff80000019197808 */ /* 0x000fc40002800000 */
[C---:B------:R-:W-:Y:S02]  /*47b0*/  ISETP.GT.AND P4, PT, R0.reuse, 0x8, PT ;  /* 0x000000080000780c */ /* 0x040fe40003f84270 */
[C---:B------:R-:W-:Y:S02]  /*47c0*/  ISETP.GT.AND P3, PT, R0.reuse, 0x9, PT ;  /* 0x000000090000780c */ /* 0x040fe40003f64270 */
[C---:B------:R-:W-:Y:S02]  /*47d0*/  ISETP.GT.AND P2, PT, R0.reuse, 0x10, PT ;  /* 0x000000100000780c */ /* 0x040fe40003f44270 */
[C---:B------:R-:W-:Y:S02]  /*47e0*/  ISETP.GT.AND P1, PT, R0.reuse, 0x11, PT ;  /* 0x000000110000780c */ /* 0x040fe40003f24270 */
[C---:B------:R-:W-:Y:S02]  /*47f0*/  ISETP.GT.AND P6, PT, R0.reuse, 0x18, PT ;  /* 0x000000180000780c */ /* 0x040fe40003fc4270 */
[----:B------:R-:W-:-:S02]  /*4800*/  ISETP.GT.AND P5, PT, R0, 0x19, PT ;  /* 0x000000190000780c */ /* 0x000fc40003fa4270 */
[----:B------:R-:W-:Y:S01]  /*4810*/  FSEL R28, R28, -INF , P4 ;  /* 0xff8000001c1c7808 */ /* 0x000fe20002000000 */
[----:B0-----:R-:W-:Y:S01]  /*4820*/  IMAD.IADD R7, R4, 0x1, R7 ;  /* 0x0000000104077824 */ /* 0x001fe200078e0207 */
[----:B------:R-:W-:Y:S02]  /*4830*/  FSEL R29, R29, -INF , P3 ;  /* 0xff8000001d1d7808 */ /* 0x000fe40001800000 */
[----:B------:R-:W-:Y:S02]  /*4840*/  FSEL R32, R32, -INF , P2 ;  /* 0xff80000020207808 */ /* 0x000fe40001000000 */
[----:B------:R-:W-:Y:S02]  /*4850*/  FSEL R33, R33, -INF , P1 ;  /* 0xff80000021217808 */ /* 0x000fe40000800000 */
        /* <DEDUP_REMOVED lines=8> */
[----:B------:R-:W-:Y:S02]  /*48e0*/  FSEL R40, R40, -INF , P4 ;  /* 0xff80000028287808 */ /* 0x000fe40002000000 */
        /* <DEDUP_REMOVED lines=35> */
[----:B------:R-:W-:Y:S02]  /*4b20*/  FMNMX.FTZ R0, R24, R6, !PT ;  /* 0x0000000618007209 */ /* 0x000fe40007810000 */
[----:B------:R-:W-:Y:S02]  /*4b30*/  FSEL R76, R76, -INF , P4 ;  /* 0xff8000004c4c7808 */ /* 0x000fe40002000000 */
[----:B------:R-:W-:Y:S02]  /*4b40*/  FMNMX.FTZ R9, R25, R0, !PT ;  /* 0x0000000019097209 */ /* 0x000fe40007810000 */
[----:B------:R-:W-:Y:S02]  /*4b50*/  FSEL R77, R77, -INF , P3 ;  /* 0xff8000004d4d7808 */ /* 0x000fe40001800000 */
[----:B------:R-:W-:Y:S02]  /*4b60*/  FMNMX.FTZ R0, R28, R9, !PT ;  /* 0x000000091c007209 */ /* 0x000fe40007810000 */
[----:B------:R-:W-:-:S02]  /*4b70*/  FSEL R80, R80, -INF , P2 ;  /* 0xff80000050507808 */ /* 0x000fc40001000000 */
[----:B------:R-:W-:Y:S02]  /*4b80*/  FMNMX.FTZ R9, R29, R0, !PT ;  /* 0x000000001d097209 */ /* 0x000fe40007810000 */
[----:B------:R-:W-:Y:S02]  /*4b90*/  FSEL R81, R81, -INF , P1 ;  /* 0xff80000051517808 */ /* 0x000fe40000800000 */
[----:B------:R-:W-:Y:S02]  /*4ba0*/  FMNMX.FTZ R0, R32, R9, !PT ;  /* 0x0000000920007209 */ /* 0x000fe40007810000 */
[----:B------:R-:W-:Y:S02]  /*4bb0*/  FSEL R84, R84, -INF , P6 ;  /* 0xff80000054547808 */ /* 0x000fe40003000000 */
[----:B------:R-:W-:Y:S02]  /*4bc0*/  FMNMX.FTZ R9, R33, R0, !PT ;  /* 0x0000000021097209 */ /* 0x000fe40007810000 */
[----:B------:R-:W-:-:S02]  /*4bd0*/  FSEL R85, R85, -INF , P5 ;  /* 0xff80000055557808 */ /* 0x000fc40002800000 */
[----:B------:R-:W-:Y:S02]  /*4be0*/  FMNMX.FTZ R0, R36, R9, !PT ;  /* 0x0000000924007209 */ /* 0x000fe40007810000 */
[----:B------:R-:W-:Y:S02]  /*4bf0*/  ISETP.GT.AND P6, PT, R7, 0x10, PT ;  /* 0x000000100700780c */ /* 0x000fe40003fc4270 */
[----:B------:R-:W-:Y:S02]  /*4c00*/  FMNMX.FTZ R9, R37, R0, !PT ;  /* 0x0000000025097209 */ /* 0x000fe40007810000 */
[----:B------:R-:W-:Y:S02]  /*4c10*/  FSEL R34, R34, -INF , P6 ;  /* 0xff80000022227808 */ /* 0x000fe40003000000 */
[----:B------:R-:W-:Y:S02]  /*4c20*/  FMNMX.FTZ R0, R40, R9, !PT ;  /* 0x0000000928007209 */ /* 0x000fe40007810000 */
[----:B------:R-:W-:-:S02]  /*4c30*/  ISETP.GT.AND P6, PT, R7, 0x28, PT ;  /* 0x000000280700780c */ /* 0x000fc40003fc4270 */
[----:B------:R-:W-:Y:S02]  /*4c40*/  FMNMX.FTZ R9, R41, R0, !PT ;  /* 0x0000000029097209 */ /* 0x000fe40007810000 */
[----:B------:R-:W-:Y:S02]  /*4c50*/  FSEL R46, R46, -INF , P6 ;  /* 0xff8000002e2e7808 */ /* 0x000fe40003000000 */
[----:B------:R-:W-:Y:S02]  /*4c60*/  FMNMX.FTZ R0, R44, R9, !PT ;  /* 0x000000092c007209 */ /* 0x000fe40007810000 */
[----:B------:R-:W-:Y:S02]  /*4c70*/  ISETP.GT.AND P6, PT, R7, 0x40, PT ;  /* 0x000000400700780c */ /* 0x000fe40003fc4270 */
[----:B------:R-:W-:Y:S02]  /*4c80*/  FMNMX.FTZ R9, R45, R0, !PT ;  /* 0x000000002d097209 */ /* 0x000fe40007810000 */
[----:B------:R-:W-:-:S02]  /*4c90*/  FSEL R58, R58, -INF , P6 ;  /* 0xff8000003a3a7808 */ /* 0x000fc40003000000 */
[----:B------:R-:W-:Y:S02]  /*4ca0*/  FMNMX.FTZ R0, R48, R9, !PT ;  /* 0x0000000930007209 */ /* 0x000fe40007810000 */
[----:B------:R-:W-:Y:S02]  /*4cb0*/  ISETP.GT.AND P4, PT, R7, RZ, PT ;  /* 0x000000ff0700720c */ /* 0x000fe40003f84270 */
[----:B------:R-:W-:Y:S02]  /*4cc0*/  FMNMX.FTZ R9, R49, R0, !PT ;  /* 0x0000000031097209 */ /* 0x000fe40007810000 */
[----:B------:R-:W-:Y:S02]  /*4cd0*/  ISETP.GT.AND P3, PT, R7, 0x1, PT ;  /* 0x000000010700780c */ /* 0x000fe40003f64270 */
        /* <DEDUP_REMOVED lines=11> */
[----:B------:R-:W-:Y:S02]  /*4d90*/  FSEL R31, R31, -INF , P1 ;  /* 0xff8000001f1f7808 */ /* 0x000fe40000800000 */
[----:B------:R-:W-:Y:S02]  /*4da0*/  FMNMX.FTZ R0, R64, R9, !PT ;  /* 0x0000000940007209 */ /* 0x000fe40007810000 */
[----:B------:R-:W-:-:S02]  /*4db0*/  ISETP.GT.AND P5, PT, R7, 0x11, PT ;  /* 0x000000110700780c */ /* 0x000fc40003fa4270 */
        /* <DEDUP_REMOVED lines=17> */
[----:B------:R-:W-:-:S02]  /*4ed0*/  FSEL R43, R43, -INF , P1 ;  /* 0xff8000002b2b7808 */ /* 0x000fc40000800000 */
[----:B------:R-:W-:Y:S02]  /*4ee0*/  FMNMX.FTZ R0, R84, R9, !PT ;  /* 0x0000000954007209 */ /* 0x000fe40007810000 */
[----:B------:R-:W-:Y:S02]  /*4ef0*/  ISETP.GT.AND P5, PT, R7, 0x29, PT ;  /* 0x000000290700780c */ /* 0x000fe40003fa4270 */
[----:B------:R-:W-:Y:S02]  /*4f00*/  FMNMX.FTZ R8, R85, R0, !PT ;  /* 0x0000000055087209 */ /* 0x000fe40007810000 */
[----:B------:R-:W-:Y:S02]  /*4f10*/  ISETP.GT.AND P4, PT, R7, 0x30, PT ;  /* 0x000000300700780c */ /* 0x000fe40003f84270 */
[----:B------:R-:W-:Y:S01]  /*4f20*/  FSEL R47, R47, -INF , P5 ;  /* 0xff8000002f2f7808 */ /* 0x000fe20002800000 */
[----:B------:R-:W0:Y:S01]  /*4f30*/  SHFL.BFLY PT, R9, R8, 0x2, 0x1f ;  /* 0x0c401f0008097f89 */ /* 0x000e2200000e0000 */
[----:B------:R-:W-:-:S02]  /*4f40*/  ISETP.GT.AND P3, PT, R7, 0x31, PT ;  /* 0x000000310700780c */ /* 0x000fc40003f64270 */
[----:B------:R-:W-:Y:S02]  /*4f50*/  FSEL R50, R50, -INF , P4 ;  /* 0xff80000032327808 */ /* 0x000fe40002000000 */
[----:B------:R-:W-:Y:S02]  /*4f60*/  ISETP.GT.AND P2, PT, R7, 0x38, PT ;  /* 0x000000380700780c */ /* 0x000fe40003f44270 */
[----:B------:R-:W-:Y:S02]  /*4f70*/  FSEL R51, R51, -INF , P3 ;  /* 0xff80000033337808 */ /* 0x000fe40001800000 */
[----:B------:R-:W-:Y:S02]  /*4f80*/  ISETP.GT.AND P1, PT, R7, 0x39, PT ;  /* 0x000000390700780c */ /* 0x000fe40003f24270 */
[----:B------:R-:W-:Y:S02]  /*4f90*/  FSEL R54, R54, -INF , P2 ;  /* 0xff80000036367808 */ /* 0x000fe40001000000 */
[----:B------:R-:W-:-:S02]  /*4fa0*/  FSEL R55, R55, -INF , P1 ;  /* 0xff80000037377808 */ /* 0x000fc40000800000 */
[C---:B------:R-:W-:Y:S02]  /*4fb0*/  ISETP.GT.AND P0, PT, R7.reuse, 0x60, PT ;  /* 0x000000600700780c */ /* 0x040fe40003f04270 */
[C---:B------:R-:W-:Y:S02]  /*4fc0*/  ISETP.GT.AND P5, PT, R7.reuse, 0x41, PT ;  /* 0x000000410700780c */ /* 0x040fe40003fa4270 */
[C---:B------:R-:W-:Y:S02]  /*4fd0*/  ISETP.GT.AND P1, PT, R7.reuse, 0x51, PT ;  /* 0x000000510700780c */ /* 0x040fe40003f24270 */
[----:B------:R-:W-:Y:S02]  /*4fe0*/  ISETP.GT.AND P4, PT, R7, 0x48, PT ;  /* 0x000000480700780c */ /* 0x000fe40003f84270 */
[----:B------:R-:W-:Y:S02]  /*4ff0*/  FSEL R59, R59, -INF , P5 ;  /* 0xff8000003b3b7808 */ /* 0x000fe40002800000 */
[----:B0-----:R-:W-:-:S02]  /*5000*/  FMNMX.FTZ R9, R8, R9, !PT ;  /* 0x0000000908097209 */ /* 0x001fc40007810000 */
[----:B------:R-:W-:Y:S02]  /*5010*/  FSEL R67, R67, -INF , P1 ;  /* 0xff80000043437808 */ /* 0x000fe40000800000 */
[C---:B------:R-:W-:Y:S01]  /*5020*/  ISETP.GT.AND P1, PT, R7.reuse, 0x69, PT ;  /* 0x000000690700780c */ /* 0x040fe20003f24270 */
[----:B------:R-:W0:Y:S01]  /*5030*/  SHFL.BFLY PT, R4, R9, 0x1, 0x1f ;  /* 0x0c201f0009047f89 */ /* 0x000e2200000e0000 */
[----:B------:R-:W-:Y:S02]  /*5040*/  ISETP.GT.AND P3, PT, R7, 0x49, PT ;  /* 0x000000490700780c */ /* 0x000fe40003f64270 */
[----:B------:R-:W-:Y:S02]  /*5050*/  FSEL R62, R62, -INF , P4 ;  /* 0xff8000003e3e7808 */ /* 0x000fe40002000000 */
[----:B------:R-:W-:Y:S02]  /*5060*/  @P0 LOP3.LUT R17, R17, 0x100, RZ, 0xfc, !PT ;  /* 0x0000010011110812 */ /* 0x000fe400078efcff */
[----:B------:R-:W-:-:S02]  /*5070*/  ISETP.GT.AND P2, PT, R7, 0x50, PT ;  /* 0x000000500700780c */ /* 0x000fc40003f44270 */
[----:B------:R-:W-:Y:S02]  /*5080*/  FSEL R63, R63, -INF , P3 ;  /* 0xff8000003f3f7808 */ /* 0x000fe40001800000 */
[----:B------:R-:W-:Y:S02]  /*5090*/  LOP3.LUT R17, R17, 0xfffffdff, RZ, 0xc0, !PT ;  /* 0xfffffdff11117812 */ /* 0x000fe400078ec0ff */
[----:B------:R-:W-:Y:S02]  /*50a0*/  FSEL R66, R66, -INF , P2 ;  /* 0xff80000042427808 */ /* 0x000fe40001000000 */
[----:B------:R-:W-:Y:S02]  /*50b0*/  @P1 LOP3.LUT R17, R17, 0x200, RZ, 0xfc, !PT ;  /* 0x0000020011111812 */ /* 0x000fe400078efcff */
[C---:B------:R-:W-:Y:S02]  /*50c0*/  ISETP.GT.AND P1, PT, R7.reuse, 0x58, PT ;  /* 0x000000580700780c */ /* 0x040fe40003f24270 */
[----:B------:R-:W-:-:S02]  /*50d0*/  ISETP.GT.AND P0, PT, R7, 0x59, PT ;  /* 0x000000590700780c */ /* 0x000fc40003f04270 */
[----:B------:R-:W-:Y:S02]  /*50e0*/  FSEL R70, R70, -INF , P1 ;  /* 0xff80000046467808 */ /* 0x000fe40000800000 */
[----:B------:R-:W-:Y:S02]  /*50f0*/  FSEL R71, R71, -INF , P0 ;  /* 0xff80000047477808 */ /* 0x000fe40000000000 */
[----:B0-----:R-:W-:Y:S02]  /*5100*/  FMNMX.FTZ R4, R9, R4, !PT ;  /* 0x0000000409047209 */ /* 0x001fe40007810000 */
[----:B------:R-:W-:Y:S02]  /*5110*/  LOP3.LUT P0, RZ, R17, 0x100, RZ, 0xc0, !PT ;  /* 0x0000010011ff7812 */ /* 0x000fe4000780c0ff */
[----:B------:R-:W-:Y:S02]  /*5120*/  FSETP.NEU.FTZ.AND P6, PT, R4, -INF , PT ;  /* 0xff8000000400780b */ /* 0x000fe40003fdd000 */
[----:B------:R-:W-:-:S02]  /*5130*/  ISETP.GT.AND P2, PT, R7, 0x70, PT ;  /* 0x000000700700780c */ /* 0x000fc40003f44270 */
[----:B------:R-:W-:Y:S02]  /*5140*/  FSEL R11, R4, RZ, P6 ;  /* 0x000000ff040b7208 */ /* 0x000fe40003000000 */
[C---:B------:R-:W-:Y:S02]  /*5150*/  ISETP.GT.AND P3, PT, R7.reuse, 0x71, PT ;  /* 0x000000710700780c */ /* 0x040fe40003f64270 */
[----:B------:R-:W-:Y:S01]  /*5160*/  ISETP.GT.AND P4, PT, R7, 0x78, PT ;  /* 0x000000780700780c */ /* 0x000fe20003f84270 */
[----:B------:R-:W-:-:S01]  /*5170*/  FADD.FTZ R6, -R11, R6 ;  /* 0x000000060b067221 */ /* 0x000fc20000010100 */
[----:B------:R-:W-:Y:S01]  /*5180*/  IMAD.U32 R11, RZ, RZ, UR44 ;  /* 0x0000002cff0b7e24 */ /* 0x000fe2000f8e00ff */
[----:B------:R-:W-:Y:S02]  /*5190*/  ISETP.GT.AND P5, PT, R7, 0x79, PT ;  /* 0x000000790700780c */ /* 0x000fe40003fa4270 */
[----:B------:R-:W-:Y:S01]  /*51a0*/  FSEL R74, R74, -INF , P0 ;  /* 0xff8000004a4a7808 */ /* 0x000fe20000000000 */
[----:B------:R-:W-:-:S01]  /*51b0*/  FFMA.FTZ R0, R4, R11, -8 ;  /* 0xc100000004007423 */ /* 0x000fc2000001000b */
[----:B------:R-:W-:Y:S01]  /*51c0*/  LOP3.LUT P1, RZ, R17, 0x200, RZ, 0xc0, !PT ;  /* 0x0000020011ff7812 */ /* 0x000fe2000782c0ff */
[----:B------:R-:W-:Y:S01]  /*51d0*/  FMUL.FTZ R11, R6, UR44 ;  /* 0x0000002c060b7c20 */ /* 0x000fe20008410000 */
[----:B------:R-:W-:-:S02]  /*51e0*/  FSEL R82, R82, -INF , P2 ;  /* 0xff80000052527808 */ /* 0x000fc40001000000 */
[----:B------:R-:W-:Y:S02]  /*51f0*/  FSEL R0, R0, RZ, P6 ;  /* 0x000000ff00007208 */ /* 0x000fe40003000000 */
[----:B------:R-:W-:Y:S01]  /*5200*/  ISETP.GT.AND P6, PT, R7, 0x61, PT ;  /* 0x000000610700780c */ /* 0x000fe20003fc4270 */
[----:B------:R-:W-:Y:S01]  /*5210*/  MUFU.EX2 R11, R11 ;  /* 0x0000000b000b7308 */ /* 0x000fe20000000800 */
[----:B------:R-:W-:Y:S01]  /*5220*/  FSEL R79, R79, -INF , P1 ;  /* 0xff8000004f4f7808 */ /* 0x000fe20000800000 */
        /* <DEDUP_REMOVED lines=33> */
[----:B------:R-:W0:Y:S01]  /*5440*/  MUFU.EX2 R24, R24 ;  /* 0x0000001800187308 */ /* 0x000e220000000800 */
[----:B------:R-:W-:-:S02]  /*5450*/  FSEL R75, R75, -INF , P6 ;  /* 0xff8000004b4b7808 */ /* 0x000fc40003000000 */
[----:B------:R-:W-:Y:S02]  /*5460*/  FMNMX.FTZ R9, R27, R0, !PT ;  /* 0x000000001b097209 */ /* 0x000fe40007810000 */
[----:B------:R-:W-:Y:S02]  /*5470*/  ISETP.GT.AND P6, PT, R7, 0x68, PT ;  /* 0x000000680700780c */ /* 0x000fe40003fc4270 */
[----:B------:R-:W-:Y:S01]  /*5480*/  FMNMX.FTZ R0, R30, R9, !PT ;  /* 0x000000091e007209 */ /* 0x000fe20007810000 */
[----:B------:R-:W1:Y:S01]  /*5490*/  MUFU.EX2 R25, R25 ;  /* 0x0000001900197308 */ /* 0x000e620000000800 */
[----:B------:R-:W-:Y:S02]  /*54a0*/  FSEL R78, R78, -INF , P6 ;  /* 0xff8000004e4e7808 */ /* 0x000fe40003000000 */
[----:B------:R-:W-:Y:S02]  /*54b0*/  FMNMX.FTZ R9, R31, R0, !PT ;  /* 0x000000001f097209 */ /* 0x000fe40007810000 */
[----:B------:R-:W-:-:S02]  /*54c0*/  FSEL R83, R83, -INF , P3 ;  /* 0xff80000053537808 */ /* 0x000fc40001800000 */
[----:B------:R-:W-:Y:S01]  /*54d0*/  FMNMX.FTZ R0, R34, R9, !PT ;  /* 0x0000000922007209 */ /* 0x000fe20007810000 */
[----:B------:R-:W-:Y:S01]  /*54e0*/  MUFU.EX2 R28, R28 ;  /* 0x0000001c001c7308 */ /* 0x000fe20000000800 */
[----:B------:R-:W-:Y:S01]  /*54f0*/  FSEL R86, R86, -INF , P4 ;  /* 0xff80000056567808 */ /* 0x000fe20002000000 */
[----:B0-----:R-:W-:Y:S01]  /*5500*/  FFMA.FTZ R10, R11, R3, R24 ;  /* 0x000000030b0a7223 */ /* 0x001fe20000010018 */
[----:B------:R-:W-:Y:S02]  /*5510*/  FMNMX.FTZ R9, R35, R0, !PT ;  /* 0x0000000023097209 */ /* 0x000fe40007810000 */
[----:B------:R-:W-:Y:S02]  /*5520*/  FSEL R87, R87, -INF , P5 ;  /* 0xff80000057577808 */ /* 0x000fe40002800000 */
[----:B------:R-:W-:Y:S01]  /*5530*/  FMNMX.FTZ R0, R38, R9, !PT ;  /* 0x0000000926007209 */ /* 0x000fe20007810000 */
[----:B------:R-:W-:Y:S01]  /*5540*/  MUFU.EX2 R29, R29 ;  /* 0x0000001d001d7308 */ /* 0x000fe20000000800 */
[----:B------:R-:W-:-:S02]  /*5550*/  LOP3.LUT P0, RZ, R17, 0x80, RZ, 0xc0, !PT ;  /* 0x0000008011ff7812 */ /* 0x000fc4000780c0ff */
        /* <DEDUP_REMOVED lines=36> */
[----:B------:R-:W-:-:S05]  /*57a0*/  FMNMX.FTZ R0, R87, R0, !PT ;  /* 0x0000000057007209 */ /* 0x000fca0007810000 */
[----:B------:R-:W0:Y:S01]  /*57b0*/  SHFL.BFLY PT, R7, R0, 0x2, 0x1f ;  /* 0x0c401f0000077f89 */ /* 0x000e2200000e0000 */
        /* <DEDUP_REMOVED lines=12> */
[----:B------:R-:W-:-:S02]  /*5880*/  FFMA.FTZ R7, R0, R7, -8 ;  /* 0xc100000000077423 */ /* 0x000fc40000010007 */
[----:B------:R-:W-:Y:S01]  /*5890*/  MUFU.EX2 R69, R69 ;  /* 0x0000004500457308 */ /* 0x000fe20000000800 */
[----:B------:R-:W-:Y:S02]  /*58a0*/  FSEL R8, R0, RZ, P1 ;  /* 0x000000ff00087208 */ /* 0x000fe40000800000 */
[----:B------:R-:W-:-:S03]  /*58b0*/  FSEL R7, R7, RZ, P1 ;  /* 0x000000ff07077208 */ /* 0x000fc60000800000 */
[----:B------:R-:W-:Y:S02]  /*58c0*/  FADD.FTZ R5, -R8, R5 ;  /* 0x0000000508057221 */ /* 0x000fe40000010100 */
[----:B------:R-:W-:Y:S01]  /*58d0*/  MUFU.EX2 R72, R72 ;  /* 0x0000004800487308 */ /* 0x000fe20000000800 */
[----:B------:R-:W-:-:S01]  /*58e0*/  FFMA.FTZ R26, R26, UR44, -R7 ;  /* 0x0000002c1a1a7c23 */ /* 0x000fc20008010807 */
[--C-:B------:R-:W-:Y:S01]  /*58f0*/  FFMA.FTZ R27, R27, UR44, -R7.reuse ;  /* 0x0000002c1b1b7c23 */ /* 0x100fe20008010807 */
[----:B------:R-:W-:Y:S01]  /*5900*/  FMUL.FTZ R5, R5, UR44 ;  /* 0x0000002c05057c20 */ /* 0x000fe20008410000 */
        /* <DEDUP_REMOVED lines=12> */
[----:B------:R1:W0:Y:S01]  /*59d0*/  MUFU.EX2 R6, R5 ;  /* 0x0000000500067308 */ /* 0x0002220000000800 */
        /* <DEDUP_REMOVED lines=8> */
[----:B-1----:R-:W-:-:S01]  /*5a60*/  FADD.FTZ R5, R25, R10 ;  /* 0x0000000a19057221 */ /* 0x002fc20000010000 */
        /* <DEDUP_REMOVED lines=8> */
[----:B------:R-:W-:Y:S01]  /*5af0*/  FADD.FTZ R2, R28, R5 ;  /* 0x000000051c027221 */ /* 0x000fe20000010000 */
        /* <DEDUP_REMOVED lines=104> */
.L_x_1925:
        /* <DEDUP_REMOVED lines=91> */
.L_x_1915:
[----:B------:R-:W-:-:S06]  /*6730*/  UISETP.GE.AND UP0, UPT, UR56, UR43, UPT ;  /* 0x0000002b3800728c */ /* 0x000fcc000bf06270 */
[----:B------:R-:W-:-:S13]  /*6740*/  PLOP3.LUT P1, PT, PT, PT, UP0, 0x80, 0x0 ;  /* 0x000000000000781c */ /* 0x000fda0003f2f008 */
[----:B------:R-:W-:Y:S05]  /*6750*/  @!P1 BRA `(.L_x_1927) ;  /* 0x0000001800f09947 */ /* 0x000fea0003800000 */
[----:B------:R-:W-:Y:S01]  /*6760*/  IMAD.MOV.U32 R5, RZ, RZ, R0 ;  /* 0x000000ffff057224 */ /* 0x000fe200078e0000 */
[----:B------:R-:W-:Y:S01]  /*6770*/  UMOV UR17, UR48 ;  /* 0x0000003000117c82 */ /* 0x000fe20008000000 */
[----:B------:R-:W-:Y:S01]  /*6780*/  IMAD.MOV.U32 R6, RZ, RZ, R4 ;  /* 0x000000ffff067224 */ /* 0x000fe200078e0004 */
[----:B------:R-:W-:-:S06]  /*6790*/  UMOV UR18, UR47 ;  /* 0x0000002f00127c82 */ /* 0x000fcc0008000000 */
.L_x_1938:
[----:B------:R-:W-:-:S04]  /*67a0*/  UIADD3 UR47, UR18, 0x1, URZ ;  /* 0x00000001122f7890 */ /* 0x000fc8000fffe03f */
[----:B------:R-:W-:-:S04]  /*67b0*/  UISETP.NE.AND UP0, UPT, UR47, 0x2, UPT ;  /* 0x000000022f00788c */ /* 0x000fc8000bf05270 */
[----:B------:R-:W-:Y:S02]  /*67c0*/  USEL UR48, URZ, 0x1, UP0 ;  /* 0x000000013f307887 */ /* 0x000fe40008000000 */
[----:B------:R-:W-:Y:S02]  /*67d0*/  USEL UR47, UR47, URZ, UP0 ;  /* 0x0000003f2f2f7287 */ /* 0x000fe40008000000 */
[----:B------:R-:W-:Y:S01]  /*67e0*/  ULOP3.LUT UR48, UR17, UR48, URZ, 0x3c, !UPT ;  /* 0x0000003011307292 */ /* 0x000fe2000f8e3c3f */
[----:B------:R-:W-:Y:S11]  /*67f0*/  @!P0 BRA `(.L_x_1928) ;  /* 0x0000000000048947 */ /* 0x000ff60003800000 */
[----:B------:R-:W-:Y:S01]  /*6800*/  BPT.TRAP 0x1 ;  /* 0x000000040000795c */ /* 0x000fe20000300000 */
.L_x_1928:
[----:B------:R-:W-:Y:S01]  /*6810*/  ULEA UR6, UR47, UR46, 0x3 ;  /* 0x0000002e2f067291 */ /* 0x000fe2000f8e183f */
[----:B------:R-:W-:-:S05]  /*6820*/  IMAD.U32 R0, RZ, RZ, UR48 ;  /* 0x00000030ff007e24 */ /* 0x000fca000f8e00ff */
[----:B------:R-:W-:-:S04]  /*6830*/  SHF.L.U32 R0, R0, 0x1f, RZ ;  /* 0x0000001f00007819 */ /* 0x000fc800000006ff */
[----:B------:R0:W1:Y:S01]  /*6840*/  SYNCS.PHASECHK.TRANS64.TRYWAIT P1, [UR6+0x19c30], R0 ;  /* 0x019c3000ff0075a7 */ /* 0x0000620008020146 */
[----:B------:R-:W-:Y:S05]  /*6850*/  @!P0 BRA `(.L_x_1929) ;  /* 0x0000000000048947 */ /* 0x000fea0003800000 */
[----:B------:R-:W-:Y:S01]  /*6860*/  BPT.TRAP 0x1 ;  /* 0x000000040000795c */ /* 0x000fe20000300000 */
.L_x_1929:
[----:B-1----:R-:W-:Y:S05]  /*6870*/  @P1 BRA `(.L_x_1930) ;  /* 0x0000000000081947 */ /* 0x002fea0003800000 */
[----:B------:R-:W1:Y:S02]  /*6880*/  SYNCS.PHASECHK.TRANS64.TRYWAIT P1, [UR6+0x19c30], R0 ;  /* 0x019c3000ff0075a7 */ /* 0x000e640008020146 */
[----:B-1----:R-:W-:Y:S05]  /*6890*/  @!P1 BRA `(.L_x_1931) ;  /* 0x000000bc00709947 */ /* 0x002fea0003800000 */
.L_x_1930:
        /* <DEDUP_REMOVED lines=17> */
.L_x_1932:
[----:B------:R-:W-:Y:S01]  /*69b0*/  ULEA UR11, UR18, UR46, 0x3 ;  /* 0x0000002e120b7291 */ /* 0x000fe2000f8e183f */
[----:B01----:R-:W-:-:S05]  /*69c0*/  IMAD.U32 R0, RZ, RZ, UR17 ;  /* 0x00000011ff007e24 */ /* 0x003fca000f8e00ff */
[----:B------:R-:W-:-:S04]  /*69d0*/  SHF.L.U32 R0, R0, 0x1f, RZ ;  /* 0x0000001f00007819 */ /* 0x000fc800000006ff */
[----:B------:R0:W1:Y:S01]  /*69e0*/  SYNCS.PHASECHK.TRANS64.TRYWAIT P1, [UR11+0x19c50], R0 ;  /* 0x019c5000ff0075a7 */ /* 0x000062000802014b */
[----:B------:R-:W-:Y:S05]  /*69f0*/  @!P0 BRA `(.L_x_1933) ;  /* 0x0000000000048947 */ /* 0x000fea0003800000 */
[----:B------:R-:W-:Y:S01]  /*6a00*/  BPT.TRAP 0x1 ;  /* 0x000000040000795c */ /* 0x000fe20000300000 */
.L_x_1933:
[----:B-1----:R-:W-:Y:S05]  /*6a10*/  @P1 BRA `(.L_x_1934) ;  /* 0x0000000000081947 */ /* 0x002fea0003800000 */
[----:B------:R-:W1:Y:S02]  /*6a20*/  SYNCS.PHASECHK.TRANS64.TRYWAIT P1, [UR11+0x19c50], R0 ;  /* 0x019c5000ff0075a7 */ /* 0x000e64000802014b */
[----:B-1----:R-:W-:Y:S05]  /*6a30*/  @!P1 BRA `(.L_x_1935) ;  /* 0x000000bc00209947 */ /* 0x002fea0003800000 */
.L_x_1934:
        /* <DEDUP_REMOVED lines=27> */
.L_x_1936:
        /* <DEDUP_REMOVED lines=38> */
[----:B------:R-:W0:Y:S02]  /*6e50*/  SHFL.BFLY PT, R7, R8, 0x2, 0x1f ;  /* 0x0c401f0008077f89 */ /* 0x000e2400000e0000 */
[----:B0-----:R-:W-:Y:S02]  /*6e60*/  FMNMX.FTZ R9, R8, R7, !PT ;  /* 0x0000000708097209 */ /* 0x001fe40007810000 */
        /* <DEDUP_REMOVED lines=37> */
[----:B0-----:R-:W-:Y:S01]  /*70c0*/  FMNMX.FTZ R9, R8, R7, !PT ;  /* 0x0000000708097209 */ /* 0x001fe20007810000 */
[----:B------:R-:W-:-:S04]  /*70d0*/  IMAD.U32 R7, RZ, RZ, UR44 ;  /* 0x0000002cff077e24 */ /* 0x000fc8000f8e00ff */
[----:B------:R-:W0:Y:S01]  /*70e0*/  SHFL.BFLY PT, R0, R9, 0x1, 0x1f ;  /* 0x0c201f0009007f89 */ /* 0x000e2200000e0000 */
[----:B------:R-:W-:-:S04]  /*70f0*/  FFMA.FTZ R7, R4, R7, -8 ;  /* 0xc100000004077423 */ /* 0x000fc80000010007 */
[--C-:B------:R-:W-:Y:S01]  /*7100*/  FFMA.FTZ R24, R24, UR44, -R7.reuse ;  /* 0x0000002c18187c23 */ /* 0x100fe20008010807 */
[----:B------:R-:W-:-:S01]  /*7110*/  FFMA.FTZ R25, R25, UR44, -R7 ;  /* 0x0000002c19197c23 */ /* 0x000fc20008010807 */
[--C-:B------:R-:W-:Y:S01]  /*7120*/  FFMA.FTZ R28, R28, UR44, -R7.reuse ;  /* 0x0000002c1c1c7c23 */ /* 0x100fe20008010807 */
[----:B------:R-:W-:-:S01]  /*7130*/  FFMA.FTZ R29, R29, UR44, -R7 ;  /* 0x0000002c1d1d7c23 */ /* 0x000fc20008010807 */
[--C-:B------:R-:W-:Y:S01]  /*7140*/  FFMA.FTZ R32, R32, UR44, -R7.reuse ;  /* 0x0000002c20207c23 */ /* 0x100fe20008010807 */
        /* <DEDUP_REMOVED lines=14> */
[----:B0-----:R-:W-:Y:S01]  /*7230*/  FMNMX.FTZ R0, R9, R0, !PT ;  /* 0x0000000009007209 */ /* 0x001fe20007810000 */
[----:B------:R-:W-:-:S01]  /*7240*/  FFMA.FTZ R57, R57, UR44, -R7 ;  /* 0x0000002c39397c23 */ /* 0x000fc20008010807 */
[----:B------:R-:W0:Y:S01]  /*7250*/  MUFU.EX2 R9, R24 ;  /* 0x0000001800097308 */ /* 0x000e220000000800 */
[----:B------:R-:W-:-:S01]  /*7260*/  FFMA.FTZ R60, R60, UR44, -R7 ;  /* 0x0000002c3c3c7c23 */ /* 0x000fc20008010807 */
        /* <DEDUP_REMOVED lines=15> */
[----:B0-----:R-:W-:Y:S01]  /*7360*/  FFMA.FTZ R3, R6, R3, R9 ;  /* 0x0000000306037223 */ /* 0x001fe20000010009 */
        /* <DEDUP_REMOVED lines=29> */
[----:B------:R-:W-:Y:S01]  /*7540*/  FADD.FTZ R2, R28, R3 ;  /* 0x000000031c027221 */ /* 0x000fe20000010000 */
[----:B------:R-:W-:-:S01]  /*7550*/  FFMA.FTZ R76, R76, UR44, -R7 ;  /* 0x0000002c4c4c7c23 */ /* 0x000fc20008010807 */
[----:B------:R-:W-:Y:S01]  /*7560*/  FFMA.FTZ R78, R78, UR44, -R10 ;  /* 0x0000002c4e4e7c23 */ /* 0x000fe2000801080a */
[----:B------:R-:W-:-:S01]  /*7570*/  FFMA.FTZ R77, R77, UR44, -R7 ;  /* 0x0000002c4d4d7c23 */ /* 0x000fc20008010807 */
[----:B------:R-:W-:Y:S01]  /*7580*/  FFMA.FTZ R79, R79, UR44, -R10 ;  /* 0x0000002c4f4f7c23 */ /* 0x000fe2000801080a */
[----:B------:R-:W-:-:S01]  /*7590*/  FFMA.FTZ R80, R80, UR44, -R7 ;  /* 0x0000002c50507c23 */ /* 0x000fc20008010807 */
[----:B------:R-:W1:Y:S01]  /*75a0*/  MUFU.EX2 R31, R31 ;  /* 0x0000001f001f7308 */ /* 0x000e620000000800 */
        /* <DEDUP_REMOVED lines=124> */
.L_x_1937:
        /* <DEDUP_REMOVED lines=91> */
.L_x_1927:
[----:B------:R-:W-:Y:S06]  /*8320*/  BAR.ARV 0x8, 0x200 ;  /* 0x0208000000007b1d */ /* 0x000fec0000002000 */
[----:B------:R-:W-:Y:S05]  /*8330*/  @!P0 BRA `(.L_x_1939) ;  /* 0x0000000000048947 */ /* 0x000fea0003800000 */
[----:B------:R-:W-:Y:S01]  /*8340*/  BPT.TRAP 0x1 ;  /* 0x000000040000795c */ /* 0x000fe20000300000 */
.L_x_1939:
[----:B------:R-:W-:Y:S01]  /*8350*/  ULEA UR5, UR47, UR46, 0x3 ;  /* 0x0000002e2f057291 */ /* 0x000fe2000f8e183f */
[----:B------:R-:W-:-:S05]  /*8360*/  IMAD.U32 R5, RZ, RZ, UR48 ;  /* 0x00000030ff057e24 */ /* 0x000fca000f8e00ff */
[----:B------:R-:W-:-:S04]  /*8370*/  SHF.L.U32 R5, R5, 0x1f, RZ ;  /* 0x0000001f05057819 */ /* 0x000fc800000006ff */
[----:B------:R0:W1:Y:S01]  /*8380*/  SYNCS.PHASECHK.TRANS64.TRYWAIT P1, [UR5+0x19c50], R5 ;  /* 0x019c5005ff0075a7 */ /* 0x0000620008020145 */
[----:B------:R-:W-:Y:S05]  /*8390*/  @!P0 BRA `(.L_x_1940) ;  /* 0x0000000000048947 */ /* 0x000fea0003800000 */
[----:B------:R-:W-:Y:S01]  /*83a0*/  BPT.TRAP 0x1 ;  /* 0x000000040000795c */ /* 0x000fe20000300000 */
.L_x_1940:
[----:B-1----:R-:W-:Y:S05]  /*83b0*/  @P1 BRA `(.L_x_1941) ;  /* 0x0000000000081947 */ /* 0x002fea0003800000 */
[----:B------:R-:W1:Y:S02]  /*83c0*/  SYNCS.PHASECHK.TRANS64.TRYWAIT P1, [UR5+0x19c50], R5 ;  /* 0x019c5005ff0075a7 */ /* 0x000e640008020145 */
[----:B-1----:R-:W-:Y:S05]  /*83d0*/  @!P1 BRA `(.L_x_1942) ;  /* 0x000000a000d09947 */ /* 0x002fea0003800000 */
.L_x_1941:
        /* <DEDUP_REMOVED lines=13> */
[----:B-1----:R-:W1:Y:S01]  /*84b0*/  @P1 LDC.64 R6, c[0x0][0x9d0] ;  /* 0x00027400ff061b82 */ /* 0x002e620000000a00 */
[----:B--2---:R-:W-:-:S04]  /*84c0*/  @P1 IMAD R8, R10, UR38, RZ ;  /* 0x000000260a081c24 */ /* 0x004fc8000f8e02ff */
[----:B0-----:R-:W-:Y:S02]  /*84d0*/  @P1 IMAD R5, R11, UR37, R8 ;  /* 0x000000250b051c24 */ /* 0x001fe4000f8e0208 */
[----:B------:R-:W-:-:S04]  /*84e0*/  @P1 IMAD.WIDE.U32 R8, R10, UR37, RZ ;  /* 0x000000250a081c25 */ /* 0x000fc8000f8e00ff */
[----:B------:R-:W-:Y:S02]  /*84f0*/  @P1 IMAD.IADD R9, R9, 0x1, R5 ;  /* 0x0000000109091824 */ /* 0x000fe400078e0205 */
[----:B------:R-:W-:Y:S02]  /*8500*/  IMAD.MOV.U32 R5, RZ, RZ, 0x3f800000 ;  /* 0x3f800000ff057424 */ /* 0x000fe400078e00ff */
[----:B-1----:R-:W-:-:S04]  /*8510*/  @P1 IMAD.WIDE.U32 R8, R6, UR39, R8 ;  /* 0x0000002706081c25 */ /* 0x002fc8000f8e0008 */
[----:B------:R-:W-:Y:S01]  /*8520*/  @P1 IMAD R7, R7, UR39, R9 ;  /* 0x0000002707071c24 */ /* 0x000fe2000f8e0209 */
[----:B------:R-:W-:-:S04]  /*8530*/  @P1 LEA R6, P2, R8, UR8, 0x2 ;  /* 0x0000000808061c11 */ /* 0x000fc8000f8410ff */
[----:B------:R-:W-:-:S05]  /*8540*/  @P1 LEA.HI.X R7, R8, UR9, R7, 0x2, P2 ;  /* 0x0000000908071c11 */ /* 0x000fca00090f1407 */
        /* <DEDUP_REMOVED lines=8> */
[----:B------:R-:W1:Y:S04]  /*85d0*/  SHFL.BFLY PT, R8, R3, 0x2, 0x1f ;  /* 0x0c401f0003087f89 */ /* 0x000e6800000e0000 */
[----:B------:R-:W3:Y:S01]  /*85e0*/  SHFL.BFLY PT, R9, R2, 0x2, 0x1f ;  /* 0x0c401f0002097f89 */ /* 0x000ee200000e0000 */
[----:B------:R-:W-:Y:S02]  /*85f0*/  WARPGROUP.DEPBAR.LE gsb0, 0x0 ;  /* 0x00008000000079c5 */ /* 0x000fe40000010000 */
[----:B------:R-:W-:-:S06]  /*8600*/  WARPGROUP.ARRIVE ;  /* 0x00000000000079c5 */ /* 0x000fcc0000000000 */
[----:B------:R-:W-:Y:S01]  /*8610*/  QGMMA.64x96x32.F32.E4M3.E4M3 R88, R140, gdesc[UR4], R88, gsb0 ;  /* 0x016000048c587df3 */ /* 0x000fe20008000858 */
[----:B------:R-:W-:Y:S01]  /*8620*/  UIADD3 UR6, UR4, 0x6, URZ ;  /* 0x0000000604067890 */ /* 0x000fe2000fffe03f */
[----:B------:R-:W-:Y:S01]  /*8630*/  UMOV UR7, 0x40000040 ;  /* 0x4000004000077882 */ /* 0x000fe20000000000 */
        /* <DEDUP_REMOVED lines=36> */
.L_x_1943:
        /* <DEDUP_REMOVED lines=58> */
.L_x_1907:
        /* <DEDUP_REMOVED lines=14> */
[----:B------:R-:W-:Y:S01]  /*8d00*/  ULDC.64 UR10, c[0x0][0xc00] ;  /* 0x00030000000a7ab9 */ /* 0x000fe20000000a00 */
[----:B0-----:R-:W-:-:S05]  /*8d10*/  IMAD.SHL.U32 R4, R21, 0x4, RZ ;  /* 0x0000000415047824 */ /* 0x001fca00078e00ff */
[----:B------:R-:W-:Y:S01]  /*8d20*/  LOP3.LUT R4, R4, 0xc, RZ, 0xc0, !PT ;  /* 0x0000000c04047812 */ /* 0x000fe200078ec0ff */
[----:B------:R-:W-:Y:S03]  /*8d30*/  BAR.SYNC.DEFER_BLOCKING 0x1, 0x180 ;  /* 0x0046000000007b1d */ /* 0x000fe60000010000 */
[----:B------:R-:W-:-:S05]  /*8d40*/  IADD3 R4, P0, R4, UR8, RZ ;  /* 0x0000000804047c10 */ /* 0x000fca000ff1e0ff */
[----:B------:R-:W-:Y:S01]  /*8d50*/  IMAD.X R5, RZ, RZ, UR9, P0 ;  /* 0x00000009ff057e24 */ /* 0x000fe200080e06ff */
[----:B------:R-:W-:-:S04]  /*8d60*/  ULDC.64 UR8, c[0x0][0xc00] ;  /* 0x0003000000087ab9 */ /* 0x000fc80000000a00 */
[----:B------:R0:W2:Y:S01]  /*8d70*/  LDG.E.CONSTANT R14, desc[UR54][R4.64] ;  /* 0x00000036040e7981 */ /* 0x0000a2000c1e9900 */
[----:B------:R-:W-:-:S03]  /*8d80*/  LOP3.LUT P0, R21, R21, 0x3, RZ, 0xc0, !PT ;  /* 0x0000000315157812 */ /* 0x000fc6000780c0ff */
[----:B------:R-:W3:Y:S01]  /*8d90*/  LDL R4, [R1+0x30] ;  /* 0x0000300001047983 */ /* 0x000ee20000100800 */
[----:B------:R-:W-:Y:S01]  /*8da0*/  ISETP.EQ.OR P0, PT, R21, 0x3, !P0 ;  /* 0x000000031500780c */ /* 0x000fe20004702670 */
[----:B------:R-:W-:Y:S01]  /*8db0*/  UIMAD.WIDE UR8, UR37, 0x4, UR8 ;  /* 0x00000004250878a5 */ /* 0x000fe2000f8e0208 */
[----:B0-----:R-:W0:Y:S02]  /*8dc0*/  S2R R5, SR_SWINHI ;  /* 0x0000000000057919 */ /* 0x001e240000002f00 */
        /* <DEDUP_REMOVED lines=16> */
[----:B------:R-:W-:Y:S02]  /*8ed0*/  MOV R20, R0 ;  /* 0x0000000000147202 */ /* 0x000fe40000000f00 */
[----:B0-----:R-:W-:Y:S02]  /*8ee0*/  MOV R21, R5 ;  /* 0x0000000500157202 */ /* 0x001fe40000000f00 */
        /* <DEDUP_REMOVED lines=32> */
[----:B--2---:R-:W-:Y:S04]  /*90f0*/  SHFL.IDX PT, R54, R31, R14, 0x1c1f ;  /* 0x001c1f0e1f367589 */ /* 0x004fe800000e0000 */
[----:B------:R-:W-:Y:S04]  /*9100*/  SHFL.IDX PT, R49, R49, R14, 0x1c1f ;  /* 0x001c1f0e31317589 */ /* 0x000fe800000e0000 */
[----:B------:R-:W-:Y:S01]  /*9110*/  SHFL.IDX PT, R52, R53, R14, 0x1c1f ;  /* 0x001c1f0e35347589 */ /* 0x000fe200000e0000 */
[----:B---3--:R-:W-:-:S03]  /*9120*/  IMAD.WIDE R10, R4, 0x2, R20 ;  /* 0x00000002040a7825 */ /* 0x008fc600078e0214 */
[----:B------:R-:W-:Y:S01]  /*9130*/  SHFL.IDX PT, R60, R57, R14, 0x1c1f ;  /* 0x001c1f0e393c7589 */ /* 0x000fe200000e0000 */
[----:B------:R-:W-:-:S03]  /*9140*/  IADD3 R81, P5, R10, 0x20, RZ ;  /* 0x000000200a517810 */ /* 0x000fc60007fbe0ff */
[----:B------:R-:W-:Y:S01]  /*9150*/  SHFL.IDX PT, R58, R69, R14, 0x1c1f ;  /* 0x001c1f0e453a7589 */ /* 0x000fe200000e0000 */
[C---:B------:R-:W-:Y:S02]  /*9160*/  IADD3 R97, P4, R10.reuse, 0x3000, RZ ;  /* 0x000030000a617810 */ /* 0x040fe40007f9e0ff */
        /* <DEDUP_REMOVED lines=8> */
[----:B------:R-:W-:Y:S01]  /*91f0*/  IADD3 R103, P1, R10, 0x6020, RZ ;  /* 0x000060200a677810 */ /* 0x000fe20007f3e0ff */
[----:B------:R-:W-:Y:S01]  /*9200*/  SHFL.IDX PT, R71, R71, R14, 0x1c1f ;  /* 0x001c1f0e47477589 */ /* 0x000fe200000e0000 */
[----:B------:R-:W-:Y:S01]  /*9210*/  LOP3.LUT R12, R4, R81, RZ, 0x3c, !PT ;  /* 0x00000051040c7212 */ /* 0x000fe200078e3cff */
[----:B------:R-:W-:Y:S01]  /*9220*/  IMAD.X R7, RZ, RZ, R11, P2 ;  /* 0x000000ffff077224 */ /* 0x000fe200010e060b */
[----:B------:R-:W-:Y:S01]  /*9230*/  LOP3.LUT R5, R10, 0x180, RZ, 0xc0, !PT ;  /* 0x000001800a057812 */ /* 0x000fe200078ec0ff */
[----:B------:R-:W-:Y:S01]  /*9240*/  SHFL.IDX PT, R66, R77, R14, 0x1c1f ;  /* 0x001c1f0e4d427589 */ /* 0x000fe200000e0000 */
[----:B------:R-:W-:-:S02]  /*9250*/  LOP3.LUT R4, R97, 0x180, RZ, 0xc0, !PT ;  /* 0x0000018061047812 */ /* 0x000fc400078ec0ff */
[----:B------:R-:W-:Y:S01]  /*9260*/  LOP3.LUT R6, R99, 0x180, RZ, 0xc0, !PT ;  /* 0x0000018063067812 */ /* 0x000fe200078ec0ff */
[----:B------:R-:W-:Y:S01]  /*9270*/  SHFL.IDX PT, R68, R61, R14, 0x1c1f ;  /* 0x001c1f0e3d447589 */ /* 0x000fe200000e0000 */
[----:B------:R-:W-:Y:S02]  /*9280*/  LOP3.LUT R38, R101, 0x180, RZ, 0xc0, !PT ;  /* 0x0000018065267812 */ /* 0x000fe400078ec0ff */
[----:B------:R-:W-:Y:S01]  /*9290*/  LOP3.LUT R50, R103, 0x180, RZ, 0xc0, !PT ;  /* 0x0000018067327812 */ /* 0x000fe200078ec0ff */
[----:B------:R-:W-:Y:S01]  /*92a0*/  SHFL.IDX PT, R64, R85, R14, 0x1c1f ;  /* 0x001c1f0e55407589 */ /* 0x000fe200000e0000 */
[----:B------:R-:W-:Y:S02]  /*92b0*/  SHF.R.U64 R5, R5, 0x3, RZ ;  /* 0x0000000305057819 */ /* 0x000fe400000012ff */
[----:B------:R-:W-:Y:S01]  /*92c0*/  SHF.R.U64 R4, R4, 0x3, RZ ;  /* 0x0000000304047819 */ /* 0x000fe200000012ff */
[----:B------:R-:W-:Y:S01]  /*92d0*/  SHFL.IDX PT, R73, R73, R14, 0x1c1f ;  /* 0x001c1f0e49497589 */ /* 0x000fe200000e0000 */
[----:B------:R-:W-:-:S02]  /*92e0*/  SHF.R.U64 R6, R6, 0x3, RZ ;  /* 0x0000000306067819 */ /* 0x000fc400000012ff */
[----:B------:R-:W-:Y:S01]  /*92f0*/  SHF.R.U64 R38, R38, 0x3, RZ ;  /* 0x0000000326267819 */ /* 0x000fe200000012ff */
[----:B------:R-:W-:Y:S01]  /*9300*/  SHFL.IDX PT, R75, R75, R14, 0x1c1f ;  /* 0x001c1f0e4b4b7589 */ /* 0x000fe200000e0000 */
[----:B------:R-:W-:Y:S02]  /*9310*/  SHF.R.U64 R50, R50, 0x3, RZ ;  /* 0x0000000332327819 */ /* 0x000fe400000012ff */
[----:B------:R-:W-:Y:S01]  /*9320*/  MOV R81, R12 ;  /* 0x0000000c00517202 */ /* 0x000fe20000000f00 */
[----:B------:R-:W-:Y:S01]  /*9330*/  SHFL.IDX PT, R72, R89, R14, 0x1c1f ;  /* 0x001c1f0e59487589 */ /* 0x000fe200000e0000 */
[----:B------:R-:W-:Y:S01]  /*9340*/  LOP3.LUT R10, R5, R10, RZ, 0x3c, !PT ;  /* 0x0000000a050a7212 */ /* 0x000fe200078e3cff */
[----:B------:R-:W-:Y:S01]  /*9350*/  IMAD.X R5, RZ, RZ, R11, P1 ;  /* 0x000000ffff057224 */ /* 0x000fe200008e060b */
[----:B------:R-:W-:Y:S01]  /*9360*/  LOP3.LUT R78, R4, R97, RZ, 0x3c, !PT ;  /* 0x00000061044e7212 */ /* 0x000fe200078e3cff */
[----:B------:R0:W-:Y:S01]  /*9370*/  SHFL.IDX PT, R12, R51, R14, 0x1c1f ;  /* 0x001c1f0e330c7589 */ /* 0x0001e200000e0000 */
[----:B------:R-:W-:-:S02]  /*9380*/  LOP3.LUT R8, R6, R99, RZ, 0x3c, !PT ;  /* 0x0000006306087212 */ /* 0x000fc400078e3cff */
[----:B------:R-:W-:Y:S01]  /*9390*/  LOP3.LUT R6, R38, R101, RZ, 0x3c, !PT ;  /* 0x0000006526067212 */ /* 0x000fe200078e3cff */
[----:B------:R-:W-:Y:S01]  /*93a0*/  SHFL.IDX PT, R13, R83, R14, 0x1c1f ;  /* 0x001c1f0e530d7589 */ /* 0x000fe200000e0000 */
[----:B------:R-:W-:Y:S02]  /*93b0*/  LOP3.LUT R4, R50, R103, RZ, 0x3c, !PT ;  /* 0x0000006732047212 */ /* 0x000fe400078e3cff */
[----:B------:R-:W-:Y:S01]  /*93c0*/  MOV R38, R8 ;  /* 0x0000000800267202 */ /* 0x000fe20000000f00 */
[----:B------:R-:W-:Y:S01]  /*93d0*/  SHFL.IDX PT, R50, R33, R14, 0x1c1f ;  /* 0x001c1f0e21327589 */ /* 0x000fe200000e0000 */
[----:B------:R-:W-:Y:S02]  /*93e0*/  MOV R78, R78 ;  /* 0x0000004e004e7202 */ /* 0x000fe40000000f00 */
[----:B0-----:R-:W-:Y:S01]  /*93f0*/  LOP3.LUT R51, R14, 0x2, RZ, 0x3c, !PT ;  /* 0x000000020e337812 */ /* 0x001fe200078e3cff */
[----:B------:R-:W-:Y:S01]  /*9400*/  SHFL.IDX PT, R9, R55, R14, 0x1c1f ;  /* 0x001c1f0e37097589 */ /* 0x000fe200000e0000 */
[----:B------:R-:W-:-:S02]  /*9410*/  MOV R10, R10 ;  /* 0x0000000a000a7202 */ /* 0x000fc40000000f00 */
[----:B------:R-:W-:Y:S01]  /*9420*/  MOV R79, R6 ;  /* 0x00000006004f7202 */ /* 0x000fe20000000f00 */
[----:B------:R-:W-:Y:S01]  /*9430*/  SHFL.IDX PT, R15, R15, R51, 0x1c1f ;  /* 0x001c1f330f0f7589 */ /* 0x000fe200000e0000 */
[----:B------:R-:W-:-:S03]  /*9440*/  MOV R80, R4 ;  /* 0x0000000400507202 */ /* 0x000fc60000000f00 */
[----:B------:R-:W0:Y:S04]  /*9450*/  SHFL.IDX PT, R56, R25, R51, 0x1c1f ;  /* 0x001c1f3319387589 */ /* 0x000e2800000e0000 */
[----:B------:R-:W-:Y:S04]  /*9460*/  SHFL.IDX PT, R41, R41, R51, 0x1c1f ;  /* 0x001c1f3329297589 */ /* 0x000fe800000e0000 */
[----:B------:R-:W1:Y:S04]  /*9470*/  SHFL.IDX PT, R53, R24, R51, 0x1c1f ;  /* 0x001c1f3318357589 */ /* 0x000e6800000e0000 */
[----:B------:R-:W-:Y:S04]  /*9480*/  SHFL.IDX PT, R62, R43, R51, 0x1c1f ;  /* 0x001c1f332b3e7589 */ /* 0x000fe800000e0000 */
[----:B------:R0:W-:Y:S04]  /*9490*/  SHFL.IDX PT, R57, R42, R51, 0x1c1f ;  /* 0x001c1f332a397589 */ /* 0x0001e800000e0000 */
[----:B------:R-:W2:Y:S04]  /*94a0*/  SHFL.IDX PT, R55, R26, R51, 0x1c1f ;  /* 0x001c1f331a377589 */ /* 0x000ea800000e0000 */
[----:B------:R3:W4:Y:S01]  /*94b0*/  SHFL.IDX PT, R69, R32, R51, 0x1c1f ;  /* 0x001c1f3320457589 */ /* 0x00072200000e0000 */
[----:B0-----:R-:W-:-:S03]  /*94c0*/  SEL R42, R49, R56, P0 ;  /* 0x00000038312a7207 */ /* 0x001fc60000000000 */
[----:B------:R0:W-:Y:S04]  /*94d0*/  SHFL.IDX PT, R65, R45, R51, 0x1c1f ;  /* 0x001c1f332d417589 */ /* 0x0001e800000e0000 */
[----:B------:R-:W-:Y:S01]  /*94e0*/  SHFL.IDX PT, R6, R59, R14, 0x1c1f ;  /* 0x001c1f0e3b067589 */ /* 0x000fe200000e0000 */
[----:B-1----:R-:W-:Y:S02]  /*94f0*/  SEL R33, R50, R53, P0 ;  /* 0x0000003532217207 */ /* 0x002fe40000000000 */
[----:B---3--:R-:W-:Y:S01]  /*9500*/  SEL R32, R54, R15, P0 ;  /* 0x0000000f36207207 */ /* 0x008fe20000000000 */
[----:B------:R-:W-:Y:S04]  /*9510*/  SHFL.IDX PT, R5, R63, R14, 0x1c1f ;  /* 0x001c1f0e3f057589 */ /* 0x000fe800000e0000 */
[----:B------:R-:W-:Y:S04]  /*9520*/  SHFL.IDX PT, R4, R67, R14, 0x1c1f ;  /* 0x001c1f0e43047589 */ /* 0x000fe800000e0000 */
[----:B------:R-:W-:Y:S01]  /*9530*/  SHFL.IDX PT, R11, R87, R14, 0x1c1f ;  /* 0x001c1f0e570b7589 */ /* 0x000fe200000e0000 */
[----:B--2---:R-:W-:-:S02]  /*9540*/  SEL R43, R12, R55, P0 ;  /* 0x000000370c2b7207 */ /* 0x004fc40000000000 */
[----:B0-----:R-:W-:Y:S01]  /*9550*/  SEL R45, R55, R12, P0 ;  /* 0x0000000c372d7207 */ /* 0x001fe20000000000 */
[----:B------:R-:W-:Y:S01]  /*9560*/  SHFL.IDX PT, R8, R93, R14, 0x1c1f ;  /* 0x001c1f0e5d087589 */ /* 0x000fe200000e0000 */
[----:B------:R-:W-:-:S03]  /*9570*/  F2FP.BF16.F32.PACK_AB R12, R33, R32 ;  /* 0x00000020210c723e */ /* 0x000fc600000010ff */
[----:B------:R-:W-:Y:S04]  /*9580*/  SHFL.IDX PT, R31, R95, R14, 0x1c1f ;  /* 0x001c1f0e5f1f7589 */ /* 0x000fe800000e0000 */
[----:B------:R-:W-:Y:S04]  /*9590*/  SHFL.IDX PT, R7, R91, R14, 0x1c1f ;  /* 0x001c1f0e5b077589 */ /* 0x000fe800000e0000 */
[----:B------:R0:W1:Y:S04]  /*95a0*/  SHFL.IDX PT, R26, R37, R51, 0x1c1f ;  /* 0x001c1f33251a7589 */ /* 0x00006800000e0000 */
[----:B------:R2:W3:Y:S04]  /*95b0*/  SHFL.IDX PT, R24, R40, R51, 0x1c1f ;  /* 0x001c1f3328187589 */ /* 0x0004e800000e0000 */
[----:B------:R-:W-:Y:S01]  /*95c0*/  SHFL.IDX PT, R59, R29, R51, 0x1c1f ;  /* 0x001c1f331d3b7589 */ /* 0x000fe200000e0000 */
[----:B0-----:R-:W-:-:S03]  /*95d0*/  SEL R37, R71, R62, P0 ;  /* 0x0000003e47257207 */ /* 0x001fc60000000000 */
[----:B------:R0:W-:Y:S01]  /*95e0*/  SHFL.IDX PT, R14, R34, R51, 0x1c1f ;  /* 0x001c1f33220e7589 */ /* 0x0001e200000e0000 */
[----:B--2---:R-:W-:-:S03]  /*95f0*/  SEL R40, R41, R58, P0 ;  /* 0x0000003a29287207 */ /* 0x004fc60000000000 */
[----:B------:R2:W3:Y:S04]  /*9600*/  SHFL.IDX PT, R70, R44, R51, 0x1c1f ;  /* 0x001c1f332c467589 */ /* 0x0004e800000e0000 */
[----:B------:R1:W3:Y:S01]  /*9610*/  SHFL.IDX PT, R74, R46, R51, 0x1c1f ;  /* 0x001c1f332e4a7589 */ /* 0x0002e200000e0000 */
[----:B0-----:R-:W-:-:S03]  /*9620*/  SEL R34, R15, R54, P0 ;  /* 0x000000360f227207 */ /* 0x001fc60000000000 */
[----:B------:R-:W0:Y:S01]  /*9630*/  SHFL.IDX PT, R27, R27, R51, 0x1c1f ;  /* 0x001c1f331b1b7589 */ /* 0x000e2200000e0000 */
[----:B------:R-:W-:Y:S02]  /*9640*/  SEL R54, R66, R57, P0 ;  /* 0x0000003942367207 */ /* 0x000fe40000000000 */
[----:B--2---:R-:W-:Y:S01]  /*9650*/  SEL R44, R56, R49, P0 ;  /* 0x00000031382c7207 */ /* 0x004fe20000000000 */
[----:B------:R2:W0:Y:S01]  /*9660*/  SHFL.IDX PT, R25, R35, R51, 0x1c1f ;  /* 0x001c1f3323197589 */ /* 0x00042200000e0000 */
[----:B------:R-:W-:Y:S02]  /*9670*/  SEL R56, R57, R66, P0 ;  /* 0x0000004239387207 */ /* 0x000fe40000000000 */
[----:B----4-:R-:W-:Y:S01]  /*9680*/  SEL R66, R68, R69, P0 ;  /* 0x0000004544427207 */ /* 0x010fe20000000000 */
[----:B------:R-:W4:Y:S01]  /*9690*/  SHFL.IDX PT, R28, R28, R51, 0x1c1f ;  /* 0x001c1f331c1c7589 */ /* 0x000f2200000e0000 */
[----:B-1----:R-:W-:Y:S02]  /*96a0*/  SEL R46, R73, R26, P0 ;  /* 0x0000001a492e7207 */ /* 0x002fe40000000000 */
[----:B---3--:R-:W-:Y:S01]  /*96b0*/  SEL R49, R24, R75, P0 ;  /* 0x0000004b18317207 */ /* 0x008fe20000000000 */
[----:B------:R-:W1:Y:S01]  /*96c0*/  SHFL.IDX PT, R61, R30, R51, 0x1c1f ;  /* 0x001c1f331e3d7589 */ /* 0x000e6200000e0000 */
[----:B------:R-:W-:-:S02]  /*96d0*/  SEL R68, R69, R68, P0 ;  /* 0x0000004445447207 */ /* 0x000fc40000000000 */
[----:B--2---:R-:W-:Y:S01]  /*96e0*/  SEL R35, R53, R50, P0 ;  /* 0x0000003235237207 */ /* 0x004fe20000000000 */
[----:B------:R2:W3:Y:S01]  /*96f0*/  SHFL.IDX PT, R85, R47, R51, 0x1c1f ;  /* 0x001c1f332f557589 */ /* 0x0004e200000e0000 */
[----:B------:R-:W-:Y:S02]  /*9700*/  SEL R55, R13, R70, P0 ;  /* 0x000000460d377207 */ /* 0x000fe40000000000 */
[----:B------:R-:W-:Y:S01]  /*9710*/  SEL R57, R70, R13, P0 ;  /* 0x0000000d46397207 */ /* 0x000fe20000000000 */
[----:B------:R-:W3:Y:S01]  /*9720*/  SHFL.IDX PT, R82, R82, R51, 0x1c1f ;  /* 0x001c1f3352527589 */ /* 0x000ee200000e0000 */
[----:B------:R-:W-:Y:S02]  /*9730*/  SEL R63, R11, R74, P0 ;  /* 0x0000004a0b3f7207 */ /* 0x000fe40000000000 */
[----:B------:R-:W-:Y:S01]  /*9740*/  SEL R67, R5, R14, P0 ;  /* 0x0000000e05437207 */ /* 0x000fe20000000000 */
[----:B------:R4:W-:Y:S01]  /*9750*/  SHFL.IDX PT, R77, R36, R51, 0x1c1f ;  /* 0x001c1f33244d7589 */ /* 0x0009e200000e0000 */
[----:B------:R-:W-:-:S02]  /*9760*/  SEL R69, R14, R5, P0 ;  /* 0x000000050e457207 */ /* 0x000fc40000000000 */
[----:B--2---:R-:W-:Y:S01]  /*9770*/  SEL R47, R75, R24, P0 ;  /* 0x000000184b2f7207 */ /* 0x004fe20000000000 */
[----:B------:R2:W3:Y:S01]  /*9780*/  SHFL.IDX PT, R83, R48, R51, 0x1c1f ;  /* 0x001c1f3330537589 */ /* 0x0004e200000e0000 */
[----:B0-----:R-:W-:Y:S02]  /*9790*/  SEL R50, R52, R27, P0 ;  /* 0x0000001b34327207 */ /* 0x001fe40000000000 */
[----:B------:R-:W-:Y:S01]  /*97a0*/  F2FP.BF16.F32.PACK_AB R14, R35, R34 ;  /* 0x00000022230e723e */ /* 0x000fe200000010ff */
[----:B------:R0:W3:Y:S01]  /*97b0*/  SHFL.IDX PT, R130, R130, R51, 0x1c1f ;  /* 0x001c1f3382827589 */ /* 0x0000e200000e0000 */
[----:B------:R-:W-:Y:S02]  /*97c0*/  SEL R52, R27, R52, P0 ;  /* 0x000000341b347207 */ /* 0x000fe40000000000 */
[----:B----4-:R-:W-:Y:S02]  /*97d0*/  SEL R36, R58, R41, P0 ;  /* 0x000000293a247207 */ /* 0x010fe40000000000 */
[----:B------:R-:W-:-:S02]  /*97e0*/  SEL R41, R62, R71, P0 ;  /* 0x000000473e297207 */ /* 0x000fc40000000000 */
[----:B------:R-:W-:Y:S02]  /*97f0*/  SEL R62, R64, R65, P0 ;  /* 0x00000041403e7207 */ /* 0x000fe40000000000 */
[----:B--2---:R-:W-:Y:S02]  /*9800*/  SEL R48, R26, R73, P0 ;  /* 0x000000491a307207 */ /* 0x004fe40000000000 */
[----:B------:R-:W-:Y:S02]  /*9810*/  SEL R64, R65, R64, P0 ;  /* 0x0000004041407207 */ /* 0x000fe40000000000 */
[----:B------:R-:W-:Y:S02]  /*9820*/  SEL R58, R60, R59, P0 ;  /* 0x0000003b3c3a7207 */ /* 0x000fe40000000000 */
[----:B------:R-:W-:Y:S02]  /*9830*/  SEL R65, R74, R11, P0 ;  /* 0x0000000b4a417207 */ /* 0x000fe40000000000 */
[----:B------:R-:W-:-:S02]  /*9840*/  SEL R60, R59, R60, P0 ;  /* 0x0000003c3b3c7207 */ /* 0x000fc40000000000 */
[----:B------:R-:W-:Y:S02]  /*9850*/  SEL R74, R76, R25, P0 ;  /* 0x000000194c4a7207 */ /* 0x000fe40000000000 */
[----:B------:R-:W-:Y:S02]  /*9860*/  F2FP.BF16.F32.PACK_AB R13, R37, R36 ;  /* 0x00000024250d723e */ /* 0x000fe400000010ff */
[----:B------:R-:W-:Y:S02]  /*9870*/  F2FP.BF16.F32.PACK_AB R15, R41, R40 ;  /* 0x00000028290f723e */ /* 0x000fe400000010ff */
[----:B0-----:R-:W-:Y:S02]  /*9880*/  SEL R51, R9, R28, P0 ;  /* 0x0000001c09337207 */ /* 0x001fe40000000000 */
[----:B------:R-:W-:Y:S01]  /*9890*/  SEL R53, R28, R9, P0 ;  /* 0x000000091c357207 */ /* 0x000fe20000000000 */
[----:B------:R0:W-:Y:S01]  /*98a0*/  STSM.16.M88.4 [R10], R12 ;  /* 0x0000000c0a007844 */ /* 0x0001e20000000200 */
[----:B-1----:R-:W-:-:S02]  /*98b0*/  SEL R59, R6, R61, P0 ;  /* 0x0000003d063b7207 */ /* 0x002fc40000000000 */
[----:B------:R-:W-:Y:S02]  /*98c0*/  SEL R76, R25, R76, P0 ;  /* 0x0000004c194c7207 */ /* 0x000fe40000000000 */
[----:B------:R-:W-:Y:S02]  /*98d0*/  SEL R61, R61, R6, P0 ;  /* 0x000000063d3d7207 */ /* 0x000fe40000000000 */
[----:B---3--:R-:W-:Y:S02]  /*98e0*/  SEL R70, R72, R85, P0 ;  /* 0x0000005548467207 */ /* 0x008fe40000000000 */
[----:B------:R-:W-:Y:S02]  /*98f0*/  F2FP.BF16.F32.PACK_AB R24, R43, R42 ;  /* 0x0000002a2b18723e */ /* 0x000fe400000010ff */
[----:B------:R-:W-:Y:S02]  /*9900*/  F2FP.BF16.F32.PACK_AB R25, R47, R46 ;  /* 0x0000002e2f19723e */ /* 0x000fe400000010ff */
[----:B------:R-:W-:-:S02]  /*9910*/  F2FP.BF16.F32.PACK_AB R26, R45, R44 ;  /* 0x0000002c2d1a723e */ /* 0x000fc400000010ff */
[----:B------:R-:W-:Y:S02]  /*9920*/  F2FP.BF16.F32.PACK_AB R27, R49, R48 ;  /* 0x00000030311b723e */ /* 0x000fe400000010ff */
[----:B------:R-:W-:Y:S02]  /*9930*/  SEL R29, R31, R82, P0 ;  /* 0x000000521f1d7207 */ /* 0x000fe40000000000 */
[----:B------:R-:W-:Y:S01]  /*9940*/  SEL R72, R85, R72, P0 ;  /* 0x0000004855487207 */ /* 0x000fe20000000000 */
[----:B------:R1:W-:Y:S01]  /*9950*/  STSM.16.M88.4 [R81], R24 ;  /* 0x0000001851007844 */ /* 0x0003e20000000200 */
[----:B------:R-:W-:Y:S02]  /*9960*/  SEL R71, R8, R83, P0 ;  /* 0x0000005308477207 */ /* 0x000fe40000000000 */
[----:B------:R-:W-:Y:S01]  /*9970*/  SEL R73, R83, R8, P0 ;  /* 0x0000000853497207 */ /* 0x000fe20000000000 */
[----:B------:R-:W-:Y:S01]  /*9980*/  IMAD.U32 R83, RZ, RZ, UR9 ;  /* 0x00000009ff537e24 */ /* 0x000fe2000f8e00ff */
[----:B------:R-:W-:-:S02]  /*9990*/  SEL R75, R4, R77, P0 ;  /* 0x0000004d044b7207 */ /* 0x000fc40000000000 */
[----:B------:R-:W-:Y:S01]  /*99a0*/  SEL R31, R82, R31, P0 ;  /* 0x0000001f521f7207 */ /* 0x000fe20000000000 */
[----:B------:R-:W-:Y:S01]  /*99b0*/  IMAD.U32 R82, RZ, RZ, UR8 ;  /* 0x00000008ff527e24 */ /* 0x000fe2000f8e00ff */
[----:B------:R-:W-:Y:S01]  /*99c0*/  SEL R77, R77, R4, P0 ;  /* 0x000000044d4d7207 */ /* 0x000fe20000000000 */
[----:B------:R-:W-:Y:S01]  /*99d0*/  ULDC.64 UR8, c[0x0][0xc08] ;  /* 0x0003020000087ab9 */ /* 0x000fe20000000a00 */
[----:B------:R-:W-:Y:S02]  /*99e0*/  SEL R28, R7, R130, P0 ;  /* 0x00000082071c7207 */ /* 0x000fe40000000000 */
[----:B------:R-:W-:Y:S02]  /*99f0*/  SEL R30, R130, R7, P0 ;  /* 0x00000007821e7207 */ /* 0x000fe40000000000 */
[----:B------:R-:W-:Y:S02]  /*9a00*/  F2FP.BF16.F32.PACK_AB R4, R51, R50 ;  /* 0x000000323304723e */ /* 0x000fe400000010ff */
[----:B------:R-:W-:-:S02]  /*9a10*/  F2FP.BF16.F32.PACK_AB R5, R55, R54 ;  /* 0x000000363705723e */ /* 0x000fc400000010ff */
[----:B------:R-:W-:Y:S02]  /*9a20*/  F2FP.BF16.F32.PACK_AB R6, R53, R52 ;  /* 0x000000343506723e */ /* 0x000fe400000010ff */
[----:B------:R-:W-:Y:S02]  /*9a30*/  F2FP.BF16.F32.PACK_AB R7, R57, R56 ;  /* 0x000000383907723e */ /* 0x000fe400000010ff */
[----:B------:R-:W-:Y:S02]  /*9a40*/  F2FP.BF16.F32.PACK_AB R8, R59, R58 ;  /* 0x0000003a3b08723e */ /* 0x000fe400000010ff */
[----:B------:R-:W-:Y:S01]  /*9a50*/  F2FP.BF16.F32.PACK_AB R9, R63, R62 ;  /* 0x0000003e3f09723e */ /* 0x000fe200000010ff */
[----:B------:R2:W-:Y:S01]  /*9a60*/  STSM.16.M88.4 [R78], R4 ;  /* 0x000000044e007844 */ /* 0x0005e20000000200 */
[----:B0-----:R-:W-:Y:S02]  /*9a70*/  F2FP.BF16.F32.PACK_AB R10, R61, R60 ;  /* 0x0000003c3d0a723e */ /* 0x001fe400000010ff */
[----:B------:R-:W-:-:S02]  /*9a80*/  F2FP.BF16.F32.PACK_AB R11, R65, R64 ;  /* 0x00000040410b723e */ /* 0x000fc400000010ff */
[----:B------:R-:W-:Y:S02]  /*9a90*/  F2FP.BF16.F32.PACK_AB R12, R67, R66 ;  /* 0x00000042430c723e */ /* 0x000fe400000010ff */
[----:B------:R-:W-:Y:S01]  /*9aa0*/  F2FP.BF16.F32.PACK_AB R13, R71, R70 ;  /* 0x00000046470d723e */ /* 0x000fe200000010ff */
[----:B------:R0:W-:Y:S01]  /*9ab0*/  STSM.16.M88.4 [R38], R8 ;  /* 0x0000000826007844 */ /* 0x0001e20000000200 */
[----:B------:R-:W-:Y:S02]  /*9ac0*/  F2FP.BF16.F32.PACK_AB R14, R69, R68 ;  /* 0x00000044450e723e */ /* 0x000fe400000010ff */
[----:B------:R-:W-:Y:S02]  /*9ad0*/  F2FP.BF16.F32.PACK_AB R15, R73, R72 ;  /* 0x00000048490f723e */ /* 0x000fe400000010ff */
[----:B-1----:R-:W-:Y:S02]  /*9ae0*/  F2FP.BF16.F32.PACK_AB R24, R75, R74 ;  /* 0x0000004a4b18723e */ /* 0x002fe400000010ff */
[----:B------:R-:W-:Y:S01]  /*9af0*/  F2FP.BF16.F32.PACK_AB R25, R29, R28 ;  /* 0x0000001c1d19723e */ /* 0x000fe200000010ff */
[----:B------:R1:W-:Y:S01]  /*9b00*/  STSM.16.M88.4 [R79], R12 ;  /* 0x0000000c4f007844 */ /* 0x0003e20000000200 */
[----:B------:R-:W-:Y:S01]  /*9b10*/  F2FP.BF16.F32.PACK_AB R26, R77, R76 ;  /* 0x0000004c4d1a723e */ /* 0x000fe200000010ff */
[----:B--2---:R-:W2:Y:S01]  /*9b20*/  LDC R78, c[0x0][0xbe8] ;  /* 0x0002fa00ff4e7b82 */ /* 0x004ea20000000800 */
[----:B------:R-:W-:-:S02]  /*9b30*/  F2FP.BF16.F32.PACK_AB R27, R31, R30 ;  /* 0x0000001e1f1b723e */ /* 0x000fc400000010ff */
[----:B------:R-:W-:-:S03]  /*9b40*/  ISETP.NE.U32.AND P0, PT, RZ, UR10, PT ;  /* 0x0000000aff007c0c */ /* 0x000fc6000bf05070 */
[----:B------:R3:W-:Y:S02]  /*9b50*/  STSM.16.M88.4 [R80], R24 ;  /* 0x0000001850007844 */ /* 0x0007e40000000200 */
[----:B------:R-:W-:Y:S01]  /*9b60*/  BAR.SYNC.DEFER_BLOCKING 0x1, 0x180 ;  /* 0x0046000000007b1d */ /* 0x000fe20000010000 */
[----:B------:R-:W-:-:S13]  /*9b70*/  ISETP.NE.AND.EX P0, PT, RZ, UR11, PT, P0 ;  /* 0x0000000bff007c0c */ /* 0x000fda000bf05300 */
[----:B------:R-:W4:Y:S01]  /*9b80*/  @P0 LDG.E R81, desc[UR54][R82.64] ;  /* 0x0000003652510981 */ /* 0x000f22000c1e1900 */
[----:B------:R-:W-:Y:S01]  /*9b90*/  UISETP.NE.U32.AND UP0, UPT, UR8, URZ, UPT ;  /* 0x0000003f0800728c */ /* 0x000fe2000bf05070 */
[----:B--2---:R-:W-:Y:S01]  /*9ba0*/  ISETP.NE.AND P1, PT, R78, 0x1, PT ;  /* 0x000000014e00780c */ /* 0x004fe20003f25270 */
[----:B------:R-:W-:Y:S02]  /*9bb0*/  ULDC UR4, c[0x0][0xa88] ;  /* 0x0002a20000047ab9 */ /* 0x000fe40000000800 */
[----:B------:R-:W-:Y:S01]  /*9bc0*/  UISETP.NE.AND.EX UP0, UPT, UR9, URZ, UPT, UP0 ;  /* 0x0000003f0900728c */ /* 0x000fe2000bf05300 */
[----:B0-----:R-:W-:Y:S01]  /*9bd0*/  IMAD.U32 R9, RZ, RZ, UR4 ;  /* 0x00000004ff097e24 */ /* 0x001fe2000f8e00ff */
[----:B------:R-:W-:-:S04]  /*9be0*/  UMOV UR16, 0x9b8 ;  /* 0x000009b800107882 */ /* 0x000fc80000000000 */
[----:B------:R-:W-:-:S04]  /*9bf0*/  PLOP3.LUT P4, PT, PT, PT, UP0, 0x80, 0x0 ;  /* 0x000000000000781c */ /* 0x000fc80003f8f008 */
[----:B------:R-:W0:Y:S01]  /*9c00*/  @P1 LDC R6, c[0x0][0xbec] ;  /* 0x0002fb00ff061b82 */ /* 0x000e220000000800 */
[----:B------:R-:W-:-:S04]  /*9c10*/  @UP0 ULEA UR8, UP1, UR37, UR8, 0x2 ;  /* 0x0000000825080291 */ /* 0x000fc8000f82103f */
[----:B------:R-:W-:Y:S02]  /*9c20*/  @UP0 ULEA.HI.X UR9, UR37, UR9, UR38, 0x2, UP1 ;  /* 0x0000000925090291 */ /* 0x000fe400088f1426 */
[----:B------:R-:W-:Y:S01]  /*9c30*/  UISETP.GT.AND UP1, UPT, UR42, 0x1, UPT ;  /* 0x000000012a00788c */ /* 0x000fe2000bf24270 */
[----:B------:R-:W2:Y:S01]  /*9c40*/  @P1 LDC R11, c[0x0][0xbf0] ;  /* 0x0002fc00ff0b1b82 */ /* 0x000ea20000000800 */
[----:B------:R-:W-:Y:S02]  /*9c50*/  IMAD.U32 R4, RZ, RZ, UR8 ;  /* 0x00000008ff047e24 */ /* 0x000fe4000f8e00ff */
[----:B------:R-:W-:Y:S01]  /*9c60*/  USEL UR16, UR16, 0x978, UP1 ;  /* 0x0000097810107887 */ /* 0x000fe20008800000 */
[----:B------:R-:W-:Y:S01]  /*9c70*/  IMAD.U32 R5, RZ, RZ, UR9 ;  /* 0x00000009ff057e24 */ /* 0x000fe2000f8e00ff */
[----:B------:R-:W-:Y:S01]  /*9c80*/  UISETP.NE.U32.AND UP0, UPT, UR10, URZ, UPT ;  /* 0x0000003f0a00728c */ /* 0x000fe2000bf05070 */
[----:B-1----:R-:W-:Y:S01]  /*9c90*/  VIADD R13, R18, UR40 ;  /* 0x00000028120d7c36 */ /* 0x002fe20008000000 */
[----:B------:R-:W-:-:S02]  /*9ca0*/  UMOV UR4, URZ ;  /* 0x0000003f00047c82 */ /* 0x000fc40008000000 */
[----:B------:R-:W-:Y:S01]  /*9cb0*/  UISETP.NE.AND.EX UP0, UPT, UR11, URZ, UPT, UP0 ;  /* 0x0000003f0b00728c */ /* 0x000fe2000bf05300 */
[----:B------:R0:W5:Y:S01]  /*9cc0*/  @P4 LDG.E R9, desc[UR54][R4.64] ;  /* 0x0000003604094981 */ /* 0x000162000c1e1900 */
[----:B------:R-:W-:Y:S01]  /*9cd0*/  USEL UR7, UR41, URZ, UP1 ;  /* 0x0000003f29077287 */ /* 0x000fe20008800000 */
[----:B------:R-:W-:Y:S01]  /*9ce0*/  IMAD.MOV.U32 R7, RZ, RZ, R13 ;  /* 0x000000ffff077224 */ /* 0x000fe200078e000d */
[----:B------:R-:W-:Y:S02]  /*9cf0*/  USEL UR37, UR37, URZ, !UP0 ;  /* 0x0000003f25257287 */ /* 0x000fe4000c000000 */
[----:B------:R-:W-:Y:S01]  /*9d00*/  ULDC.64 UR10, c[0x0][UR16+0x218] ;  /* 0x00008600100a7abb */ /* 0x000fe20008000a00 */
[----:B------:R-:W-:Y:S01]  /*9d10*/  ULDC.64 UR14, c[0x0][UR16+0x228] ;  /* 0x00008a00100e7abb */ /* 0x000fe20008000a00 */
[----:B------:R-:W-:Y:S01]  /*9d20*/  ULDC.64 UR12, c[0x0][UR16+0x220] ;  /* 0x00008800100c7abb */ /* 0x000fe20008000a00 */
[----:B------:R-:W-:Y:S02]  /*9d30*/  UIMAD.WIDE.U32 UR8, UR10, UR39, URZ ;  /* 0x000000270a0872a5 */ /* 0x000fe4000f8e003f */
[----:B------:R-:W-:Y:S01]  /*9d40*/  UIMAD.WIDE.U32 UR18, UR14, UR7, URZ ;  /* 0x000000070e1272a5 */ /* 0x000fe2000f8e003f */
[----:B0-----:R-:W-:Y:S01]  /*9d50*/  @P1 IMAD.HI.U32 R4, R13, R6, RZ ;  /* 0x000000060d041227 */ /* 0x001fe200078e00ff */
[----:B------:R-:W-:-:S02]  /*9d60*/  UIMAD UR10, UR11, UR39, URZ ;  /* 0x000000270b0a72a4 */ /* 0x000fc4000f8e023f */
[----:B------:R-:W-:Y:S02]  /*9d70*/  UIMAD UR14, UR15, UR7, URZ ;  /* 0x000000070f0e72a4 */ /* 0x000fe4000f8e023f */
[----:B------:R-:W-:Y:S01]  /*9d80*/  USEL UR38, UR38, URZ, !UP0 ;  /* 0x0000003f26267287 */ /* 0x000fe2000c000000 */
[----:B--2---:R-:W-:Y:S01]  /*9d90*/  @P1 SHF.R.U32.HI R7, RZ, R11, R4 ;  /* 0x0000000bff071219 */ /* 0x004fe20000011604 */
[----:B------:R-:W-:Y:S01]  /*9da0*/  UIMAD UR7, UR13, UR37, URZ ;  /* 0x000000250d0772a4 */ /* 0x000fe2000f8e023f */
[----:B------:R-:W-:Y:S01]  /*9db0*/  IMAD.U32 R4, RZ, RZ, UR18 ;  /* 0x00000012ff047e24 */ /* 0x000fe2000f8e00ff */
[----:B------:R-:W-:Y:S01]  /*9dc0*/  UIADD3 UR9, UR9, UR10, URZ ;  /* 0x0000000a09097290 */ /* 0x000fe2000fffe03f */
[----:B------:R-:W-:Y:S01]  /*9dd0*/  IMAD.U32 R5, RZ, RZ, UR19 ;  /* 0x00000013ff057e24 */ /* 0x000fe2000f8e00ff */
[----:B------:R-:W-:Y:S01]  /*9de0*/  UIMAD.WIDE.U32 UR10, UR12, UR37, URZ ;  /* 0x000000250c0a72a5 */ /* 0x000fe2000f8e003f */
[--C-:B------:R-:W-:Y:S01]  /*9df0*/  IMAD.MOV R11, RZ, RZ, -R7.reuse ;  /* 0x000000ffff0b7224 */ /* 0x100fe200078e0a07 */
[----:B------:R-:W-:Y:S01]  /*9e00*/  UIMAD UR7, UR12, UR38, UR7 ;  /* 0x000000260c0772a4 */ /* 0x000fe2000f8e0207 */
[----:B------:R-:W-:Y:S01]  /*9e10*/  SHF.R.S32.HI R5, RZ, 0x1f, R7 ;  /* 0x0000001fff057819 */ /* 0x000fe20000011407 */
[----:B------:R-:W-:Y:S01]  /*9e20*/  UIADD3 UR14, UR19, UR14, URZ ;  /* 0x0000000e130e7290 */ /* 0x000fe2000fffe03f */
[----:B------:R-:W-:Y:S01]  /*9e30*/  IMAD R11, R78, R11, R13 ;  /* 0x0000000b4e0b7224 */ /* 0x000fe200078e020d */
[----:B------:R-:W-:-:S04]  /*9e40*/  UIADD3 UR7, UR11, UR7, URZ ;  /* 0x000000070b077290 */ /* 0x000fc8000fffe03f */
[----:B------:R-:W-:Y:S01]  /*9e50*/  IMAD.U32 R8, RZ, RZ, UR14 ;  /* 0x0000000eff087e24 */ /* 0x000fe2000f8e00ff */
[----:B------:R-:W-:Y:S02]  /*9e60*/  SHF.R.S32.HI R6, RZ, 0x1f, R11 ;  /* 0x0000001fff067819 */ /* 0x000fe4000001140b */
[----:B----4-:R-:W-:-:S13]  /*9e70*/  @P0 R2UR UR4, R81 ;  /* 0x00000000510402ca */ /* 0x010fda00000e0000 */
        /* <DEDUP_REMOVED lines=15> */
[----:B---3--:R-:W-:Y:S08]  /*9f70*/  @P4 BRA `(.L_x_1946) ;  /* 0x0000000000104947 */ /* 0x008ff00003800000 */
[----:B------:R-:W-:Y:S05]  /*9f80*/  @!P0 BRA `(.L_x_1946) ;  /* 0x00000000000c8947 */ /* 0x000fea0003800000 */
[----:B------:R-:W2:Y:S04]  /*9f90*/  LDG.E R4, desc[UR54][R82.64] ;  /* 0x0000003652047981 */ /* 0x000ea8000c1e1900 */
[----:B-----5:R-:W2:Y:S02]  /*9fa0*/  LDG.E R9, desc[UR54][R82.64+0x4] ;  /* 0x0000043652097981 */ /* 0x020ea4000c1e1900 */
[----:B--2---:R-:W-:-:S07]  /*9fb0*/  IMAD.IADD R9, R9, 0x1, -R4 ;  /* 0x0000000109097824 */ /* 0x004fce00078e0a04 */
.L_x_1946:
        /* <DEDUP_REMOVED lines=11> */
[----:B------:R-:W-:Y:S01]  /*a070*/  IMAD.IADD R12, R14, 0x1, -R12 ;  /* 0x000000010e0c7824 */ /* 0x000fe200078e0a0c */
[----:B------:R-:W-:-:S04]  /*a080*/  PLOP3.LUT P3, PT, PT, PT, UP1, 0x80, 0x0 ;  /* 0x000000000000781c */ /* 0x000fc80003f6f018 */
[----:B------:R-:W-:Y:S01]  /*a090*/  LOP3.LUT P0, RZ, R12, 0x3, RZ, 0xc0, !PT ;  /* 0x000000030cff7812 */ /* 0x000fe2000780c0ff */
[----:B--2---:R-:W-:-:S04]  /*a0a0*/  VIADD R11, R11, UR40 ;  /* 0x000000280b0b7c36 */ /* 0x004fc80008000000 */
        /* <DEDUP_REMOVED lines=9> */
[----:B------:R-:W-:Y:S01]  /*a140*/  ULDC.64 UR10, c[0x0][0xaa0] ;  /* 0x0002a800000a7ab9 */ /* 0x000fe20000000a00 */
[----:B------:R-:W2:Y:S01]  /*a150*/  @P1 LDC R37, c[0x0][0xbf0] ;  /* 0x0002fc00ff251b82 */ /* 0x000ea20000000800 */
[----:B-1----:R-:W-:-:S05]  /*a160*/  VIADD R80, R12, 0xffffff80 ;  /* 0xffffff800c507836 */ /* 0x002fca0000000000 */
[----:B------:R-:W-:-:S04]  /*a170*/  SHF.R.S32.HI R79, RZ, 0x1f, R80 ;  /* 0x0000001fff4f7819 */ /* 0x000fc80000011450 */
[----:B------:R-:W-:-:S04]  /*a180*/  LEA.HI R79, R79, R80, RZ, 0x2 ;  /* 0x000000504f4f7211 */ /* 0x000fc800078f10ff */
[----:B------:R-:W-:-:S05]  /*a190*/  SHF.R.S32.HI R79, RZ, 0x2, R79 ;  /* 0x00000002ff4f7819 */ /* 0x000fca000001144f */
[----:B0-----:R-:W-:-:S04]  /*a1a0*/  IMAD R3, R79, 0x20, R19 ;  /* 0x000000204f037824 */ /* 0x001fc800078e0213 */
[----:B------:R-:W-:-:S03]  /*a1b0*/  IMAD.WIDE R20, R3, 0x2, R20 ;  /* 0x0000000203147825 */ /* 0x000fc600078e0214 */
[C---:B------:R-:W-:Y:S02]  /*a1c0*/  IADD3 R3, P5, R20.reuse, 0x7800, RZ ;  /* 0x0000780014037810 */ /* 0x040fe40007fbe0ff */
[----:B------:R-:W-:Y:S02]  /*a1d0*/  SHF.R.S32.HI R36, RZ, 0x1f, R80 ;  /* 0x0000001fff247819 */ /* 0x000fe40000011450 */
[----:B------:R-:W-:Y:S01]  /*a1e0*/  LOP3.LUT R2, R3, 0x180, RZ, 0xc0, !PT ;  /* 0x0000018003027812 */ /* 0x000fe200078ec0ff */
[----:B------:R-:W-:Y:S01]  /*a1f0*/  UIMAD UR7, UR12, UR10, URZ ;  /* 0x0000000a0c0772a4 */ /* 0x000fe2000f8e023f */
[----:B------:R-:W-:Y:S01]  /*a200*/  IADD3 R9, P0, R20, 0x1800, RZ ;  /* 0x0000180014097810 */ /* 0x000fe20007f1e0ff */
[----:B------:R-:W-:Y:S01]  /*a210*/  UIMAD.WIDE.U32 UR8, UR4, UR10, URZ ;  /* 0x0000000a040872a5 */ /* 0x000fe2000f8e003f */
[----:B------:R-:W-:Y:S01]  /*a220*/  SHF.R.U64 R2, R2, 0x3, RZ ;  /* 0x0000000302027819 */ /* 0x000fe200000012ff */
[----:B------:R-:W-:Y:S01]  /*a230*/  IMAD.X R33, RZ, RZ, R21, P5 ;  /* 0x000000ffff217224 */ /* 0x000fe200028e0615 */
[----:B------:R-:W-:-:S02]  /*a240*/  LEA.HI R36, R36, R80, RZ, 0x2 ;  /* 0x0000005024247211 */ /* 0x000fc400078f10ff */
[----:B------:R-:W-:Y:S02]  /*a250*/  LOP3.LUT R32, R2, R3, RZ, 0x3c, !PT ;  /* 0x0000000302207212 */ /* 0x000fe400078e3cff */
[----:B------:R-:W0:Y:S01]  /*a260*/  @P1 LDC R3, c[0x0][0xbec] ;  /* 0x0002fb00ff031b82 */ /* 0x000e220000000800 */
[----:B------:R-:W-:Y:S01]  /*a270*/  LOP3.LUT R36, R36, 0xfffffffc, RZ, 0xc0, !PT ;  /* 0xfffffffc24247812 */ /* 0x000fe200078ec0ff */
[----:B------:R-:W-:Y:S01]  /*a280*/  UIMAD UR7, UR4, UR11, UR7 ;  /* 0x0000000b040772a4 */ /* 0x000fe2000f8e0207 */
[C---:B------:R-:W-:Y:S01]  /*a290*/  IADD3 R13, P2, R20.reuse, 0x3000, RZ ;  /* 0x00003000140d7810 */ /* 0x040fe20007f5e0ff */
[----:B------:R-:W5:Y:S01]  /*a2a0*/  LD.E.128 R32, desc[UR54][R32.64] ;  /* 0x0000003620207980 */ /* 0x000f62000c101d00 */
[----:B------:R-:W-:Y:S01]  /*a2b0*/  IADD3 R25, P3, R20, 0x4800, RZ ;  /* 0x0000480014197810 */ /* 0x000fe20007f7e0ff */
[----:B------:R-:W-:Y:S01]  /*a2c0*/  IMAD.IADD R36, R80, 0x1, -R36 ;  /* 0x0000000150247824 */ /* 0x000fe200078e0a24 */
[C---:B------:R-:W-:Y:S01]  /*a2d0*/  IADD3 R29, P4, R20.reuse, 0x6000, RZ ;  /* 0x00006000141d7810 */ /* 0x040fe20007f9e0ff */
[----:B------:R-:W-:Y:S01]  /*a2e0*/  UIADD3 UR9, UR9, UR7, URZ ;  /* 0x0000000709097290 */ /* 0x000fe2000fffe03f */
[----:B------:R-:W-:Y:S01]  /*a2f0*/  LOP3.LUT R5, R20, 0x180, RZ, 0xc0, !PT ;  /* 0x0000018014057812 */ /* 0x000fe200078ec0ff */
[----:B------:R-:W-:Y:S01]  /*a300*/  IMAD R2, R36, 0x60, R79 ;  /* 0x0000006024027824 */ /* 0x000fe200078e024f */
[----:B------:R-:W-:Y:S01]  /*a310*/  ULDC.64 UR10, c[0x0][0xae8] ;  /* 0x0002ba00000a7ab9 */ /* 0x000fe20000000a00 */
[----:B------:R-:W-:Y:S01]  /*a320*/  LOP3.LUT R8, R9, 0x180, RZ, 0xc0, !PT ;  /* 0x0000018009087812 */ /* 0x000fe200078ec0ff */
[----:B------:R-:W-:Y:S01]  /*a330*/  UIMAD.WIDE.U32 UR8, UR39, UR10, UR8 ;  /* 0x0000000a270872a5 */ /* 0x000fe2000f8e0008 */
[----:B------:R-:W-:-:S02]  /*a340*/  LOP3.LUT R12, R13, 0x180, RZ, 0xc0, !PT ;  /* 0x000001800d0c7812 */ /* 0x000fc400078ec0ff */
[----:B------:R-:W-:Y:S02]  /*a350*/  LOP3.LUT R24, R25, 0x180, RZ, 0xc0, !PT ;  /* 0x0000018019187812 */ /* 0x000fe400078ec0ff */
[----:B------:R-:W-:Y:S02]  /*a360*/  LOP3.LUT R28, R29, 0x180, RZ, 0xc0, !PT ;  /* 0x000001801d1c7812 */ /* 0x000fe400078ec0ff */
[----:B------:R-:W-:Y:S01]  /*a370*/  SHF.R.U64 R5, R5, 0x3, RZ ;  /* 0x0000000305057819 */ /* 0x000fe200000012ff */
[----:B------:R-:W-:Y:S01]  /*a380*/  VIADD R36, R2, UR40 ;  /* 0x0000002802247c36 */ /* 0x000fe20008000000 */
[----:B------:R-:W-:Y:S01]  /*a390*/  SHF.R.U64 R8, R8, 0x3, RZ ;  /* 0x0000000308087819 */ /* 0x000fe200000012ff */
[----:B------:R-:W-:Y:S01]  /*a3a0*/  USHF.R.S32.HI UR4, URZ, 0x1f, UR37 ;  /* 0x0000001f3f047899 */ /* 0x000fe20008011425 */
[----:B------:R-:W-:Y:S01]  /*a3b0*/  SHF.R.U64 R12, R12, 0x3, RZ ;  /* 0x000000030c0c7819 */ /* 0x000fe200000012ff */
[----:B------:R-:W-:Y:S01]  /*a3c0*/  UIMAD UR9, UR39, UR11, UR9 ;  /* 0x0000000b270972a4 */ /* 0x000fe2000f8e0209 */
[----:B------:R-:W-:-:S02]  /*a3d0*/  SHF.R.U64 R24, R24, 0x3, RZ ;  /* 0x0000000318187819 */ /* 0x000fc400000012ff */
[----:B------:R-:W-:Y:S01]  /*a3e0*/  SHF.R.U64 R28, R28, 0x3, RZ ;  /* 0x000000031c1c7819 */ /* 0x000fe200000012ff */
[----:B------:R-:W-:Y:S01]  /*a3f0*/  ULDC.64 UR10, c[0x0][0xaf0] ;  /* 0x0002bc00000a7ab9 */ /* 0x000fe20000000a00 */
[----:B------:R-:W-:Y:S01]  /*a400*/  LOP3.LUT R20, R5, R20, RZ, 0x3c, !PT ;  /* 0x0000001405147212 */ /* 0x000fe200078e3cff */
[----:B0-----:R-:W-:Y:S01]  /*a410*/  @P1 IMAD.HI.U32 R2, R36, R3, RZ ;  /* 0x0000000324021227 */ /* 0x001fe200078e00ff */
[----:B------:R-:W-:Y:S01]  /*a420*/  LOP3.LUT R8, R8, R9, RZ, 0x3c, !PT ;  /* 0x0000000908087212 */ /* 0x000fe200078e3cff */
[----:B------:R-:W-:Y:S01]  /*a430*/  UIMAD UR4, UR4, UR10, URZ ;  /* 0x0000000a040472a4 */ /* 0x000fe2000f8e023f */
[----:B------:R-:W-:Y:S01]  /*a440*/  LOP3.LUT R12, R12, R13, RZ, 0x3c, !PT ;  /* 0x0000000d0c0c7212 */ /* 0x000fe200078e3cff */
[--C-:B------:R-:W-:Y:S01]  /*a450*/  IMAD.X R9, RZ, RZ, R21.reuse, P0 ;  /* 0x000000ffff097224 */ /* 0x100fe200000e0615 */
[----:B------:R-:W-:Y:S01]  /*a460*/  LOP3.LUT R24, R24, R25, RZ, 0x3c, !PT ;  /* 0x0000001918187212 */ /* 0x000fe200078e3cff */
[--C-:B------:R-:W-:Y:S01]  /*a470*/  IMAD.X R13, RZ, RZ, R21.reuse, P2 ;  /* 0x000000ffff0d7224 */ /* 0x100fe200010e0615 */
[----:B------:R-:W-:Y:S01]  /*a480*/  LOP3.LUT R28, R28, R29, RZ, 0x3c, !PT ;  /* 0x0000001d1c1c7212 */ /* 0x000fe200078e3cff */
[--C-:B------:R-:W-:Y:S01]  /*a490*/  IMAD.X R25, RZ, RZ, R21.reuse, P3 ;  /* 0x000000ffff197224 */ /* 0x100fe200018e0615 */
[----:B------:R0:W5:Y:S01]  /*a4a0*/  LD.E.128 R4, desc[UR54][R20.64] ;  /* 0x0000003614047980 */ /* 0x000162000c101d00 */
[----:B------:R-:W-:Y:S01]  /*a4b0*/  IMAD.X R29, RZ, RZ, R21, P4 ;  /* 0x000000ffff1d7224 */ /* 0x000fe200020e0615 */
[----:B------:R-:W-:-:S02]  /*a4c0*/  UIMAD UR4, UR37, UR11, UR4 ;  /* 0x0000000b250472a4 */ /* 0x000fc4000f8e0204 */
[----:B------:R-:W-:Y:S01]  /*a4d0*/  UIMAD.WIDE.U32 UR8, UR37, UR10, UR8 ;  /* 0x0000000a250872a5 */ /* 0x000fe2000f8e0008 */
[----:B------:R-:W5:Y:S02]  /*a4e0*/  LD.E.128 R8, desc[UR54][R8.64] ;  /* 0x0000003608087980 */ /* 0x000f64000c101d00 */
[----:B------:R-:W-:Y:S02]  /*a4f0*/  ULDC.64 UR10, c[0x0][0xae0] ;  /* 0x0002b800000a7ab9 */ /* 0x000fe40000000a00 */
[----:B------:R-:W5:Y:S01]  /*a500*/  LD.E.128 R12, desc[UR54][R12.64] ;  /* 0x000000360c0c7980 */ /* 0x000f62000c101d00 */
[----:B0-----:R-:W-:Y:S01]  /*a510*/  IMAD.MOV.U32 R21, RZ, RZ, R36 ;  /* 0x000000ffff157224 */ /* 0x001fe200078e0024 */
[----:B--2---:R-:W-:Y:S01]  /*a520*/  @P1 SHF.R.U32.HI R21, RZ, R37, R2 ;  /* 0x00000025ff151219 */ /* 0x004fe20000011602 */
[----:B------:R-:W-:Y:S01]  /*a530*/  UIADD3 UR4, UR9, UR4, URZ ;  /* 0x0000000409047290 */ /* 0x000fe2000fffe03f */
[----:B------:R-:W5:Y:S02]  /*a540*/  LD.E.128 R24, desc[UR54][R24.64] ;  /* 0x0000003618187980 */ /* 0x000f64000c101d00 */
[--C-:B------:R-:W-:Y:S01]  /*a550*/  SHF.R.S32.HI R20, RZ, 0x1f, R21.reuse ;  /* 0x0000001fff147819 */ /* 0x100fe20000011415 */
[----:B------:R-:W-:Y:S01]  /*a560*/  IMAD.MOV R37, RZ, RZ, -R21 ;  /* 0x000000ffff257224 */ /* 0x000fe200078e0a15 */
[----:B------:R-:W5:Y:S01]  /*a570*/  LD.E.128 R28, desc[UR54][R28.64] ;  /* 0x000000361c1c7980 */ /* 0x000f62000c101d00 */
[----:B------:R-:W-:-:S02]  /*a580*/  IMAD.U32 R3, RZ, RZ, UR9 ;  /* 0x00000009ff037e24 */ /* 0x000fc4000f8e00ff */
[----:B------:R-:W-:Y:S01]  /*a590*/  IMAD R20, R20, UR10, RZ ;  /* 0x0000000a14147c24 */ /* 0x000fe2000f8e02ff */
[----:B------:R-:W-:Y:S01]  /*a5a0*/  @!PT LDS RZ, [RZ] ;  /* 0x00000000fffff984 */ /* 0x000fe20000000800 */
[----:B------:R-:W-:Y:S01]  /*a5b0*/  @!PT LDS RZ, [RZ] ;  /* 0x00000000fffff984 */ /* 0x000fe20000000800 */
[----:B------:R-:W-:Y:S01]  /*a5c0*/  @!PT LDS RZ, [RZ] ;  /* 0x00000000fffff984 */ /* 0x000fe20000000800 */
[----:B------:R-:W-:Y:S01]  /*a5d0*/  @!PT LDS RZ, [RZ] ;  /* 0x00000000fffff984 */ /* 0x000fe20000000800 */
[----:B------:R0:W-:Y:S06]  /*a5e0*/  MEMBAR.ALL.CTA ;  /* 0x0000000000007992 */ /* 0x0001ec0000008000 */
[----:B0-----:R-:W0:Y:S01]  /*a5f0*/  FENCE.VIEW.ASYNC.S ;  /* 0x00000000000073c6 */ /* 0x001e220000000000 */
[----:B------:R-:W-:Y:S02]  /*a600*/  IMAD R37, R78, R37, R36 ;  /* 0x000000254e257224 */ /* 0x000fe400078e0224 */
[----:B------:R-:W-:Y:S01]  /*a610*/  IMAD.U32 R2, RZ, RZ, UR8 ;  /* 0x00000008ff027e24 */ /* 0x000fe2000f8e00ff */
[----:B------:R-:W-:Y:S01]  /*a620*/  ULDC.64 UR8, c[0x0][0xad8] ;  /* 0x0002b60000087ab9 */ /* 0x000fe20000000a00 */
[----:B------:R-:W-:-:S02]  /*a630*/  IMAD.U32 R3, RZ, RZ, UR4 ;  /* 0x00000004ff037e24 */ /* 0x000fc4000f8e00ff */
[C---:B------:R-:W-:Y:S01]  /*a640*/  IMAD R41, R21.reuse, UR11, R20 ;  /* 0x0000000b15297c24 */ /* 0x040fe2000f8e0214 */
[----:B------:R-:W-:Y:S01]  /*a650*/  SHF.R.S32.HI R20, RZ, 0x1f, R37 ;  /* 0x0000001fff147819 */ /* 0x000fe20000011425 */
[----:B------:R-:W-:-:S04]  /*a660*/  IMAD.WIDE.U32 R2, R21, UR10, R2 ;  /* 0x0000000a15027c25 */ /* 0x000fc8000f8e0002 */
[----:B------:R-:W-:Y:S02]  /*a670*/  IMAD.IADD R3, R3, 0x1, R41 ;  /* 0x0000000103037824 */ /* 0x000fe400078e0229 */
[----:B------:R-:W-:Y:S02]  /*a680*/  IMAD R20, R20, UR8, RZ ;  /* 0x0000000814147c24 */ /* 0x000fe4000f8e02ff */
[----:B------:R-:W-:Y:S02]  /*a690*/  VIADD R45, R79, UR40 ;  /* 0x000000284f2d7c36 */ /* 0x000fe40008000000 */
[C---:B------:R-:W-:Y:S02]  /*a6a0*/  IMAD R21, R37.reuse, UR9, R20 ;  /* 0x0000000925157c24 */ /* 0x040fe4000f8e0214 */
[----:B------:R-:W-:Y:S01]  /*a6b0*/  IMAD.WIDE.U32 R2, R37, UR8, R2 ;  /* 0x0000000825027c25 */ /* 0x000fe2000f8e0002 */
[----:B------:R-:W-:Y:S01]  /*a6c0*/  ISETP.GE.AND P0, PT, R45, R38, PT ;  /* 0x000000262d00720c */ /* 0x000fe20003f06270 */
[----:B------:R-:W-:-:S02]  /*a6d0*/  ULDC.64 UR8, c[0x0][0xa80] ;  /* 0x0002a00000087ab9 */ /* 0x000fc40000000a00 */
        /* <DEDUP_REMOVED lines=24> */
.L_x_1949:
[----:B------:R-:W-:Y:S05]  /*a860*/  BSYNC B1 ;  /* 0x0000000000017941 */ /* 0x000fea0003800000 */
.L_x_1948:
        /* <DEDUP_REMOVED lines=19> */
.L_x_1947:
[----:B------:R-:W-:Y:S01]  /*a9a0*/  ULDC.64 UR10, c[0x0][0xb08] ;  /* 0x0002c200000a7ab9 */ /* 0x000fe20000000a00 */
[----:B0-----:R-:W0:Y:S01]  /*a9b0*/  @P1 LDC R2, c[0x0][0xbec] ;  /* 0x0002fb00ff021b82 */ /* 0x001e220000000800 */
[----:B------:R-:W-:Y:S01]  /*a9c0*/  UIMAD UR7, UR12, UR10, URZ ;  /* 0x0000000a0c0772a4 */ /* 0x000fe2000f8e023f */
[----:B------:R-:W-:Y:S01]  /*a9d0*/  IMAD.MOV.U32 R5, RZ, RZ, R13 ;  /* 0x000000ffff057224 */ /* 0x000fe200078e000d */
[----:B------:R-:W-:Y:S01]  /*a9e0*/  UIMAD.WIDE.U32 UR8, UR4, UR10, URZ ;  /* 0x0000000a040872a5 */ /* 0x000fe2000f8e003f */
[C---:B------:R-:W-:Y:S01]  /*a9f0*/  VIADD R38, R16.reuse, 0x28 ;  /* 0x0000002810267836 */ /* 0x040fe20000000000 */
[----:B------:R-:W-:Y:S01]  /*aa00*/  UIMAD UR7, UR4, UR11, UR7 ;  /* 0x0000000b040772a4 */ /* 0x000fe2000f8e0207 */
[C---:B------:R-:W-:Y:S01]  /*aa10*/  VIADD R80, R16.reuse, 0x20 ;  /* 0x0000002010507836 */ /* 0x040fe20000000000 */
[----:B------:R-:W-:Y:S01]  /*aa20*/  USHF.R.S32.HI UR4, URZ, 0x1f, UR37 ;  /* 0x0000001f3f047899 */ /* 0x000fe20008011425 */
[----:B------:R-:W1:Y:S01]  /*aa30*/  @P1 LDC R3, c[0x0][0xbf0] ;  /* 0x0002fc00ff031b82 */ /* 0x000e620000000800 */
[----:B------:R-:W-:Y:S01]  /*aa40*/  UIADD3 UR9, UR9, UR7, URZ ;  /* 0x0000000709097290 */ /* 0x000fe2000fffe03f */
[C---:B------:R-:W-:Y:S01]  /*aa50*/  VIADD R82, R16.reuse, 0x18 ;  /* 0x0000001810527836 */ /* 0x040fe20000000000 */
[----:B------:R-:W-:Y:S01]  /*aa60*/  ULDC.64 UR10, c[0x0][0xb38] ;  /* 0x0002ce00000a7ab9 */ /* 0x000fe20000000a00 */
[C---:B------:R-:W-:Y:S01]  /*aa70*/  VIADD R84, R16.reuse, 0x10 ;  /* 0x0000001010547836 */ /* 0x040fe20000000000 */
[----:B------:R-:W-:Y:S01]  /*aa80*/  UIMAD.WIDE.U32 UR8, UR39, UR10, UR8 ;  /* 0x0000000a270872a5 */ /* 0x000fe2000f8e0008 */
[C---:B------:R-:W-:Y:S01]  /*aa90*/  VIADD R86, R16.reuse, 0x8 ;  /* 0x0000000810567836 */ /* 0x040fe20000000000 */
[----:B------:R-:W-:Y:S01]  /*aaa0*/  BSSY B1, `(.L_x_1951) ;  /* 0x0000066000017945 */ /* 0x000fe20003800000 */
[----:B------:R-:W-:Y:S01]  /*aab0*/  SHF.R.S32.HI R20, RZ, 0x1f, R152 ;  /* 0x0000001fff147819 */ /* 0x000fe20000011498 */
[----:B------:R-:W-:Y:S01]  /*aac0*/  UIMAD UR9, UR39, UR11, UR9 ;  /* 0x0000000b270972a4 */ /* 0x000fe2000f8e0209 */
[----:B------:R-:W-:Y:S01]  /*aad0*/  SHF.R.S32.HI R21, RZ, 0x1f, R153 ;  /* 0x0000001fff157819 */ /* 0x000fe20000011499 */
[----:B------:R-:W-:Y:S01]  /*aae0*/  VIADD R27, R16, 0x28 ;  /* 0x00000028101b7836 */ /* 0x000fe20000000000 */
[----:B------:R-:W-:Y:S01]  /*aaf0*/  ULDC.64 UR10, c[0x0][0xb40] ;  /* 0x0002d000000a7ab9 */ /* 0x000fe20000000a00 */
[----:B------:R-:W-:Y:S01]  /*ab00*/  SHF.R.S32.HI R24, RZ, 0x1f, R154 ;  /* 0x0000001fff187819 */ /* 0x000fe2000001149a */
[----:B------:R-:W-:Y:S01]  /*ab10*/  UIMAD UR4, UR4, UR10, URZ ;  /* 0x0000000a040472a4 */ /* 0x000fe2000f8e023f */
[----:B------:R-:W-:Y:S01]  /*ab20*/  SHF.R.S32.HI R25, RZ, 0x1f, R155 ;  /* 0x0000001fff197819 */ /* 0x000fe2000001149b */
[----:B------:R-:W-:Y:S01]  /*ab30*/  UIMAD.WIDE.U32 UR8, UR37, UR10, UR8 ;  /* 0x0000000a250872a5 */ /* 0x000fe2000f8e0008 */
[----:B0-----:R-:W-:Y:S01]  /*ab40*/  @P1 IMAD.HI.U32 R2, R13, R2, RZ ;  /* 0x000000020d021227 */ /* 0x001fe200078e00ff */
[----:B------:R-:W-:Y:S01]  /*ab50*/  UIMAD UR4, UR37, UR11, UR4 ;  /* 0x0000000b250472a4 */ /* 0x000fe2000f8e0204 */
[----:B------:R-:W-:-:S02]  /*ab60*/  SHF.R.S32.HI R15, RZ, 0x1f, R156 ;  /* 0x0000001fff0f7819 */ /* 0x000fc4000001149c */
[----:B------:R-:W-:Y:S01]  /*ab70*/  ULDC.64 UR10, c[0x0][0xb48] ;  /* 0x0002d200000a7ab9 */ /* 0x000fe20000000a00 */
[----:B------:R-:W-:Y:S01]  /*ab80*/  UIADD3 UR9, UR9, UR4, URZ ;  /* 0x0000000409097290 */ /* 0x000fe2000fffe03f */
[----:B------:R-:W-:Y:S01]  /*ab90*/  SHF.R.S32.HI R26, RZ, 0x1f, R157 ;  /* 0x0000001fff1a7819 */ /* 0x000fe2000001149d */
[C---:B------:R-:W-:Y:S01]  /*aba0*/  VIADD R79, R16.reuse, 0x20 ;  /* 0x00000020104f7836 */ /* 0x040fe20000000000 */
[----:B-1----:R-:W-:Y:S01]  /*abb0*/  @P1 SHF.R.U32.HI R5, RZ, R3, R2 ;  /* 0x00000003ff051219 */ /* 0x002fe20000011602 */
[----:B------:R-:W-:Y:S01]  /*abc0*/  UIMAD.WIDE.U32 UR8, UR41, UR10, UR8 ;  /* 0x0000000a290872a5 */ /* 0x000fe2000f8e0008 */
[----:B------:R-:W-:Y:S01]  /*abd0*/  SHF.R.S32.HI R38, RZ, 0x1f, R38 ;  /* 0x0000001fff267819 */ /* 0x000fe20000011426 */
[----:B------:R-:W-:Y:S01]  /*abe0*/  VIADD R81, R16, 0x18 ;  /* 0x0000001810517836 */ /* 0x000fe20000000000 */
[--C-:B------:R-:W-:Y:S01]  /*abf0*/  SHF.R.S32.HI R2, RZ, 0x1f, R5.reuse ;  /* 0x0000001fff027819 */ /* 0x100fe20000011405 */
[----:B------:R-:W-:Y:S01]  /*ac00*/  IMAD.MOV R7, RZ, RZ, -R5 ;  /* 0x000000ffff077224 */ /* 0x000fe200078e0a05 */
[----:B------:R-:W-:-:S02]  /*ac10*/  UIMAD UR41, UR41, UR11, UR9 ;  /* 0x0000000b292972a4 */ /* 0x000fc4000f8e0209 */
[----:B------:R-:W-:Y:S01]  /*ac20*/  IMAD.U32 R3, RZ, RZ, UR9 ;  /* 0x00000009ff037e24 */ /* 0x000fe2000f8e00ff */
[----:B------:R-:W-:Y:S01]  /*ac30*/  SHF.R.S32.HI R80, RZ, 0x1f, R80 ;  /* 0x0000001fff507819 */ /* 0x000fe20000011450 */
[----:B------:R-:W-:Y:S01]  /*ac40*/  ULDC.64 UR10, c[0x0][0xb30] ;  /* 0x0002cc00000a7ab9 */ /* 0x000fe20000000a00 */
[----:B------:R-:W-:Y:S01]  /*ac50*/  IMAD R7, R78, R7, R13 ;  /* 0x000000074e077224 */ /* 0x000fe200078e020d */
[----:B------:R-:W-:Y:S01]  /*ac60*/  SHF.R.S32.HI R82, RZ, 0x1f, R82 ;  /* 0x0000001fff527819 */ /* 0x000fe20000011452 */
[----:B------:R-:W-:Y:S01]  /*ac70*/  IMAD R4, R2, UR10, RZ ;  /* 0x0000000a02047c24 */ /* 0x000fe2000f8e02ff */
[----:B------:R-:W-:Y:S01]  /*ac80*/  SHF.R.S32.HI R84, RZ, 0x1f, R84 ;  /* 0x0000001fff547819 */ /* 0x000fe20000011454 */
[----:B------:R-:W-:Y:S01]  /*ac90*/  IMAD.U32 R2, RZ, RZ, UR8 ;  /* 0x00000008ff027e24 */ /* 0x000fe2000f8e00ff */
[----:B------:R-:W-:Y:S01]  /*aca0*/  ULDC.64 UR8, c[0x0][0xb28] ;  /* 0x0002ca0000087ab9 */ /* 0x000fe20000000a00 */
[----:B------:R-:W-:Y:S01]  /*acb0*/  IMAD.U32 R3, RZ, RZ, UR41 ;  /* 0x00000029ff037e24 */ /* 0x000fe2000f8e00ff */
[----:B------:R-:W-:Y:S01]  /*acc0*/  SHF.R.S32.HI R86, RZ, 0x1f, R86 ;  /* 0x0000001fff567819 */ /* 0x000fe20000011456 */
        /* <DEDUP_REMOVED lines=10> */
[----:B------:R-:W-:Y:S02]  /*ad70*/  IMAD.IADD R3, R3, 0x1, R5 ;  /* 0x0000000103037824 */ /* 0x000fe400078e0205 */
[C---:B------:R-:W-:Y:S01]  /*ad80*/  VIADD R83, R16.reuse, 0x10 ;  /* 0x0000001010537836 */ /* 0x040fe20000000000 */
[----:B------:R-:W-:Y:S01]  /*ad90*/  PRMT R4, RZ, 0x654, R4 ;  /* 0x00000654ff047816 */ /* 0x000fe20000000004 */
[----:B------:R-:W-:Y:S01]  /*ada0*/  VIADD R85, R16, 0x8 ;  /* 0x0000000810557836 */ /* 0x000fe20000000000 */
[----:B------:R-:W-:Y:S02]  /*adb0*/  LEA.HI.X R14, R2, UR9, R3, 0x2, P1 ;  /* 0x00000009020e7c11 */ /* 0x000fe400088f1403 */
[----:B------:R0:W-:Y:S03]  /*adc0*/  SYNCS.ARRIVE.TRANS64.RED.A1T0 RZ, [R4+URZ], RZ ;  /* 0x000000ff04ff79a7 */ /* 0x0001e6000810043f */
[----:B------:R1:W2:Y:S04]  /*add0*/  SHFL.IDX PT, R5, R14, RZ, 0x1c1f ;  /* 0x001c1fff0e057589 */ /* 0x0002a800000e0000 */
[----:B0-----:R1:W0:Y:S01]  /*ade0*/  SHFL.IDX PT, R4, R0, RZ, 0x1c1f ;  /* 0x001c1fff00047589 */ /* 0x00122200000e0000 */
[----:B------:R-:W-:Y:S05]  /*adf0*/  @P2 BRA `(.L_x_1952) ;  /* 0x0000000000c02947 */ /* 0x000fea0003800000 */
[----:B------:R-:W-:Y:S02]  /*ae00*/  ULDC UR4, c[0x0][0xac8] ;  /* 0x0002b20000047ab9 */ /* 0x000fe40000000800 */
[----:B------:R-:W-:Y:S02]  /*ae10*/  ISETP.GE.AND P1, PT, R16, UR4, PT ;  /* 0x0000000410007c0c */ /* 0x000fe4000bf26270 */
        /* <DEDUP_REMOVED lines=8> */
[-C--:B------:R-:W-:Y:S02]  /*aea0*/  @!P5 LEA R8, P3, R83, R4.reuse, 0x2 ;  /* 0x000000045308d211 */ /* 0x080fe400078610ff */
        /* <DEDUP_REMOVED lines=11> */
[-C--:B0-----:R-:W-:Y:S01]  /*af60*/  @!P2 LEA R2, P6, R27, R4.reuse, 0x2 ;  /* 0x000000041b02a211 */ /* 0x081fe200078c10ff */
        /* <DEDUP_REMOVED lines=25> */
.L_x_1952:
[----:B------:R-:W-:Y:S05]  /*b100*/  BSYNC B1 ;  /* 0x0000000000017941 */ /* 0x000fea0003800000 */
.L_x_1951:
[----:B--23--:R2:W3:Y:S04]  /*b110*/  SHFL.IDX PT, R5, R14, 0x1, 0x1c1f ;  /* 0x003c1f000e057f89 */ /* 0x00c4e800000e0000 */
[----:B0-----:R2:W0:Y:S01]  /*b120*/  SHFL.IDX PT, R4, R0, 0x1, 0x1c1f ;  /* 0x003c1f0000047f89 */ /* 0x00142200000e0000 */
[----:B------:R-:W-:Y:S05]  /*b130*/  @P0 BRA `(.L_x_1950) ;  /* 0x0000000c00940947 */ /* 0x000fea0003800000 */
[----:B------:R-:W-:Y:S02]  /*b140*/  ULDC UR4, c[0x0][0xac8] ;  /* 0x0002b20000047ab9 */ /* 0x000fe40000000800 */
[----:B------:R-:W-:Y:S02]  /*b150*/  ISETP.GE.AND P5, PT, R85, UR4, PT ;  /* 0x0000000455007c0c */ /* 0x000fe4000bfa6270 */
[----:B------:R-:W-:Y:S02]  /*b160*/  ISETP.GE.AND P1, PT, R16, UR4, PT ;  /* 0x0000000410007c0c */ /* 0x000fe4000bf26270 */
[----:B------:R-:W-:Y:S02]  /*b170*/  ISETP.GE.AND P2, PT, R83, UR4, PT ;  /* 0x0000000453007c0c */ /* 0x000fe4000bf46270 */
[----:B------:R-:W-:Y:S02]  /*b180*/  ISETP.GE.AND P4, PT, R81, UR4, PT ;  /* 0x0000000451007c0c */ /* 0x000fe4000bf86270 */
[----:B------:R-:W-:-:S05]  /*b190*/  ISETP.GE.AND P3, PT, R79, UR4, PT ;  /* 0x000000044f007c0c */ /* 0x000fca000bf66270 */
[CC--:B0-----:R-:W-:Y:S02]  /*b1a0*/  @!P5 LEA R6, P0, R85.reuse, R4.reuse, 0x2 ;  /* 0x000000045506d211 */ /* 0x0c1fe400078010ff */
        /* <DEDUP_REMOVED lines=25> */
[-C--:B-----5:R-:W-:Y:S01]  /*b340*/  @!P5 LEA R10, P0, R155, R4.reuse, 0x2 ;  /* 0x000000049b0ad211 */ /* 0x0a0fe200078010ff */
[----:B------:R3:W-:Y:S01]  /*b350*/  @!P1 ST.E.64 desc[UR54][R6.64], R62 ;  /* 0x0000003e06009985 */ /* 0x0007e2000c101b36 */
[-C--:B------:R-:W-:Y:S02]  /*b360*/  @!P2 LEA.HI.X R9, R156, R5.reuse, R15, 0x2, P6 ;  /* 0x000000059c09a211 */ /* 0x080fe400030f140f */
[-C--:B0-----:R-:W-:Y:S02]  /*b370*/  @!P4 LEA R12, P1, R154, R4.reuse, 0x2 ;  /* 0x000000049a0cc211 */ /* 0x081fe400078210ff */
[----:B-12---:R-:W-:Y:S01]  /*b380*/  @!P3 LEA R14, P6, R153, R4, 0x2 ;  /* 0x00000004990eb211 */ /* 0x006fe200078c10ff */
        /* <DEDUP_REMOVED lines=9> */
[----:B------:R-:W-:-:S04]  /*b420*/  LEA R2, P0, R152, R4, 0x2 ;  /* 0x0000000498027211 */ /* 0x000fc800078010ff */
[----:B------:R-:W-:-:S05]  /*b430*/  LEA.HI.X R3, R152, R5, R20, 0x2, P0 ;  /* 0x0000000598037211 */ /* 0x000fca00000f1414 */
[----:B------:R0:W-:Y:S01]  /*b440*/  ST.E.64 desc[UR54][R2.64], R30 ;  /* 0x0000001e02007985 */ /* 0x0001e2000c101b36 */
[----:B------:R-:W-:Y:S05]  /*b450*/  BRA `(.L_x_1950) ;  /* 0x0000000800cc7947 */ /* 0x000fea0003800000 */
.L_x_1945:
        /* <DEDUP_REMOVED lines=31> */
.L_x_1953:
[----:B------:R-:W-:Y:S01]  /*b650*/  USEL UR37, UR37, URZ, !UP0 ;  /* 0x0000003f25257287 */ /* 0x000fe2000c000000 */
[----:B------:R-:W-:Y:S01]  /*b660*/  BSSY B1, `(.L_x_1954) ;  /* 0x0000037000017945 */ /* 0x000fe20003800000 */
[----:B------:R-:W-:-:S03]  /*b670*/  USEL UR38, UR38, URZ, !UP0 ;  /* 0x0000003f26267287 */ /* 0x000fc6000c000000 */
[----:B------:R-:W-:Y:S09]  /*b680*/  @P0 BRA `(.L_x_1955) ;  /* 0x0000000000d00947 */ /* 0x000ff20003800000 */
        /* <DEDUP_REMOVED lines=31> */
[----:B------:R-:W-:Y:S01]  /*b880*/  UIADD3.X UR7, UR7, UR11, UR16, UP0, UP1 ;  /* 0x0000000b07077290 */ /* 0x000fe200087e2410 */
[----:B-1----:R-:W-:Y:S01]  /*b890*/  @P0 SHF.R.U32.HI R5, RZ, R7, R2 ;  /* 0x00000007ff050219 */ /* 0x002fe20000011602 */
[----:B------:R-:W-:Y:S01]  /*b8a0*/  IMAD.U32 R2, RZ, RZ, UR20 ;  /* 0x00000014ff027e24 */ /* 0x000fe2000f8e00ff */
[----:B------:R-:W-:Y:S01]  /*b8b0*/  ULDC.64 UR8, c[0x0][UR17+0x210] ;  /* 0x0000840011087abb */ /* 0x000fe20008000a00 */
[----:B------:R-:W-:Y:S01]  /*b8c0*/  ULDC.64 UR10, c[0x0][0xba8] ;  /* 0x0002ea00000a7ab9 */ /* 0x000fe20000000a00 */
[----:B------:R-:W-:Y:S01]  /*b8d0*/  @!UP2 ULDC UR10, c[0x0][0xb50] ;  /* 0x0002d400000aaab9 */ /* 0x000fe20000000800 */
[--C-:B------:R-:W-:Y:S01]  /*b8e0*/  IMAD.MOV R7, RZ, RZ, -R5.reuse ;  /* 0x000000ffff077224 */ /* 0x100fe200078e0a05 */
[----:B------:R-:W-:Y:S01]  /*b8f0*/  IADD3 R2, P0, P1, R5, UR14, R2 ;  /* 0x0000000e05027c10 */ /* 0x000fe2000f91e002 */
[----:B------:R-:W-:Y:S01]  /*b900*/  @!UP2 ULDC UR11, c[0x0][0xb54] ;  /* 0x0002d500000baab9 */ /* 0x000fe20000000800 */
[----:B------:R-:W-:Y:S01]  /*b910*/  SHF.R.S32.HI R5, RZ, 0x1f, R5 ;  /* 0x0000001fff057819 */ /* 0x000fe20000011405 */
[----:B------:R-:W-:-:S03]  /*b920*/  IMAD R7, R9, R7, R4 ;  /* 0x0000000709077224 */ /* 0x000fc600078e0204 */
[----:B------:R-:W-:Y:S01]  /*b930*/  IADD3.X R3, R5, UR7, R6, P0, P1 ;  /* 0x0000000705037c10 */ /* 0x000fe200087e2406 */
        /* <DEDUP_REMOVED lines=9> */
.L_x_1955:
[----:B------:R-:W-:Y:S05]  /*b9d0*/  BSYNC B1 ;  /* 0x0000000000017941 */ /* 0x000fea0003800000 */
.L_x_1954:
        /* <DEDUP_REMOVED lines=73> */
.L_x_1957:
[----:B------:R-:W-:Y:S05]  /*be70*/  BSYNC B1 ;  /* 0x0000000000017941 */ /* 0x000fea0003800000 */
.L_x_1956:
        /* <DEDUP_REMOVED lines=17> */
.L_x_1950:
[----:B------:R-:W-:Y:S05]  /*bf90*/  BSYNC B0 ;  /* 0x0000000000007941 */ /* 0x000fea0003800000 */
.L_x_1944:
[----:B------:R-:W-:Y:S02]  /*bfa0*/  ULDC UR4, c[0x0][0xc3c] ;  /* 0x00030f0000047ab9 */ /* 0x000fe40000000800 */
[----:B------:R-:W-:-:S13]  /*bfb0*/  ISETP.GE.AND P0, PT, R39, UR4, PT ;  /* 0x0000000427007c0c */ /* 0x000fda000bf06270 */
[----:B------:R-:W-:Y:S05]  /*bfc0*/  @!P0 BRA `(.L_x_1958) ;  /* 0xffffff4c00ac8947 */ /* 0x000fea000383ffff */
[----:B------:R-:W-:Y:S05]  /*bfd0*/  EXIT ;  /* 0x000000000000794d */ /* 0x000fea0003800000 */
.L_x_1901:
        /* <DEDUP_REMOVED lines=16> */
[----:B------:R-:W-:Y:S02]  /*c0e0*/  IMAD.MOV.U32 R7, RZ, RZ, RZ ;  /* 0x000000ffff077224 */ /* 0x000fe400078e00ff */
[----:B------:R-:W-:Y:S01]  /*c0f0*/  IMAD.MOV.U32 R8, RZ, RZ, RZ ;  /* 0x000000ffff087224 */ /* 0x000fe200078e00ff */
[----:B0-----:R-:W-:-:S04]  /*c100*/  LOP3.LUT R0, R4, 0x1f, RZ, 0xc0, !PT ;  /* 0x0000001f04007812 */ /* 0x001fc800078ec0ff */
        /* <DEDUP_REMOVED lines=40> */
.L_x_1962:
        /* <DEDUP_REMOVED lines=36> */
.L_x_1960:
        /* <DEDUP_REMOVED lines=17> */
.L_x_1963:
[----:B-1----:R-:W-:-:S04]  /*c6e0*/  IMAD R24, R3, R4, R24 ;  /* 0x0000000403187224 */ /* 0x002fc800078e0218 */
[----:B------:R-:W-:Y:S01]  /*c6f0*/  IMAD.IADD R8, R9, 0x1, -R24 ;  /* 0x0000000109087824 */ /* 0x000fe200078e0a18 */
[----:B------:R-:W-:Y:S06]  /*c700*/  @!P1 BRA `(.L_x_1964) ;  /* 0x0000000000ec9947 */ /* 0x000fec0003800000 */
        /* <DEDUP_REMOVED lines=59> */
.L_x_1964:
        /* <DEDUP_REMOVED lines=38> */
[----:B------:R-:W-:Y:S01]  /*cd20*/  IABS R10, R4 ;  /* 0x00000004000a7213 */ /* 0x000fe20000000000 */
[----:B------:R-:W-:Y:S01]  /*cd30*/  IMAD.MOV R26, RZ, RZ, -R4 ;  /* 0x000000ffff1a7224 */ /* 0x000fe200078e0a04 */
        /* <DEDUP_REMOVED lines=23> */
[----:B------:R-:W-:-:S07]  /*ceb0*/  IMAD R26, R2, R26, R9 ;  /* 0x0000001a021a7224 */ /* 0x000fce00078e0209 */
.L_x_1965:
[----:B------:R-:W-:-:S05]  /*cec0*/  LOP3.LUT R2, RZ, R2, RZ, 0x33, !PT ;  /* 0x00000002ff027212 */ /* 0x000fca00078e33ff */
[----:B------:R-:W-:Y:S01]  /*ced0*/  IMAD.IADD R25, R7, 0x1, R2 ;  /* 0x0000000107197824 */ /* 0x000fe200078e0202 */
[----:B------:R-:W-:Y:S06]  /*cee0*/  BRA `(.L_x_1966) ;  /* 0x0000000000107947 */ /* 0x000fec0003800000 */
.L_x_1961:
[----:B------:R-:W-:Y:S01]  /*cef0*/  IMAD.MOV.U32 R24, RZ, RZ, R9 ;  /* 0x000000ffff187224 */ /* 0x000fe200078e0009 */
[----:B------:R-:W-:Y:S01]  /*cf00*/  ULDC UR40, c[0x0][0xc3c] ;  /* 0x00030f0000287ab9 */ /* 0x000fe20000000800 */
[----:B------:R-:W-:Y:S02]  /*cf10*/  IMAD.MOV.U32 R25, RZ, RZ, RZ ;  /* 0x000000ffff197224 */ /* 0x000fe400078e00ff */
[----:B------:R-:W-:-:S07]  /*cf20*/  IMAD.MOV.U32 R26, RZ, RZ, RZ ;  /* 0x000000ffff1a7224 */ /* 0x000fce00078e00ff */
.L_x_1966:
[----:B------:R-:W-:Y:S01]  /*cf30*/  ISETP.NE.AND P0, PT, R0, RZ, PT ;  /* 0x000000ff0000720c */ /* 0x000fe20003f05270 */
[----:B------:R-:W-:-:S12]  /*cf40*/  IMAD.U32 R27, RZ, RZ, UR40 ;  /* 0x00000028ff1b7e24 */ /* 0x000fd8000f8e00ff */
[----:B------:R-:W0:Y:S01]  /*cf50*/  @!P0 S2R R3, SR_CgaCtaId ;  /* 0x0000000000038919 */ /* 0x000e220000008800 */
[----:B------:R-:W-:-:S04]  /*cf60*/  @!P0 MOV R0, 0x400 ;  /* 0x0000040000008802 */ /* 0x000fc80000000f00 */
[----:B0-----:R-:W-:-:S05]  /*cf70*/  @!P0 LEA R0, R3, R0, 0x18 ;  /* 0x0000000003008211 */ /* 0x001fca00078ec0ff */
[----:B------:R0:W-:Y:S01]  /*cf80*/  @!P0 STS.128 [R0+0x19cd0], R24 ;  /* 0x019cd01800008388 */ /* 0x0001e20000000c00 */
[----:B------:R-:W-:Y:S06]  /*cf90*/  BAR.ARV 0x5, 0x200 ;  /* 0x0148000000007b1d */ /* 0x000fec0000002000 */
.L_x_1959:
        /* <DEDUP_REMOVED lines=21> */
[----:B------:R-:W-:-:S02]  /*d0f0*/  LOP3.LUT R2, R0, 0x80, RZ, 0xc0, !PT ;  /* 0x0000008000027812 */ /* 0x000fc400078ec0ff */
[----:B------:R-:W-:Y:S02]  /*d100*/  LOP3.LUT R5, R4, 0x400, RZ, 0xc0, !PT ;  /* 0x0000040004057812 */ /* 0x000fe400078ec0ff */
[----:B------:R-:W-:Y:S02]  /*d110*/  LOP3.LUT R2, R2, 0x10, R3, 0xf8, !PT ;  /* 0x0000001002027812 */ /* 0x000fe400078ef803 */
[----:B------:R-:W-:Y:S02]  /*d120*/  LOP3.LUT R3, R3, 0x20, RZ, 0xc0, !PT ;  /* 0x0000002003037812 */ /* 0x000fe400078ec0ff */
[----:B------:R-:W-:Y:S02]  /*d130*/  LOP3.LUT R0, R0, 0x360, RZ, 0xc0, !PT ;  /* 0x0000036000007812 */ /* 0x000fe400078ec0ff */
[----:B------:R-:W-:Y:S01]  /*d140*/  LOP3.LUT R7, R3, 0x10, R8, 0xf8, !PT ;  /* 0x0000001003077812 */ /* 0x000fe200078ef808 */
[----:B------:R-:W-:Y:S01]  /*d150*/  IMAD.SHL.U32 R3, R8, 0x10, RZ ;  /* 0x0000001008037824 */ /* 0x000fe200078e00ff */
[----:B------:R-:W-:-:S02]  /*d160*/  LOP3.LUT R6, R5, 0x800, R6, 0xf8, !PT ;  /* 0x0000080005067812 */ /* 0x000fc400078ef806 */
[----:B------:R-:W-:Y:S02]  /*d170*/  LOP3.LUT R4, R7, 0x380, R4, 0xf8, !PT ;  /* 0x0000038007047812 */ /* 0x000fe400078ef804 */
[----:B------:R-:W-:Y:S01]  /*d180*/  LOP3.LUT R5, R2, 0x10, R9, 0x78, !PT ;  /* 0x0000001002057812 */ /* 0x000fe200078e7809 */
[----:B------:R-:W-:Y:S01]  /*d190*/  IMAD.SHL.U32 R9, R8, 0x2, RZ ;  /* 0x0000000208097824 */ /* 0x000fe200078e00ff */
[--C-:B------:R-:W-:Y:S02]  /*d1a0*/  LOP3.LUT R0, R0, 0x400, R3.reuse, 0xf8, !PT ;  /* 0x0000040000007812 */ /* 0x100fe400078ef803 */
[----:B------:R-:W-:Y:S02]  /*d1b0*/  LOP3.LUT R7, R4, 0x70, R3, 0x78, !PT ;  /* 0x0000007004077812 */ /* 0x000fe400078e7803 */
[----:B------:R-:W-:Y:S02]  /*d1c0*/  LOP3.LUT R4, R0, R5, RZ, 0xfc, !PT ;  /* 0x0000000500047212 */ /* 0x000fe400078efcff */
[----:B------:R-:W-:Y:S01]  /*d1d0*/  LOP3.LUT R0, R6, R7, RZ, 0xfc, !PT ;  /* 0x0000000706007212 */ /* 0x000fe200078efcff */
[----:B-1----:R-:W-:Y:S01]  /*d1e0*/  IMAD.U32 R6, RZ, RZ, UR4 ;  /* 0x00000004ff067e24 */ /* 0x002fe2000f8e00ff */
[C---:B------:R-:W-:Y:S01]  /*d1f0*/  LOP3.LUT R2, R3.reuse, 0x90, RZ, 0xc0, !PT ;  /* 0x0000009003027812 */ /* 0x040fe200078ec0ff */
[----:B------:R0:W-:Y:S01]  /*d200*/  STL [R1+0x18], R4 ;  /* 0x0000180401007387 */ /* 0x0001e20000100800 */
[----:B------:R-:W-:-:S02]  /*d210*/  LOP3.LUT R28, R3, 0x10, RZ, 0xc0, !PT ;  /* 0x00000010031c7812 */ /* 0x000fc400078ec0ff */
[----:B------:R-:W-:Y:S01]  /*d220*/  LOP3.LUT R2, R2, 0x10, R9, 0x78, !PT ;  /* 0x0000001002027812 */ /* 0x000fe200078e7809 */
[----:B------:R1:W-:Y:S01]  /*d230*/  STL [R1+0x10], R0 ;  /* 0x0000100001007387 */ /* 0x0003e20000100800 */
[----:B------:R-:W-:Y:S02]  /*d240*/  LEA R16, R6, R16, 0x18 ;  /* 0x0000001006107211 */ /* 0x000fe400078ec0ff */
[----:B------:R-:W-:Y:S01]  /*d250*/  LOP3.LUT R2, R2, 0x760, R3, 0xf8, !PT ;  /* 0x0000076002027812 */ /* 0x000fe200078ef803 */
[----:B0-----:R-:W-:-:S04]  /*d260*/  IMAD.MOV.U32 R4, RZ, RZ, 0x40 ;  /* 0x00000040ff047424 */ /* 0x001fc800078e00ff */
[----:B------:R-:W-:Y:S01]  /*d270*/  STL [R1+0xc], R2 ;  /* 0x00000c0201007387 */ /* 0x000fe20000100800 */
[C---:B-1----:R-:W-:Y:S01]  /*d280*/  IMAD.SHL.U32 R0, R8.reuse, 0x40, RZ ;  /* 0x0000004008007824 */ /* 0x042fe200078e00ff */
[----:B------:R-:W-:Y:S02]  /*d290*/  LOP3.LUT R8, R8, 0x7f, RZ, 0xc0, !PT ;  /* 0x0000007f08087812 */ /* 0x000fe400078ec0ff */
[----:B------:R-:W-:Y:S01]  /*d2a0*/  STL [R1+0x8], R6 ;  /* 0x0000080601007387 */ /* 0x000fe20000100800 */
[----:B------:R-:W-:Y:S02]  /*d2b0*/  SEL R3, R4, 0xffffffc0, !P0 ;  /* 0xffffffc004037807 */ /* 0x000fe40004000000 */
[----:B------:R-:W-:Y:S02]  /*d2c0*/  LOP3.LUT R5, R0, 0x40, RZ, 0xc0, !PT ;  /* 0x0000004000057812 */ /* 0x000fe400078ec0ff */
[----:B------:R-:W-:Y:S01]  /*d2d0*/  SHF.R.U32.HI R0, RZ, 0x1, R8 ;  /* 0x00000001ff007819 */ /* 0x000fe20000011608 */
[----:B------:R0:W-:Y:S01]  /*d2e0*/  STL [R1+0x14], R3 ;  /* 0x0000140301007387 */ /* 0x0001e20000100800 */
[----:B------:R-:W-:-:S02]  /*d2f0*/  LOP3.LUT R4, R28, 0x20, RZ, 0xfc, !PT ;  /* 0x000000201c047812 */ /* 0x000fc400078efcff */
[----:B------:R-:W-:Y:S01]  /*d300*/  LOP3.LUT R0, R0, R5, RZ, 0xfc, !PT ;  /* 0x0000000500007212 */ /* 0x000fe200078efcff */
[----:B------:R-:W-:Y:S01]  /*d310*/  IMAD.IADD R0, R16, 0x1, R2 ;  /* 0x0000000110007824 */ /* 0x000fe200078e0202 */
[----:B------:R1:W-:Y:S04]  /*d320*/  STL [R1+0x28], RZ ;  /* 0x000028ff01007387 */ /* 0x0003e80000100800 */
[----:B------:R1:W-:Y:S01]  /*d330*/  STL [R1+0x20], R0 ;  /* 0x0000200001007387 */ /* 0x0003e20000100800 */
[----:B0-----:R-:W-:-:S07]  /*d340*/  LOP3.LUT R3, R28, 0x40, RZ, 0xfc, !PT ;  /* 0x000000401c037812 */ /* 0x001fce00078efcff */
.L_x_2043:
[----:B------:R-:W-:Y:S01]  /*d350*/  ULDC.64 UR4, c[0x0][0xc88] ;  /* 0x0003220000047ab9 */ /* 0x000fe20000000a00 */
[----:B------:R-:W-:Y:S01]  /*d360*/  ULDC.64 UR8, c[0x0][0xa28] ;  /* 0x00028a0000087ab9 */ /* 0x000fe20000000a00 */
[----:B------:R-:W-:Y:S01]  /*d370*/  UIMAD.WIDE UR4, UR40, 0x4, UR4 ;  /* 0x00000004280478a5 */ /* 0x000fe2000f8e0204 */
[----:B------:R-:W-:Y:S01]  /*d380*/  ULDC.64 UR6, c[0x0][0xa00] ;  /* 0x0002800000067ab9 */ /* 0x000fe20000000a00 */
[----:B------:R-:W-:Y:S01]  /*d390*/  IMAD.MOV.U32 R19, RZ, RZ, RZ ;  /* 0x000000ffff137224 */ /* 0x000fe200078e00ff */
[----:B------:R-:W-:Y:S01]  /*d3a0*/  UMOV UR37, URZ ;  /* 0x0000003f00257c82 */ /* 0x000fe20008000000 */
[----:B0-----:R-:W0:Y:S02]  /*d3b0*/  LDC R18, c[0x0][0x2f0] ;  /* 0x0000bc00ff127b82 */ /* 0x001e240000000800 */
[----:B--2---:R-:W-:Y:S02]  /*d3c0*/  IMAD.U32 R2, RZ, RZ, UR4 ;  /* 0x00000004ff027e24 */ /* 0x004fe4000f8e00ff */
[----:B-1----:R-:W-:-:S05]  /*d3d0*/  IMAD.U32 R3, RZ, RZ, UR5 ;  /* 0x00000005ff037e24 */ /* 0x002fca000f8e00ff */
[----:B------:R-:W2:Y:S01]  /*d3e0*/  LDG.E R2, desc[UR54][R2.64] ;  /* 0x0000003602027981 */ /* 0x000ea2000c1e1900 */
[----:B------:R-:W-:Y:S02]  /*d3f0*/  UISETP.NE.U32.AND UP0, UPT, UR8, URZ, UPT ;  /* 0x0000003f0800728c */ /* 0x000fe4000bf05070 */
[----:B------:R-:W-:Y:S02]  /*d400*/  UISETP.NE.U32.AND UP1, UPT, UR6, URZ, UPT ;  /* 0x0000003f0600728c */ /* 0x000fe4000bf25070 */
[----:B------:R-:W-:Y:S02]  /*d410*/  UISETP.NE.AND.EX UP0, UPT, UR9, URZ, UPT, UP0 ;  /* 0x0000003f0900728c */ /* 0x000fe4000bf05300 */
[----:B------:R-:W-:-:S04]  /*d420*/  UISETP.NE.AND.EX UP2, UPT, UR7, URZ, UPT, UP1 ;  /* 0x0000003f0700728c */ /* 0x000fc8000bf45310 */
[----:B------:R-:W-:Y:S01]  /*d430*/  PLOP3.LUT P0, PT, PT, PT, UP0, 0x80, 0x0 ;  /* 0x000000000000781c */ /* 0x000fe20003f0f008 */
[----:B------:R-:W-:Y:S01]  /*d440*/  UP2UR UR38, UPR, URZ, 0x4 ;  /* 0x000000043f267883 */ /* 0x000fe20008000000 */
[----:B------:R-:W-:Y:S02]  /*d450*/  PLOP3.LUT P1, PT, PT, PT, UP2, 0x80, 0x0 ;  /* 0x000000000000781c */ /* 0x000fe40003f2f028 */
[----:B--2---:R-:W-:-:S13]  /*d460*/  R2UR UR42, R2 ;  /* 0x00000000022a72ca */ /* 0x004fda00000e0000 */
[----:B------:R-:W-:Y:S02]  /*d470*/  USHF.R.S32.HI UR41, URZ, 0x1f, UR42 ;  /* 0x0000001f3f297899 */ /* 0x000fe4000801142a */
[----:B------:R-:W-:Y:S02]  /*d480*/  USHF.L.U32 UR46, UR42, 0x2, URZ ;  /* 0x000000022a2e7899 */ /* 0x000fe4000800063f */
[----:B------:R-:W-:Y:S02]  /*d490*/  USHF.L.U64.HI UR39, UR42, 0x2, UR41 ;  /* 0x000000022a277899 */ /* 0x000fe40008010229 */
[----:B------:R-:W-:-:S04]  /*d4a0*/  UIADD3 UR5, UP1, UR46, UR6, URZ ;  /* 0x000000062e057290 */ /* 0x000fc8000ff3e03f */
[----:B------:R-:W-:Y:S02]  /*d4b0*/  UIADD3.X UR6, UR39, UR7, URZ, UP1, !UPT ;  /* 0x0000000727067290 */ /* 0x000fe40008ffe43f */
[----:B------:R-:W-:Y:S01]  /*d4c0*/  @UP0 ULEA UR4, UP1, UR42, UR8, 0x2 ;  /* 0x000000082a040291 */ /* 0x000fe2000f82103f */
[----:B------:R-:W-:-:S03]  /*d4d0*/  IMAD.U32 R4, RZ, RZ, UR5 ;  /* 0x00000005ff047e24 */ /* 0x000fc6000f8e00ff */
[----:B------:R-:W-:Y:S01]  /*d4e0*/  @UP0 ULEA.HI.X UR5, UR42, UR9, UR41, 0x2, UP1 ;  /* 0x000000092a050291 */ /* 0x000fe200088f1429 */
[----:B------:R-:W-:Y:S02]  /*d4f0*/  IMAD.U32 R5, RZ, RZ, UR6 ;  /* 0x00000006ff057e24 */ /* 0x000fe4000f8e00ff */
[----:B------:R-:W-:-:S03]  /*d500*/  IMAD.U32 R2, RZ, RZ, UR4 ;  /* 0x00000004ff027e24 */ /* 0x000fc6000f8e00ff */
[----:B------:R-:W-:Y:S01]  /*d510*/  IMAD.U32 R3, RZ, RZ, UR5 ;  /* 0x00000005ff037e24 */ /* 0x000fe2000f8e00ff */
[----:B------:R-:W-:Y:S01]  /*d520*/  ULDC.64 UR4, c[0x0][0xa18] ;  /* 0x0002860000047ab9 */ /* 0x000fe20000000a00 */
[----:B-1----:R-:W2:Y:S01]  /*d530*/  @P1 LDG.E R0, desc[UR54][R4.64] ;  /* 0x0000003604001981 */ /* 0x002ea2000c1e1900 */
[----:B------:R-:W-:-:S03]  /*d540*/  UISETP.NE.U32.AND UP0, UPT, UR4, URZ, UPT ;  /* 0x0000003f0400728c */ /* 0x000fc6000bf05070 */
[----:B------:R1:W3:Y:S01]  /*d550*/  @P0 LDG.E R19, desc[UR54][R2.64] ;  /* 0x0000003602130981 */ /* 0x0002e2000c1e1900 */
[----:B------:R-:W-:-:S06]  /*d560*/  UISETP.NE.AND.EX UP0, UPT, UR5, URZ, UPT, UP0 ;  /* 0x0000003f0500728c */ /* 0x000fcc000bf05300 */
[----:B------:R-:W-:Y:S01]  /*d570*/  PLOP3.LUT P1, PT, PT, PT, UP0, 0x80, 0x0 ;  /* 0x000000000000781c */ /* 0x000fe20003f2f008 */
[----:B-1----:R-:W1:Y:S04]  /*d580*/  LDC.64 R2, c[0x0][0x418] ;  /* 0x00010600ff027b82 */ /* 0x002e680000000a00 */
[----:B------:R-:W-:-:S04]  /*d590*/  @UP0 UIADD3 UR4, UP1, UR46, UR4, URZ ;  /* 0x000000042e040290 */ /* 0x000fc8000ff3e03f */
[----:B------:R-:W-:Y:S02]  /*d5a0*/  @UP0 UIADD3.X UR5, UR39, UR5, URZ, UP1, !UPT ;  /* 0x0000000527050290 */ /* 0x000fe40008ffe43f */
[----:B------:R-:W-:-:S04]  /*d5b0*/  IMAD.U32 R6, RZ, RZ, UR4 ;  /* 0x00000004ff067e24 */ /* 0x000fc8000f8e00ff */
[----:B------:R-:W-:Y:S01]  /*d5c0*/  IMAD.U32 R7, RZ, RZ, UR5 ;  /* 0x00000005ff077e24 */ /* 0x000fe2000f8e00ff */
[----:B-1----:R-:W-:-:S04]  /*d5d0*/  ISETP.NE.U32.AND P0, PT, R2, RZ, PT ;  /* 0x000000ff0200720c */ /* 0x002fc80003f05070 */
[----:B------:R-:W4:Y:S01]  /*d5e0*/  @P1 LDG.E R2, desc[UR54][R6.64] ;  /* 0x0000003606021981 */ /* 0x000f22000c1e1900 */
[----:B------:R-:W-:Y:S02]  /*d5f0*/  PLOP3.LUT P2, PT, PT, PT, UP2, 0x80, 0x0 ;  /* 0x000000000000781c */ /* 0x000fe40003f4f028 */
[----:B------:R-:W-:-:S11]  /*d600*/  ISETP.NE.AND.EX P0, PT, R3, RZ, PT, P0 ;  /* 0x000000ff0300720c */ /* 0x000fd60003f05300 */
[----:B--2---:R-:W-:Y:S02]  /*d610*/  @P2 R2UR UR37, R0 ;  /* 0x00000000002522ca */ /* 0x004fe400000e0000 */
[----:B------:R-:W1:Y:S01]  /*d620*/  LDC R0, c[0x0][0x424] ;  /* 0x00010900ff007b82 */ /* 0x000e620000000800 */
[----:B---3--:R2:W-:Y:S04]  /*d630*/  STL [R1], R19 ;  /* 0x0000001301007387 */ /* 0x0085e80000100800 */
[----:B----4-:R2:W-:Y:S01]  /*d640*/  @P1 STL [R1+0x1c], R2 ;  /* 0x00001c0201001387 */ /* 0x0105e20000100800 */
[----:B01----:R-:W-:Y:S07]  /*d650*/  @P1 BRA `(.L_x_1968) ;  /* 0x0000000000241947 */ /* 0x003fee0003800000 */
[----:B--2---:R-:W0:Y:S01]  /*d660*/  LDC R2, c[0x0][0x288] ;  /* 0x0000a200ff027b82 */ /* 0x004e220000000800 */
[----:B------:R-:W-:-:S06]  /*d670*/  UISETP.NE.AND UP0, UPT, UR38, URZ, UPT ;  /* 0x0000003f2600728c */ /* 0x000fcc000bf05270 */
[----:B------:R-:W-:Y:S01]  /*d680*/  PLOP3.LUT P1, PT, PT, PT, UP0, 0x40, 0x0 ;  /* 0x000000000000781c */ /* 0x000fe20003f2e808 */
[----:B0-----:R0:W-:-:S12]  /*d690*/  STL [R1+0x1c], R2 ;  /* 0x00001c0201007387 */ /* 0x0011d80000100800 */
[----:B------:R-:W-:Y:S05]  /*d6a0*/  @P1 BRA `(.L_x_1968) ;  /* 0x0000000000101947 */ /* 0x000fea0003800000 */
[----:B0-----:R-:W2:Y:S04]  /*d6b0*/  LDG.E R2, desc[UR54][R4.64] ;  /* 0x0000003604027981 */ /* 0x001ea8000c1e1900 */
[----:B------:R-:W2:Y:S02]  /*d6c0*/  LDG.E R3, desc[UR54][R4.64+0x4] ;  /* 0x0000043604037981 */ /* 0x000ea4000c1e1900 */
[----:B--2---:R-:W-:-:S05]  /*d6d0*/  IMAD.IADD R2, R3, 0x1, -R2 ;  /* 0x0000000103027824 */ /* 0x004fca00078e0a02 */
[----:B------:R1:W-:Y:S02]  /*d6e0*/  STL [R1+0x1c], R2 ;  /* 0x00001c0201007387 */ /* 0x0003e40000100800 */
.L_x_1968:
[----:B------:R-:W-:Y:S01]  /*d6f0*/  ULDC.64 UR4, c[0x0][0xa20] ;  /* 0x0002880000047ab9 */ /* 0x000fe20000000a00 */
[----:B------:R-:W-:Y:S01]  /*d700*/  SEL R3, R0, 0x1, P0 ;  /* 0x0000000100037807 */ /* 0x000fe20000000000 */
[----:B------:R-:W-:Y:S01]  /*d710*/  IMAD.U32 R27, RZ, RZ, UR42 ;  /* 0x0000002aff1b7e24 */ /* 0x000fe2000f8e00ff */
[----:B------:R-:W-:-:S03]  /*d720*/  ISETP.NE.U32.AND P1, PT, RZ, UR4, PT ;  /* 0x00000004ff007c0c */ /* 0x000fc6000bf25070 */
[----:B------:R-:W-:Y:S01]  /*d730*/  IMAD R18, R3, R18, RZ ;  /* 0x0000001203127224 */ /* 0x000fe200078e02ff */
[----:B------:R-:W-:-:S13]  /*d740*/  ISETP.NE.AND.EX P1, PT, RZ, UR5, PT, P1 ;  /* 0x00000005ff007c0c */ /* 0x000fda000bf25310 */
[----:B------:R-:W-:Y:S05]  /*d750*/  @!P1 BRA `(.L_x_1969) ;  /* 0x0000000000189947 */ /* 0x000fea0003800000 */
[----:B------:R-:W-:-:S04]  /*d760*/  UIADD3 UR4, UP0, UR46, UR4, URZ ;  /* 0x000000042e047290 */ /* 0x000fc8000ff1e03f */
[----:B------:R-:W-:Y:S02]  /*d770*/  UIADD3.X UR5, UR39, UR5, URZ, UP0, !UPT ;  /* 0x0000000527057290 */ /* 0x000fe400087fe43f */
[----:B012---:R-:W-:-:S04]  /*d780*/  IMAD.U32 R2, RZ, RZ, UR4 ;  /* 0x00000004ff027e24 */ /* 0x007fc8000f8e00ff */
[----:B------:R-:W-:-:S05]  /*d790*/  IMAD.U32 R3, RZ, RZ, UR5 ;  /* 0x00000005ff037e24 */ /* 0x000fca000f8e00ff */
[----:B------:R0:W5:Y:S01]  /*d7a0*/  LDG.E R18, desc[UR54][R2.64] ;  /* 0x0000003602127981 */ /* 0x000162000c1e1900 */
[----:B------:R-:W-:Y:S05]  /*d7b0*/  BRA `(.L_x_1970) ;  /* 0x0000000000247947 */ /* 0x000fea0003800000 */
.L_x_1969:
[----:B------:R-:W-:Y:S02]  /*d7c0*/  ULDC.64 UR4, c[0x0][0xa08] ;  /* 0x0002820000047ab9 */ /* 0x000fe40000000a00 */
[----:B------:R-:W-:-:S04]  /*d7d0*/  ISETP.NE.U32.AND P0, PT, RZ, UR4, PT ;  /* 0x00000004ff007c0c */ /* 0x000fc8000bf05070 */
[----:B------:R-:W-:-:S13]  /*d7e0*/  ISETP.NE.AND.EX P0, PT, RZ, UR5, PT, P0 ;  /* 0x00000005ff007c0c */ /* 0x000fda000bf05300 */
[----:B------:R-:W-:Y:S05]  /*d7f0*/  @!P0 BRA `(.L_x_1970) ;  /* 0x0000000000148947 */ /* 0x000fea0003800000 */
[----:B012---:R-:W0:Y:S02]  /*d800*/  LDC.64 R2, c[0x0][0xa08] ;  /* 0x00028200ff027b82 */ /* 0x007e240000000a00 */
[----:B0-----:R-:W-:-:S05]  /*d810*/  IMAD.WIDE R2, R27, 0x4, R2 ;  /* 0x000000041b027825 */ /* 0x001fca00078e0202 */
[----:B------:R-:W2:Y:S04]  /*d820*/  LDG.E R18, desc[UR54][R2.64] ;  /* 0x0000003602127981 */ /* 0x000ea8000c1e1900 */
[----:B------:R-:W2:Y:S02]  /*d830*/  LDG.E R5, desc[UR54][R2.64+0x4] ;  /* 0x0000043602057981 */ /* 0x000ea4000c1e1900 */
[----:B--2---:R-:W-:-:S07]  /*d840*/  IMAD.IADD R18, R5, 0x1, -R18 ;  /* 0x0000000105127824 */ /* 0x004fce00078e0a12 */
.L_x_1970:
[----:B------:R-:W3:Y:S01]  /*d850*/  LDL R4, [R1+0x1c] ;  /* 0x00001c0001047983 */ /* 0x000ee20000100800 */
[----:B------:R-:W4:Y:S01]  /*d860*/  LDC R0, c[0x0][0x448] ;  /* 0x00011200ff007b82 */ /* 0x000f220000000800 */
[----:B-----5:R-:W-:Y:S01]  /*d870*/  IMAD.IADD R18, R18, 0x1, -R19 ;  /* 0x0000000112127824 */ /* 0x020fe200078e0a13 */
[----:B------:R-:W-:Y:S01]  /*d880*/  LOP3.LUT R17, R17, 0xffffffdf, RZ, 0xc0, !PT ;  /* 0xffffffdf11117812 */ /* 0x000fe200078ec0ff */
[----:B------:R-:W-:Y:S01]  /*d890*/  IMAD.MOV.U32 R8, RZ, RZ, RZ ;  /* 0x000000ffff087224 */ /* 0x000fe200078e00ff */
[----:B----4-:R-:W-:Y:S01]  /*d8a0*/  ISETP.NE.AND P0, PT, R0, 0x1, PT ;  /* 0x000000010000780c */ /* 0x010fe20003f05270 */
[----:B------:R-:W-:-:S04]  /*d8b0*/  IMAD R0, R25, 0xc0, RZ ;  /* 0x000000c019007824 */ /* 0x000fc800078e02ff */
[----:B------:R-:W-:-:S08]  /*d8c0*/  VIADD R0, R0, 0xbf ;  /* 0x000000bf00007836 */ /* 0x000fd00000000000 */
[----:B0-----:R-:W0:Y:S01]  /*d8d0*/  @P0 LDC R3, c[0x0][0x44c] ;  /* 0x00011300ff030b82 */ /* 0x001e220000000800 */
[----:B------:R-:W-:-:S07]  /*d8e0*/  @P0 LOP3.LUT R17, R17, 0x20, RZ, 0xfc, !PT ;  /* 0x0000002011110812 */ /* 0x000fce00078efcff */
[----:B-12---:R-:W1:Y:S01]  /*d8f0*/  @P0 LDC R2, c[0x0][0x450] ;  /* 0x00011400ff020b82 */ /* 0x006e620000000800 */
[----:B0-----:R-:W-:-:S05]  /*d900*/  @P0 IMAD.HI.U32 R3, R0, R3, RZ ;  /* 0x0000000300030227 */ /* 0x001fca00078e00ff */
[----:B-1----:R-:W-:Y:S02]  /*d910*/  @P0 SHF.R.U32.HI R0, RZ, R2, R3 ;  /* 0x00000002ff000219 */ /* 0x002fe40000011603 */
[----:B---3--:R-:W-:Y:S02]  /*d920*/  IADD3 R2, R18, 0x80, -R4 ;  /* 0x0000008012027810 */ /* 0x008fe40007ffe804 */
[----:B------:R-:W-:-:S03]  /*d930*/  LOP3.LUT R4, R26, 0xff000000, RZ, 0xc0, !PT ;  /* 0xff0000001a047812 */ /* 0x000fc600078ec0ff */
[----:B------:R-:W-:Y:S01]  /*d940*/  IMAD.IADD R0, R2, 0x1, R0 ;  /* 0x0000000102007824 */ /* 0x000fe200078e0200 */
[----:B------:R-:W-:-:S04]  /*d950*/  SHF.R.U32.HI R4, RZ, 0x8, R4 ;  /* 0x00000008ff047819 */ /* 0x000fc80000011604 */
[----:B------:R-:W-:-:S04]  /*d960*/  SHF.R.S32.HI R2, RZ, 0x1f, R0 ;  /* 0x0000001fff027819 */ /* 0x000fc80000011400 */
[----:B------:R-:W-:Y:S01]  /*d970*/  LEA.HI R0, R2, R0, RZ, 0x7 ;  /* 0x0000000002007211 */ /* 0x000fe200078f38ff */
[----:B------:R-:W-:-:S03]  /*d980*/  VIADD R2, R18, 0x7f ;  /* 0x0000007f12027836 */ /* 0x000fc60000000000 */
[----:B------:R-:W-:Y:S02]  /*d990*/  SHF.R.S32.HI R0, RZ, 0x7, R0 ;  /* 0x00000007ff007819 */ /* 0x000fe40000011400 */
[----:B------:R-:W-:-:S04]  /*d9a0*/  SHF.R.S32.HI R3, RZ, 0x1f, R2 ;  /* 0x0000001fff037819 */ /* 0x000fc80000011402 */
[----:B------:R-:W-:-:S04]  /*d9b0*/  LEA.HI R2, R3, R2, RZ, 0x7 ;  /* 0x0000000203027211 */ /* 0x000fc800078f38ff */
[----:B------:R-:W-:-:S04]  /*d9c0*/  SHF.R.S32.HI R2, RZ, 0x7, R2 ;  /* 0x00000007ff027819 */ /* 0x000fc80000011402 */
[----:B------:R-:W-:Y:S02]  /*d9d0*/  VIMNMX R0, R2, R0, PT ;  /* 0x0000000002007248 */ /* 0x000fe40003fe0100 */
[----:B------:R-:W-:Y:S02]  /*d9e0*/  LOP3.LUT R2, R26, 0xff0000, RZ, 0xc0, !PT ;  /* 0x00ff00001a027812 */ /* 0x000fe400078ec0ff */
[----:B------:R-:W-:Y:S02]  /*d9f0*/  ISETP.GE.AND P0, PT, R0, 0x1, PT ;  /* 0x000000010000780c */ /* 0x000fe40003f06270 */
[----:B------:R-:W-:-:S11]  /*da00*/  LEA.HI R4, R2, R4, RZ, 0x10 ;  /* 0x0000000402047211 */ /* 0x000fd600078f80ff */
[----:B------:R-:W-:Y:S05]  /*da10*/  @!P0 BRA `(.L_x_1971) ;  /* 0x0000000000708947 */ /* 0x000fea0003800000 */
        /* <DEDUP_REMOVED lines=28> */
.L_x_1971:
        /* <DEDUP_REMOVED lines=24> */
.L_x_1973:
        /* <DEDUP_REMOVED lines=20> */
.L_x_1976:
[----:B------:R-:W-:Y:S05]  /*dea0*/  BSYNC B6 ;  /* 0x0000000000067941 */ /* 0x000fea0003800000 */
.L_x_1975:
        /* <DEDUP_REMOVED lines=22> */
.L_x_1978:
[----:B------:R-:W-:Y:S05]  /*e010*/  BSYNC B6 ;  /* 0x0000000000067941 */ /* 0x000fea0003800000 */
.L_x_1977:
        /* <DEDUP_REMOVED lines=20> */
.L_x_1980:
[----:B------:R-:W-:Y:S05]  /*e160*/  BSYNC B6 ;  /* 0x0000000000067941 */ /* 0x000fea0003800000 */
.L_x_1979:
        /* <DEDUP_REMOVED lines=19> */
.L_x_1982:
[----:B------:R-:W-:Y:S05]  /*e2a0*/  BSYNC B6 ;  /* 0x0000000000067941 */ /* 0x000fea0003800000 */
.L_x_1981:
[----:B------:R-:W2:Y:S01]  /*e2b0*/  LDL R0, [R1+0x24] ;  /* 0x0000240001007983 */ /* 0x000ea20000100800 */
[----:B------:R-:W-:Y:S01]  /*e2c0*/  ULDC.64 UR4, c[0x0][0x9f8] ;  /* 0x00027e0000047ab9 */ /* 0x000fe20000000a00 */
[----:B------:R-:W0:Y:S01]  /*e2d0*/  LDC R8, c[0x0][0x430] ;  /* 0x00010c00ff087b82 */ /* 0x000e220000000800 */
[----:B------:R-:W-:Y:S01]  /*e2e0*/  UISETP.NE.U32.AND UP0, UPT, UR4, URZ, UPT ;  /* 0x0000003f0400728c */ /* 0x000fe2000bf05070 */
[----:B------:R-:W1:Y:S03]  /*e2f0*/  S2R R20, SR_TID.X ;  /* 0x0000000000147919 */ /* 0x000e660000002100 */
[----:B------:R-:W-:Y:S01]  /*e300*/  UISETP.NE.AND.EX UP0, UPT, UR5, URZ, UPT, UP0 ;  /* 0x0000003f0500728c */ /* 0x000fe2000bf05300 */
[----:B------:R-:W3:Y:S02]  /*e310*/  S2R R21, SR_TID.X ;  /* 0x0000000000157919 */ /* 0x000ee40000002100 */
[----:B------:R-:W4:Y:S03]  /*e320*/  LDC R9, c[0x0][0x2f4] ;  /* 0x0000bd00ff097b82 */ /* 0x000f260000000800 */
[----:B------:R-:W-:-:S05]  /*e330*/  PLOP3.LUT P0, PT, PT, PT, UP0, 0x80, 0x0 ;  /* 0x000000000000781c */ /* 0x000fca0003f0f008 */
[----:B------:R-:W-:-:S04]  /*e340*/  @UP0 UIADD3 UR4, UP1, UR46, UR4, URZ ;  /* 0x000000042e040290 */ /* 0x000fc8000ff3e03f */
[----:B------:R-:W-:Y:S02]  /*e350*/  @UP0 UIADD3.X UR5, UR39, UR5, URZ, UP1, !UPT ;  /* 0x0000000527050290 */ /* 0x000fe40008ffe43f */
[----:B------:R-:W-:-:S04]  /*e360*/  IMAD.U32 R2, RZ, RZ, UR4 ;  /* 0x00000004ff027e24 */ /* 0x000fc8000f8e00ff */
[----:B------:R-:W-:-:S05]  /*e370*/  IMAD.U32 R3, RZ, RZ, UR5 ;  /* 0x00000005ff037e24 */ /* 0x000fca000f8e00ff */
[----:B------:R2:W2:Y:S01]  /*e380*/  @P0 LDG.E R27, desc[UR54][R2.64] ;  /* 0x00000036021b0981 */ /* 0x0004a2000c1e1900 */
[----:B0-----:R-:W-:Y:S02]  /*e390*/  ISETP.NE.AND P1, PT, R8, 0x1, PT ;  /* 0x000000010800780c */ /* 0x001fe40003f25270 */
[----:B-1----:R-:W-:Y:S02]  /*e3a0*/  LOP3.LUT R20, R20, 0x7f, RZ, 0xc0, !PT ;  /* 0x0000007f14147812 */ /* 0x002fe400078ec0ff */
[----:B------:R-:W-:Y:S01]  /*e3b0*/  LOP3.LUT R17, R17, 0xffffffef, RZ, 0xc0, !PT ;  /* 0xffffffef11117812 */ /* 0x000fe200078ec0ff */
[----:B---3--:R-:W-:Y:S01]  /*e3c0*/  IMAD.SHL.U32 R21, R21, 0x40, RZ ;  /* 0x0000004015157824 */ /* 0x008fe200078e00ff */
[----:B------:R-:W-:-:S04]  /*e3d0*/  SHF.R.U32.HI R20, RZ, 0x1, R20 ;  /* 0x00000001ff147819 */ /* 0x000fc80000011614 */
[----:B------:R-:W-:-:S03]  /*e3e0*/  LOP3.LUT R21, R21, 0x40, RZ, 0xc0, !PT ;  /* 0x0000004015157812 */ /* 0x000fc600078ec0ff */
[----:B------:R-:W0:Y:S01]  /*e3f0*/  @P1 LDC R6, c[0x0][0x434] ;  /* 0x00010d00ff061b82 */ /* 0x000e220000000800 */
[C---:B----4-:R-:W-:Y:S02]  /*e400*/  ISETP.GE.AND P3, PT, R28.reuse, R9, PT ;  /* 0x000000091c00720c */ /* 0x050fe40003f66270 */
        /* <DEDUP_REMOVED lines=16> */
[----:B------:R-:W0:Y:S01]  /*e510*/  @!P0 LDC.64 R2, c[0x0][0x428] ;  /* 0x00010a00ff028b82 */ /* 0x000e220000000a00 */
        /* <DEDUP_REMOVED lines=23> */
.L_x_2063:
[----:B------:R-:W-:Y:S01]  /*e690*/  LOP3.LUT R19, R26, 0xffff, RZ, 0xc0, !PT ;  /* 0x0000ffff1a137812 */ /* 0x000fe200078ec0ff */
[----:B------:R-:W-:Y:S06]  /*e6a0*/  @!P2 BRA `(.L_x_1984) ;  /* 0x000000000004a947 */ /* 0x000fec0003800000 */
[----:B------:R-:W-:Y:S01]  /*e6b0*/  BPT.TRAP 0x1 ;  /* 0x000000040000795c */ /* 0x000fe20000300000 */
.L_x_1984:
[----:B------:R-:W-:Y:S01]  /*e6c0*/  IADD3 R7, -R20, R18, -R7 ;  /* 0x0000001214077210 */ /* 0x000fe20007ffe907 */
[----:B------:R-:W-:Y:S01]  /*e6d0*/  IMAD R5, R22, 0x8, R16 ;  /* 0x0000000816057824 */ /* 0x000fe200078e0210 */
[----:B------:R-:W-:Y:S01]  /*e6e0*/  SHF.L.U32 R20, R23, 0x1f, RZ ;  /* 0x0000001f17147819 */ /* 0x000fe200000006ff */
[----:B------:R-:W-:Y:S01]  /*e6f0*/  BSSY B0, `(.L_x_1985) ;  /* 0x0000004000007945 */ /* 0x000fe20003800000 */
[----:B------:R-:W-:Y:S02]  /*e700*/  SHF.R.S32.HI R10, RZ, 0x1f, R0 ;  /* 0x0000001fff0a7819 */ /* 0x000fe40000011400 */
[----:B------:R-:W0:Y:S02]  /*e710*/  SYNCS.PHASECHK.TRANS64.TRYWAIT P0, [R5+URZ+0x19c80], R20 ;  /* 0x019c8014050075a7 */ /* 0x000e24000800017f */
[----:B0-----:R-:W-:Y:S05]  /*e720*/  @!P0 BRA `(.L_x_1986) ;  /* 0x0000004000408947 */ /* 0x001fea0003800000 */
.L_x_2064:
[----:B------:R-:W-:Y:S05]  /*e730*/  BSYNC B0 ;  /* 0x0000000000007941 */ /* 0x000fea0003800000 */
.L_x_1985:
        /* <DEDUP_REMOVED lines=24> */
[----:B------:R-:W-:Y:S01]  /*e8c0*/  LOP3.LUT R13, R28, 0x20, RZ, 0xfc, !PT ;  /* 0x000000201c0d7812 */ /* 0x000fe200078efcff */
        /* <DEDUP_REMOVED lines=17> */
.L_x_2070:
        /* <DEDUP_REMOVED lines=13> */
.L_x_1988:
        /* <DEDUP_REMOVED lines=11> */
.L_x_1989:
[----:B------:R2:W-:Y:S01]  /*eb60*/  SYNCS.ARRIVE.TRANS64.A1T0 RZ, [R5+URZ+0x19c70], RZ ;  /* 0x019c70ff05ff79a7 */ /* 0x0005e2000810003f */
[----:B------:R-:W-:Y:S05]  /*eb70*/  @!P3 BRA `(.L_x_1990) ;  /* 0x000000000004b947 */ /* 0x000fea0003800000 */
[----:B------:R-:W-:Y:S01]  /*eb80*/  BPT.TRAP 0x1 ;  /* 0x000000040000795c */ /* 0x000fe20000300000 */
.L_x_1990:
[----:B------:R-:W3:Y:S01]  /*eb90*/  SYNCS.PHASECHK.TRANS64.TRYWAIT P1, [R5+URZ+0x19c40], R20 ;  /* 0x019c4014050075a7 */ /* 0x000ee2000802017f */
[----:B------:R-:W-:Y:S04]  /*eba0*/  BSSY B0, `(.L_x_1991) ;  /* 0x0000002000007945 */ /* 0x000fe80003800000 */
[----:B---3--:R-:W-:Y:S05]  /*ebb0*/  @!P1 BRA `(.L_x_1992) ;  /* 0x0000004000049947 */ /* 0x008fea0003800000 */
.L_x_2071:
[----:B------:R-:W-:Y:S05]  /*ebc0*/  BSYNC B0 ;  /* 0x0000000000007941 */ /* 0x000fea0003800000 */
.L_x_1991:
        /* <DEDUP_REMOVED lines=36> */
.L_x_2077:
        /* <DEDUP_REMOVED lines=12> */
.L_x_1994:
        /* <DEDUP_REMOVED lines=11> */
.L_x_1995:
        /* <DEDUP_REMOVED lines=32> */
.L_x_1997:
[----:B------:R-:W-:Y:S05]  /*f180*/  BSYNC B6 ;  /* 0x0000000000067941 */ /* 0x000fea0003800000 */
.L_x_1996:
[----:B------:R-:W0:Y:S01]  /*f190*/  S2R R18, SR_TID.X ;  /* 0x0000000000127919 */ /* 0x000e220000002100 */
[----:B---3--:R-:W3:Y:S01]  /*f1a0*/  LDC R20, c[0x0][0x448] ;  /* 0x00011200ff147b82 */ /* 0x008ee20000000800 */
[C---:B------:R-:W-:Y:S01]  /*f1b0*/  R2UR UR8, R19.reuse ;  /* 0x00000000130872ca */ /* 0x040fe200000e0000 */
[----:B------:R-:W-:Y:S01]  /*f1c0*/  ULDC.64 UR6, c[0x0][0x2d8] ;  /* 0x0000b60000067ab9 */ /* 0x000fe20000000a00 */
[----:B------:R4:W5:Y:S01]  /*f1d0*/  LDL R9, [R1+0x20] ;  /* 0x0000200001097983 */ /* 0x0009620000100800 */
[----:B------:R-:W-:-:S04]  /*f1e0*/  R2UR UR10, R19 ;  /* 0x00000000130a72ca */ /* 0x000fc800000e0000 */
[----:B------:R-:W4:Y:S01]  /*f1f0*/  LDC R8, c[0x0][0x448] ;  /* 0x00011200ff087b82 */ /* 0x000f220000000800 */
[----:B---3--:R-:W-:Y:S02]  /*f200*/  ISETP.NE.AND P6, PT, R20, 0x1, PT ;  /* 0x000000011400780c */ /* 0x008fe40003fc5270 */
[C---:B0-----:R-:W-:Y:S01]  /*f210*/  LOP3.LUT R2, R18.reuse, 0x7f, RZ, 0xc0, !PT ;  /* 0x0000007f12027812 */ /* 0x041fe200078ec0ff */
[----:B------:R-:W-:-:S03]  /*f220*/  IMAD.SHL.U32 R18, R18, 0x40, RZ ;  /* 0x0000004012127824 */ /* 0x000fc600078e00ff */
[----:B------:R-:W-:Y:S02]  /*f230*/  SHF.R.U32.HI R2, RZ, 0x1, R2 ;  /* 0x00000001ff027819 */ /* 0x000fe40000011602 */
[----:B------:R-:W-:-:S05]  /*f240*/  LOP3.LUT R18, R18, 0x40, RZ, 0xc0, !PT ;  /* 0x0000004012127812 */ /* 0x000fca00078ec0ff */
[----:B------:R-:W0:Y:S01]  /*f250*/  @P6 LDC R3, c[0x0][0x44c] ;  /* 0x00011300ff036b82 */ /* 0x000e220000000800 */
[----:B------:R-:W-:Y:S02]  /*f260*/  LOP3.LUT R2, R2, R18, RZ, 0xfc, !PT ;  /* 0x0000001202027212 */ /* 0x000fe400078efcff */
[----:B------:R3:W5:Y:S05]  /*f270*/  LDL R18, [R1+0x1c] ;  /* 0x00001c0001127983 */ /* 0x00076a0000100800 */
[----:B------:R-:W1:Y:S01]  /*f280*/  @P6 LDC R0, c[0x0][0x450] ;  /* 0x00011400ff006b82 */ /* 0x000e620000000800 */
[----:B------:R-:W-:Y:S01]  /*f290*/  IMAD R4, R25, 0xc0, R2 ;  /* 0x000000c019047824 */ /* 0x000fe200078e0202 */
[----:B------:R-:W-:Y:S01]  /*f2a0*/  UMOV UR4, UR38 ;  /* 0x0000002600047c82 */ /* 0x000fe20008000000 */
[----:B------:R-:W-:-:S02]  /*f2b0*/  UMOV UR5, UR37 ;  /* 0x0000002500057c82 */ /* 0x000fc40008000000 */
[----:B------:R-:W-:Y:S01]  /*f2c0*/  UIMAD.WIDE.U32 UR4, UR8, UR6, UR4 ;  /* 0x00000006080472a5 */ /* 0x000fe2000f8e0004 */
[----:B------:R-:W-:Y:S02]  /*f2d0*/  IMAD.MOV.U32 R2, RZ, RZ, R4 ;  /* 0x000000ffff027224 */ /* 0x000fe400078e0004 */
[----:B------:R-:W-:Y:S01]  /*f2e0*/  ULDC.64 UR8, c[0x0][0x2e0] ;  /* 0x0000b80000087ab9 */ /* 0x000fe20000000a00 */
[----:B------:R-:W-:Y:S02]  /*f2f0*/  UIMAD UR5, UR10, UR7, UR5 ;  /* 0x000000070a0572a4 */ /* 0x000fe4000f8e0205 */
[----:B------:R-:W-:Y:S01]  /*f300*/  UIMAD UR6, UR41, UR8, URZ ;  /* 0x00000008290672a4 */ /* 0x000fe2000f8e023f */
[----:B0-----:R-:W-:-:S03]  /*f310*/  @P6 IMAD.HI.U32 R3, R4, R3, RZ ;  /* 0x0000000304036227 */ /* 0x001fc600078e00ff */
[----:B------:R-:W-:Y:S02]  /*f320*/  UIMAD UR6, UR42, UR9, UR6 ;  /* 0x000000092a0672a4 */ /* 0x000fe4000f8e0206 */
[----:B------:R-:W-:Y:S01]  /*f330*/  UIMAD.WIDE.U32 UR4, UR42, UR8, UR4 ;  /* 0x000000082a0472a5 */ /* 0x000fe2000f8e0004 */
[----:B------:R-:W-:Y:S02]  /*f340*/  ULDC.64 UR10, c[0x0][0x280] ;  /* 0x0000a000000a7ab9 */ /* 0x000fe40000000a00 */
[----:B------:R-:W-:Y:S01]  /*f350*/  ULDC.64 UR8, c[0x0][0x2d0] ;  /* 0x0000b40000087ab9 */ /* 0x000fe20000000a00 */
[----:B-1----:R-:W-:-:S04]  /*f360*/  @P6 SHF.R.U32.HI R2, RZ, R0, R3 ;  /* 0x00000000ff026219 */ /* 0x002fc80000011603 */
[--C-:B--2---:R-:W-:Y:S01]  /*f370*/  SHF.R.S32.HI R5, RZ, 0x1f, R2.reuse ;  /* 0x0000001fff057819 */ /* 0x104fe20000011402 */
[----:B------:R-:W-:Y:S01]  /*f380*/  UIADD3 UR5, UR5, UR6, URZ ;  /* 0x0000000605057290 */ /* 0x000fe2000fffe03f */
[----:B------:R-:W-:Y:S02]  /*f390*/  IMAD.U32 R6, RZ, RZ, UR8 ;  /* 0x00000008ff067e24 */ /* 0x000fe4000f8e00ff */
[----:B------:R-:W-:Y:S01]  /*f3a0*/  IMAD.MOV R0, RZ, RZ, -R2 ;  /* 0x000000ffff007224 */ /* 0x000fe200078e0a02 */
[----:B------:R-:W-:Y:S01]  /*f3b0*/  ULDC.64 UR6, c[0x0][0x2c8] ;  /* 0x0000b20000067ab9 */ /* 0x000fe20000000a00 */
[----:B------:R-:W-:Y:S02]  /*f3c0*/  IMAD R5, R5, UR8, RZ ;  /* 0x0000000805057c24 */ /* 0x000fe4000f8e02ff */
[----:B----4-:R-:W-:Y:S02]  /*f3d0*/  IMAD R0, R8, R0, R4 ;  /* 0x0000000008007224 */ /* 0x010fe400078e0204 */
[----:B------:R-:W-:-:S02]  /*f3e0*/  IMAD R5, R2, UR9, R5 ;  /* 0x0000000902057c24 */ /* 0x000fc4000f8e0205 */
        /* <DEDUP_REMOVED lines=37> */
[----:B---3--:R-:W-:Y:S10]  /*f640*/  BRA.DIV UR5, `(.L_x_1998) ;  /* 0x0000003a05187947 */ /* 0x008ff4000b800000 */
[----:B------:R-:W0:Y:S01]  /*f650*/  SHFL.IDX PT, R3, R5, RZ, 0x1e1f ;  /* 0x001e1fff05037589 */ /* 0x000e2200000e0000 */
[----:B-----5:R-:W-:Y:S02]  /*f660*/  IMAD R4, R18, R8, RZ ;  /* 0x0000000812047224 */ /* 0x020fe400078e02ff */
[----:B------:R-:W-:Y:S01]  /*f670*/  IMAD R25, R25, 0xc0, R10 ;  /* 0x000000c019197824 */ /* 0x000fe200078e020a */
        /* <DEDUP_REMOVED lines=22> */
.L_x_2084:
        /* <DEDUP_REMOVED lines=12> */
.L_x_2000:
[----:B------:R-:W-:Y:S05]  /*f8a0*/  BSYNC B0 ;  /* 0x0000000000007941 */ /* 0x000fea0003800000 */
.L_x_1999:
[----:B------:R-:W-:Y:S01]  /*f8b0*/  NOP ;  /* 0x0000000000007918 */ /* 0x000fe20000000000 */
[----:B------:R-:W-:-:S13]  /*f8c0*/  PLOP3.LUT P0, PT, PT, PT, PT, 0x80, 0x0 ;  /* 0x000000000000781c */ /* 0x000fda0003f0f070 */
.L_x_2001:
        /* <DEDUP_REMOVED lines=18> */
.L_x_2085:
[----:B------:R-:W-:Y:S05]  /*f9f0*/  BSYNC B0 ;  /* 0x0000000000007941 */ /* 0x000fea0003800000 */
.L_x_2002:
[----:B------:R-:W2:Y:S02]  /*fa00*/  LDL.LU R2, [R1+0x24] ;  /* 0x0000240001027983 */ /* 0x000ea40000300800 */
[----:B--2---:R-:W-:-:S05]  /*fa10*/  VIADD R20, R2, 0xfffffffe ;  /* 0xfffffffe02147836 */ /* 0x004fca0000000000 */
[----:B------:R-:W-:-:S13]  /*fa20*/  ISETP.GE.AND P0, PT, R20, R29, PT ;  /* 0x0000001d1400720c */ /* 0x000fda0003f06270 */
[----:B------:R-:W-:Y:S05]  /*fa30*/  @!P0 BRA `(.L_x_2004) ;  /* 0x0000001000008947 */ /* 0x000fea0003800000 */
[----:B------:R-:W-:Y:S02]  /*fa40*/  IMAD.MOV.U32 R5, RZ, RZ, R23 ;  /* 0x000000ffff057224 */ /* 0x000fe400078e0017 */
[----:B-1----:R-:W-:-:S07]  /*fa50*/  IMAD.MOV.U32 R0, RZ, RZ, R22 ;  /* 0x000000ffff007224 */ /* 0x002fce00078e0016 */
.L_x_2024:
        /* <DEDUP_REMOVED lines=43> */
.L_x_2005:
[----:B------:R-:W-:Y:S01]  /*fd10*/  IMAD R4, R22, 0x8, R16 ;  /* 0x0000000816047824 */ /* 0x000fe200078e0210 */
[----:B------:R-:W-:Y:S01]  /*fd20*/  SHF.L.U32 R10, R23, 0x1f, RZ ;  /* 0x0000001f170a7819 */ /* 0x000fe200000006ff */
[----:B------:R-:W-:Y:S01]  /*fd30*/  BSSY B0, `(.L_x_2006) ;  /* 0x0000004000007945 */ /* 0x000fe20003800000 */
[----:B------:R-:W-:Y:S02]  /*fd40*/  SHF.R.S32.HI R9, RZ, 0x1f, R8 ;  /* 0x0000001fff097819 */ /* 0x000fe40000011408 */
[----:B------:R-:W0:Y:S02]  /*fd50*/  SYNCS.PHASECHK.TRANS64.TRYWAIT P0, [R4+URZ+0x19c80], R10 ;  /* 0x019c800a040075a7 */ /* 0x000e24000800017f */
[----:B0-----:R-:W-:Y:S05]  /*fd60*/  @!P0 BRA `(.L_x_2007) ;  /* 0x0000003400588947 */ /* 0x001fea0003800000 */
.L_x_2086:
[----:B------:R-:W-:Y:S05]  /*fd70*/  BSYNC B0 ;  /* 0x0000000000007941 */ /* 0x000fea0003800000 */
.L_x_2006:
        /* <DEDUP_REMOVED lines=36> */
.L_x_2092:
        /* <DEDUP_REMOVED lines=10> */
.L_x_2009:
        /* <DEDUP_REMOVED lines=11> */
.L_x_2010:
[----:B------:R2:W-:Y:S01]  /*10110*/  SYNCS.ARRIVE.TRANS64.A1T0 RZ, [R4+URZ+0x19c70], RZ ;  /* 0x019c70ff04ff79a7 */ /* 0x0005e2000810003f */
[----:B------:R-:W-:Y:S05]  /*10120*/  @!P3 BRA `(.L_x_2011) ;  /* 0x000000000004b947 */ /* 0x000fea0003800000 */
[----:B------:R-:W-:Y:S01]  /*10130*/  BPT.TRAP 0x1 ;  /* 0x000000040000795c */ /* 0x000fe20000300000 */
.L_x_2011:
[----:B------:R-:W3:Y:S01]  /*10140*/  SYNCS.PHASECHK.TRANS64.TRYWAIT P0, [R4+URZ+0x19c40], R10 ;  /* 0x019c400a040075a7 */ /* 0x000ee2000800017f */
[----:B------:R-:W-:Y:S04]  /*10150*/  BSSY B0, `(.L_x_2012) ;  /* 0x0000002000007945 */ /* 0x000fe80003800000 */
[----:B---3--:R-:W-:Y:S05]  /*10160*/  @!P0 BRA `(.L_x_2013) ;  /* 0x0000003400088947 */ /* 0x008fea0003800000 */
.L_x_2093:
[----:B------:R-:W-:Y:S05]  /*10170*/  BSYNC B0 ;  /* 0x0000000000007941 */ /* 0x000fea0003800000 */
.L_x_2012:
        /* <DEDUP_REMOVED lines=33> */
.L_x_2099:
        /* <DEDUP_REMOVED lines=10> */
.L_x_2015:
        /* <DEDUP_REMOVED lines=11> */
.L_x_2016:
[----:B------:R-:W-:Y:S01]  /*104e0*/  IMAD.U32 R2, RZ, RZ, UR44 ;  /* 0x0000002cff027e24 */ /* 0x000fe2000f8e00ff */
[----:B------:R0:W-:Y:S04]  /*104f0*/  SYNCS.ARRIVE.TRANS64.A1T0 RZ, [R4+URZ+0x19c30], RZ ;  /* 0x019c30ff04ff79a7 */ /* 0x0001e8000810003f */
[----:B------:R-:W-:-:S13]  /*10500*/  ISETP.NE.AND P0, PT, R2, 0x3, PT ;  /* 0x000000030200780c */ /* 0x000fda0003f05270 */
[----:B0-----:R-:W-:Y:S05]  /*10510*/  @!P0 BRA `(.L_x_2017) ;  /* 0x0000000000048947 */ /* 0x001fea0003800000 */
[----:B------:R-:W-:Y:S01]  /*10520*/  BPT.TRAP 0x1 ;  /* 0x000000040000795c */ /* 0x000fe20000300000 */
.L_x_2017:
[----:B------:R-:W-:Y:S01]  /*10530*/  LOP3.LUT R3, R5, 0x1, RZ, 0x3c, !PT ;  /* 0x0000000105037812 */ /* 0x000fe200078e3cff */
[----:B------:R-:W-:Y:S01]  /*10540*/  IMAD R2, R0, 0x8, R16 ;  /* 0x0000000800027824 */ /* 0x000fe200078e0210 */
[----:B------:R-:W-:Y:S02]  /*10550*/  BSSY B0, `(.L_x_2018) ;  /* 0x0000004000007945 */ /* 0x000fe40003800000 */
[----:B------:R-:W-:-:S04]  /*10560*/  SHF.L.U32 R3, R3, 0x1f, RZ ;  /* 0x0000001f03037819 */ /* 0x000fc800000006ff */
[----:B------:R-:W0:Y:S02]  /*10570*/  SYNCS.PHASECHK.TRANS64.TRYWAIT P2, [R2+URZ+0x19c70], R3 ;  /* 0x019c7003020075a7 */ /* 0x000e24000804017f */
[----:B0-----:R-:W-:Y:S05]  /*10580*/  @!P2 BRA `(.L_x_2019) ;  /* 0x0000003000aca947 */ /* 0x001fea0003800000 */
.L_x_2100:
[----:B------:R-:W-:Y:S05]  /*10590*/  BSYNC B0 ;  /* 0x0000000000007941 */ /* 0x000fea0003800000 */
.L_x_2018:
[----:B--23--:R-:W-:-:S05]  /*105a0*/  IMAD.U32 R4, RZ, RZ, UR43 ;  /* 0x0000002bff047e24 */ /* 0x00cfca000f8e00ff */
[----:B------:R-:W-:-:S13]  /*105b0*/  ISETP.NE.AND P2, PT, R4, 0x3, PT ;  /* 0x000000030400780c */ /* 0x000fda0003f45270 */
[----:B------:R-:W-:Y:S05]  /*105c0*/  @!P2 BRA `(.L_x_2020) ;  /* 0x000000000004a947 */ /* 0x000fea0003800000 */
[----:B------:R-:W-:Y:S01]  /*105d0*/  BPT.TRAP 0x1 ;  /* 0x000000040000795c */ /* 0x000fe20000300000 */
.L_x_2020:
[----:B------:R-:W-:Y:S01]  /*105e0*/  SHF.L.U32 R4, R5, 0x1f, RZ ;  /* 0x0000001f05047819 */ /* 0x000fe200000006ff */
[----:B------:R-:W-:-:S03]  /*105f0*/  IMAD R3, R0, 0x3000, RZ ;  /* 0x0000300000037824 */ /* 0x000fc600078e02ff */
[----:B------:R-:W0:Y:S02]  /*10600*/  SYNCS.PHASECHK.TRANS64.TRYWAIT P2, [R2+URZ+0x19c60], R4 ;  /* 0x019c6004020075a7 */ /* 0x000e24000804017f */
[----:B0-----:R-:W-:Y:S05]  /*10610*/  @!P2 BRA `(.L_x_2021) ;  /* 0x00000030009ca947 */ /* 0x001fea0003800000 */
.L_x_2101:
        /* <DEDUP_REMOVED lines=55> */
.L_x_2022:
[----:B--2---:R2:W-:Y:S01]  /*10990*/  SYNCS.ARRIVE.TRANS64.A1T0 RZ, [R2+URZ+0x19c50], RZ ;  /* 0x019c50ff02ff79a7 */ /* 0x0045e2000810003f */
[----:B------:R-:W-:Y:S06]  /*109a0*/  BAR.SYNC.DEFER_BLOCKING 0x2, 0x80 ;  /* 0x0082000000007b1d */ /* 0x000fec0000010000 */
[----:B------:R-:W-:Y:S05]  /*109b0*/  @!P0 BRA `(.L_x_2023) ;  /* 0x0000000000048947 */ /* 0x000fea0003800000 */
[----:B------:R-:W-:Y:S01]  /*109c0*/  BPT.TRAP 0x1 ;  /* 0x000000040000795c */ /* 0x000fe20000300000 */
.L_x_2023:
[----:B------:R-:W3:Y:S01]  /*109d0*/  LDL R0, [R1+0x8] ;  /* 0x0000080001007983 */ /* 0x000ee20000100800 */
[----:B--2---:R-:W-:Y:S02]  /*109e0*/  VIADD R2, R2, 0x19c80 ;  /* 0x00019c8002027836 */ /* 0x004fe40000000000 */
[----:B------:R-:W-:-:S03]  /*109f0*/  IMAD.MOV.U32 R5, RZ, RZ, R23 ;  /* 0x000000ffff057224 */ /* 0x000fc600078e0017 */
[----:B---3--:R-:W-:Y:S01]  /*10a00*/  PRMT R2, R0, 0x654, R2 ;  /* 0x0000065400027816 */ /* 0x008fe20000000002 */
[----:B------:R-:W-:-:S03]  /*10a10*/  IMAD.MOV.U32 R0, RZ, RZ, R22 ;  /* 0x000000ffff007224 */ /* 0x000fc600078e0016 */
[----:B------:R2:W-:Y:S01]  /*10a20*/  SYNCS.ARRIVE.TRANS64.RED.A1T0 RZ, [R2+URZ], RZ ;  /* 0x000000ff02ff79a7 */ /* 0x0005e2000810043f */
[----:B------:R-:W-:Y:S05]  /*10a30*/  @P1 BRA `(.L_x_2024) ;  /* 0xfffffff000081947 */ /* 0x000fea000383ffff */
.L_x_2004:
        /* <DEDUP_REMOVED lines=19> */
.L_x_2026:
[----:B------:R-:W-:Y:S05]  /*10b70*/  BSYNC B0 ;  /* 0x0000000000007941 */ /* 0x000fea0003800000 */
.L_x_2025:
[----:B------:R-:W-:Y:S05]  /*10b80*/  @!P0 BRA `(.L_x_2027) ;  /* 0x0000000000048947 */ /* 0x000fea0003800000 */
[----:B------:R-:W-:Y:S01]  /*10b90*/  BPT.TRAP 0x1 ;  /* 0x000000040000795c */ /* 0x000fe20000300000 */
.L_x_2027:
[----:B------:R-:W-:Y:S01]  /*10ba0*/  LOP3.LUT R0, R23, 0x1, RZ, 0x3c, !PT ;  /* 0x0000000117007812 */ /* 0x000fe200078e3cff */
[----:B0-----:R-:W-:Y:S01]  /*10bb0*/  IMAD R3, R22, 0x8, R16 ;  /* 0x0000000816037824 */ /* 0x001fe200078e0210 */
[----:B------:R-:W-:Y:S02]  /*10bc0*/  BSSY B0, `(.L_x_2028) ;  /* 0x0000004000007945 */ /* 0x000fe40003800000 */
[----:B------:R-:W-:-:S04]  /*10bd0*/  SHF.L.U32 R0, R0, 0x1f, RZ ;  /* 0x0000001f00007819 */ /* 0x000fc800000006ff */
[----:B------:R-:W0:Y:S02]  /*10be0*/  SYNCS.PHASECHK.TRANS64.TRYWAIT P1, [R3+URZ+0x19c70], R0 ;  /* 0x019c7000030075a7 */ /* 0x000e24000802017f */
[----:B0-----:R-:W-:Y:S05]  /*10bf0*/  @!P1 BRA `(.L_x_2029) ;  /* 0x0000002c00389947 */ /* 0x001fea0003800000 */
.L_x_2102:
[----:B------:R-:W-:Y:S05]  /*10c00*/  BSYNC B0 ;  /* 0x0000000000007941 */ /* 0x000fea0003800000 */
.L_x_2028:
[----:B------:R-:W-:-:S05]  /*10c10*/  IMAD.U32 R2, RZ, RZ, UR43 ;  /* 0x0000002bff027e24 */ /* 0x000fca000f8e00ff */
[----:B------:R-:W-:-:S13]  /*10c20*/  ISETP.NE.AND P1, PT, R2, 0x3, PT ;  /* 0x000000030200780c */ /* 0x000fda0003f25270 */
[----:B------:R-:W-:Y:S05]  /*10c30*/  @!P1 BRA `(.L_x_2030) ;  /* 0x0000000000049947 */ /* 0x000fea0003800000 */
[----:B------:R-:W-:Y:S01]  /*10c40*/  BPT.TRAP 0x1 ;  /* 0x000000040000795c */ /* 0x000fe20000300000 */
.L_x_2030:
[----:B0-----:R-:W-:-:S04]  /*10c50*/  SHF.L.U32 R0, R23, 0x1f, RZ ;  /* 0x0000001f17007819 */ /* 0x001fc800000006ff */
[----:B------:R-:W0:Y:S02]  /*10c60*/  SYNCS.PHASECHK.TRANS64.TRYWAIT P1, [R3+URZ+0x19c60], R0 ;  /* 0x019c6000030075a7 */ /* 0x000e24000802017f */
[----:B0-----:R-:W-:Y:S05]  /*10c70*/  @!P1 BRA `(.L_x_2031) ;  /* 0x0000002c002c9947 */ /* 0x001fea0003800000 */
.L_x_2103:
        /* <DEDUP_REMOVED lines=56> */
.L_x_2032:
[----:B-1----:R1:W-:Y:S01]  /*11000*/  SYNCS.ARRIVE.TRANS64.A1T0 RZ, [R3+URZ+0x19c50], RZ ;  /* 0x019c50ff03ff79a7 */ /* 0x0023e2000810003f */
[----:B------:R-:W-:Y:S06]  /*11010*/  BAR.SYNC.DEFER_BLOCKING 0x2, 0x80 ;  /* 0x0082000000007b1d */ /* 0x000fec0000010000 */
[----:B------:R-:W-:Y:S05]  /*11020*/  @!P0 BRA `(.L_x_2033) ;  /* 0x0000000000048947 */ /* 0x000fea0003800000 */
[----:B------:R-:W-:Y:S01]  /*11030*/  BPT.TRAP 0x1 ;  /* 0x000000040000795c */ /* 0x000fe20000300000 */
.L_x_2033:
[----:B------:R-:W2:Y:S01]  /*11040*/  LDL R0, [R1+0x8] ;  /* 0x0000080001007983 */ /* 0x000ea20000100800 */
[----:B-1----:R-:W-:Y:S02]  /*11050*/  VIADD R3, R3, 0x19c80 ;  /* 0x00019c8003037836 */ /* 0x002fe40000000000 */
[----:B------:R-:W-:-:S05]  /*11060*/  VIADD R22, R22, 0x1 ;  /* 0x0000000116167836 */ /* 0x000fca0000000000 */
[----:B------:R-:W-:-:S04]  /*11070*/  ISETP.NE.AND P0, PT, R22, 0x2, PT ;  /* 0x000000021600780c */ /* 0x000fc80003f05270 */
[----:B------:R-:W-:Y:S02]  /*11080*/  SEL R22, R22, RZ, P0 ;  /* 0x000000ff16167207 */ /* 0x000fe40000000000 */
[----:B--2---:R-:W-:Y:S02]  /*11090*/  PRMT R3, R0, 0x654, R3 ;  /* 0x0000065400037816 */ /* 0x004fe40000000003 */
[----:B------:R-:W-:Y:S02]  /*110a0*/  SEL R0, RZ, 0x1, P0 ;  /* 0x00000001ff007807 */ /* 0x000fe40000000000 */
[----:B------:R1:W-:Y:S02]  /*110b0*/  SYNCS.ARRIVE.TRANS64.RED.A1T0 RZ, [R3+URZ], RZ ;  /* 0x000000ff03ff79a7 */ /* 0x0003e4000810043f */
[----:B------:R-:W-:-:S07]  /*110c0*/  LOP3.LUT R23, R23, R0, RZ, 0x3c, !PT ;  /* 0x0000000017177212 */ /* 0x000fce00078e3cff */
.L_x_1974:
[----:B------:R-:W-:Y:S05]  /*110d0*/  BSYNC B7 ;  /* 0x0000000000077941 */ /* 0x000fea0003800000 */
.L_x_1972:
[----:B------:R-:W-:-:S13]  /*110e0*/  LOP3.LUT P0, RZ, R17, 0x40, RZ, 0xc0, !PT ;  /* 0x0000004011ff7812 */ /* 0x000fda000780c0ff */
[----:B------:R-:W-:Y:S05]  /*110f0*/  @!P0 BRA `(.L_x_2034) ;  /* 0x0000000000288947 */ /* 0x000fea0003800000 */
[----:B------:R-:W2:Y:S08]  /*11100*/  S2UR UR4, SR_CgaCtaId ;  /* 0x00000000000479c3 */ /* 0x000eb00000008800 */
[----:B------:R-:W-:Y:S01]  /*11110*/  BAR.SYNC.DEFER_BLOCKING 0x5, 0x200 ;  /* 0x0148000000007b1d */ /* 0x000fe20000010000 */
[----:B------:R-:W-:Y:S01]  /*11120*/  MOV R16, 0x400 ;  /* 0x0000040000107802 */ /* 0x000fe20000000f00 */
[----:B--2---:R-:W-:-:S05]  /*11130*/  IMAD.U32 R0, RZ, RZ, UR4 ;  /* 0x00000004ff007e24 */ /* 0x004fca000f8e00ff */
[----:B------:R-:W-:Y:S01]  /*11140*/  LEA R16, R0, R16, 0x18 ;  /* 0x0000001000107211 */ /* 0x000fe200078ec0ff */
[----:B------:R-:W-:Y:S04]  /*11150*/  STL [R1+0x8], R0 ;  /* 0x0000080001007387 */ /* 0x000fe80000100800 */
[----:B------:R-:W2:Y:S02]  /*11160*/  LDS.128 R24, [R16+0x19cd0] ;  /* 0x019cd00010187984 */ /* 0x000ea40000000c00 */
[----:B--2---:R-:W-:Y:S01]  /*11170*/  R2UR UR40, R27 ;  /* 0x000000001b2872ca */ /* 0x004fe200000e0000 */
[----:B------:R-:W-:Y:S06]  /*11180*/  BAR.ARV 0x4, 0x200 ;  /* 0x0108000000007b1d */ /* 0x000fec0000002000 */
[----:B------:R-:W-:Y:S08]  /*11190*/  BRA `(.L_x_2035) ;  /* 0x0000000c00bc7947 */ /* 0x000ff00003800000 */
.L_x_2034:
[----:B------:R-:W0:Y:S01]  /*111a0*/  S2R R0, SR_TID.X ;  /* 0x0000000000007919 */ /* 0x000e220000002100 */
[----:B------:R-:W-:Y:S01]  /*111b0*/  ULDC UR4, c[0x0][0xc3c] ;  /* 0x00030f0000047ab9 */ /* 0x000fe20000000800 */
[----:B0-----:R-:W-:Y:S01]  /*111c0*/  LOP3.LUT R9, R0, 0x1f, RZ, 0xc0, !PT ;  /* 0x0000001f00097812 */ /* 0x001fe200078ec0ff */
[----:B------:R-:W-:-:S03]  /*111d0*/  IMAD.MOV.U32 R0, RZ, RZ, RZ ;  /* 0x000000ffff007224 */ /* 0x000fc600078e00ff */
[C---:B------:R-:W-:Y:S01]  /*111e0*/  ISETP.NE.AND P0, PT, R9.reuse, 0x1f, PT ;  /* 0x0000001f0900780c */ /* 0x040fe20003f05270 */
[----:B------:R-:W-:-:S05]  /*111f0*/  VIADD R7, R9, UR40 ;  /* 0x0000002809077c36 */ /* 0x000fca0008000000 */
[----:B------:R-:W-:Y:S01]  /*11200*/  ISETP.GE.OR P1, PT, R7, UR4, !P0 ;  /* 0x0000000407007c0c */ /* 0x000fe2000c726670 */
[----:B------:R-:W-:-:S12]  /*11210*/  ULDC UR4, c[0x0][0xc3c] ;  /* 0x00030f0000047ab9 */ /* 0x000fd80000000800 */
[----:B-1----:R-:W0:Y:S08]  /*11220*/  @!P1 LDC.64 R2, c[0x0][0xc80] ;  /* 0x00032000ff029b82 */ /* 0x002e300000000a00 */
[----:B------:R-:W1:Y:S01]  /*11230*/  @!P1 LDC.64 R4, c[0x0][0xc78] ;  /* 0x00031e00ff049b82 */ /* 0x000e620000000a00 */
[----:B0-----:R-:W-:-:S05]  /*11240*/  @!P1 IMAD.WIDE R2, R7, 0x4, R2 ;  /* 0x0000000407029825 */ /* 0x001fca00078e0202 */
[----:B------:R1:W2:Y:S02]  /*11250*/  @!P1 LDG.E R0, desc[UR54][R2.64] ;  /* 0x0000003602009981 */ /* 0x0002a4000c1e1900 */
[----:B-1----:R-:W-:-:S04]  /*11260*/  @!P1 IMAD.WIDE R2, R7, 0x4, R4 ;  /* 0x0000000407029825 */ /* 0x002fc800078e0204 */
[----:B------:R-:W-:-:S06]  /*11270*/  IMAD.MOV.U32 R7, RZ, RZ, RZ ;  /* 0x000000ffff077224 */ /* 0x000fcc00078e00ff */
[----:B------:R-:W2:Y:S01]  /*11280*/  @!P1 LDG.E R7, desc[UR54][R2.64] ;  /* 0x0000003602079981 */ /* 0x000ea2000c1e1900 */
[C---:B------:R-:W-:Y:S02]  /*11290*/  ISETP.NE.AND P1, PT, R9.reuse, RZ, PT ;  /* 0x000000ff0900720c */ /* 0x040fe40003f25270 */
[C---:B------:R-:W-:Y:S02]  /*112a0*/  ISETP.GE.U32.AND P2, PT, R9.reuse, 0x2, PT ;  /* 0x000000020900780c */ /* 0x040fe40003f46070 */
        /* <DEDUP_REMOVED lines=8> */
[----:B------:R0:W-:Y:S04]  /*11330*/  SHFL.IDX PT, R4, R24, RZ, 0x1f ;  /* 0x00001fff18047589 */ /* 0x0001e800000e0000 */
[----:B------:R-:W1:Y:S01]  /*11340*/  SHFL.UP PT, R6, R5, 0x2, RZ ;  /* 0x0440000005067989 */ /* 0x000e6200000e00ff */
[----:B0-----:R-:W-:Y:S01]  /*11350*/  IMAD.MOV.U32 R24, RZ, RZ, RZ ;  /* 0x000000ffff187224 */ /* 0x001fe200078e00ff */
[----:B-1----:R-:W-:-:S05]  /*11360*/  SEL R6, R6, RZ, P2 ;  /* 0x000000ff06067207 */ /* 0x002fca0001000000 */
        /* <DEDUP_REMOVED lines=16> */
.L_x_2038:
        /* <DEDUP_REMOVED lines=38> */
.L_x_2036:
        /* <DEDUP_REMOVED lines=14> */
.L_x_2039:
[----:B--2---:R-:W-:Y:S01]  /*117b0*/  ISETP.NE.AND P0, PT, R7, 0x1, PT ;  /* 0x000000010700780c */ /* 0x004fe20003f05270 */
[----:B----4-:R-:W-:Y:S01]  /*117c0*/  IMAD R24, R24, R6, R5 ;  /* 0x0000000618187224 */ /* 0x010fe200078e0205 */
[----:B------:R-:W-:-:S03]  /*117d0*/  UIADD3 UR40, UR4, UR40, URZ ;  /* 0x0000002804287290 */ /* 0x000fc6000fffe03f */
[----:B------:R-:W-:-:S08]  /*117e0*/  IMAD.IADD R4, R4, 0x1, -R24 ;  /* 0x0000000104047824 */ /* 0x000fd000078e0a18 */
[----:B------:R-:W-:Y:S05]  /*117f0*/  @!P0 BRA `(.L_x_2040) ;  /* 0x0000000000dc8947 */ /* 0x000fea0003800000 */
[----:B-1----:R-:W-:-:S04]  /*11800*/  IABS R5, R0 ;  /* 0x0000000000057213 */ /* 0x002fc80000000000 */
[----:B------:R-:W1:Y:S08]  /*11810*/  I2F.RP R6, R5 ;  /* 0x0000000500067306 */ /* 0x000e700000209400 */
[----:B-1----:R-:W0:Y:S02]  /*11820*/  MUFU.RCP R6, R6 ;  /* 0x0000000600067308 */ /* 0x002e240000001000 */
[----:B0-----:R-:W-:-:S06]  /*11830*/  VIADD R8, R6, 0xffffffe ;  /* 0x0ffffffe06087836 */ /* 0x001fcc0000000000 */
[----:B---3--:R-:W0:Y:S02]  /*11840*/  F2I.FTZ.U32.TRUNC.NTZ R3, R8 ;  /* 0x0000000800037305 */ /* 0x008e24000021f000 */
        /* <DEDUP_REMOVED lines=18> */
[----:B0-----:R-:W-:Y:S01]  /*11970*/  VIADD R9, R8, 0xffffffe ;  /* 0x0ffffffe08097836 */ /* 0x001fe20000000000 */
[----:B------:R-:W-:-:S05]  /*11980*/  IABS R8, R7 ;  /* 0x0000000700087213 */ /* 0x000fca0000000000 */
[----:B------:R-:W0:Y:S01]  /*11990*/  F2I.FTZ.U32.TRUNC.NTZ R3, R9 ;  /* 0x0000000900037305 */ /* 0x000e22000021f000 */
[----:B------:R-:W-:Y:S02]  /*119a0*/  IMAD.MOV R8, RZ, RZ, -R8 ;  /* 0x000000ffff087224 */ /* 0x000fe400078e0a08 */
[----:B0-----:R-:W-:-:S04]  /*119b0*/  IMAD.MOV R2, RZ, RZ, -R3 ;  /* 0x000000ffff027224 */ /* 0x001fc800078e0a03 */
[----:B------:R-:W-:Y:S02]  /*119c0*/  IMAD R11, R2, R5, RZ ;  /* 0x00000005020b7224 */ /* 0x000fe400078e02ff */
[----:B------:R-:W-:-:S04]  /*119d0*/  IMAD.MOV.U32 R2, RZ, RZ, RZ ;  /* 0x000000ffff027224 */ /* 0x000fc800078e00ff */
[----:B------:R-:W-:Y:S01]  /*119e0*/  IMAD.HI.U32 R2, R3, R11, R2 ;  /* 0x0000000b03027227 */ /* 0x000fe200078e0002 */
[----:B------:R-:W-:-:S04]  /*119f0*/  LOP3.LUT R3, R4, R0, RZ, 0x3c, !PT ;  /* 0x0000000004037212 */ /* 0x000fc800078e3cff */
[----:B------:R-:W-:-:S13]  /*11a00*/  ISETP.GE.AND P2, PT, R3, RZ, PT ;  /* 0x000000ff0300720c */ /* 0x000fda0003f46270 */
[----:B------:R-:W-:Y:S01]  /*11a10*/  @!P2 IMAD.MOV R6, RZ, RZ, -R6 ;  /* 0x000000ffff06a224 */ /* 0x000fe200078e0a06 */
[----:B------:R-:W-:-:S04]  /*11a20*/  @!P1 LOP3.LUT R6, RZ, R0, RZ, 0x33, !PT ;  /* 0x00000000ff069212 */ /* 0x000fc800078e33ff */
[----:B------:R-:W-:-:S05]  /*11a30*/  IABS R3, R6 ;  /* 0x0000000600037213 */ /* 0x000fca0000000000 */
[----:B------:R-:W-:-:S04]  /*11a40*/  IMAD.HI.U32 R2, R2, R3, RZ ;  /* 0x0000000302027227 */ /* 0x000fc800078e00ff */
[----:B------:R-:W-:Y:S02]  /*11a50*/  IMAD R8, R2, R8, R3 ;  /* 0x0000000802087224 */ /* 0x000fe400078e0203 */
[----:B------:R-:W-:-:S03]  /*11a60*/  IMAD.MOV R3, RZ, RZ, -R6 ;  /* 0x000000ffff037224 */ /* 0x000fc600078e0a06 */
[----:B------:R-:W-:Y:S01]  /*11a70*/  ISETP.GT.U32.AND P1, PT, R5, R8, PT ;  /* 0x000000080500720c */ /* 0x000fe20003f24070 */
[----:B------:R-:W-:Y:S01]  /*11a80*/  IMAD R4, R0, R3, R4 ;  /* 0x0000000300047224 */ /* 0x000fe200078e0204 */
[----:B------:R-:W-:-:S04]  /*11a90*/  LOP3.LUT R3, R6, R7, RZ, 0x3c, !PT ;  /* 0x0000000706037212 */ /* 0x000fc800078e3cff */
[----:B------:R-:W-:-:S07]  /*11aa0*/  ISETP.GE.AND P2, PT, R3, RZ, PT ;  /* 0x000000ff0300720c */ /* 0x000fce0003f46270 */
        /* <DEDUP_REMOVED lines=12> */
.L_x_2040:
        /* <DEDUP_REMOVED lines=62> */
[----:B------:R-:W-:-:S07]  /*11f50*/  IMAD R26, R4, R6, R5 ;  /* 0x00000006041a7224 */ /* 0x000fce00078e0205 */
.L_x_2041:
[----:B------:R-:W-:-:S05]  /*11f60*/  LOP3.LUT R25, RZ, R4, RZ, 0x33, !PT ;  /* 0x00000004ff197212 */ /* 0x000fca00078e33ff */
[----:B------:R-:W-:Y:S01]  /*11f70*/  IMAD.IADD R25, R0, 0x1, R25 ;  /* 0x0000000100197824 */ /* 0x000fe200078e0219 */
[----:B------:R-:W-:Y:S06]  /*11f80*/  BRA `(.L_x_2042) ;  /* 0x0000000000107947 */ /* 0x000fec0003800000 */
.L_x_2037:
[----:B------:R-:W-:Y:S01]  /*11f90*/  IMAD.MOV.U32 R24, RZ, RZ, R4 ;  /* 0x000000ffff187224 */ /* 0x000fe200078e0004 */
[----:B------:R-:W-:Y:S01]  /*11fa0*/  ULDC UR40, c[0x0][0xc3c] ;  /* 0x00030f0000287ab9 */ /* 0x000fe20000000800 */
[----:B------:R-:W-:Y:S02]  /*11fb0*/  IMAD.MOV.U32 R25, RZ, RZ, RZ ;  /* 0x000000ffff197224 */ /* 0x000fe400078e00ff */
[----:B------:R-:W-:-:S07]  /*11fc0*/  IMAD.MOV.U32 R26, RZ, RZ, RZ ;  /* 0x000000ffff1a7224 */ /* 0x000fce00078e00ff */
.L_x_2042:
[----:B------:R2:W3:Y:S01]  /*11fd0*/  LDL R2, [R1+0x8] ;  /* 0x0000080001027983 */ /* 0x0004e20000100800 */
[----:B------:R-:W0:Y:S02]  /*11fe0*/  S2R R0, SR_TID.X ;  /* 0x0000000000007919 */ /* 0x000e240000002100 */
[----:B0-----:R-:W-:Y:S01]  /*11ff0*/  LOP3.LUT R0, R0, 0x1f, RZ, 0xc0, !PT ;  /* 0x0000001f00007812 */ /* 0x001fe200078ec0ff */
[----:B------:R-:W-:Y:S03]  /*12000*/  BAR.SYNC.DEFER_BLOCKING 0x4, 0x200 ;  /* 0x0108000000007b1d */ /* 0x000fe60000010000 */
[----:B------:R-:W-:Y:S01]  /*12010*/  ISETP.NE.AND P0, PT, R0, RZ, PT ;  /* 0x000000ff0000720c */ /* 0x000fe20003f05270 */
[----:B------:R-:W-:-:S12]  /*12020*/  IMAD.U32 R27, RZ, RZ, UR40 ;  /* 0x00000028ff1b7e24 */ /* 0x000fd8000f8e00ff */
[----:B------:R-:W-:Y:S01]  /*12030*/  @!P0 MOV R0, 0x400 ;  /* 0x0000040000008802 */ /* 0x000fe20000000f00 */
[----:B---3--:R-:W0:Y:S03]  /*12040*/  @!P0 S2R R2, SR_CgaCtaId ;  /* 0x0000000000028919 */ /* 0x008e260000008800 */
[----:B0-----:R-:W-:Y:S01]  /*12050*/  @!P0 LEA R16, R2, R0, 0x18 ;  /* 0x0000000002108211 */ /* 0x001fe200078ec0ff */
[----:B------:R2:W-:Y:S04]  /*12060*/  @!P0 STL [R1+0x8], R2 ;  /* 0x0000080201008387 */ /* 0x0005e80000100800 */
[----:B------:R2:W-:Y:S01]  /*12070*/  @!P0 STS.128 [R16+0x19cd0], R24 ;  /* 0x019cd01810008388 */ /* 0x0005e20000000c00 */
[----:B------:R-:W-:Y:S06]  /*12080*/  BAR.ARV 0x5, 0x200 ;  /* 0x0148000000007b1d */ /* 0x000fec0000002000 */
.L_x_2035:
[----:B------:R-:W-:Y:S02]  /*12090*/  ULDC UR4, c[0x0][0xc3c] ;  /* 0x00030f0000047ab9 */ /* 0x000fe40000000800 */
[----:B------:R-:W-:-:S06]  /*120a0*/  UISETP.GE.AND UP0, UPT, UR40, UR4, UPT ;  /* 0x000000042800728c */ /* 0x000fcc000bf06270 */
[----:B------:R-:W-:-:S13]  /*120b0*/  PLOP3.LUT P0, PT, PT, PT, UP0, 0x80, 0x0 ;  /* 0x000000000000781c */ /* 0x000fda0003f0f008 */
[----:B------:R-:W-:Y:S05]  /*120c0*/  @!P0 BRA `(.L_x_2043) ;  /* 0xffffffb000a08947 */ /* 0x000fea000383ffff */
.L_x_1967:
[----:B0-----:R-:W3:Y:S01]  /*120d0*/  LDL.LU R0, [R1+0x28] ;  /* 0x0000280001007983 */ /* 0x001ee20000300800 */
[----:B------:R-:W-:Y:S01]  /*120e0*/  BSSY B0, `(.L_x_2044) ;  /* 0x000000b000007945 */ /* 0x000fe20003800000 */
[----:B------:R-:W0:Y:S01]  /*120f0*/  S2R R5, SR_CgaCtaId ;  /* 0x0000000000057919 */ /* 0x000e220000008800 */
[----:B---3--:R-:W-:-:S05]  /*12100*/  VIADD R0, R0, 0x1 ;  /* 0x0000000100007836 */ /* 0x008fca0000000000 */
[----:B--2---:R-:W-:-:S04]  /*12110*/  LEA.HI R2, R0, R0, RZ, 0x1 ;  /* 0x0000000000027211 */ /* 0x004fc800078f08ff */
[----:B-1----:R-:W-:Y:S02]  /*12120*/  LOP3.LUT R3, R2, 0xfffffffe, RZ, 0xc0, !PT ;  /* 0xfffffffe02037812 */ /* 0x002fe400078ec0ff */
[----:B------:R-:W-:-:S03]  /*12130*/  MOV R2, 0x400 ;  /* 0x0000040000027802 */ /* 0x000fc60000000f00 */
[----:B------:R-:W-:Y:S01]  /*12140*/  IMAD.IADD R0, R0, 0x1, -R3 ;  /* 0x0000000100007824 */ /* 0x000fe200078e0a03 */
[----:B0-----:R-:W-:-:S04]  /*12150*/  LEA R5, R5, R2, 0x18 ;  /* 0x0000000205057211 */ /* 0x001fc800078ec0ff */
[----:B------:R-:W-:-:S04]  /*12160*/  SHF.L.U32 R0, R0, 0x1f, RZ ;  /* 0x0000001f00007819 */ /* 0x000fc800000006ff */
[----:B------:R-:W0:Y:S02]  /*12170*/  SYNCS.PHASECHK.TRANS64.TRYWAIT P0, [R5+URZ+0x19c20], R0 ;  /* 0x019c2000050075a7 */ /* 0x000e24000800017f */
[----:B0-----:R-:W-:Y:S05]  /*12180*/  @!P0 BRA `(.L_x_2045) ;  /* 0x0000001400fc8947 */ /* 0x001fea0003800000 */
.L_x_2104:
[----:B------:R-:W-:Y:S05]  /*12190*/  BSYNC B0 ;  /* 0x0000000000007941 */ /* 0x000fea0003800000 */
.L_x_2044:
[----:B------:R-:W-:-:S03]  /*121a0*/  UMOV UR4, 0xffffffff ;  /* 0xffffffff00047882 */ /* 0x000fc60000000000 */
[----:B------:R-:W-:Y:S05]  /*121b0*/  BRA.DIV UR4, `(.L_x_2046) ;  /* 0x0000001a04047947 */ /* 0x000fea000b800000 */
[----:B0-----:R-:W0:Y:S02]  /*121c0*/  S2R R0, SR_TID.X ;  /* 0x0000000000007919 */ /* 0x001e240000002100 */
[----:B0-----:R-:W-:-:S04]  /*121d0*/  SHF.R.U32.HI R0, RZ, 0x5, R0 ;  /* 0x00000005ff007819 */ /* 0x001fc80000011600 */
[----:B------:R-:W-:-:S05]  /*121e0*/  LOP3.LUT R0, R0, 0x3, RZ, 0xc0, !PT ;  /* 0x0000000300007812 */ /* 0x000fca00078ec0ff */
[----:B------:R0:W1:Y:S02]  /*121f0*/  SHFL.IDX PT, R14, R0, RZ, 0x1f ;  /* 0x00001fff000e7589 */ /* 0x00006400000e0000 */
.L_x_2107:
[----:B-1----:R-:W-:Y:S01]  /*12200*/  ISETP.NE.AND P0, PT, R14, RZ, PT ;  /* 0x000000ff0e00720c */ /* 0x002fe20003f05270 */
[----:B------:R-:W-:-:S12]  /*12210*/  BSSY B0, `(.L_x_2047) ;  /* 0x000002c000007945 */ /* 0x000fd80003800000 */
[----:B------:R-:W-:Y:S05]  /*12220*/  @P0 BRA `(.L_x_2048) ;  /* 0x0000000000a80947 */ /* 0x000fea0003800000 */
[----:B------:R-:W-:-:S03]  /*12230*/  UMOV UR4, 0xffffffff ;  /* 0xffffffff00047882 */ /* 0x000fc60000000000 */
[----:B------:R-:W-:Y:S05]  /*12240*/  BRA.DIV UR4, `(.L_x_2049) ;  /* 0x0000001a04147947 */ /* 0x000fea000b800000 */
[----:B------:R-:W-:-:S13]  /*12250*/  ELECT P6, URZ, PT ;  /* 0x00000000003f782f */ /* 0x000fda00038c0000 */
.L_x_2110:
[----:B------:R-:W-:Y:S05]  /*12260*/  @!P6 BRA `(.L_x_2048) ;  /* 0x000000000098e947 */ /* 0x000fea0003800000 */
[----:B------:R-:W-:-:S06]  /*12270*/  ULOP3.LUT UR4, UR36, 0x2, URZ, 0xfc, !UPT ;  /* 0x0000000224047892 */ /* 0x000fcc000f8efc3f */
[----:B0-----:R-:W-:-:S05]  /*12280*/  IMAD.U32 R0, RZ, RZ, UR4 ;  /* 0x00000004ff007e24 */ /* 0x001fca000f8e00ff */
[----:B------:R-:W-:-:S13]  /*12290*/  ISETP.NE.AND P0, PT, R0, 0x3, PT ;  /* 0x000000030000780c */ /* 0x000fda0003f05270 */
[----:B------:R-:W-:Y:S05]  /*122a0*/  @!P0 BRA `(.L_x_2050) ;  /* 0x0000000000048947 */ /* 0x000fea0003800000 */
[----:B------:R-:W-:Y:S01]  /*122b0*/  BPT.TRAP 0x1 ;  /* 0x000000040000795c */ /* 0x000fe20000300000 */
.L_x_2050:
[C---:B------:R-:W-:Y:S01]  /*122c0*/  IMAD R3, R22.reuse, 0x8, R5 ;  /* 0x0000000816037824 */ /* 0x040fe200078e0205 */
[----:B------:R-:W-:Y:S01]  /*122d0*/  SHF.L.U32 R2, R23, 0x1f, RZ ;  /* 0x0000001f17027819 */ /* 0x000fe200000006ff */
[----:B------:R-:W-:-:S03]  /*122e0*/  VIADD R22, R22, 0x1 ;  /* 0x0000000116167836 */ /* 0x000fc60000000000 */
[----:B------:R-:W0:Y:S02]  /*122f0*/  SYNCS.PHASECHK.TRANS64.TRYWAIT P1, [R3+URZ+0x19c40], R2 ;  /* 0x019c4002030075a7 */ /* 0x000e24000802017f */
[----:B------:R-:W-:-:S04]  /*12300*/  ISETP.NE.AND P2, PT, R22, 0x2, PT ;  /* 0x000000021600780c */ /* 0x000fc80003f45270 */
[----:B------:R-:W-:Y:S01]  /*12310*/  SEL R0, RZ, 0x1, P2 ;  /* 0x00000001ff007807 */ /* 0x000fe20001000000 */
[----:B0-----:R-:W-:Y:S08]  /*12320*/  @!P1 BRA `(.L_x_2051) ;  /* 0x0000001400fc9947 */ /* 0x001ff00003800000 */
.L_x_2111:
[----:B------:R-:W-:Y:S02]  /*12330*/  SEL R22, R22, RZ, P2 ;  /* 0x000000ff16167207 */ /* 0x000fe40001000000 */
[----:B------:R-:W-:Y:S01]  /*12340*/  LOP3.LUT R0, R23, R0, RZ, 0x3c, !PT ;  /* 0x0000000017007212 */ /* 0x000fe200078e3cff */
[----:B------:R-:W-:Y:S06]  /*12350*/  @!P0 BRA `(.L_x_2052) ;  /* 0x0000000000048947 */ /* 0x000fec0003800000 */
[----:B------:R-:W-:Y:S01]  /*12360*/  BPT.TRAP 0x1 ;  /* 0x000000040000795c */ /* 0x000fe20000300000 */
.L_x_2052:
[----:B------:R-:W-:Y:S01]  /*12370*/  IMAD R5, R22, 0x8, R5 ;  /* 0x0000000816057824 */ /* 0x000fe200078e0205 */
[----:B------:R-:W-:-:S04]  /*12380*/  SHF.L.U32 R0, R0, 0x1f, RZ ;  /* 0x0000001f00007819 */ /* 0x000fc800000006ff */
[----:B------:R-:W1:Y:S02]  /*12390*/  SYNCS.PHASECHK.TRANS64.TRYWAIT P1, [R5+URZ+0x19c40], R0 ;  /* 0x019c4000050075a7 */ /* 0x000e64000802017f */
[----:B-1----:R-:W-:Y:S05]  /*123a0*/  @!P1 BRA `(.L_x_2053) ;  /* 0x0000001400f09947 */ /* 0x002fea0003800000 */
.L_x_2112:
[----:B------:R-:W-:Y:S05]  /*123b0*/  @!P0 BRA `(.L_x_2054) ;  /* 0x0000000000048947 */ /* 0x000fea0003800000 */
[----:B------:R-:W-:Y:S01]  /*123c0*/  BPT.TRAP 0x1 ;  /* 0x000000040000795c */ /* 0x000fe20000300000 */
.L_x_2054:
[----:B------:R-:W2:Y:S02]  /*123d0*/  SYNCS.PHASECHK.TRANS64.TRYWAIT P1, [R3+URZ+0x19c60], R2 ;  /* 0x019c6002030075a7 */ /* 0x000ea4000802017f */
[----:B--2---:R-:W-:Y:S05]  /*123e0*/  @!P1 BRA `(.L_x_2055) ;  /* 0x0000001400f49947 */ /* 0x004fea0003800000 */
.L_x_2113:
[----:B------:R-:W-:Y:S05]  /*123f0*/  @!P0 BRA `(.L_x_2056) ;  /* 0x0000000000048947 */ /* 0x000fea0003800000 */
[----:B------:R-:W-:Y:S01]  /*12400*/  BPT.TRAP 0x1 ;  /* 0x000000040000795c */ /* 0x000fe20000300000 */
.L_x_2056:
[----:B------:R-:W3:Y:S02]  /*12410*/  SYNCS.PHASECHK.TRANS64.TRYWAIT P1, [R5+URZ+0x19c60], R0 ;  /* 0x019c6000050075a7 */ /* 0x000ee4000802017f */
[----:B---3--:R-:W-:Y:S05]  /*12420*/  @!P1 BRA `(.L_x_2057) ;  /* 0x0000001400f89947 */ /* 0x008fea0003800000 */
.L_x_2114:
[----:B------:R-:W-:Y:S05]  /*12430*/  @!P0 BRA `(.L_x_2058) ;  /* 0x0000000000048947 */ /* 0x000fea0003800000 */
[----:B------:R-:W-:Y:S01]  /*12440*/  BPT.TRAP 0x1 ;  /* 0x000000040000795c */ /* 0x000fe20000300000 */
.L_x_2058:
[----:B------:R-:W4:Y:S02]  /*12450*/  SYNCS.PHASECHK.TRANS64.TRYWAIT P1, [R3+URZ+0x19c80], R2 ;  /* 0x019c8002030075a7 */ /* 0x000f24000802017f */
[----:B----4-:R-:W-:Y:S05]  /*12460*/  @!P1 BRA `(.L_x_2059) ;  /* 0x0000001400fc9947 */ /* 0x010fea0003800000 */
.L_x_2115:
[----:B------:R-:W-:Y:S05]  /*12470*/  @!P0 BRA `(.L_x_2060) ;  /* 0x0000000000048947 */ /* 0x000fea0003800000 */
[----:B------:R-:W-:Y:S01]  /*12480*/  BPT.TRAP 0x1 ;  /* 0x000000040000795c */ /* 0x000fe20000300000 */
.L_x_2060:
[----:B------:R0:W0:Y:S02]  /*12490*/  SYNCS.PHASECHK.TRANS64.TRYWAIT P0, [R5+URZ+0x19c80], R0 ;  /* 0x019c8000050075a7 */ /* 0x000024000800017f */
[----:B0-----:R-:W-:Y:S05]  /*124a0*/  @!P0 NANOSLEEP.SYNCS 0x989680 ;  /* 0x009896800000895d */ /* 0x001fea0003900000 */
[----:B------:R-:W0:Y:S02]  /*124b0*/  @!P0 SYNCS.PHASECHK.TRANS64 P0, [R5+URZ+0x19c80], R0 ;  /* 0x019c8000050085a7 */ /* 0x000e24000800007f */
[----:B0-----:R-:W-:Y:S05]  /*124c0*/  @!P0 BRA `(.L_x_2060) ;  /* 0xfffffffc00f08947 */ /* 0x001fea000383ffff */
.L_x_2048:
[----:B------:R-:W-:Y:S05]  /*124d0*/  BSYNC B0 ;  /* 0x0000000000007941 */ /* 0x000fea0003800000 */
.L_x_2047:
[----:B------:R-:W-:Y:S05]  /*124e0*/  EXIT ;  /* 0x000000000000794d */ /* 0x000fea0003800000 */
.L_x_1909:
[----:B0-----:R-:W-:-:S04]  /*124f0*/  IMAD.U32 R3, RZ, RZ, UR46 ;  /* 0x0000002eff037e24 */ /* 0x001fc8000f8e00ff */
[----:B------:R0:W1:Y:S03]  /*12500*/  SYNCS.PHASECHK.TRANS64.TRYWAIT P1, [R3+URZ+0x19c00], R0 ;  /* 0x019c0000030075a7 */ /* 0x000066000802017f */
[----:B-1----:R-:W-:Y:S05]  /*12510*/  @!P1 NANOSLEEP.SYNCS 0x989680 ;  /* 0x009896800000995d */ /* 0x002fea0003900000 */
[----:B------:R-:W1:Y:S02]  /*12520*/  @!P1 SYNCS.PHASECHK.TRANS64 P1, [R3+URZ+0x19c00], R0 ;  /* 0x019c0000030095a7 */ /* 0x000e64000802007f */
[----:B-1----:R-:W-:Y:S05]  /*12530*/  @!P1 BRA `(.L_x_1909) ;  /* 0xfffffffc00ec9947 */ /* 0x002fea000383ffff */
[----:B------:R-:W-:Y:S05]  /*12540*/  BRA `(.L_x_2061) ;  /* 0xfffffef800607947 */ /* 0x000fea000383ffff */
.L_x_1913:
[----:B-1----:R1:W2:Y:S02]  /*12550*/  SYNCS.PHASECHK.TRANS64.TRYWAIT P1, [R2+URZ+0x19c30], R3 ;  /* 0x019c3003020075a7 */ /* 0x0022a4000802017f */
[----:B--2---:R-:W-:Y:S05]  /*12560*/  @!P1 NANOSLEEP.SYNCS 0x989680 ;  /* 0x009896800000995d */ /* 0x004fea0003900000 */
[----:B------:R-:W2:Y:S02]  /*12570*/  @!P1 SYNCS.PHASECHK.TRANS64 P1, [R2+URZ+0x19c30], R3 ;  /* 0x019c3003020095a7 */ /* 0x000ea4000802007f */
[----:B--2---:R-:W-:Y:S05]  /*12580*/  @!P1 BRA `(.L_x_1913) ;  /* 0xfffffffc00f09947 */ /* 0x004fea000383ffff */
[----:B------:R-:W-:Y:S05]  /*12590*/  BRA `(.L_x_1912) ;  /* 0xfffffef8007c7947 */ /* 0x000fea000383ffff */
.L_x_1919:
[----:B-1----:R-:W-:-:S04]  /*125a0*/  IMAD.U32 R7, RZ, RZ, UR18 ;  /* 0x00000012ff077e24 */ /* 0x002fc8000f8e00ff */
[----:B------:R1:W2:Y:S03]  /*125b0*/  SYNCS.PHASECHK.TRANS64.TRYWAIT P1, [R7+URZ+0x19c30], R0 ;  /* 0x019c3000070075a7 */ /* 0x0002a6000802017f */
[----:B--2---:R-:W-:Y:S05]  /*125c0*/  @!P1 NANOSLEEP.SYNCS 0x989680 ;  /* 0x009896800000995d */ /* 0x004fea0003900000 */
[----:B------:R-:W2:Y:S02]  /*125d0*/  @!P1 SYNCS.PHASECHK.TRANS64 P1, [R7+URZ+0x19c30], R0 ;  /* 0x019c3000070095a7 */ /* 0x000ea4000802007f */
[----:B--2---:R-:W-:Y:S05]  /*125e0*/  @!P1 BRA `(.L_x_1919) ;  /* 0xfffffffc00ec9947 */ /* 0x004fea000383ffff */
[----:B------:R-:W-:Y:S05]  /*125f0*/  BRA `(.L_x_1918) ;  /* 0xffffff1c00307947 */ /* 0x000fea000383ffff */
.L_x_1923:
[----:B-1----:R-:W-:-:S04]  /*12600*/  IMAD.U32 R4, RZ, RZ, UR11 ;  /* 0x0000000bff047e24 */ /* 0x002fc8000f8e00ff */
[----:B------:R1:W2:Y:S03]  /*12610*/  SYNCS.PHASECHK.TRANS64.TRYWAIT P1, [R4+URZ+0x19c50], R0 ;  /* 0x019c5000040075a7 */ /* 0x0002a6000802017f */
[----:B--2---:R-:W-:Y:S05]  /*12620*/  @!P1 NANOSLEEP.SYNCS 0x989680 ;  /* 0x009896800000995d */ /* 0x004fea0003900000 */
[----:B------:R-:W2:Y:S02]  /*12630*/  @!P1 SYNCS.PHASECHK.TRANS64 P1, [R4+URZ+0x19c50], R0 ;  /* 0x019c5000040095a7 */ /* 0x000ea4000802007f */
[----:B--2---:R-:W-:Y:S05]  /*12640*/  @!P1 BRA `(.L_x_1923) ;  /* 0xfffffffc00ec9947 */ /* 0x004fea000383ffff */
[----:B------:R-:W-:Y:S05]  /*12650*/  BRA `(.L_x_1922) ;  /* 0xffffff1c00807947 */ /* 0x000fea000383ffff */
.L_x_1931:
[----:B-1----:R-:W-:-:S04]  /*12660*/  IMAD.U32 R7, RZ, RZ, UR6 ;  /* 0x00000006ff077e24 */ /* 0x002fc8000f8e00ff */
[----:B------:R1:W2:Y:S03]  /*12670*/  SYNCS.PHASECHK.TRANS64.TRYWAIT P1, [R7+URZ+0x19c30], R0 ;  /* 0x019c3000070075a7 */ /* 0x0002a6000802017f */
[----:B--2---:R-:W-:Y:S05]  /*12680*/  @!P1 NANOSLEEP.SYNCS 0x989680 ;  /* 0x009896800000995d */ /* 0x004fea0003900000 */
[----:B------:R-:W2:Y:S02]  /*12690*/  @!P1 SYNCS.PHASECHK.TRANS64 P1, [R7+URZ+0x19c30], R0 ;  /* 0x019c3000070095a7 */ /* 0x000ea4000802007f */
[----:B--2---:R-:W-:Y:S05]  /*126a0*/  @!P1 BRA `(.L_x_1931) ;  /* 0xfffffffc00ec9947 */ /* 0x004fea000383ffff */
[----:B------:R-:W-:Y:S05]  /*126b0*/  BRA `(.L_x_1930) ;  /* 0xffffff4000787947 */ /* 0x000fea000383ffff */
.L_x_1935:
[----:B-1----:R-:W-:-:S04]  /*126c0*/  IMAD.U32 R4, RZ, RZ, UR11 ;  /* 0x0000000bff047e24 */ /* 0x002fc8000f8e00ff */
[----:B------:R1:W2:Y:S03]  /*126d0*/  SYNCS.PHASECHK.TRANS64.TRYWAIT P1, [R4+URZ+0x19c50], R0 ;  /* 0x019c5000040075a7 */ /* 0x0002a6000802017f */
[----:B--2---:R-:W-:Y:S05]  /*126e0*/  @!P1 NANOSLEEP.SYNCS 0x989680 ;  /* 0x009896800000995d */ /* 0x004fea0003900000 */
[----:B------:R-:W2:Y:S02]  /*126f0*/  @!P1 SYNCS.PHASECHK.TRANS64 P1, [R4+URZ+0x19c50], R0 ;  /* 0x019c5000040095a7 */ /* 0x000ea4000802007f */
[----:B--2---:R-:W-:Y:S05]  /*12700*/  @!P1 BRA `(.L_x_1935) ;  /* 0xfffffffc00ec9947 */ /* 0x004fea000383ffff */
[----:B------:R-:W-:Y:S05]  /*12710*/  BRA `(.L_x_1934) ;  /* 0xffffff4000c87947 */ /* 0x000fea000383ffff */
.L_x_1942:
[----:B-1----:R-:W-:-:S04]  /*12720*/  IMAD.U32 R6, RZ, RZ, UR5 ;  /* 0x00000005ff067e24 */ /* 0x002fc8000f8e00ff */
[----:B------:R1:W2:Y:S03]  /*12730*/  SYNCS.PHASECHK.TRANS64.TRYWAIT P1, [R6+URZ+0x19c50], R5 ;  /* 0x019c5005060075a7 */ /* 0x0002a6000802017f */
[----:B--2---:R-:W-:Y:S05]  /*12740*/  @!P1 NANOSLEEP.SYNCS 0x989680 ;  /* 0x009896800000995d */ /* 0x004fea0003900000 */
[----:B------:R-:W2:Y:S02]  /*12750*/  @!P1 SYNCS.PHASECHK.TRANS64 P1, [R6+URZ+0x19c50], R5 ;  /* 0x019c5005060095a7 */ /* 0x000ea4000802007f */
[----:B--2---:R-:W-:Y:S05]  /*12760*/  @!P1 BRA `(.L_x_1942) ;  /* 0xfffffffc00ec9947 */ /* 0x004fea000383ffff */
[----:B------:R-:W-:Y:S05]  /*12770*/  BRA `(.L_x_1941) ;  /* 0xffffff5c00187947 */ /* 0x000fea000383ffff */
.L_x_1983:
        /* <DEDUP_REMOVED lines=10> */
.L_x_2062:
[----:B------:R-:W-:Y:S05]  /*12820*/  BRA `(.L_x_2063) ;  /* 0xffffffbc00987947 */ /* 0x000fea000383ffff */
.L_x_1986:
[----:B0-----:R0:W1:Y:S02]  /*12830*/  SYNCS.PHASECHK.TRANS64.TRYWAIT P0, [R5+URZ+0x19c80], R20 ;  /* 0x019c8014050075a7 */ /* 0x001064000800017f */
[----:B-1----:R-:W-:Y:S05]  /*12840*/  @!P0 NANOSLEEP.SYNCS 0x989680 ;  /* 0x009896800000895d */ /* 0x002fea0003900000 */
[----:B------:R-:W1:Y:S02]  /*12850*/  @!P0 SYNCS.PHASECHK.TRANS64 P0, [R5+URZ+0x19c80], R20 ;  /* 0x019c8014050085a7 */ /* 0x000e64000800007f */
[----:B-1----:R-:W-:Y:S05]  /*12860*/  @!P0 BRA `(.L_x_1986) ;  /* 0xfffffffc00f08947 */ /* 0x002fea000383ffff */
[----:B------:R-:W-:Y:S05]  /*12870*/  BRA `(.L_x_2064) ;  /* 0xffffffbc00ac7947 */ /* 0x000fea000383ffff */
.L_x_1987:
        /* <DEDUP_REMOVED lines=8> */
.L_x_2066:
[----:B------:R-:W-:Y:S05]  /*12900*/  BSYNC B0 ;  /* 0x0000000000007941 */ /* 0x000fea0003800000 */
.L_x_2065:
        /* <DEDUP_REMOVED lines=11> */
.L_x_2067:
        /* <DEDUP_REMOVED lines=10> */
.L_x_2068:
        /* <DEDUP_REMOVED lines=13> */
.L_x_2069:
        /* <DEDUP_REMOVED lines=10> */
.L_x_1992:
[----:B---3--:R3:W4:Y:S02]  /*12bd0*/  SYNCS.PHASECHK.TRANS64.TRYWAIT P1, [R5+URZ+0x19c40], R20 ;  /* 0x019c4014050075a7 */ /* 0x008724000802017f */
[----:B----4-:R-:W-:Y:S05]  /*12be0*/  @!P1 NANOSLEEP.SYNCS 0x989680 ;  /* 0x009896800000995d */ /* 0x010fea0003900000 */
[----:B------:R-:W4:Y:S02]  /*12bf0*/  @!P1 SYNCS.PHASECHK.TRANS64 P1, [R5+URZ+0x19c40], R20 ;  /* 0x019c4014050095a7 */ /* 0x000f24000802007f */
[----:B----4-:R-:W-:Y:S05]  /*12c00*/  @!P1 BRA `(.L_x_1992) ;  /* 0xfffffffc00f09947 */ /* 0x010fea000383ffff */
[----:B------:R-:W-:Y:S05]  /*12c10*/  BRA `(.L_x_2071) ;  /* 0xffffffbc00e87947 */ /* 0x000fea000383ffff */
.L_x_1993:
        /* <DEDUP_REMOVED lines=8> */
.L_x_2073:
[----:B------:R-:W-:Y:S05]  /*12ca0*/  BSYNC B0 ;  /* 0x0000000000007941 */ /* 0x000fea0003800000 */
.L_x_2072:
        /* <DEDUP_REMOVED lines=8> */
.L_x_2074:
[----:B------:R-:W-:Y:S02]  /*12d30*/  IMAD.MOV.U32 R13, RZ, RZ, R6 ;  /* 0x000000ffff0d7224 */ /* 0x000fe400078e0006 */
[----:B------:R-:W-:Y:S02]  /*12d40*/  IMAD.MOV.U32 R12, RZ, RZ, 0x1 ;  /* 0x00000001ff0c7424 */ /* 0x000fe400078e00ff */
[----:B------:R-:W-:-:S07]  /*12d50*/  IMAD.MOV.U32 R3, RZ, RZ, R14 ;  /* 0x000000ffff037224 */ /* 0x000fce00078e000e */
[----:B------:R-:W-:Y:S05]  /*12d60*/  WARPSYNC.COLLECTIVE R15, `(.L_x_2075) ;  /* 0x000000000f087348 */ /* 0x000fea0003c00000 */
[----:B------:R0:W1:Y:S02]  /*12d70*/  SHFL.IDX P6, R14, R13, R12, R11 ;  /* 0x0000000c0d0e7389 */ /* 0x00006400000c000b */
[----:B01----:R-:W-:Y:S01]  /*12d80*/  ENDCOLLECTIVE ;  /* 0x000000000000791b */ /* 0x003fe20003800000 */
.L_x_2075:
        /* <DEDUP_REMOVED lines=10> */
.L_x_2076:
        /* <DEDUP_REMOVED lines=8> */
.L_x_1998:
        /* <DEDUP_REMOVED lines=9> */
.L_x_2078:
[----:B------:R-:W-:Y:S01]  /*12f40*/  ISETP.GE.AND P1, PT, R25, R4, PT ;  /* 0x000000041900720c */ /* 0x000fe20003f26270 */
[----:B------:R-:W-:Y:S02]  /*12f50*/  IMAD.MOV.U32 R13, RZ, RZ, R5 ;  /* 0x000000ffff0d7224 */ /* 0x000fe400078e0005 */
[----:B------:R-:W-:-:S10]  /*12f60*/  IMAD.MOV.U32 R2, RZ, RZ, R14 ;  /* 0x000000ffff027224 */ /* 0x000fd400078e000e */
[----:B------:R-:W-:Y:S05]  /*12f70*/  WARPSYNC.COLLECTIVE R15, `(.L_x_2079) ;  /* 0x000000000f087348 */ /* 0x000fea0003c00000 */
[----:B------:R0:W1:Y:S02]  /*12f80*/  SHFL.IDX P6, R14, R13, R12, R11 ;  /* 0x0000000c0d0e7389 */ /* 0x00006400000c000b */
[----:B01----:R-:W-:Y:S01]  /*12f90*/  ENDCOLLECTIVE ;  /* 0x000000000000791b */ /* 0x003fe20003800000 */
.L_x_2079:
[----:B------:R-:W-:Y:S02]  /*12fa0*/  IMAD.MOV.U32 R13, RZ, RZ, R0 ;  /* 0x000000ffff0d7224 */ /* 0x000fe400078e0000 */
[----:B------:R-:W-:Y:S02]  /*12fb0*/  IMAD.MOV.U32 R12, RZ, RZ, 0x1 ;  /* 0x00000001ff0c7424 */ /* 0x000fe400078e00ff */
[----:B------:R-:W-:-:S07]  /*12fc0*/  IMAD.MOV.U32 R3, RZ, RZ, R14 ;  /* 0x000000ffff037224 */ /* 0x000fce00078e000e */
[----:B------:R-:W-:Y:S05]  /*12fd0*/  WARPSYNC.COLLECTIVE R15, `(.L_x_2080) ;  /* 0x000000000f087348 */ /* 0x000fea0003c00000 */
[----:B------:R0:W1:Y:S02]  /*12fe0*/  SHFL.IDX P6, R14, R13, R12, R11 ;  /* 0x0000000c0d0e7389 */ /* 0x00006400000c000b */
[----:B01----:R-:W-:Y:S01]  /*12ff0*/  ENDCOLLECTIVE ;  /* 0x000000000000791b */ /* 0x003fe20003800000 */
.L_x_2080:
        /* <DEDUP_REMOVED lines=10> */
.L_x_2081:
        /* <DEDUP_REMOVED lines=12> */
.L_x_2082:
        /* <DEDUP_REMOVED lines=8> */
.L_x_2083:
        /* <DEDUP_REMOVED lines=10> */
.L_x_2003:
[----:B-1----:R1:W2:Y:S02]  /*13280*/  SYNCS.PHASECHK.TRANS64.TRYWAIT P0, [R16+URZ+0x19c20], R0 ;  /* 0x019c2000100075a7 */ /* 0x0022a4000800017f */
[----:B--2---:R-:W-:Y:S05]  /*13290*/  @!P0 NANOSLEEP.SYNCS 0x989680 ;  /* 0x009896800000895d */ /* 0x004fea0003900000 */
[----:B------:R-:W2:Y:S02]  /*132a0*/  @!P0 SYNCS.PHASECHK.TRANS64 P0, [R16+URZ+0x19c20], R0 ;  /* 0x019c2000100085a7 */ /* 0x000ea4000800007f */
[----:B--2---:R-:W-:Y:S05]  /*132b0*/  @!P0 BRA `(.L_x_2003) ;  /* 0xfffffffc00f08947 */ /* 0x004fea000383ffff */
[----:B------:R-:W-:Y:S05]  /*132c0*/  BRA `(.L_x_2085) ;  /* 0xffffffc400c87947 */ /* 0x000fea000383ffff */
.L_x_2007:
[----:B0-----:R0:W1:Y:S02]  /*132d0*/  SYNCS.PHASECHK.TRANS64.TRYWAIT P0, [R4+URZ+0x19c80], R10 ;  /* 0x019c800a040075a7 */ /* 0x001064000800017f */
[----:B-1----:R-:W-:Y:S05]  /*132e0*/  @!P0 NANOSLEEP.SYNCS 0x989680 ;  /* 0x009896800000895d */ /* 0x002fea0003900000 */
[----:B------:R-:W1:Y:S02]  /*132f0*/  @!P0 SYNCS.PHASECHK.TRANS64 P0, [R4+URZ+0x19c80], R10 ;  /* 0x019c800a040085a7 */ /* 0x000e64000800007f */
[----:B-1----:R-:W-:Y:S05]  /*13300*/  @!P0 BRA `(.L_x_2007) ;  /* 0xfffffffc00f08947 */ /* 0x002fea000383ffff */
[----:B------:R-:W-:Y:S05]  /*13310*/  BRA `(.L_x_2086) ;  /* 0xffffffc800947947 */ /* 0x000fea000383ffff */
.L_x_2008:
        /* <DEDUP_REMOVED lines=8> */
.L_x_2088:
[----:B------:R-:W-:Y:S05]  /*133a0*/  BSYNC B0 ;  /* 0x0000000000007941 */ /* 0x000fea0003800000 */
.L_x_2087:
        /* <DEDUP_REMOVED lines=9> */
.L_x_2089:
[----:B------:R-:W-:Y:S02]  /*13440*/  IMAD.MOV.U32 R13, RZ, RZ, R21 ;  /* 0x000000ffff0d7224 */ /* 0x000fe400078e0015 */
[----:B------:R-:W-:Y:S02]  /*13450*/  IMAD.MOV.U32 R12, RZ, RZ, 0x1 ;  /* 0x00000001ff0c7424 */ /* 0x000fe400078e00ff */
[----:B------:R-:W-:-:S07]  /*13460*/  IMAD.MOV.U32 R2, RZ, RZ, R14 ;  /* 0x000000ffff027224 */ /* 0x000fce00078e000e */
[----:B------:R-:W-:Y:S05]  /*13470*/  WARPSYNC.COLLECTIVE R15, `(.L_x_2090) ;  /* 0x000000000f087348 */ /* 0x000fea0003c00000 */
[----:B------:R0:W1:Y:S02]  /*13480*/  SHFL.IDX P6, R14, R13, R12, R11 ;  /* 0x0000000c0d0e7389 */ /* 0x00006400000c000b */
[----:B01----:R-:W-:Y:S01]  /*13490*/  ENDCOLLECTIVE ;  /* 0x000000000000791b */ /* 0x003fe20003800000 */
.L_x_2090:
        /* <DEDUP_REMOVED lines=13> */
.L_x_2091:
[----:B------:R-:W-:Y:S01]  /*13570*/  IMAD.MOV.U32 R2, RZ, RZ, R14 ;  /* 0x000000ffff027224 */ /* 0x000fe200078e000e */
[----:B------:R-:W-:Y:S06]  /*13580*/  BRA `(.L_x_2092) ;  /* 0xffffffc8008c7947 */ /* 0x000fec000383ffff */
.L_x_2013:
[----:B---3--:R3:W4:Y:S02]  /*13590*/  SYNCS.PHASECHK.TRANS64.TRYWAIT P0, [R4+URZ+0x19c40], R10 ;  /* 0x019c400a040075a7 */ /* 0x008724000800017f */
[----:B----4-:R-:W-:Y:S05]  /*135a0*/  @!P0 NANOSLEEP.SYNCS 0x989680 ;  /* 0x009896800000895d */ /* 0x010fea0003900000 */
[----:B------:R-:W4:Y:S02]  /*135b0*/  @!P0 SYNCS.PHASECHK.TRANS64 P0, [R4+URZ+0x19c40], R10 ;  /* 0x019c400a040085a7 */ /* 0x000f24000800007f */
[----:B----4-:R-:W-:Y:S05]  /*135c0*/  @!P0 BRA `(.L_x_2013) ;  /* 0xfffffffc00f08947 */ /* 0x010fea000383ffff */
[----:B------:R-:W-:Y:S05]  /*135d0*/  BRA `(.L_x_2093) ;  /* 0xffffffc800e47947 */ /* 0x000fea000383ffff */
.L_x_2014:
        /* <DEDUP_REMOVED lines=8> */
.L_x_2095:
[----:B------:R-:W-:Y:S05]  /*13660*/  BSYNC B0 ;  /* 0x0000000000007941 */ /* 0x000fea0003800000 */
.L_x_2094:
        /* <DEDUP_REMOVED lines=8> */
.L_x_2096:
[----:B------:R-:W-:Y:S02]  /*136f0*/  IMAD.MOV.U32 R13, RZ, RZ, R8 ;  /* 0x000000ffff0d7224 */ /* 0x000fe400078e0008 */
[----:B------:R-:W-:Y:S02]  /*13700*/  IMAD.MOV.U32 R12, RZ, RZ, 0x1 ;  /* 0x00000001ff0c7424 */ /* 0x000fe400078e00ff */
[----:B------:R-:W-:-:S07]  /*13710*/  IMAD.MOV.U32 R2, RZ, RZ, R14 ;  /* 0x000000ffff027224 */ /* 0x000fce00078e000e */
[----:B------:R-:W-:Y:S05]  /*13720*/  WARPSYNC.COLLECTIVE R15, `(.L_x_2097) ;  /* 0x000000000f087348 */ /* 0x000fea0003c00000 */
[----:B------:R0:W1:Y:S02]  /*13730*/  SHFL.IDX P6, R14, R13, R12, R11 ;  /* 0x0000000c0d0e7389 */ /* 0x00006400000c000b */
[----:B01----:R-:W-:Y:S01]  /*13740*/  ENDCOLLECTIVE ;  /* 0x000000000000791b */ /* 0x003fe20003800000 */
.L_x_2097:
        /* <DEDUP_REMOVED lines=13> */
.L_x_2098:
[----:B------:R-:W-:Y:S01]  /*13820*/  IMAD.MOV.U32 R2, RZ, RZ, R14 ;  /* 0x000000ffff027224 */ /* 0x000fe200078e000e */
[----:B------:R-:W-:Y:S06]  /*13830*/  BRA `(.L_x_2099) ;  /* 0xffffffc800d47947 */ /* 0x000fec000383ffff */
.L_x_2019:
[----:B------:R0:W0:Y:S02]  /*13840*/  SYNCS.PHASECHK.TRANS64.TRYWAIT P2, [R2+URZ+0x19c70], R3 ;  /* 0x019c7003020075a7 */ /* 0x000024000804017f */
[----:B0-----:R-:W-:Y:S05]  /*13850*/  @!P2 NANOSLEEP.SYNCS 0x989680 ;  /* 0x009896800000a95d */ /* 0x001fea0003900000 */
[----:B------:R-:W0:Y:S02]  /*13860*/  @!P2 SYNCS.PHASECHK.TRANS64 P2, [R2+URZ+0x19c70], R3 ;  /* 0x019c70030200a5a7 */ /* 0x000e24000804007f */
[----:B0-----:R-:W-:Y:S05]  /*13870*/  @!P2 BRA `(.L_x_2019) ;  /* 0xfffffffc00f0a947 */ /* 0x001fea000383ffff */
[----:B------:R-:W-:Y:S05]  /*13880*/  BRA `(.L_x_2100) ;  /* 0xffffffcc00407947 */ /* 0x000fea000383ffff */
.L_x_2021:
[----:B0-----:R0:W2:Y:S02]  /*13890*/  SYNCS.PHASECHK.TRANS64.TRYWAIT P2, [R2+URZ+0x19c60], R4 ;  /* 0x019c6004020075a7 */ /* 0x0010a4000804017f */
[----:B--2---:R-:W-:Y:S05]  /*138a0*/  @!P2 NANOSLEEP.SYNCS 0x989680 ;  /* 0x009896800000a95d */ /* 0x004fea0003900000 */
[----:B------:R-:W2:Y:S02]  /*138b0*/  @!P2 SYNCS.PHASECHK.TRANS64 P2, [R2+URZ+0x19c60], R4 ;  /* 0x019c60040200a5a7 */ /* 0x000ea4000804007f */
[----:B--2---:R-:W-:Y:S05]  /*138c0*/  @!P2 BRA `(.L_x_2021) ;  /* 0xfffffffc00f0a947 */ /* 0x004fea000383ffff */
[----:B------:R-:W-:Y:S05]  /*138d0*/  BRA `(.L_x_2101) ;  /* 0xffffffcc00507947 */ /* 0x000fea000383ffff */
.L_x_2029:
[----:B0-----:R0:W1:Y:S02]  /*138e0*/  SYNCS.PHASECHK.TRANS64.TRYWAIT P1, [R3+URZ+0x19c70], R0 ;  /* 0x019c7000030075a7 */ /* 0x001064000802017f */
[----:B-1----:R-:W-:Y:S05]  /*138f0*/  @!P1 NANOSLEEP.SYNCS 0x989680 ;  /* 0x009896800000995d */ /* 0x002fea0003900000 */
[----:B------:R-:W1:Y:S02]  /*13900*/  @!P1 SYNCS.PHASECHK.TRANS64 P1, [R3+URZ+0x19c70], R0 ;  /* 0x019c7000030095a7 */ /* 0x000e64000802007f */
[----:B-1----:R-:W-:Y:S05]  /*13910*/  @!P1 BRA `(.L_x_2029) ;  /* 0xfffffffc00f09947 */ /* 0x002fea000383ffff */
[----:B------:R-:W-:Y:S05]  /*13920*/  BRA `(.L_x_2102) ;  /* 0xffffffd000b47947 */ /* 0x000fea000383ffff */
.L_x_2031:
[----:B0-----:R0:W1:Y:S02]  /*13930*/  SYNCS.PHASECHK.TRANS64.TRYWAIT P1, [R3+URZ+0x19c60], R0 ;  /* 0x019c6000030075a7 */ /* 0x001064000802017f */
[----:B-1----:R-:W-:Y:S05]  /*13940*/  @!P1 NANOSLEEP.SYNCS 0x989680 ;  /* 0x009896800000995d */ /* 0x002fea0003900000 */
[----:B------:R-:W1:Y:S02]  /*13950*/  @!P1 SYNCS.PHASECHK.TRANS64 P1, [R3+URZ+0x19c60], R0 ;  /* 0x019c6000030095a7 */ /* 0x000e64000802007f */
[----:B-1----:R-:W-:Y:S05]  /*13960*/  @!P1 BRA `(.L_x_2031) ;  /* 0xfffffffc00f09947 */ /* 0x002fea000383ffff */
[----:B------:R-:W-:Y:S05]  /*13970*/  BRA `(.L_x_2103) ;  /* 0xffffffd000c07947 */ /* 0x000fea000383ffff */
.L_x_2045:
[----:B0-----:R0:W1:Y:S02]  /*13980*/  SYNCS.PHASECHK.TRANS64.TRYWAIT P0, [R5+URZ+0x19c20], R0 ;  /* 0x019c2000050075a7 */ /* 0x001064000800017f */
[----:B-1----:R-:W-:Y:S05]  /*13990*/  @!P0 NANOSLEEP.SYNCS 0x989680 ;  /* 0x009896800000895d */ /* 0x002fea0003900000 */
[----:B------:R-:W1:Y:S02]  /*139a0*/  @!P0 SYNCS.PHASECHK.TRANS64 P0, [R5+URZ+0x19c20], R0 ;  /* 0x019c2000050085a7 */ /* 0x000e64000800007f */
[----:B-1----:R-:W-:Y:S05]  /*139b0*/  @!P0 BRA `(.L_x_2045) ;  /* 0xfffffffc00f08947 */ /* 0x002fea000383ffff */
[----:B------:R-:W-:Y:S05]  /*139c0*/  BRA `(.L_x_2104) ;  /* 0xffffffe400f07947 */ /* 0x000fea000383ffff */
.L_x_2046:
        /* <DEDUP_REMOVED lines=11> */
.L_x_2106:
[----:B------:R-:W-:Y:S05]  /*13a80*/  BSYNC B0 ;  /* 0x0000000000007941 */ /* 0x000fea0003800000 */
.L_x_2105:
[----:B------:R-:W-:Y:S05]  /*13a90*/  BRA `(.L_x_2107) ;  /* 0xffffffe400d87947 */ /* 0x000fea000383ffff */
.L_x_2049:
[----:B------:R-:W-:Y:S01]  /*13aa0*/  BSSY B1, `(.L_x_2108) ;  /* 0x0000006000017945 */ /* 0x000fe20003800000 */
[----:B------:R-:W-:-:S07]  /*13ab0*/  IMAD.MOV.U32 R15, RZ, RZ, -0x1 ;  /* 0xffffffffff0f7424 */ /* 0x000fce00078e00ff */
[----:B0-----:R-:W-:Y:S05]  /*13ac0*/  WARPSYNC.COLLECTIVE R15, `(.L_x_2109) ;  /* 0x000000000f0c7348 */ /* 0x001fea0003c00000 */
[----:B------:R-:W-:Y:S02]  /*13ad0*/  ELECT P6, UR62, PT ;  /* 0x00000000003e782f */ /* 0x000fe400038c0000 */
[----:B------:R-:W-:Y:S01]  /*13ae0*/  MOV R14, UR62 ;  /* 0x0000003e000e7c02 */ /* 0x000fe20008000f00 */
[----:B0-----:R-:W-:Y:S10]  /*13af0*/  ENDCOLLECTIVE ;  /* 0x000000000000791b */ /* 0x001ff40003800000 */
.L_x_2109:
[----:B------:R-:W-:Y:S05]  /*13b00*/  BSYNC B1 ;  /* 0x0000000000017941 */ /* 0x000fea0003800000 */
.L_x_2108:
[----:B------:R-:W-:Y:S05]  /*13b10*/  BRA `(.L_x_2110) ;  /* 0xffffffe400d07947 */ /* 0x000fea000383ffff */
.L_x_2051:
[----:B0-----:R0:W1:Y:S02]  /*13b20*/  SYNCS.PHASECHK.TRANS64.TRYWAIT P1, [R3+URZ+0x19c40], R2 ;  /* 0x019c4002030075a7 */ /* 0x001064000802017f */
[----:B-1----:R-:W-:Y:S05]  /*13b30*/  @!P1 NANOSLEEP.SYNCS 0x989680 ;  /* 0x009896800000995d */ /* 0x002fea0003900000 */
[----:B------:R-:W1:Y:S02]  /*13b40*/  @!P1 SYNCS.PHASECHK.TRANS64 P1, [R3+URZ+0x19c40], R2 ;  /* 0x019c4002030095a7 */ /* 0x000e64000802007f */
[----:B-1----:R-:W-:Y:S05]  /*13b50*/  @!P1 BRA `(.L_x_2051) ;  /* 0xfffffffc00f09947 */ /* 0x002fea000383ffff */
[----:B------:R-:W-:Y:S05]  /*13b60*/  BRA `(.L_x_2111) ;  /* 0xffffffe400f07947 */ /* 0x000fea000383ffff */
.L_x_2053:
[----:B-1----:R1:W2:Y:S02]  /*13b70*/  SYNCS.PHASECHK.TRANS64.TRYWAIT P1, [R5+URZ+0x19c40], R0 ;  /* 0x019c4000050075a7 */ /* 0x0022a4000802017f */
[----:B--2---:R-:W-:Y:S05]  /*13b80*/  @!P1 NANOSLEEP.SYNCS 0x989680 ;  /* 0x009896800000995d */ /* 0x004fea0003900000 */
[----:B------:R-:W2:Y:S02]  /*13b90*/  @!P1 SYNCS.PHASECHK.TRANS64 P1, [R5+URZ+0x19c40], R0 ;  /* 0x019c4000050095a7 */ /* 0x000ea4000802007f */
[----:B--2---:R-:W-:Y:S05]  /*13ba0*/  @!P1 BRA `(.L_x_2053) ;  /* 0xfffffffc00f09947 */ /* 0x004fea000383ffff */
[----:B------:R-:W-:Y:S05]  /*13bb0*/  BRA `(.L_x_2112) ;  /* 0xffffffe400fc7947 */ /* 0x000fea000383ffff */
.L_x_2055:
[----:B--2---:R2:W3:Y:S02]  /*13bc0*/  SYNCS.PHASECHK.TRANS64.TRYWAIT P1, [R3+URZ+0x19c60], R2 ;  /* 0x019c6002030075a7 */ /* 0x0044e4000802017f */
[----:B---3--:R-:W-:Y:S05]  /*13bd0*/  @!P1 NANOSLEEP.SYNCS 0x989680 ;  /* 0x009896800000995d */ /* 0x008fea0003900000 */
[----:B------:R-:W3:Y:S02]  /*13be0*/  @!P1 SYNCS.PHASECHK.TRANS64 P1, [R3+URZ+0x19c60], R2 ;  /* 0x019c6002030095a7 */ /* 0x000ee4000802007f */
[----:B---3--:R-:W-:Y:S05]  /*13bf0*/  @!P1 BRA `(.L_x_2055) ;  /* 0xfffffffc00f09947 */ /* 0x008fea000383ffff */
[----:B------:R-:W-:Y:S05]  /*13c00*/  BRA `(.L_x_2113) ;  /* 0xffffffe400f87947 */ /* 0x000fea000383ffff */
.L_x_2057:
[----:B---3--:R3:W4:Y:S02]  /*13c10*/  SYNCS.PHASECHK.TRANS64.TRYWAIT P1, [R5+URZ+0x19c60], R0 ;  /* 0x019c6000050075a7 */ /* 0x008724000802017f */
[----:B----4-:R-:W-:Y:S05]  /*13c20*/  @!P1 NANOSLEEP.SYNCS 0x989680 ;  /* 0x009896800000995d */ /* 0x010fea0003900000 */
[----:B------:R-:W4:Y:S02]  /*13c30*/  @!P1 SYNCS.PHASECHK.TRANS64 P1, [R5+URZ+0x19c60], R0 ;  /* 0x019c6000050095a7 */ /* 0x000f24000802007f */
[----:B----4-:R-:W-:Y:S05]  /*13c40*/  @!P1 BRA `(.L_x_2057) ;  /* 0xfffffffc00f09947 */ /* 0x010fea000383ffff */
[----:B------:R-:W-:Y:S05]  /*13c50*/  BRA `(.L_x_2114) ;  /* 0xffffffe400f47947 */ /* 0x000fea000383ffff */
.L_x_2059:
[----:B----4-:R4:W0:Y:S02]  /*13c60*/  SYNCS.PHASECHK.TRANS64.TRYWAIT P1, [R3+URZ+0x19c80], R2 ;  /* 0x019c8002030075a7 */ /* 0x010824000802017f */
[----:B0-----:R-:W-:Y:S05]  /*13c70*/  @!P1 NANOSLEEP.SYNCS 0x989680 ;  /* 0x009896800000995d */ /* 0x001fea0003900000 */
[----:B------:R-:W0:Y:S02]  /*13c80*/  @!P1 SYNCS.PHASECHK.TRANS64 P1, [R3+URZ+0x19c80], R2 ;  /* 0x019c8002030095a7 */ /* 0x000e24000802007f */
[----:B0-----:R-:W-:Y:S05]  /*13c90*/  @!P1 BRA `(.L_x_2059) ;  /* 0xfffffffc00f09947 */ /* 0x001fea000383ffff */
[----:B------:R-:W-:Y:S05]  /*13ca0*/  BRA `(.L_x_2115) ;  /* 0xffffffe400f07947 */ /* 0x000fea000383ffff */
.L_x_2116:
        /* <DEDUP_REMOVED lines=13> */
.L_x_2544:


//--------------------- .text._ZN7cutlass13device_kernelIN5flash11enable_sm90INS1_16FlashAttnFwdSm90INS1_25CollectiveMainloopFwdSm90ILi2EN4cute5tupleIJNS5_1CILi1EEES8_S8_EEENS6_IJNS7_ILi192EEENS7_ILi128EEENS7_ILi96EEEEEELi96ENS_12float_e4m3_tEfNS_4arch4Sm90ELb1ELb0ELb0ELb1ELb1ELb1ELb0ELb1ELb1ELb1ELb1ELb0EEENS1_21CollectiveEpilogueFwdINS6_IJSA_SC_SB_EEES9_NS_10bfloat16_tESG_Li384ELb1ELb1ELb1ELb1EEENS1_36VarlenDynamicPersistentTileSchedulerILi192ELi128ELi384ELi128ELb1ELb1ELb1ELb1ELb1ELb1EEEEEEEEEvNT_6ParamsE --------------------------
	.section	.text._ZN7cutlass13device_kernelIN5flash11enable_sm90INS1_16FlashAttnFwdSm90INS1_25CollectiveMainloopFwdSm90ILi2EN4cute5tupleIJNS5_1CILi1EEES8_S8_EEENS6_IJNS7_ILi192EEENS7_ILi128EEENS7_ILi96EEEEEELi96ENS_12float_e4m3_tEfNS_4arch4Sm90ELb1ELb0ELb0ELb1ELb1ELb1ELb0ELb1ELb1ELb1ELb1ELb0EEENS1_21CollectiveEpilogueFwdINS6_IJSA_SC_SB_EEES9_NS_10bfloat16_tESG_Li384ELb1ELb1ELb1ELb1EEENS1_36VarlenDynamicPersistentTileSchedulerILi192ELi128ELi384ELi128ELb1ELb1ELb1ELb1ELb1ELb1EEEEEEEEEvNT_6ParamsE,"ax",@progbits
	.align	128
.text._ZN7cutlass13device_kernelIN5flash11enable_sm90INS1_16FlashAttnFwdSm90INS1_25CollectiveMainloopFwdSm90ILi2EN4cute5tupleIJNS5_1CILi1EEES8_S8_EEENS6_IJNS7_ILi192EEENS7_ILi128EEENS7_ILi96EEEEEELi96ENS_12float_e4m3_tEfNS_4arch4Sm90ELb1ELb0ELb0ELb1ELb1ELb1ELb0ELb1ELb1ELb1ELb1ELb0EEENS1_21CollectiveEpilogueFwdINS6_IJSA_SC_SB_EEES9_NS_10bfloat16_tESG_Li384ELb1ELb1ELb1ELb1EEENS1_36VarlenDynamicPersistentTileSchedulerILi192ELi128ELi384ELi128ELb1ELb1ELb1ELb1ELb1ELb1EEEEEEEEEvNT_6ParamsE:
        .type           _ZN7cutlass13device_kernelIN5flash11enable_sm90INS1_16FlashAttnFwdSm90INS1_25CollectiveMainloopFwdSm90ILi2EN4cute5tupleIJNS5_1CILi1EEES8_S8_EEENS6_IJNS7_ILi192EEENS7_ILi128EEENS7_ILi96EEEEEELi96ENS_12float_e4m3_tEfNS_4arch4Sm90ELb1ELb0ELb0ELb1ELb1ELb1ELb0ELb1ELb1ELb1ELb1ELb0EEENS1_21CollectiveEpilogueFwdINS6_IJSA_SC_SB_EEES9_NS_10bfloat16_tESG_Li384ELb1ELb1ELb1ELb1EEENS1_36VarlenDynamicPersistentTileSchedulerILi192ELi128ELi384ELi128ELb1ELb1ELb1ELb1ELb1ELb1EEEEEEEEEvNT_6ParamsE,@function
        .size           _ZN7cutlass13device_kernelIN5flash11enable_sm90INS1_16FlashAttnFwdSm90INS1_25CollectiveMainloopFwdSm90ILi2EN4cute5tupleIJNS5_1CILi1EEES8_S8_EEENS6_IJNS7_ILi192EEENS7_ILi128EEENS7_ILi96EEEEEELi96ENS_12float_e4m3_tEfNS_4arch4Sm90ELb1ELb0ELb0ELb1ELb1ELb1ELb0ELb1ELb1ELb1ELb1ELb0EEENS1_21CollectiveEpilogueFwdINS6_IJSA_SC_SB_EEES9_NS_10bfloat16_tESG_Li384ELb1ELb1ELb1ELb1EEENS1_36VarlenDynamicPersistentTileSchedulerILi192ELi128ELi384ELi128ELb1ELb1ELb1ELb1ELb1ELb1EEEEEEEEEvNT_6ParamsE,(.L_x_2545 - _ZN7cutlass13device_kernelIN5flash11enable_sm90INS1_16FlashAttnFwdSm90INS1_25CollectiveMainloopFwdSm90ILi2EN4cute5tupleIJNS5_1CILi1EEES8_S8_EEENS6_IJNS7_ILi192EEENS7_ILi128EEENS7_ILi96EEEEEELi96ENS_12float_e4m3_tEfNS_4arch4Sm90ELb1ELb0ELb0ELb1ELb1ELb1ELb0ELb1ELb1ELb1ELb1ELb0EEENS1_21CollectiveEpilogueFwdINS6_IJSA_SC_SB_EEES9_NS_10bfloat16_tESG_Li384ELb1ELb1ELb1ELb1EEENS1_36VarlenDynamicPersistentTileSchedulerILi192ELi128ELi384ELi128ELb1ELb1ELb1ELb1ELb1ELb1EEEEEEEEEvNT_6ParamsE)
        .other          _ZN7cutlass13device_kernelIN5flash11enable_sm90INS1_16FlashAttnFwdSm90INS1_25CollectiveMainloopFwdSm90ILi2EN4cute5tupleIJNS5_1CILi1EEES8_S8_EEENS6_IJNS7_ILi192EEENS7_ILi128EEENS7_ILi96EEEEEELi96ENS_12float_e4m3_tEfNS_4arch4Sm90ELb1ELb0ELb0ELb1ELb1ELb1ELb0ELb1ELb1ELb1ELb1ELb0EEENS1_21CollectiveEpilogueFwdINS6_IJSA_SC_SB_EEES9_NS_10bfloat16_tESG_Li384ELb1ELb1ELb1ELb1EEENS1_36VarlenDynamicPersistentTileSchedulerILi192ELi128ELi384ELi128ELb1ELb1ELb1ELb1ELb1ELb1EEEEEEEEEvNT_6ParamsE,@"STO_CUDA_ENTRY STV_DEFAULT"
_ZN7cutlass13device_kernelIN5flash11enable_sm90INS1_16FlashAttnFwdSm90INS1_25CollectiveMainloopFwdSm90ILi2EN4cute5tupleIJNS5_1CILi1EEES8_S8_EEENS6_IJNS7_ILi192EEENS7_ILi128EEENS7_ILi96EEEEEELi96ENS_12float_e4m3_tEfNS_4arch4Sm90ELb1ELb0ELb0ELb1ELb1ELb1ELb0ELb1ELb1ELb1ELb1ELb0EEENS1_21CollectiveEpilogueFwdINS6_IJSA_SC_SB_EEES9_NS_10bfloat16_tESG_Li384ELb1ELb1ELb1ELb1EEENS1_36VarlenDynamicPersistentTileSchedulerILi192ELi128ELi384ELi128ELb1ELb1ELb1ELb1ELb1ELb1EEEEEEEEEvNT_6ParamsE:
        /* <DEDUP_REMOVED lines=18> */
.L_x_2118:
[----:B------:R-:W-:Y:S05]  /*0120*/  BSYNC B0 ;  /* 0x0000000000007941 */ /* 0x000fea0003800000 */
.L_x_2117:
        /* <DEDUP_REMOVED lines=41> */
.L_x_2119:
        /* <DEDUP_REMOVED lines=22> */
.L_x_2120:
        /* <DEDUP_REMOVED lines=18> */
.L_x_2121:
        /* <DEDUP_REMOVED lines=22> */
.L_x_2122:
        /* <DEDUP_REMOVED lines=23> */
.L_x_2123:
        /* <DEDUP_REMOVED lines=8> */
.L_x_2126:
        /* <DEDUP_REMOVED lines=11> */
[----:B------:R-:W-:Y:S04]  /*0a40*/  STL [R1], R0 ;  /* 0x0000000001007387 */ /* 0x000fe80000100800 */
[----:B------:R-:W0:Y:S01]  /*0a50*/  LDS.128 R24, [R18+0x19cd0] ;  /* 0x019cd00012187984 */ /* 0x000e220000000c00 */
[----:B------:R-:W-:Y:S06]  /*0a60*/  BAR.ARV 0x4, 0x200 ;  /* 0x0108000000007b1d */ /* 0x000fec0000002000 */
[----:B0-----:R-:W-:-:S13]  /*0a70*/  ISETP.GE.AND P0, PT, R27, UR4, PT ;  /* 0x000000041b007c0c */ /* 0x001fda000bf06270 */
[----:B------:R-:W-:Y:S05]  /*0a80*/  @P0 BRA `(.L_x_2127) ;  /* 0x000001d800fc0947 */ /* 0x000fea0003800000 */
[----:B------:R-:W0:Y:S01]  /*0a90*/  S2R R0, SR_TID.X ;  /* 0x0000000000007919 */ /* 0x000e220000002100 */
[----:B------:R-:W-:Y:S01]  /*0aa0*/  IMAD.MOV.U32 R155, RZ, RZ, RZ ;  /* 0x000000ffff9b7224 */ /* 0x000fe200078e00ff */
[----:B------:R-:W-:Y:S01]  /*0ab0*/  ULOP3.LUT UR36, UR37, 0x1, URZ, 0xfc, !UPT ;  /* 0x0000000125247892 */ /* 0x000fe2000f8efc3f */
[----:B------:R-:W-:Y:S02]  /*0ac0*/  IMAD.MOV.U32 R153, RZ, RZ, RZ ;  /* 0x000000ffff997224 */ /* 0x000fe400078e00ff */
[----:B------:R-:W-:Y:S02]  /*0ad0*/  IMAD.MOV.U32 R23, RZ, RZ, RZ ;  /* 0x000000ffff177224 */ /* 0x000fe400078e00ff */
        /* <DEDUP_REMOVED lines=12> */
[----:B------:R-:W-:Y:S02]  /*0ba0*/  LOP3.LUT R7, R2, 0xffffff80, RZ, 0xc0, !PT ;  /* 0xffffff8002077812 */ /* 0x000fe400078ec0ff */
[----:B------:R-:W-:Y:S02]  /*0bb0*/  SHF.R.S32.HI R5, RZ, 0x1f, R3 ;  /* 0x0000001fff057819 */ /* 0x000fe40000011403 */
[----:B------:R-:W-:Y:S01]  /*0bc0*/  LOP3.LUT R3, R3, 0xfffffffe, RZ, 0xc0, !PT ;  /* 0xfffffffe03037812 */ /* 0x000fe200078ec0ff */
[----:B------:R-:W-:Y:S01]  /*0bd0*/  IMAD.IADD R15, R21, 0x1, -R7 ;  /* 0x00000001150f7824 */ /* 0x000fe200078e0a07 */
[----:B------:R-:W-:Y:S02]  /*0be0*/  LEA.HI R5, R5, R10, RZ, 0x2 ;  /* 0x0000000a05057211 */ /* 0x000fe400078f10ff */
        /* <DEDUP_REMOVED lines=14> */
[----:B------:R0:W-:Y:S01]  /*0cd0*/  STL [R1+0x20], R2 ;  /* 0x0000200201007387 */ /* 0x0001e20000100800 */
[----:B------:R-:W-:Y:S01]  /*0ce0*/  SHF.R.S32.HI R11, RZ, 0x1f, R8 ;  /* 0x0000001fff0b7819 */ /* 0x000fe20000011408 */
[----:B------:R-:W-:Y:S01]  /*0cf0*/  IMAD.SHL.U32 R13, R13, 0x20, RZ ;  /* 0x000000200d0d7824 */ /* 0x000fe200078e00ff */
[----:B------:R-:W-:Y:S01]  /*0d00*/  SHF.R.S32.HI R4, RZ, 0x3, R4 ;  /* 0x00000003ff047819 */ /* 0x000fe20000011404 */
[----:B------:R-:W-:Y:S01]  /*0d10*/  IMAD.SHL.U32 R16, R16, 0x10, RZ ;  /* 0x0000001010107824 */ /* 0x000fe200078e00ff */
[----:B------:R-:W-:-:S02]  /*0d20*/  LOP3.LUT R6, R6, 0x1ffffffe, RZ, 0xc0, !PT ;  /* 0x1ffffffe06067812 */ /* 0x000fc400078ec0ff */
[----:B------:R-:W-:Y:S01]  /*0d30*/  LEA.HI R11, R11, R10, RZ, 0x3 ;  /* 0x0000000a0b0b7211 */ /* 0x000fe200078f18ff */
[----:B------:R-:W-:Y:S01]  /*0d40*/  IMAD.SHL.U32 R4, R4, 0x80, RZ ;  /* 0x0000008004047824 */ /* 0x000fe200078e00ff */
[----:B------:R-:W-:Y:S01]  /*0d50*/  SHF.R.S32.HI R12, RZ, 0x1f, R5 ;  /* 0x0000001fff0c7819 */ /* 0x000fe20000011405 */
[----:B0-----:R-:W-:Y:S01]  /*0d60*/  IMAD.HI R2, R19, 0x55555556, RZ ;  /* 0x5555555613027827 */ /* 0x001fe200078e02ff */
[----:B------:R-:W-:Y:S02]  /*0d70*/  LOP3.LUT R11, R11, 0xfffffff8, RZ, 0xc0, !PT ;  /* 0xfffffff80b0b7812 */ /* 0x000fe400078ec0ff */
[----:B------:R-:W-:Y:S01]  /*0d80*/  LEA.HI R3, R3, R15, RZ, 0x5 ;  /* 0x0000000f03037211 */ /* 0x000fe200078f28ff */
[----:B------:R-:W-:Y:S01]  /*0d90*/  IMAD.IADD R6, R7, 0x1, -R6 ;  /* 0x0000000107067824 */ /* 0x000fe200078e0a06 */
[-C--:B------:R-:W-:Y:S01]  /*0da0*/  LEA.HI R7, R12, R5.reuse, RZ, 0x4 ;  /* 0x000000050c077211 */ /* 0x080fe200078f20ff */
[----:B------:R-:W-:Y:S01]  /*0db0*/  IMAD.IADD R10, R10, 0x1, -R11 ;  /* 0x000000010a0a7824 */ /* 0x000fe200078e0a0b */
[----:B------:R-:W-:Y:S01]  /*0dc0*/  LEA.HI R5, R12, R5, RZ, 0x5 ;  /* 0x000000050c057211 */ /* 0x000fe200078f28ff */
[----:B------:R-:W-:Y:S01]  /*0dd0*/  IMAD R6, R6, 0x8, R9 ;  /* 0x0000000806067824 */ /* 0x000fe200078e0209 */
[----:B------:R-:W-:Y:S01]  /*0de0*/  LEA.HI R2, R2, R2, RZ, 0x1 ;  /* 0x0000000202027211 */ /* 0x000fe200078f08ff */
[----:B------:R-:W-:Y:S01]  /*0df0*/  VIADD R154, R16, 0x40 ;  /* 0x00000040109a7836 */ /* 0x000fe20000000000 */
[----:B------:R-:W-:-:S02]  /*0e00*/  SHF.R.S32.HI R3, RZ, 0x5, R3 ;  /* 0x00000005ff037819 */ /* 0x000fc40000011403 */
[----:B------:R-:W-:Y:S01]  /*0e10*/  LOP3.LUT R20, R4, 0x80, RZ, 0xc0, !PT ;  /* 0x0000008004147812 */ /* 0x000fe200078ec0ff */
[----:B------:R-:W-:Y:S01]  /*0e20*/  IMAD R2, R2, -0x3, R19 ;  /* 0xfffffffd02027824 */ /* 0x000fe200078e0213 */
[----:B------:R-:W-:Y:S01]  /*0e30*/  SHF.R.S32.HI R5, RZ, 0x5, R5 ;  /* 0x00000005ff057819 */ /* 0x000fe20000011405 */
[----:B------:R-:W-:Y:S01]  /*0e40*/  IMAD R3, R3, 0x10, R10 ;  /* 0x0000001003037824 */ /* 0x000fe200078e020a */
[----:B------:R-:W-:Y:S01]  /*0e50*/  SHF.R.U32.HI R14, RZ, 0x3, R20 ;  /* 0x00000003ff0e7819 */ /* 0x000fe20000011614 */
[----:B------:R-:W-:Y:S01]  /*0e60*/  STL [R1+0x14], R20 ;  /* 0x0000141401007387 */ /* 0x000fe20000100800 */
[----:B------:R-:W-:Y:S01]  /*0e70*/  LOP3.LUT R4, R20, 0x10, R7, 0xf8, !PT ;  /* 0x0000001014047812 */ /* 0x000fe200078ef807 */
[----:B------:R-:W-:Y:S01]  /*0e80*/  IMAD R5, R5, 0x1800, R13 ;  /* 0x0000180005057824 */ /* 0x000fe200078e020d */
[----:B------:R-:W-:Y:S01]  /*0e90*/  LEA.HI R0, R0, R21, RZ, 0x2 ;  /* 0x0000001500007211 */ /* 0x000fe200078f10ff */
[----:B------:R-:W-:Y:S01]  /*0ea0*/  IMAD R3, R2, 0x40, R3 ;  /* 0x0000004002037824 */ /* 0x000fe200078e0203 */
[----:B------:R-:W-:Y:S01]  /*0eb0*/  LOP3.LUT R4, R4, R14, RZ, 0x3c, !PT ;  /* 0x0000000e04047212 */ /* 0x000fe200078e3cff */
[----:B------:R-:W-:Y:S01]  /*0ec0*/  STL [R1+0x24], R13 ;  /* 0x0000240d01007387 */ /* 0x000fe20000100800 */
[----:B------:R-:W-:Y:S01]  /*0ed0*/  LOP3.LUT R2, R0, 0xfffffffc, RZ, 0xc0, !PT ;  /* 0xfffffffc00027812 */ /* 0x000fe200078ec0ff */
[----:B------:R-:W-:Y:S01]  /*0ee0*/  IMAD.MOV.U32 R19, RZ, RZ, RZ ;  /* 0x000000ffff137224 */ /* 0x000fe200078e00ff */
[----:B------:R-:W-:Y:S01]  /*0ef0*/  IADD3 R4, R18, R5, R4 ;  /* 0x0000000512047210 */ /* 0x000fe20007ffe004 */
[----:B------:R-:W-:Y:S01]  /*0f00*/  STL [R1+0x98], R14 ;  /* 0x0000980e01007387 */ /* 0x000fe20000100800 */
[----:B------:R-:W-:Y:S01]  /*0f10*/  VIADD R5, R156, 0x10 ;  /* 0x000000109c057836 */ /* 0x000fe20000000000 */
[----:B------:R-:W-:-:S02]  /*0f20*/  LOP3.LUT R8, R8, 0x7ffffffc, RZ, 0xc0, !PT ;  /* 0x7ffffffc08087812 */ /* 0x000fc400078ec0ff */
[----:B------:R0:W-:Y:S01]  /*0f30*/  STL [R1+0xa0], R6 ;  /* 0x0000a00601007387 */ /* 0x0001e20000100800 */
[----:B------:R-:W-:Y:S02]  /*0f40*/  SHF.R.S32.HI R9, RZ, 0x1f, R154 ;  /* 0x0000001fff097819 */ /* 0x000fe4000001149a */
[----:B------:R-:W-:Y:S01]  /*0f50*/  IMAD.IADD R8, R15, 0x1, -R8 ;  /* 0x000000010f087824 */ /* 0x000fe200078e0a08 */
[----:B------:R1:W-:Y:S03]  /*0f60*/  STL [R1+0x94], R4 ;  /* 0x0000940401007387 */ /* 0x0003e60000100800 */
[----:B------:R-:W-:Y:S01]  /*0f70*/  IMAD.SHL.U32 R8, R8, 0x2, RZ ;  /* 0x0000000208087824 */ /* 0x000fe200078e00ff */
[----:B------:R-:W-:Y:S01]  /*0f80*/  STL [R1+0x9c], R3 ;  /* 0x00009c0301007387 */ /* 0x000fe20000100800 */
[----:B0-----:R-:W-:Y:S01]  /*0f90*/  IMAD.IADD R6, R21, 0x1, -R2 ;  /* 0x0000000115067824 */ /* 0x001fe200078e0a02 */
[----:B------:R-:W-:-:S02]  /*0fa0*/  SHF.R.S32.HI R2, RZ, 0x2, R0 ;  /* 0x00000002ff027819 */ /* 0x000fc40000011400 */
[----:B------:R-:W-:Y:S01]  /*0fb0*/  STL [R1+0x60], RZ ;  /* 0x000060ff01007387 */ /* 0x000fe20000100800 */
[C---:B-1----:R-:W-:Y:S01]  /*0fc0*/  IMAD.SHL.U32 R4, R6.reuse, 0x8, RZ ;  /* 0x0000000806047824 */ /* 0x042fe200078e00ff */
[----:B------:R-:W-:-:S04]  /*0fd0*/  LEA.HI R0, R6, R6, RZ, 0x1 ;  /* 0x0000000606007211 */ /* 0x000fc800078f08ff */
[----:B------:R-:W-:Y:S01]  /*0fe0*/  STL [R1+0x50], R4 ;  /* 0x0000500401007387 */ /* 0x000fe20000100800 */
[----:B------:R-:W-:Y:S02]  /*0ff0*/  LOP3.LUT R2, R0, 0x1ffffffe, RZ, 0xc0, !PT ;  /* 0x1ffffffe00027812 */ /* 0x000fe400078ec0ff */
[----:B------:R-:W-:Y:S01]  /*1000*/  LOP3.LUT R0, R20, 0x10, R16, 0xf8, !PT ;  /* 0x0000001014007812 */ /* 0x000fe200078ef810 */
[----:B------:R0:W-:Y:S02]  /*1010*/  STL [R1+0x1c], R5 ;  /* 0x00001c0501007387 */ /* 0x0001e40000100800 */
[----:B------:R-:W-:Y:S01]  /*1020*/  IMAD.IADD R2, R6, 0x1, -R2 ;  /* 0x0000000106027824 */ /* 0x000fe200078e0a02 */
[----:B------:R-:W-:Y:S01]  /*1030*/  LOP3.LUT R0, R0, R14, RZ, 0x3c, !PT ;  /* 0x0000000e00007212 */ /* 0x000fe200078e3cff */
[----:B------:R-:W-:Y:S01]  /*1040*/  STL [R1+0x18], R9 ;  /* 0x0000180901007387 */ /* 0x000fe20000100800 */
[C---:B0-----:R-:W-:Y:S02]  /*1050*/  VIADD R5, R4.reuse, 0x20 ;  /* 0x0000002004057836 */ /* 0x041fe40000000000 */
[----:B------:R-:W-:-:S03]  /*1060*/  VIADD R4, R4, 0x40 ;  /* 0x0000004004047836 */ /* 0x000fc60000000000 */
[----:B------:R-:W-:Y:S01]  /*1070*/  SHF.R.S32.HI R6, RZ, 0x1f, R5 ;  /* 0x0000001fff067819 */ /* 0x000fe20000011405 */
[----:B------:R0:W-:Y:S04]  /*1080*/  STL [R1+0x68], R5 ;  /* 0x0000680501007387 */ /* 0x0001e80000100800 */
[----:B------:R1:W-:Y:S04]  /*1090*/  STL [R1+0x70], R4 ;  /* 0x0000700401007387 */ /* 0x0003e80000100800 */
[----:B------:R2:W-:Y:S01]  /*10a0*/  STL [R1+0xa8], R6 ;  /* 0x0000a80601007387 */ /* 0x0005e20000100800 */
[----:B0-----:R-:W-:Y:S01]  /*10b0*/  SHF.R.S32.HI R5, RZ, 0x1f, R4 ;  /* 0x0000001fff057819 */ /* 0x001fe20000011404 */
[----:B-1----:R-:W-:Y:S01]  /*10c0*/  IMAD.IADD R4, R13, 0x1, R0 ;  /* 0x000000010d047824 */ /* 0x002fe200078e0200 */
[----:B------:R-:W-:-:S03]  /*10d0*/  SHF.R.S32.HI R0, RZ, 0x4, R7 ;  /* 0x00000004ff007819 */ /* 0x000fc60000011407 */
[----:B------:R0:W-:Y:S01]  /*10e0*/  STL [R1+0xa4], R5 ;  /* 0x0000a40501007387 */ /* 0x0001e20000100800 */
[----:B--2---:R-:W-:-:S03]  /*10f0*/  VIADD R6, R8, 0x40 ;  /* 0x0000004008067836 */ /* 0x004fc60000000000 */
[----:B------:R-:W-:Y:S02]  /*1100*/  STL [R1+0x38], R8 ;  /* 0x0000380801007387 */ /* 0x000fe40000100800 */
[----:B------:R-:W-:Y:S02]  /*1110*/  SHF.R.S32.HI R7, RZ, 0x1f, R6 ;  /* 0x0000001fff077819 */ /* 0x000fe40000011406 */
[----:B------:R1:W-:Y:S01]  /*1120*/  STL [R1+0x44], R4 ;  /* 0x0000440401007387 */ /* 0x0003e20000100800 */
[----:B0-----:R-:W-:-:S03]  /*1130*/  VIADD R5, R8, 0x48 ;  /* 0x0000004808057836 */ /* 0x001fc60000000000 */
[----:B------:R0:W-:Y:S04]  /*1140*/  STL [R1+0x10], R0 ;  /* 0x0000100001007387 */ /* 0x0001e80000100800 */
[----:B------:R2:W-:Y:S01]  /*1150*/  STL [R1+0x80], R6 ;  /* 0x0000800601007387 */ /* 0x0005e20000100800 */
[----:B-1----:R-:W-:-:S03]  /*1160*/  VIADD R4, R8, 0x50 ;  /* 0x0000005008047836 */ /* 0x002fc60000000000 */
[----:B------:R1:W-:Y:S01]  /*1170*/  STL [R1+0x7c], R5 ;  /* 0x00007c0501007387 */ /* 0x0003e20000100800 */
[----:B0-----:R-:W-:-:S03]  /*1180*/  VIADD R0, R8, 0x58 ;  /* 0x0000005808007836 */ /* 0x001fc60000000000 */
[----:B------:R-:W-:Y:S01]  /*1190*/  STL [R1+0x90], R7 ;  /* 0x0000900701007387 */ /* 0x000fe20000100800 */
[----:B--2---:R-:W-:-:S03]  /*11a0*/  SHF.R.S32.HI R6, RZ, 0x1f, R5 ;  /* 0x0000001fff067819 */ /* 0x004fc60000011405 */
[----:B------:R0:W-:Y:S01]  /*11b0*/  STL [R1+0x78], R4 ;  /* 0x0000780401007387 */ /* 0x0001e20000100800 */
[----:B-1----:R-:W-:-:S03]  /*11c0*/  SHF.R.S32.HI R5, RZ, 0x1f, R4 ;  /* 0x0000001fff057819 */ /* 0x002fc60000011404 */
[----:B------:R-:W-:Y:S04]  /*11d0*/  STL [R1+0x8c], R6 ;  /* 0x00008c0601007387 */ /* 0x000fe80000100800 */
[----:B------:R1:W-:Y:S01]  /*11e0*/  STL [R1+0x74], R0 ;  /* 0x0000740001007387 */ /* 0x0003e20000100800 */
[----:B0-----:R-:W-:-:S03]  /*11f0*/  SHF.R.S32.HI R4, RZ, 0x1f, R0 ;  /* 0x0000001fff047819 */ /* 0x001fc60000011400 */
[----:B------:R0:W-:Y:S01]  /*1200*/  STL [R1+0x88], R5 ;  /* 0x0000880501007387 */ /* 0x0001e20000100800 */
[----:B-1----:R-:W-:-:S05]  /*1210*/  IMAD R0, R2, 0x8, R3 ;  /* 0x0000000802007824 */ /* 0x002fca00078e0203 */
[----:B------:R0:W-:Y:S04]  /*1220*/  STL [R1+0x48], R0 ;  /* 0x0000480001007387 */ /* 0x0001e80000100800 */
[----:B------:R0:W-:Y:S02]  /*1230*/  STL [R1+0x84], R4 ;  /* 0x0000840401007387 */ /* 0x0001e40000100800 */
.L_x_2269:
[----:B012-4-:R-:W1:Y:S01]  /*1240*/  LDC.64 R2, c[0x0][0xc88] ;  /* 0x00032200ff027b82 */ /* 0x017e620000000a00 */
[----:B------:R-:W-:Y:S01]  /*1250*/  ULDC.64 UR4, c[0x0][0xa28] ;  /* 0x00028a0000047ab9 */ /* 0x000fe20000000a00 */
[----:B------:R-:W-:Y:S01]  /*1260*/  ULDC.64 UR8, c[0x0][0xa18] ;  /* 0x0002860000087ab9 */ /* 0x000fe20000000a00 */
[----:B------:R-:W-:Y:S01]  /*1270*/  ULDC.64 UR6, c[0x0][0xa08] ;  /* 0x0002820000067ab9 */ /* 0x000fe20000000a00 */
[----:B-1----:R-:W-:-:S05]  /*1280*/  IMAD.WIDE R2, R27, 0x4, R2 ;  /* 0x000000041b027825 */ /* 0x002fca00078e0202 */
[----:B------:R-:W0:Y:S01]  /*1290*/  LDG.E R28, desc[UR42][R2.64] ;  /* 0x0000002a021c7981 */ /* 0x000e22000c1e1900 */
        /* <DEDUP_REMOVED lines=8> */
[----:B0-----:R-:W-:Y:S01]  /*1320*/  SHF.R.S32.HI R0, RZ, 0x1f, R28 ;  /* 0x0000001fff007819 */ /* 0x001fe2000001141c */
[C---:B------:R-:W-:Y:S02]  /*1330*/  IMAD.SHL.U32 R31, R28.reuse, 0x4, RZ ;  /* 0x000000041c1f7824 */ /* 0x040fe400078e00ff */
[C---:B------:R-:W-:Y:S01]  /*1340*/  @P2 LEA R2, P3, R28.reuse, UR4, 0x2 ;  /* 0x000000041c022c11 */ /* 0x040fe2000f8610ff */
[----:B------:R-:W-:Y:S01]  /*1350*/  STL [R1+0x4c], R28 ;  /* 0x00004c1c01007387 */ /* 0x000fe20000100800 */
[C-C-:B------:R-:W-:Y:S02]  /*1360*/  SHF.L.U64.HI R30, R28.reuse, 0x2, R0.reuse ;  /* 0x000000021c1e7819 */ /* 0x140fe40000010200 */
[----:B------:R-:W-:Y:S01]  /*1370*/  @P2 LEA.HI.X R3, R28, UR5, R0, 0x2, P3 ;  /* 0x000000051c032c11 */ /* 0x000fe200098f1400 */
[----:B------:R-:W-:Y:S01]  /*1380*/  ULDC UR4, c[0x0][0x288] ;  /* 0x0000a20000047ab9 */ /* 0x000fe20000000800 */
[----:B------:R0:W-:Y:S01]  /*1390*/  STL [R1+0x64], R0 ;  /* 0x0000640001007387 */ /* 0x0001e20000100800 */
[----:B------:R-:W-:-:S03]  /*13a0*/  IADD3 R6, P4, R31, UR6, RZ ;  /* 0x000000061f067c10 */ /* 0x000fc6000ff9e0ff */
[----:B-----5:R1:W5:Y:S01]  /*13b0*/  @P2 LDG.E R8, desc[UR42][R2.64] ;  /* 0x0000002a02082981 */ /* 0x020362000c1e1900 */
[----:B------:R-:W-:Y:S02]  /*13c0*/  @P1 IADD3 R4, P2, R31, UR8, RZ ;  /* 0x000000081f041c10 */ /* 0x000fe4000ff5e0ff */
[C---:B------:R-:W-:Y:S01]  /*13d0*/  IADD3.X R7, R30.reuse, UR7, RZ, P4, !PT ;  /* 0x000000071e077c10 */ /* 0x040fe2000a7fe4ff */
[----:B------:R-:W-:Y:S01]  /*13e0*/  STL [R1+0x58], R31 ;  /* 0x0000581f01007387 */ /* 0x000fe20000100800 */
[----:B------:R-:W-:Y:S01]  /*13f0*/  @P1 IADD3.X R5, R30, UR9, RZ, P2, !PT ;  /* 0x000000091e051c10 */ /* 0x000fe200097fe4ff */
[----:B0-----:R-:W-:Y:S01]  /*1400*/  IMAD.U32 R0, RZ, RZ, UR4 ;  /* 0x00000004ff007e24 */ /* 0x001fe2000f8e00ff */
[----:B------:R-:W-:Y:S01]  /*1410*/  ULDC.64 UR4, c[0x0][0x418] ;  /* 0x0001060000047ab9 */ /* 0x000fe20000000a00 */
[----:B------:R0:W5:Y:S01]  /*1420*/  @P0 LDG.E R66, desc[UR42][R6.64] ;  /* 0x0000002a06420981 */ /* 0x000162000c1e1900 */
[----:B------:R-:W-:-:S03]  /*1430*/  ULDC.64 UR8, c[0x0][0xa20] ;  /* 0x0002880000087ab9 */ /* 0x000fc60000000a00 */
[----:B------:R-:W2:Y:S01]  /*1440*/  @P1 LDG.E R0, desc[UR42][R4.64] ;  /* 0x0000002a04001981 */ /* 0x000ea2000c1e1900 */
[----:B------:R-:W-:Y:S01]  /*1450*/  UISETP.NE.U32.AND UP0, UPT, UR4, URZ, UPT ;  /* 0x0000003f0400728c */ /* 0x000fe2000bf05070 */
[----:B-1----:R-:W-:Y:S02]  /*1460*/  LOP3.LUT R2, R26, 0xff000000, RZ, 0xc0, !PT ;  /* 0xff0000001a027812 */ /* 0x002fe400078ec0ff */
[----:B------:R-:W-:Y:S01]  /*1470*/  ULDC UR4, c[0x0][0x424] ;  /* 0x0001090000047ab9 */ /* 0x000fe20000000800 */
[----:B------:R-:W-:Y:S01]  /*1480*/  UISETP.NE.AND.EX UP0, UPT, UR5, URZ, UPT, UP0 ;  /* 0x0000003f0500728c */ /* 0x000fe2000bf05300 */
[----:B------:R-:W-:Y:S01]  /*1490*/  ISETP.NE.U32.AND P2, PT, RZ, UR8, PT ;  /* 0x00000008ff007c0c */ /* 0x000fe2000bf45070 */
[----:B------:R-:W-:Y:S01]  /*14a0*/  STL [R1+0x5c], R30 ;  /* 0x00005c1e01007387 */ /* 0x000fe20000100800 */
[----:B------:R-:W-:Y:S01]  /*14b0*/  ULDC UR5, c[0x0][0x2f0] ;  /* 0x0000bc0000057ab9 */ /* 0x000fe20000000800 */
[----:B------:R-:W-:Y:S01]  /*14c0*/  USEL UR4, UR4, 0x1, UP0 ;  /* 0x0000000104047887 */ /* 0x000fe20008000000 */
[----:B------:R-:W-:-:S02]  /*14d0*/  SHF.R.U32.HI R3, RZ, 0x8, R2 ;  /* 0x00000008ff037819 */ /* 0x000fc40000011602 */
[----:B------:R-:W-:Y:S01]  /*14e0*/  ISETP.NE.AND.EX P2, PT, RZ, UR9, PT, P2 ;  /* 0x00000009ff007c0c */ /* 0x000fe2000bf45320 */
[----:B------:R-:W-:-:S03]  /*14f0*/  UIMAD UR4, UR4, UR5, URZ ;  /* 0x00000005040472a4 */ /* 0x000fc6000f8e023f */
[----:B------:R-:W-:Y:S01]  /*1500*/  ULDC UR5, c[0x0][0x348] ;  /* 0x0000d20000057ab9 */ /* 0x000fe20000000800 */
[C---:B------:R-:W-:Y:S01]  /*1510*/  LOP3.LUT R152, R26.reuse, 0xffff, RZ, 0xc0, !PT ;  /* 0x0000ffff1a987812 */ /* 0x040fe200078ec0ff */
[----:B--2---:R1:W-:Y:S01]  /*1520*/  STL [R1+0x34], R0 ;  /* 0x0000340001007387 */ /* 0x0043e20000100800 */
[----:B------:R-:W-:Y:S01]  /*1530*/  IMAD.MOV.U32 R11, RZ, RZ, R0 ;  /* 0x000000ffff0b7224 */ /* 0x000fe200078e0000 */
[----:B-1----:R-:W-:-:S04]  /*1540*/  LOP3.LUT R0, R26, 0xff0000, RZ, 0xc0, !PT ;  /* 0x00ff00001a007812 */ /* 0x002fc800078ec0ff */
[----:B------:R-:W-:Y:S01]  /*1550*/  LEA.HI R10, R0, R3, RZ, 0x10 ;  /* 0x00000003000a7211 */ /* 0x000fe200078f80ff */
[----:B0-----:R-:W-:Y:S06]  /*1560*/  @P1 BRA `(.L_x_2128) ;  /* 0x0000000000281947 */ /* 0x001fec0003800000 */
        /* <DEDUP_REMOVED lines=8> */
[----:B--2---:R-:W-:-:S05]  /*15f0*/  IMAD.IADD R11, R5, 0x1, -R0 ;  /* 0x00000001050b7824 */ /* 0x004fca00078e0a00 */
[----:B------:R0:W-:Y:S02]  /*1600*/  STL [R1+0x34], R11 ;  /* 0x0000340b01007387 */ /* 0x0001e40000100800 */
.L_x_2128:
[----:B------:R-:W-:Y:S02]  /*1610*/  IMAD.U32 R41, RZ, RZ, UR5 ;  /* 0x00000005ff297e24 */ /* 0x000fe4000f8e00ff */
[----:B------:R-:W-:Y:S01]  /*1620*/  IMAD.U32 R29, RZ, RZ, UR4 ;  /* 0x00000004ff1d7e24 */ /* 0x000fe2000f8e00ff */
[----:B------:R-:W-:Y:S06]  /*1630*/  @!P2 BRA `(.L_x_2129) ;  /* 0x000000000010a947 */ /* 0x000fec0003800000 */
[----:B------:R-:W-:-:S04]  /*1640*/  IADD3 R2, P0, R31, UR8, RZ ;  /* 0x000000081f027c10 */ /* 0x000fc8000ff1e0ff */
[----:B------:R-:W-:-:S05]  /*1650*/  IADD3.X R3, R30, UR9, RZ, P0, !PT ;  /* 0x000000091e037c10 */ /* 0x000fca00087fe4ff */
[----:B------:R1:W5:Y:S01]  /*1660*/  LDG.E R29, desc[UR42][R2.64] ;  /* 0x0000002a021d7981 */ /* 0x000362000c1e1900 */
[----:B------:R-:W-:Y:S05]  /*1670*/  BRA `(.L_x_2130) ;  /* 0x0000000000107947 */ /* 0x000fea0003800000 */
.L_x_2129:
[----:B------:R-:W-:Y:S05]  /*1680*/  @!P0 BRA `(.L_x_2130) ;  /* 0x00000000000c8947 */ /* 0x000fea0003800000 */
[----:B------:R-:W2:Y:S04]  /*1690*/  LDG.E R0, desc[UR42][R6.64] ;  /* 0x0000002a06007981 */ /* 0x000ea8000c1e1900 */
[----:B------:R-:W2:Y:S02]  /*16a0*/  LDG.E R29, desc[UR42][R6.64+0x4] ;  /* 0x0000042a061d7981 */ /* 0x000ea4000c1e1900 */
[----:B--2---:R-:W-:-:S07]  /*16b0*/  IMAD.IADD R29, R29, 0x1, -R0 ;  /* 0x000000011d1d7824 */ /* 0x004fce00078e0a00 */
.L_x_2130:
[----:B------:R-:W-:Y:S01]  /*16c0*/  ULDC.64 UR4, c[0x0][0xa10] ;  /* 0x0002840000047ab9 */ /* 0x000fe20000000a00 */
[----:B------:R-:W2:Y:S01]  /*16d0*/  LDC R6, c[0x0][0x448] ;  /* 0x00011200ff067b82 */ /* 0x000ea20000000800 */
[----:B------:R-:W-:-:S04]  /*16e0*/  ISETP.NE.U32.AND P0, PT, RZ, UR4, PT ;  /* 0x00000004ff007c0c */ /* 0x000fc8000bf05070 */
[----:B------:R-:W-:Y:S01]  /*16f0*/  ISETP.NE.AND.EX P0, PT, RZ, UR5, PT, P0 ;  /* 0x00000005ff007c0c */ /* 0x000fe2000bf05300 */
[----:B------:R-:W-:-:S12]  /*1700*/  ULDC.64 UR4, c[0x0][0xa30] ;  /* 0x00028c0000047ab9 */ /* 0x000fd80000000a00 */
[----:B-1----:R-:W1:Y:S02]  /*1710*/  @P0 LDC.64 R2, c[0x0][0xa10] ;  /* 0x00028400ff020b82 */ /* 0x002e640000000a00 */
[----:B-1----:R-:W-:-:S05]  /*1720*/  @P0 IMAD.WIDE R2, R28, 0x4, R2 ;  /* 0x000000041c020825 */ /* 0x002fca00078e0202 */
[----:B------:R-:W3:Y:S04]  /*1730*/  @P0 LDG.E R0, desc[UR42][R2.64] ;  /* 0x0000002a02000981 */ /* 0x000ee8000c1e1900 */
[----:B------:R1:W3:Y:S01]  /*1740*/  @P0 LDG.E R7, desc[UR42][R2.64+0x4] ;  /* 0x0000042a02070981 */ /* 0x0002e2000c1e1900 */
[----:B------:R-:W-:Y:S01]  /*1750*/  ISETP.NE.U32.AND P1, PT, RZ, UR4, PT ;  /* 0x00000004ff007c0c */ /* 0x000fe2000bf25070 */
[----:B-----5:R-:W-:-:S03]  /*1760*/  IMAD.MOV.U32 R24, RZ, RZ, R29 ;  /* 0x000000ffff187224 */ /* 0x020fc600078e001d */
[----:B------:R-:W-:-:S13]  /*1770*/  ISETP.NE.AND.EX P1, PT, RZ, UR5, PT, P1 ;  /* 0x00000005ff007c0c */ /* 0x000fda000bf25310 */
[----:B------:R-:W-:-:S04]  /*1780*/  @P1 IADD3 R4, P2, R31, UR4, RZ ;  /* 0x000000041f041c10 */ /* 0x000fc8000ff5e0ff */
[----:B------:R-:W-:-:S05]  /*1790*/  @P1 IADD3.X R5, R30, UR5, RZ, P2, !PT ;  /* 0x000000051e051c10 */ /* 0x000fca00097fe4ff */
[----:B------:R4:W5:Y:S01]  /*17a0*/  @P1 LDG.E R24, desc[UR42][R4.64] ;  /* 0x0000002a04181981 */ /* 0x000962000c1e1900 */
[----:B--2---:R-:W-:Y:S01]  /*17b0*/  ISETP.NE.AND P1, PT, R6, 0x1, PT ;  /* 0x000000010600780c */ /* 0x004fe20003f25270 */
[----:B------:R-:W-:Y:S01]  /*17c0*/  IMAD R12, R25, 0xc0, RZ ;  /* 0x000000c0190c7824 */ /* 0x000fe200078e02ff */
[----:B------:R-:W-:Y:S01]  /*17d0*/  BSSY B0, `(.L_x_2131) ;  /* 0x000003a000007945 */ /* 0x000fe20003800000 */
[----:B------:R-:W-:Y:S02]  /*17e0*/  IMAD.IADD R8, R29, 0x1, -R8 ;  /* 0x000000011d087824 */ /* 0x000fe400078e0a08 */
[----:B-1----:R-:W-:Y:S01]  /*17f0*/  VIADD R2, R12, 0xbf ;  /* 0x000000bf0c027836 */ /* 0x002fe20000000000 */
[----:B------:R1:W-:Y:S07]  /*1800*/  STL [R1+0x30], R12 ;  /* 0x0000300c01007387 */ /* 0x0003ee0000100800 */
[----:B------:R-:W2:Y:S01]  /*1810*/  @P1 LDC R9, c[0x0][0x44c] ;  /* 0x00011300ff091b82 */ /* 0x000ea20000000800 */
[----:B-1----:R-:W-:-:S07]  /*1820*/  LOP3.LUT R12, R10, 0xff, RZ, 0xc0, !PT ;  /* 0x000000ff0a0c7812 */ /* 0x002fce00078ec0ff */
[----:B------:R-:W1:Y:S01]  /*1830*/  @P1 LDC R3, c[0x0][0x450] ;  /* 0x00011400ff031b82 */ /* 0x000e620000000800 */
[----:B---3--:R-:W-:Y:S02]  /*1840*/  @P0 IMAD.IADD R41, R7, 0x1, -R0 ;  /* 0x0000000107290824 */ /* 0x008fe400078e0a00 */
[----:B--2---:R-:W-:-:S04]  /*1850*/  @P1 IMAD.HI.U32 R0, R2, R9, RZ ;  /* 0x0000000902001227 */ /* 0x004fc800078e00ff */
[----:B----4-:R-:W-:Y:S01]  /*1860*/  IMAD.IADD R4, R8, 0x1, R41 ;  /* 0x0000000108047824 */ /* 0x010fe200078e0229 */
[----:B-1----:R-:W-:-:S03]  /*1870*/  @P1 SHF.R.U32.HI R2, RZ, R3, R0 ;  /* 0x00000003ff021219 */ /* 0x002fc60000011600 */
[C---:B------:R-:W-:Y:S01]  /*1880*/  VIADD R0, R4.reuse, 0x7f ;  /* 0x0000007f04007836 */ /* 0x040fe20000000000 */
[----:B------:R-:W-:Y:S01]  /*1890*/  IADD3 R40, R4, 0x80, -R11 ;  /* 0x0000008004287810 */ /* 0x000fe20007ffe80b */
[----:B------:R1:W-:Y:S03]  /*18a0*/  STL [R1+0x3c], R4 ;  /* 0x00003c0401007387 */ /* 0x0003e60000100800 */
[----:B------:R-:W-:Y:S01]  /*18b0*/  SHF.R.S32.HI R3, RZ, 0x1f, R0 ;  /* 0x0000001fff037819 */ /* 0x000fe20000011400 */
[----:B------:R-:W-:Y:S01]  /*18c0*/  IMAD.IADD R2, R40, 0x1, R2 ;  /* 0x0000000128027824 */ /* 0x000fe200078e0202 */
[----:B------:R2:W-:Y:S02]  /*18d0*/  STL [R1+0x6c], R12 ;  /* 0x00006c0c01007387 */ /* 0x0005e40000100800 */
[----:B------:R-:W-:Y:S02]  /*18e0*/  LEA.HI R3, R3, R0, RZ, 0x7 ;  /* 0x0000000003037211 */ /* 0x000fe400078f38ff */
[----:B------:R-:W-:-:S02]  /*18f0*/  SHF.R.S32.HI R5, RZ, 0x1f, R2 ;  /* 0x0000001fff057819 */ /* 0x000fc40000011402 */
[----:B-1----:R-:W-:Y:S02]  /*1900*/  SHF.R.U32.HI R4, RZ, 0x10, R10 ;  /* 0x00000010ff047819 */ /* 0x002fe4000001160a */
[----:B------:R-:W-:Y:S02]  /*1910*/  LEA.HI R5, R5, R2, RZ, 0x7 ;  /* 0x0000000205057211 */ /* 0x000fe400078f38ff */
[----:B------:R-:W-:Y:S01]  /*1920*/  SHF.R.S32.HI R27, RZ, 0x7, R3 ;  /* 0x00000007ff1b7819 */ /* 0x000fe20000011403 */
[----:B------:R2:W-:Y:S01]  /*1930*/  STL [R1+0x54], R4 ;  /* 0x0000540401007387 */ /* 0x0005e20000100800 */
[----:B------:R-:W-:-:S04]  /*1940*/  SHF.R.S32.HI R0, RZ, 0x7, R5 ;  /* 0x00000007ff007819 */ /* 0x000fc80000011405 */
[----:B------:R-:W-:Y:S01]  /*1950*/  VIMNMX R6, R27, R0, PT ;  /* 0x000000001b067248 */ /* 0x000fe20003fe0100 */
[----:B------:R-:W-:-:S03]  /*1960*/  IMAD.MOV.U32 R0, RZ, RZ, RZ ;  /* 0x000000ffff007224 */ /* 0x000fc600078e00ff */
[----:B------:R-:W-:-:S13]  /*1970*/  ISETP.GE.AND P0, PT, R6, 0x1, PT ;  /* 0x000000010600780c */ /* 0x000fda0003f06270 */
[----:B--2---:R-:W-:Y:S05]  /*1980*/  @!P0 BRA `(.L_x_2132) ;  /* 0x0000000000788947 */ /* 0x004fea0003800000 */
[----:B------:R-:W-:Y:S01]  /*1990*/  ISETP.NE.AND P0, PT, R4, RZ, PT ;  /* 0x000000ff0400720c */ /* 0x000fe20003f05270 */
[----:B------:R-:W-:-:S03]  /*19a0*/  ULDC UR4, c[0x0][0x9f0] ;  /* 0x00027c0000047ab9 */ /* 0x000fc60000000800 */
[----:B------:R-:W-:-:S04]  /*19b0*/  SEL R9, R4, UR4, P0 ;  /* 0x0000000404097c07 */ /* 0x000fc80008000000 */
[-C--:B------:R-:W-:Y:S02]  /*19c0*/  IABS R5, R9.reuse ;  /* 0x0000000900057213 */ /* 0x080fe40000000000 */
[----:B------:R-:W-:Y:S02]  /*19d0*/  IADD3 R0, R9, -0x1, R6 ;  /* 0xffffffff09007810 */ /* 0x000fe40007ffe006 */
[----:B------:R-:W1:Y:S01]  /*19e0*/  I2F.RP R4, R5 ;  /* 0x0000000500047306 */ /* 0x000e620000209400 */
[----:B0-----:R-:W-:-:S05]  /*19f0*/  IABS R11, R9 ;  /* 0x00000009000b7213 */ /* 0x001fca0000000000 */
[----:B------:R-:W-:Y:S02]  /*1a00*/  IMAD.MOV R11, RZ, RZ, -R11 ;  /* 0x000000ffff0b7224 */ /* 0x000fe400078e0a0b */
[----:B-1----:R-:W0:Y:S02]  /*1a10*/  MUFU.RCP R4, R4 ;  /* 0x0000000400047308 */ /* 0x002e240000001000 */
        /* <DEDUP_REMOVED lines=21> */
.L_x_2132:
[----:B------:R-:W-:Y:S05]  /*1b70*/  BSYNC B0 ;  /* 0x0000000000007941 */ /* 0x000fea0003800000 */
.L_x_2131:
[----:B------:R-:W-:-:S05]  /*1b80*/  IMAD R3, R12, R0, RZ ;  /* 0x000000000c037224 */ /* 0x000fca00078e02ff */
        /* <DEDUP_REMOVED lines=23> */
[----:B------:R1:W2:Y:S01]  /*1d00*/  LDC.64 R14, c[0x4][R0] ;  /* 0x01000000000e7b82 */ /* 0x0002a20000000a00 */
[----:B------:R-:W-:Y:S01]  /*1d10*/  IMAD.U32 R5, RZ, RZ, UR5 ;  /* 0x00000005ff057e24 */ /* 0x000fe2000f8e00ff */
[----:B------:R-:W-:Y:S01]  /*1d20*/  ULDC.64 UR4, c[0x4][0xa0] ;  /* 0x0100280000047ab9 */ /* 0x000fe20000000a00 */
[----:B------:R-:W-:Y:S02]  /*1d30*/  IMAD.U32 R10, RZ, RZ, UR6 ;  /* 0x00000006ff0a7e24 */ /* 0x000fe4000f8e00ff */
[----:B------:R-:W-:Y:S02]  /*1d40*/  IMAD.U32 R6, RZ, RZ, UR4 ;  /* 0x00000004ff067e24 */ /* 0x000fe4000f8e00ff */
[----:B------:R-:W-:-:S02]  /*1d50*/  IMAD.U32 R7, RZ, RZ, UR5 ;  /* 0x00000005ff077e24 */ /* 0x000fc4000f8e00ff */
[----:B0-----:R-:W-:Y:S02]  /*1d60*/  IMAD.U32 R11, RZ, RZ, UR7 ;  /* 0x00000007ff0b7e24 */ /* 0x001fe4000f8e00ff */
[----:B------:R-:W-:Y:S02]  /*1d70*/  IMAD.MOV.U32 R8, RZ, RZ, 0x70 ;  /* 0x00000070ff087424 */ /* 0x000fe400078e00ff */
[----:B------:R-:W-:Y:S02]  /*1d80*/  IMAD.MOV.U32 R12, RZ, RZ, 0x1 ;  /* 0x00000001ff0c7424 */ /* 0x000fe400078e00ff */
[----:B-1----:R-:W-:-:S07]  /*1d90*/  IMAD.MOV.U32 R13, RZ, RZ, RZ ;  /* 0x000000ffff0d7224 */ /* 0x002fce00078e00ff */
[----:B------:R-:W-:-:S07]  /*1da0*/  LEPC R20, `(.L_x_2135) ;  /* 0x000000001014794e */ /* 0x000fce0000000000 */
[----:B--2--5:R-:W-:Y:S05]  /*1db0*/  CALL.ABS.NOINC R14 ;  /* 0x000000000e007343 */ /* 0x024fea0003c00000 */
.L_x_2135:
[----:B------:R-:W-:Y:S05]  /*1dc0*/  BSYNC B6 ;  /* 0x0000000000067941 */ /* 0x000fea0003800000 */
.L_x_2134:
        /* <DEDUP_REMOVED lines=20> */
.L_x_2137:
[----:B------:R-:W-:Y:S05]  /*1f10*/  BSYNC B6 ;  /* 0x0000000000067941 */ /* 0x000fea0003800000 */
.L_x_2136:
[----:B------:R-:W-:Y:S01]  /*1f20*/  ULDC.64 UR4, c[0x0][0x9f8] ;  /* 0x00027e0000047ab9 */ /* 0x000fe20000000a00 */
[----:B0-----:R-:W2:Y:S01]  /*1f30*/  LDL R11, [R1+0x14] ;  /* 0x00001400010b7983 */ /* 0x001ea20000100800 */
[----:B------:R-:W-:Y:S01]  /*1f40*/  ISETP.NE.U32.AND P0, PT, RZ, UR4, PT ;  /* 0x00000004ff007c0c */ /* 0x000fe2000bf05070 */
[----:B------:R-:W-:Y:S01]  /*1f50*/  IMAD.MOV.U32 R68, RZ, RZ, R28 ;  /* 0x000000ffff447224 */ /* 0x000fe200078e001c */
[----:B------:R-:W0:Y:S01]  /*1f60*/  LDC.64 R60, c[0x0][0x3f8] ;  /* 0x0000fe00ff3c7b82 */ /* 0x000e220000000a00 */
[----:B------:R-:W3:Y:S01]  /*1f70*/  LDL R8, [R1+0x98] ;  /* 0x0000980001087983 */ /* 0x000ee20000100800 */
[----:B------:R-:W-:-:S03]  /*1f80*/  ISETP.NE.AND.EX P0, PT, RZ, UR5, PT, P0 ;  /* 0x00000005ff007c0c */ /* 0x000fc6000bf05300 */
[----:B------:R-:W4:Y:S03]  /*1f90*/  LDL R10, [R1+0x24] ;  /* 0x00002400010a7983 */ /* 0x000f260000100800 */
[----:B------:R-:W1:Y:S07]  /*1fa0*/  LDC R55, c[0x0][0x3f4] ;  /* 0x0000fd00ff377b82 */ /* 0x000e6e0000000800 */
[----:B------:R-:W-:Y:S01]  /*1fb0*/  @P0 IADD3 R4, P1, R31, UR4, RZ ;  /* 0x000000041f040c10 */ /* 0x000fe2000ff3e0ff */
[----:B------:R-:W0:Y:S01]  /*1fc0*/  S2R R20, SR_TID.X ;  /* 0x0000000000147919 */ /* 0x000e220000002100 */
[----:B------:R-:W1:Y:S01]  /*1fd0*/  LDC.64 R58, c[0x0][0x408] ;  /* 0x00010200ff3a7b82 */ /* 0x000e620000000a00 */
[----:B------:R-:W-:Y:S01]  /*1fe0*/  VIADD R67, R16, 0x20 ;  /* 0x0000002010437836 */ /* 0x000fe20000000000 */
[----:B------:R-:W-:Y:S01]  /*1ff0*/  @P0 IADD3.X R5, R30, UR5, RZ, P1, !PT ;  /* 0x000000051e050c10 */ /* 0x000fe20008ffe4ff */
[----:B------:R-:W-:-:S04]  /*2000*/  ULDC UR4, c[0x0][0x2f4] ;  /* 0x0000bd0000047ab9 */ /* 0x000fc80000000800 */
[----:B------:R0:W4:Y:S01]  /*2010*/  @P0 LDG.E R68, desc[UR42][R4.64] ;  /* 0x0000002a04440981 */ /* 0x000122000c1e1900 */
[----:B------:R-:W-:-:S04]  /*2020*/  ISETP.GE.AND P1, PT, R67, UR4, PT ;  /* 0x0000000443007c0c */ /* 0x000fc8000bf26270 */
[----:B------:R-:W-:Y:S02]  /*2030*/  SEL R3, RZ, 0xffffffff, P1 ;  /* 0xffffffffff037807 */ /* 0x000fe40000800000 */
[----:B------:R-:W-:-:S03]  /*2040*/  ISETP.GE.AND P0, PT, R16, UR4, PT ;  /* 0x0000000410007c0c */ /* 0x000fc6000bf06270 */
[----:B0-----:R-:W-:Y:S02]  /*2050*/  IMAD.SHL.U32 R5, R3, 0x2, RZ ;  /* 0x0000000203057824 */ /* 0x001fe400078e00ff */
[----:B------:R-:W-:-:S05]  /*2060*/  VIADD R31, R20, 0xffffff80 ;  /* 0xffffff80141f7836 */ /* 0x000fca0000000000 */
[----:B------:R-:W-:-:S04]  /*2070*/  LEA.HI R28, R31, R31, RZ, 0x1 ;  /* 0x0000001f1f1c7211 */ /* 0x000fc800078f08ff */
[----:B------:R-:W-:-:S04]  /*2080*/  SHF.R.S32.HI R28, RZ, 0x1, R28 ;  /* 0x00000001ff1c7819 */ /* 0x000fc8000001141c */
[----:B------:R-:W-:Y:S02]  /*2090*/  SHF.R.S32.HI R3, RZ, 0x1f, R28 ;  /* 0x0000001fff037819 */ /* 0x000fe4000001141c */
[----:B------:R-:W-:Y:S02]  /*20a0*/  SEL R0, RZ, 0x1, P0 ;  /* 0x00000001ff007807 */ /* 0x000fe40000000000 */
[----:B------:R-:W-:Y:S01]  /*20b0*/  SHF.R.S32.HI R157, RZ, 0x1f, R156 ;  /* 0x0000001fff9d7819 */ /* 0x000fe2000001149c */
[----:B------:R-:W-:Y:S01]  /*20c0*/  IMAD R4, R3, R60, RZ ;  /* 0x0000003c03047224 */ /* 0x000fe200078e02ff */
[----:B------:R-:W-:Y:S02]  /*20d0*/  SHF.R.S32.HI R17, RZ, 0x1f, R16 ;  /* 0x0000001fff117819 */ /* 0x000fe40000011410 */
[-C--:B-1----:R-:W-:Y:S02]  /*20e0*/  ISETP.GE.AND P3, PT, R16, R55.reuse, PT ;  /* 0x000000371000720c */ /* 0x082fe40003f66270 */
        /* <DEDUP_REMOVED lines=19> */
[----:B------:R-:W-:Y:S02]  /*2220*/  LEA.HI R5, R6, R5, RZ, 0x5 ;  /* 0x0000000506057211 */ /* 0x000fe400078f28ff */
[----:B-----5:R-:W-:Y:S01]  /*2230*/  SHF.R.S32.HI R7, RZ, 0x1f, R24 ;  /* 0x0000001fff077819 */ /* 0x020fe20000011418 */
[----:B------:R-:W-:Y:S02]  /*2240*/  IMAD.SHL.U32 R4, R3, 0x80, RZ ;  /* 0x0000008003047824 */ /* 0x000fe400078e00ff */
[----:B------:R-:W-:-:S02]  /*2250*/  IMAD.SHL.U32 R6, R5, 0x80, RZ ;  /* 0x0000008005067824 */ /* 0x000fc400078e00ff */
[----:B------:R-:W-:Y:S01]  /*2260*/  IMAD.WIDE.U32 R42, R28, R58, R156 ;  /* 0x0000003a1c2a7225 */ /* 0x000fe200078e009c */
[----:B------:R-:W-:-:S03]  /*2270*/  LOP3.LUT R4, R4, 0xfffff000, RZ, 0xc0, !PT ;  /* 0xfffff00004047812 */ /* 0x000fc600078ec0ff */
[----:B------:R-:W-:Y:S01]  /*2280*/  IMAD.WIDE.U32 R20, R28, R58, R16 ;  /* 0x0000003a1c147225 */ /* 0x000fe200078e0010 */
[----:B------:R-:W-:-:S03]  /*2290*/  LOP3.LUT R6, R6, 0xfffff000, RZ, 0xc0, !PT ;  /* 0xfffff00006067812 */ /* 0x000fc600078ec0ff */
[----:B------:R-:W-:Y:S02]  /*22a0*/  IMAD.IADD R43, R43, 0x1, R9 ;  /* 0x000000012b2b7824 */ /* 0x000fe400078e0209 */
[----:B------:R-:W-:Y:S02]  /*22b0*/  IMAD.IADD R21, R9, 0x1, R21 ;  /* 0x0000000109157824 */ /* 0x000fe400078e0215 */
[----:B------:R-:W-:Y:S01]  /*22c0*/  IMAD.WIDE.U32 R46, R24, R60, R46 ;  /* 0x0000003c182e7225 */ /* 0x000fe200078e002e */
[----:B------:R-:W-:-:S03]  /*22d0*/  LOP3.LUT R54, R0, 0x1, RZ, 0xc0, !PT ;  /* 0x0000000100367812 */ /* 0x000fc600078ec0ff */
[----:B------:R-:W-:Y:S01]  /*22e0*/  IMAD.WIDE.U32 R44, R24, R60, R44 ;  /* 0x0000003c182c7225 */ /* 0x000fe200078e002c */
[----:B------:R-:W-:-:S03]  /*22f0*/  LOP3.LUT R53, R0, 0x2, RZ, 0xc0, !PT ;  /* 0x0000000200357812 */ /* 0x000fc600078ec0ff */
[----:B------:R-:W-:-:S04]  /*2300*/  IMAD.WIDE.U32 R42, R24, R58, R42 ;  /* 0x0000003a182a7225 */ /* 0x000fc800078e002a */
[----:B------:R-:W-:Y:S01]  /*2310*/  IMAD.WIDE.U32 R20, R24, R58, R20 ;  /* 0x0000003a18147225 */ /* 0x000fe200078e0014 */
[----:B------:R-:W-:Y:S02]  /*2320*/  ISETP.GE.AND P1, PT, R154, UR4, PT ;  /* 0x000000049a007c0c */ /* 0x000fe4000bf26270 */
[----:B------:R-:W-:Y:S01]  /*2330*/  LOP3.LUT R48, R65, 0xfffffff0, RZ, 0xc0, !PT ;  /* 0xfffffff041307812 */ /* 0x000fe200078ec0ff */
[----:B------:R-:W-:Y:S02]  /*2340*/  IMAD.IADD R66, R66, 0x1, R29 ;  /* 0x0000000142427824 */ /* 0x000fe400078e021d */
[----:B------:R-:W-:Y:S01]  /*2350*/  IMAD.SHL.U32 R55, R55, 0x2, RZ ;  /* 0x0000000237377824 */ /* 0x000fe200078e00ff */
[C---:B--2---:R-:W-:Y:S02]  /*2360*/  LOP3.LUT R3, R11.reuse, 0x10, R65, 0xf8, !PT ;  /* 0x000000100b037812 */ /* 0x044fe400078ef841 */
[----:B------:R-:W-:Y:S02]  /*2370*/  LOP3.LUT R5, R11, 0x10, R64, 0xf8, !PT ;  /* 0x000000100b057812 */ /* 0x000fe400078ef840 */
[----:B------:R-:W-:-:S02]  /*2380*/  LEA.HI R11, R31, R31, RZ, 0x1 ;  /* 0x0000001f1f0b7211 */ /* 0x000fc400078f08ff */
[-C--:B---3--:R-:W-:Y:S02]  /*2390*/  LOP3.LUT R3, R3, R8.reuse, RZ, 0x3c, !PT ;  /* 0x0000000803037212 */ /* 0x088fe400078e3cff */
[----:B------:R-:W-:Y:S01]  /*23a0*/  LOP3.LUT R5, R5, R8, RZ, 0x3c, !PT ;  /* 0x0000000805057212 */ /* 0x000fe200078e3cff */
[----:B------:R-:W-:Y:S01]  /*23b0*/  IMAD R8, R7, R60, RZ ;  /* 0x0000003c07087224 */ /* 0x000fe200078e02ff */
[----:B------:R-:W-:Y:S01]  /*23c0*/  LOP3.LUT R11, R11, 0xfffffffe, RZ, 0xc0, !PT ;  /* 0xfffffffe0b0b7812 */ /* 0x000fe200078ec0ff */
[----:B------:R-:W-:Y:S01]  /*23d0*/  IMAD R7, R7, R58, RZ ;  /* 0x0000003a07077224 */ /* 0x000fe200078e02ff */
[----:B----4-:R-:W-:Y:S01]  /*23e0*/  IADD3 R63, R3, R4, R10 ;  /* 0x00000004033f7210 */ /* 0x010fe20007ffe00a */
[C---:B------:R-:W-:Y:S01]  /*23f0*/  IMAD R51, R24.reuse, R61, R8 ;  /* 0x0000003d18337224 */ /* 0x040fe200078e0208 */
[----:B------:R-:W-:Y:S01]  /*2400*/  IADD3 R62, R5, R6, R10 ;  /* 0x00000006053e7210 */ /* 0x000fe20007ffe00a */
[----:B------:R-:W-:Y:S01]  /*2410*/  IMAD R7, R24, R59, R7 ;  /* 0x0000003b18077224 */ /* 0x000fe200078e0207 */
[----:B0-----:R-:W-:Y:S01]  /*2420*/  SHF.R.U32.HI R10, RZ, 0x7, R30 ;  /* 0x00000007ff0a7819 */ /* 0x001fe2000001161e */
[----:B------:R-:W-:Y:S01]  /*2430*/  IMAD.IADD R11, R31, 0x1, -R11 ;  /* 0x000000011f0b7824 */ /* 0x000fe200078e0a0b */
[----:B------:R-:W-:Y:S01]  /*2440*/  SHF.L.U64.HI R61, R60, 0x7, R61 ;  /* 0x000000073c3d7819 */ /* 0x000fe2000001023d */
[----:B------:R-:W-:Y:S01]  /*2450*/  IMAD.IADD R52, R47, 0x1, R51 ;  /* 0x000000012f347824 */ /* 0x000fe200078e0233 */
[----:B------:R-:W-:Y:S01]  /*2460*/  SHF.L.U64.HI R59, R58, 0x7, R59 ;  /* 0x000000073a3b7819 */ /* 0x000fe2000001023b */
[----:B------:R-:W-:Y:S01]  /*2470*/  IMAD.SHL.U32 R60, R60, 0x80, RZ ;  /* 0x000000803c3c7824 */ /* 0x000fe200078e00ff */
[----:B------:R-:W-:Y:S01]  /*2480*/  LOP3.LUT R3, R64, 0xfffffff0, RZ, 0xc0, !PT ;  /* 0xfffffff040037812 */ /* 0x000fe200078ec0ff */
[----:B------:R-:W-:-:S02]  /*2490*/  IMAD.SHL.U32 R58, R58, 0x80, RZ ;  /* 0x000000803a3a7824 */ /* 0x000fc400078e00ff */
[----:B------:R-:W-:Y:S02]  /*24a0*/  IMAD R57, R11, 0xc0, R28 ;  /* 0x000000c00b397824 */ /* 0x000fe400078e021c */
[----:B------:R-:W-:Y:S01]  /*24b0*/  VIADD R56, R10, 0x8 ;  /* 0x000000080a387836 */ /* 0x000fe20000000000 */
[----:B------:R-:W-:Y:S01]  /*24c0*/  SHF.R.S32.HI R0, RZ, 0x1f, R68 ;  /* 0x0000001fff007819 */ /* 0x000fe20000011444 */
[----:B------:R-:W-:Y:S02]  /*24d0*/  IMAD.IADD R51, R51, 0x1, R45 ;  /* 0x0000000133337824 */ /* 0x000fe400078e022d */
[----:B------:R-:W-:Y:S02]  /*24e0*/  IMAD.IADD R50, R43, 0x1, R7 ;  /* 0x000000012b327824 */ /* 0x000fe400078e0207 */
[----:B------:R-:W-:-:S07]  /*24f0*/  IMAD.IADD R49, R7, 0x1, R21 ;  /* 0x0000000107317824 */ /* 0x000fce00078e0215 */
.L_x_2180:
[----:B--2---:R-:W2:Y:S01]  /*2500*/  LDL R12, [R1+0x44] ;  /* 0x00004400010c7983 */ /* 0x004ea20000100800 */
[----:B------:R-:W0:Y:S01]  /*2510*/  LDC R78, c[0x0][0x430] ;  /* 0x00010c00ff4e7b82 */ /* 0x000e220000000800 */
        /* <DEDUP_REMOVED lines=29> */
[----:B------:R-:W-:-:S02]  /*26f0*/  IMAD.MOV.U32 R2, RZ, RZ, R10 ;  /* 0x000000ffff027224 */ /* 0x000fc400078e000a */
[----:B--2---:R-:W-:-:S04]  /*2700*/  IMAD R7, R19, 0x3000, R12 ;  /* 0x0000300013077824 */ /* 0x004fc800078e020c */
[----:B------:R-:W-:Y:S01]  /*2710*/  IMAD.IADD R70, R18, 0x1, R7 ;  /* 0x0000000112467824 */ /* 0x000fe200078e0207 */
[----:B0-----:R-:W-:Y:S06]  /*2720*/  @!P0 BRA `(.L_x_2139) ;  /* 0x0000003c005c8947 */ /* 0x001fec0003800000 */
        /* <DEDUP_REMOVED lines=45> */
[----:B------:R-:W2:Y:S01]  /*2a00*/  LDL R39, [R1+0x1c] ;  /* 0x00001c0001277983 */ /* 0x000ea20000100800 */
[----:B------:R-:W-:Y:S01]  /*2a10*/  ULDC.64 UR4, c[0x0][0x3e8] ;  /* 0x0000fa0000047ab9 */ /* 0x000fe20000000a00 */
[----:B------:R-:W-:Y:S02]  /*2a20*/  ULDC.64 UR6, c[0x0][0x400] ;  /* 0x0001000000067ab9 */ /* 0x000fe40000000a00 */
[----:B------:R-:W3:Y:S01]  /*2a30*/  LDL R38, [R1+0x20] ;  /* 0x0000200001267983 */ /* 0x000ee20000100800 */
[----:B------:R-:W-:Y:S02]  /*2a40*/  IADD3 R10, P0, P6, R46, UR4, R10 ;  /* 0x000000042e0a7c10 */ /* 0x000fe4000fe1e00a */
[----:B------:R-:W-:Y:S02]  /*2a50*/  CS2R R34, SRZ ;  /* 0x0000000000227805 */ /* 0x000fe4000001ff00 */
[----:B------:R-:W-:Y:S02]  /*2a60*/  CS2R R36, SRZ ;  /* 0x0000000000247805 */ /* 0x000fe4000001ff00 */
[----:B------:R-:W-:-:S02]  /*2a70*/  IADD3.X R11, R52, UR5, R14, P0, P6 ;  /* 0x00000005340b7c10 */ /* 0x000fc400087ec40e */
[----:B------:R-:W-:-:S04]  /*2a80*/  IADD3 R12, P0, P6, R42, UR6, R12 ;  /* 0x000000062a0c7c10 */ /* 0x000fc8000fe1e00c */
[----:B------:R-:W-:Y:S02]  /*2a90*/  IADD3.X R13, R50, UR7, R15, P0, P6 ;  /* 0x00000007320d7c10 */ /* 0x000fe400087ec40f */
[----:B------:R-:W-:Y:S02]  /*2aa0*/  ISETP.GE.AND P6, PT, R156, R81, PT ;  /* 0x000000519c00720c */ /* 0x000fe40003fc6270 */
[----:B------:R-:W-:Y:S02]  /*2ab0*/  CS2R R30, SRZ ;  /* 0x00000000001e7805 */ /* 0x000fe4000001ff00 */
[----:B------:R-:W-:Y:S02]  /*2ac0*/  CS2R R8, SRZ ;  /* 0x0000000000087805 */ /* 0x000fe4000001ff00 */
[----:B------:R-:W-:Y:S02]  /*2ad0*/  CS2R R32, SRZ ;  /* 0x0000000000207805 */ /* 0x000fe4000001ff00 */
[----:B------:R-:W-:-:S05]  /*2ae0*/  CS2R R28, SRZ ;  /* 0x00000000001c7805 */ /* 0x000fca000001ff00 */
[----:B------:R0:W5:Y:S04]  /*2af0*/  @!P6 LDG.E.64 R34, desc[UR42][R10.64] ;  /* 0x0000002a0a22e981 */ /* 0x000168000c1e1b00 */
[----:B------:R0:W5:Y:S01]  /*2b00*/  @!P6 LDG.E.64 R36, desc[UR42][R12.64] ;  /* 0x0000002a0c24e981 */ /* 0x000162000c1e1b00 */
[-C--:B--2---:R-:W-:Y:S02]  /*2b10*/  ISETP.GE.AND P0, PT, R39, R81.reuse, PT ;  /* 0x000000512700720c */ /* 0x084fe40003f06270 */
[----:B---3--:R-:W-:-:S11]  /*2b20*/  ISETP.GE.AND P6, PT, R38, R81, PT ;  /* 0x000000512600720c */ /* 0x008fd60003fc6270 */
[----:B------:R0:W5:Y:S04]  /*2b30*/  @!P0 LDG.E.64 R30, desc[UR42][R10.64+0x10] ;  /* 0x0000102a0a1e8981 */ /* 0x000168000c1e1b00 */
[----:B------:R0:W5:Y:S04]  /*2b40*/  @!P6 LDG.E.64 R8, desc[UR42][R10.64+0x20] ;  /* 0x0000202a0a08e981 */ /* 0x000168000c1e1b00 */
[----:B------:R0:W5:Y:S04]  /*2b50*/  @!P0 LDG.E.64 R32, desc[UR42][R12.64+0x10] ;  /* 0x0000102a0c208981 */ /* 0x000168000c1e1b00 */
[----:B------:R0:W5:Y:S02]  /*2b60*/  @!P6 LDG.E.64 R28, desc[UR42][R12.64+0x20] ;  /* 0x0000202a0c1ce981 */ /* 0x000164000c1e1b00 */
.L_x_2142:
[----:B------:R-:W-:Y:S05]  /*2b70*/  BSYNC B1 ;  /* 0x0000000000017941 */ /* 0x000fea0003800000 */
.L_x_2141:
        /* <DEDUP_REMOVED lines=10> */
.L_x_2143:
[----:B------:R-:W-:Y:S01]  /*2c20*/  IMAD R69, R19, 0x8, R18 ;  /* 0x0000000813457824 */ /* 0x000fe200078e0212 */
[----:B------:R-:W-:Y:S01]  /*2c30*/  SHF.L.U32 R80, R155, 0x1f, RZ ;  /* 0x0000001f9b507819 */ /* 0x000fe200000006ff */
[----:B------:R-:W-:Y:S03]  /*2c40*/  BSSY B1, `(.L_x_2144) ;  /* 0x0000003000017945 */ /* 0x000fe60003800000 */
[----:B------:R-:W1:Y:S02]  /*2c50*/  SYNCS.PHASECHK.TRANS64.TRYWAIT P6, [R69+URZ+0x19c90], R80 ;  /* 0x019c9050450075a7 */ /* 0x000e6400080c017f */
[----:B-1----:R-:W-:Y:S05]  /*2c60*/  @!P6 BRA `(.L_x_2145) ;  /* 0x000001b8008ce947 */ /* 0x002fea0003800000 */
.L_x_2416:
[----:B------:R-:W-:Y:S05]  /*2c70*/  BSYNC B1 ;  /* 0x0000000000017941 */ /* 0x000fea0003800000 */
.L_x_2144:
[----:B------:R-:W-:-:S03]  /*2c80*/  UMOV UR4, 0xffffffff ;  /* 0xffffffff00047882 */ /* 0x000fc60000000000 */
[----:B------:R-:W-:Y:S05]  /*2c90*/  BRA.DIV UR4, `(.L_x_2146) ;  /* 0x000001ba04947947 */ /* 0x000fea000b800000 */
[----:B------:R2:W3:Y:S04]  /*2ca0*/  SHFL.IDX PT, R39, R82, RZ, 0x1e1f ;  /* 0x001e1fff52277589 */ /* 0x0004e800000e0000 */
[----:B------:R2:W4:Y:S02]  /*2cb0*/  SHFL.IDX PT, R14, R72, RZ, 0x1e1f ;  /* 0x001e1fff480e7589 */ /* 0x00052400000e0000 */
.L_x_2420:
[----:B------:R-:W-:Y:S05]  /*2cc0*/  @P5 BRA `(.L_x_2147) ;  /* 0x0000003800e05947 */ /* 0x000fea0003800000 */
[----:B------:R-:W-:Y:S01]  /*2cd0*/  ISETP.NE.AND P5, PT, R54, RZ, PT ;  /* 0x000000ff3600720c */ /* 0x000fe20003fa5270 */
[----:B------:R-:W-:-:S12]  /*2ce0*/  BSSY B1, `(.L_x_2148) ;  /* 0x0000071000017945 */ /* 0x000fd80003800000 */
[----:B------:R-:W-:Y:S05]  /*2cf0*/  @!P5 BRA `(.L_x_2149) ;  /* 0x0000000400bcd947 */ /* 0x000fea0003800000 */
[----:B------:R1:W1:Y:S01]  /*2d00*/  LDS.128 R4, [R70+0x13800] ;  /* 0x0138000046047984 */ /* 0x0002620000000c00 */
[----:B------:R-:W-:Y:S01]  /*2d10*/  ISETP.GE.AND P6, PT, R156, R81, PT ;  /* 0x000000519c00720c */ /* 0x000fe20003fc6270 */
[----:B------:R-:W-:Y:S01]  /*2d20*/  BSSY B2, `(.L_x_2150) ;  /* 0x000006b000027945 */ /* 0x000fe20003800000 */
[----:B0---4-:R-:W-:-:S05]  /*2d30*/  IADD3 R10, P5, R16, R14, RZ ;  /* 0x0000000e100a7210 */ /* 0x011fca0007fbe0ff */
[----:B---3--:R-:W-:-:S06]  /*2d40*/  IMAD.X R11, R39, 0x1, R17, P5 ;  /* 0x00000001270b7824 */ /* 0x008fcc00028e0611 */
        /* <DEDUP_REMOVED lines=104> */
.L_x_2151:
[----:B------:R-:W-:Y:S05]  /*33d0*/  BSYNC B2 ;  /* 0x0000000000027941 */ /* 0x000fea0003800000 */
.L_x_2150:
[----:B-1----:R0:W-:Y:S02]  /*33e0*/  ST.E.128 desc[UR42][R10.64], R4 ;  /* 0x000000040a007985 */ /* 0x0021e4000c101d2a */
.L_x_2149:
[----:B------:R-:W-:Y:S05]  /*33f0*/  BSYNC B1 ;  /* 0x0000000000017941 */ /* 0x000fea0003800000 */
.L_x_2148:
        /* <DEDUP_REMOVED lines=115> */
.L_x_2155:
[----:B------:R-:W-:Y:S05]  /*3b30*/  BSYNC B2 ;  /* 0x0000000000027941 */ /* 0x000fea0003800000 */
.L_x_2154:
[----:B--2---:R0:W-:Y:S02]  /*3b40*/  ST.E.128 desc[UR42][R10.64], R4 ;  /* 0x000000040a007985 */ /* 0x0041e4000c101d2a */
.L_x_2153:
[----:B------:R-:W-:Y:S05]  /*3b50*/  BSYNC B1 ;  /* 0x0000000000017941 */ /* 0x000fea0003800000 */
.L_x_2152:
[----:B------:R-:W-:Y:S05]  /*3b60*/  @P1 BRA `(.L_x_2147) ;  /* 0x0000002c00381947 */ /* 0x000fea0003800000 */
[----:B0-----:R-:W5:Y:S04]  /*3b70*/  LDL R13, [R1+0x20] ;  /* 0x00002000010d7983 */ /* 0x001f680000100800 */
[----:B------:R-:W3:Y:S01]  /*3b80*/  LDL R12, [R1+0x18] ;  /* 0x00001800010c7983 */ /* 0x000ee20000100800 */
[----:B----4-:R-:W-:Y:S01]  /*3b90*/  IADD3 R10, P5, R154, R14, RZ ;  /* 0x0000000e9a0a7210 */ /* 0x010fe20007fbe0ff */
[----:B------:R-:W-:Y:S02]  /*3ba0*/  BSSY B1, `(.L_x_2156) ;  /* 0x000006c000017945 */ /* 0x000fe40003800000 */
[----:B------:R0:W4:Y:S01]  /*3bb0*/  LDS.128 R4, [R70+0x15800] ;  /* 0x0158000046047984 */ /* 0x0001220000000c00 */
[----:B-----5:R-:W-:Y:S01]  /*3bc0*/  ISETP.GE.AND P6, PT, R13, R81, PT ;  /* 0x000000510d00720c */ /* 0x020fe20003fc6270 */
[----:B---3--:R-:W-:-:S12]  /*3bd0*/  IMAD.X R11, R39, 0x1, R12, P5 ;  /* 0x00000001270b7824 */ /* 0x008fd800028e060c */
        /* <DEDUP_REMOVED lines=104> */
.L_x_2157:
[----:B------:R-:W-:Y:S05]  /*4260*/  BSYNC B1 ;  /* 0x0000000000017941 */ /* 0x000fea0003800000 */
.L_x_2156:
[----:B------:R0:W-:Y:S01]  /*4270*/  ST.E.128 desc[UR42][R10.64], R4 ;  /* 0x000000040a007985 */ /* 0x0001e2000c101d2a */
[----:B------:R-:W-:Y:S05]  /*4280*/  BRA `(.L_x_2147) ;  /* 0x0000002400707947 */ /* 0x000fea0003800000 */
.L_x_2140:
        /* <DEDUP_REMOVED lines=31> */
.L_x_2159:
[----:B------:R-:W-:Y:S05]  /*4480*/  BSYNC B1 ;  /* 0x0000000000017941 */ /* 0x000fea0003800000 */
.L_x_2158:
        /* <DEDUP_REMOVED lines=12> */
.L_x_2160:
[----:B------:R-:W-:Y:S01]  /*4550*/  IMAD R69, R19, 0x8, R18 ;  /* 0x0000000813457824 */ /* 0x000fe200078e0212 */
[----:B------:R-:W-:Y:S01]  /*4560*/  SHF.L.U32 R80, R155, 0x1f, RZ ;  /* 0x0000001f9b507819 */ /* 0x000fe200000006ff */
[----:B------:R-:W-:Y:S03]  /*4570*/  BSSY B1, `(.L_x_2161) ;  /* 0x0000003000017945 */ /* 0x000fe60003800000 */
[----:B------:R-:W1:Y:S02]  /*4580*/  SYNCS.PHASECHK.TRANS64.TRYWAIT P6, [R69+URZ+0x19c90], R80 ;  /* 0x019c9050450075a7 */ /* 0x000e6400080c017f */
[----:B-1----:R-:W-:Y:S05]  /*4590*/  @!P6 BRA `(.L_x_2162) ;  /* 0x000001a0009ce947 */ /* 0x002fea0003800000 */
.L_x_2421:
[----:B------:R-:W-:Y:S05]  /*45a0*/  BSYNC B1 ;  /* 0x0000000000017941 */ /* 0x000fea0003800000 */
.L_x_2161:
[----:B------:R-:W-:-:S03]  /*45b0*/  UMOV UR4, 0xffffffff ;  /* 0xffffffff00047882 */ /* 0x000fc60000000000 */
[----:B------:R-:W-:Y:S05]  /*45c0*/  BRA.DIV UR4, `(.L_x_2163) ;  /* 0x000001a204a47947 */ /* 0x000fea000b800000 */
[----:B------:R-:W2:Y:S04]  /*45d0*/  SHFL.IDX PT, R82, R82, RZ, 0x1e1f ;  /* 0x001e1fff52527589 */ /* 0x000ea800000e0000 */
[----:B------:R3:W4:Y:S02]  /*45e0*/  SHFL.IDX PT, R83, R72, RZ, 0x1e1f ;  /* 0x001e1fff48537589 */ /* 0x00072400000e0000 */
.L_x_2425:
        /* <DEDUP_REMOVED lines=37> */
[----:B------:R-:W-:Y:S01]  /*4840*/  SHF.R.U32.HI R36, RZ, 0x10, R37 ;  /* 0x00000010ff247819 */ /* 0x000fe20000011625 */
[----:B------:R-:W-:Y:S01]  /*4850*/  IMAD.SHL.U32 R30, R30, 0x100, RZ ;  /* 0x000001001e1e7824 */ /* 0x000fe200078e00ff */
[----:B------:R-:W-:Y:S01]  /*4860*/  LOP3.LUT R37, R37, 0xff0000ff, RZ, 0xc0, !PT ;  /* 0xff0000ff25257812 */ /* 0x000fe200078ec0ff */
[----:B------:R-:W-:Y:S01]  /*4870*/  IMAD.SHL.U32 R28, R28, 0x100, RZ ;  /* 0x000001001c1c7824 */ /* 0x000fe200078e00ff */
[----:B------:R-:W-:Y:S02]  /*4880*/  SHF.R.U32.HI R38, RZ, 0x10, R29 ;  /* 0x00000010ff267819 */ /* 0x000fe4000001161d */
        /* <DEDUP_REMOVED lines=22> */
[C---:B------:R-:W-:Y:S01]  /*49f0*/  FMUL.FTZ R96, R29.reuse, R96 ;  /* 0x000000601d607220 */ /* 0x040fe20000410000 */
[----:B------:R-:W-:Y:S02]  /*4a00*/  HADD2.F32 R97, -RZ, R13.H0_H0 ;  /* 0x2000000dff617230 */ /* 0x000fe40000004100 */
[-C--:B------:R-:W-:Y:S01]  /*4a10*/  FMUL.FTZ R101, R28, R99.reuse ;  /* 0x000000631c657220 */ /* 0x080fe20000410000 */
[----:B------:R-:W-:Y:S01]  /*4a20*/  FMUL.FTZ R99, R30, R99 ;  /* 0x000000631e637220 */ /* 0x000fe20000410000 */
[-C--:B------:R-:W-:Y:S01]  /*4a30*/  FFMA.FTZ R29, R29, R94.reuse, -R98 ;  /* 0x0000005e1d1d7223 */ /* 0x080fe20000010862 */
[----:B------:R-:W-:Y:S01]  /*4a40*/  FFMA.FTZ R13, R95, R94, R96 ;  /* 0x0000005e5f0d7223 */ /* 0x000fe20000010060 */
[----:B------:R-:W-:Y:S01]  /*4a50*/  F2FP.F16.E4M3.UNPACK_B R94, R37.H1 ;  /* 0x00000025ff5e723e */ /* 0x000fe200030006ff */
[----:B------:R-:W-:Y:S01]  /*4a60*/  HADD2.F32 R96, -RZ, R36.H0_H0 ;  /* 0x20000024ff607230 */ /* 0x000fe20000004100 */
[----:B------:R-:W-:Y:S01]  /*4a70*/  F2FP.F16.E4M3.UNPACK_B R95, R9.H1 ;  /* 0x00000009ff5f723e */ /* 0x000fe200030006ff */
[----:B------:R-:W-:-:S02]  /*4a80*/  HADD2.F32 R9, -RZ, R38.H0_H0 ;  /* 0x20000026ff097230 */ /* 0x000fc40000004100 */
[-C--:B------:R-:W-:Y:S01]  /*4a90*/  FFMA.FTZ R30, R30, R97.reuse, -R101 ;  /* 0x000000611e1e7223 */ /* 0x080fe20000010865 */
[--C-:B------:R-:W-:Y:S02]  /*4aa0*/  HADD2.F32 R98, -RZ, R94.reuse.H0_H0 ;  /* 0x2000005eff627230 */ /* 0x100fe40000004100 */
[----:B------:R-:W-:Y:S01]  /*4ab0*/  FFMA.FTZ R28, R28, R97, R99 ;  /* 0x000000611c1c7223 */ /* 0x000fe20000010063 */
[--C-:B------:R-:W-:Y:S02]  /*4ac0*/  HADD2.F32 R37, -RZ, R95.reuse.H0_H0 ;  /* 0x2000005fff257230 */ /* 0x100fe40000004100 */
[----:B------:R-:W-:Y:S02]  /*4ad0*/  HADD2.F32 R94, -RZ, R94.H1_H1 ;  /* 0x3000005eff5e7230 */ /* 0x000fe40000004100 */
[-C--:B------:R-:W-:Y:S01]  /*4ae0*/  FMUL.FTZ R100, R9, R98.reuse ;  /* 0x0000006209647220 */ /* 0x080fe20000410000 */
[----:B------:R-:W-:Y:S02]  /*4af0*/  HADD2.F32 R95, -RZ, R95.H1_H1 ;  /* 0x3000005fff5f7230 */ /* 0x000fe40000004100 */
[----:B------:R-:W-:Y:S01]  /*4b00*/  FMUL.FTZ R98, R37, R98 ;  /* 0x0000006225627220 */ /* 0x000fe20000410000 */
[----:B------:R-:W-:-:S02]  /*4b10*/  HADD2.F32 R36, -RZ, R36.H1_H1 ;  /* 0x30000024ff247230 */ /* 0x000fc40000004100 */
[-C--:B------:R-:W-:Y:S01]  /*4b20*/  FFMA.FTZ R37, R37, R96.reuse, -R100 ;  /* 0x0000006025257223 */ /* 0x080fe20000010864 */
[----:B------:R-:W-:Y:S01]  /*4b30*/  FFMA.FTZ R9, R9, R96, R98 ;  /* 0x0000006009097223 */ /* 0x000fe20000010062 */
[----:B------:R-:W-:Y:S02]  /*4b40*/  HADD2.F32 R96, -RZ, R38.H1_H1 ;  /* 0x30000026ff607230 */ /* 0x000fe40000004100 */
[-C--:B------:R-:W-:Y:S01]  /*4b50*/  FMUL.FTZ R97, R95, R94.reuse ;  /* 0x0000005e5f617220 */ /* 0x080fe20000410000 */
[----:B------:R-:W-:Y:S02]  /*4b60*/  LOP3.LUT R98, R39, 0xff0000ff, RZ, 0xc0, !PT ;  /* 0xff0000ff27627812 */ /* 0x000fe400078ec0ff */
[----:B------:R-:W-:Y:S01]  /*4b70*/  FMUL.FTZ R38, R96, R94 ;  /* 0x0000005e60267220 */ /* 0x000fe20000410000 */
[----:B------:R-:W-:-:S03]  /*4b80*/  SHF.R.U32.HI R94, RZ, 0x10, R31 ;  /* 0x00000010ff5e7819 */ /* 0x000fc6000001161f */
[-C--:B------:R-:W-:Y:S01]  /*4b90*/  FFMA.FTZ R38, R95, R36.reuse, -R38 ;  /* 0x000000245f267223 */ /* 0x080fe20000010826 */
[----:B------:R-:W-:Y:S01]  /*4ba0*/  FFMA.FTZ R36, R96, R36, R97 ;  /* 0x0000002460247223 */ /* 0x000fe20000010061 */
[----:B------:R-:W-:Y:S01]  /*4bb0*/  SHF.R.U32.HI R95, RZ, 0x8, R39 ;  /* 0x00000008ff5f7819 */ /* 0x000fe20000011627 */
[----:B------:R-:W-:Y:S01]  /*4bc0*/  IMAD.U32 R94, R94, 0x10000, RZ ;  /* 0x000100005e5e7824 */ /* 0x000fe200078e00ff */
[----:B------:R-:W-:Y:S02]  /*4bd0*/  SHF.R.U32.HI R97, RZ, 0x8, R31 ;  /* 0x00000008ff617819 */ /* 0x000fe4000001161f */
[----:B------:R-:W-:Y:S01]  /*4be0*/  LOP3.LUT R96, R31, 0xff0000ff, RZ, 0xc0, !PT ;  /* 0xff0000ff1f607812 */ /* 0x000fe200078ec0ff */
[----:B------:R-:W-:Y:S01]  /*4bf0*/  IMAD.SHL.U32 R95, R95, 0x100, RZ ;  /* 0x000001005f5f7824 */ /* 0x000fe200078e00ff */
[----:B------:R-:W-:Y:S01]  /*4c00*/  SHF.R.U32.HI R31, RZ, 0x10, R39 ;  /* 0x00000010ff1f7819 */ /* 0x000fe20000011627 */
[----:B------:R-:W-:Y:S01]  /*4c10*/  IMAD.SHL.U32 R39, R97, 0x100, RZ ;  /* 0x0000010061277824 */ /* 0x000fe200078e00ff */
[----:B------:R-:W-:-:S02]  /*4c20*/  F2FP.SATFINITE.E4M3.F32.PACK_AB_MERGE_C R37, R38, R37, RZ ;  /* 0x000000252625723e */ /* 0x000fc400048070ff */
[----:B------:R-:W-:Y:S01]  /*4c30*/  LOP3.LUT R98, R98, 0xff00, R95, 0xf8, !PT ;  /* 0x0000ff0062627812 */ /* 0x000fe200078ef85f */
[----:B------:R-:W-:Y:S01]  /*4c40*/  IMAD.U32 R95, R31, 0x10000, RZ ;  /* 0x000100001f5f7824 */ /* 0x000fe200078e00ff */
[----:B------:R-:W-:Y:S02]  /*4c50*/  LOP3.LUT R39, R96, 0xff00, R39, 0xf8, !PT ;  /* 0x0000ff0060277812 */ /* 0x000fe400078ef827 */
[----:B------:R-:W-:Y:S02]  /*4c60*/  F2FP.F16.E4M3.UNPACK_B R38, R8.H1 ;  /* 0x00000008ff26723e */ /* 0x000fe400030006ff */
[----:B------:R-:W-:Y:S02]  /*4c70*/  LOP3.LUT R31, R39, 0xff0000, R94, 0xf8, !PT ;  /* 0x00ff0000271f7812 */ /* 0x000fe400078ef85e */
[----:B------:R-:W-:Y:S01]  /*4c80*/  LOP3.LUT R39, R98, 0xff0000, R95, 0xf8, !PT ;  /* 0x00ff000062277812 */ /* 0x000fe200078ef85f */
[----:B------:R-:W-:Y:S01]  /*4c90*/  IMAD.MOV.U32 R95, RZ, RZ, R11 ;  /* 0x000000ffff5f7224 */ /* 0x000fe200078e000b */
[----:B------:R-:W-:-:S02]  /*4ca0*/  F2FP.F16.E4M3.UNPACK_B R11, R15 ;  /* 0x0000000fff0b723e */ /* 0x000fc400020006ff */
        /* <DEDUP_REMOVED lines=8> */
[----:B------:R-:W-:Y:S02]  /*4d30*/  HADD2.F32 R99, -RZ, R97.H0_H0 ;  /* 0x20000061ff637230 */ /* 0x000fe40000004100 */
[----:B------:R-:W-:Y:S01]  /*4d40*/  FMUL.FTZ R102, R98, R100 ;  /* 0x0000006462667220 */ /* 0x000fe20000410000 */
[----:B------:R-:W-:-:S02]  /*4d50*/  HADD2.F32 R11, -RZ, R11.H1_H1 ;  /* 0x3000000bff0b7230 */ /* 0x000fc40000004100 */
[C---:B------:R-:W-:Y:S01]  /*4d60*/  FMUL.FTZ R100, R101.reuse, R100 ;  /* 0x0000006465647220 */ /* 0x040fe20000410000 */
[----:B------:R-:W-:Y:S02]  /*4d70*/  HADD2.F32 R96, -RZ, R96.H1_H1 ;  /* 0x30000060ff607230 */ /* 0x000fe40000004100 */
[----:B------:R-:W-:Y:S01]  /*4d80*/  FFMA.FTZ R102, R101, R99, -R102 ;  /* 0x0000006365667223 */ /* 0x000fe20000010866 */
[----:B------:R-:W-:Y:S01]  /*4d90*/  F2FP.F16.E4M3.UNPACK_B R95, R95.H1 ;  /* 0x0000005fff5f723e */ /* 0x000fe200030006ff */
[----:B------:R-:W-:Y:S01]  /*4da0*/  FFMA.FTZ R100, R98, R99, R100 ;  /* 0x0000006362647223 */ /* 0x000fe20000010064 */
[----:B------:R-:W-:Y:S02]  /*4db0*/  HADD2.F32 R99, -RZ, R94.H1_H1 ;  /* 0x3000005eff637230 */ /* 0x000fe40000004100 */
[-C--:B------:R-:W-:Y:S01]  /*4dc0*/  FMUL.FTZ R94, R11, R96.reuse ;  /* 0x000000600b5e7220 */ /* 0x080fe20000410000 */
[----:B------:R-:W-:Y:S01]  /*4dd0*/  HADD2.F32 R98, -RZ, R97.H1_H1 ;  /* 0x30000061ff627230 */ /* 0x000fe20000004100 */
[----:B------:R-:W-:Y:S01]  /*4de0*/  F2FP.F16.E4M3.UNPACK_B R31, R31.H1 ;  /* 0x0000001fff1f723e */ /* 0x000fe200030006ff */
[----:B------:R-:W-:Y:S01]  /*4df0*/  FMUL.FTZ R96, R99, R96 ;  /* 0x0000006063607220 */ /* 0x000fe20000410000 */
[----:B------:R-:W-:-:S02]  /*4e00*/  F2FP.F16.E4M3.UNPACK_B R8, R8 ;  /* 0x00000008ff08723e */ /* 0x000fc400020006ff */
[-C--:B------:R-:W-:Y:S01]  /*4e10*/  FFMA.FTZ R94, R99, R98.reuse, -R94 ;  /* 0x00000062635e7223 */ /* 0x080fe2000001085e */
[----:B------:R-:W-:Y:S02]  /*4e20*/  HADD2.F32 R99, -RZ, R95.H0_H0 ;  /* 0x2000005fff637230 */ /* 0x000fe40000004100 */
[----:B------:R-:W-:Y:S01]  /*4e30*/  FFMA.FTZ R11, R11, R98, R96 ;  /* 0x000000620b0b7223 */ /* 0x000fe20000010060 */
[----:B------:R-:W-:Y:S01]  /*4e40*/  HADD2.F32 R96, -RZ, R15.H0_H0 ;  /* 0x2000000fff607230 */ /* 0x000fe20000004100 */
[----:B------:R-:W-:Y:S01]  /*4e50*/  F2FP.SATFINITE.E4M3.F32.PACK_AB_MERGE_C R36, R36, R9, RZ ;  /* 0x000000092424723e */ /* 0x000fe200048070ff */
[----:B------:R-:W-:Y:S01]  /*4e60*/  HADD2.F32 R98, -RZ, R39.H0_H0 ;  /* 0x20000027ff627230 */ /* 0x000fe20000004100 */
[----:B------:R-:W-:Y:S01]  /*4e70*/  F2FP.SATFINITE.E4M3.F32.PACK_AB_MERGE_C R9, R29, R30, R37 ;  /* 0x0000001e1d09723e */ /* 0x000fe20004807025 */
[----:B------:R-:W-:Y:S01]  /*4e80*/  HADD2.F32 R97, -RZ, R31.H0_H0 ;  /* 0x2000001fff617230 */ /* 0x000fe20000004100 */
[----:B------:R-:W-:Y:S01]  /*4e90*/  F2FP.SATFINITE.E4M3.F32.PACK_AB_MERGE_C R13, R13, R28, R36 ;  /* 0x0000001c0d0d723e */ /* 0x000fe20004807024 */
[----:B------:R-:W-:-:S02]  /*4ea0*/  HADD2.F32 R15, -RZ, R15.H1_H1 ;  /* 0x3000000fff0f7230 */ /* 0x000fc40000004100 */
[CC--:B------:R-:W-:Y:S01]  /*4eb0*/  FMUL.FTZ R101, R96.reuse, R98.reuse ;  /* 0x0000006260657220 */ /* 0x0c0fe20000410000 */
[C---:B------:R-:W-:Y:S01]  /*4ec0*/  FMUL.FTZ R98, R99.reuse, R98 ;  /* 0x0000006263627220 */ /* 0x040fe20000410000 */
[----:B------:R-:W-:Y:S02]  /*4ed0*/  HADD2.F32 R95, -RZ, R95.H1_H1 ;  /* 0x3000005fff5f7230 */ /* 0x000fe40000004100 */
[----:B------:R-:W-:Y:S02]  /*4ee0*/  HADD2.F32 R104, -RZ, R31.H1_H1 ;  /* 0x3000001fff687230 */ /* 0x000fe40000004100 */
[-C--:B------:R-:W-:Y:S01]  /*4ef0*/  FFMA.FTZ R98, R96, R97.reuse, R98 ;  /* 0x0000006160627223 */ /* 0x080fe20000010062 */
[----:B------:R-:W-:Y:S02]  /*4f00*/  HADD2.F32 R96, -RZ, R39.H1_H1 ;  /* 0x30000027ff607230 */ /* 0x000fe40000004100 */
[----:B------:R-:W-:Y:S01]  /*4f10*/  FFMA.FTZ R101, R99, R97, -R101 ;  /* 0x0000006163657223 */ /* 0x000fe20000010865 */
[----:B------:R-:W-:Y:S01]  /*4f20*/  F2FP.F16.E4M3.UNPACK_B R31, R90.H1 ;  /* 0x0000005aff1f723e */ /* 0x000fe200030006ff */
[--C-:B------:R-:W-:Y:S01]  /*4f30*/  HADD2.F32 R97, -RZ, R38.reuse.H0_H0 ;  /* 0x20000026ff617230 */ /* 0x100fe20000004100 */
[----:B------:R-:W-:Y:S01]  /*4f40*/  F2FP.F16.E4M3.UNPACK_B R39, R12.H1 ;  /* 0x0000000cff27723e */ /* 0x000fe200030006ff */
[-C--:B------:R-:W-:Y:S01]  /*4f50*/  FMUL.FTZ R106, R15, R96.reuse ;  /* 0x000000600f6a7220 */ /* 0x080fe20000410000 */
[C---:B------:R-:W-:Y:S01]  /*4f60*/  FMUL.FTZ R108, R95.reuse, R96 ;  /* 0x000000605f6c7220 */ /* 0x040fe20000410000 */
[----:B------:R-:W-:Y:S01]  /*4f70*/  HADD2.F32 R38, -RZ, R38.H1_H1 ;  /* 0x30000026ff267230 */ /* 0x000fe20000004100 */
[----:B------:R-:W-:Y:S01]  /*4f80*/  F2FP.F16.E4M3.UNPACK_B R90, R90 ;  /* 0x0000005aff5a723e */ /* 0x000fe200020006ff */
[-C--:B------:R-:W-:Y:S01]  /*4f90*/  FFMA.FTZ R96, R95, R104.reuse, -R106 ;  /* 0x000000685f607223 */ /* 0x080fe2000001086a */
[----:B------:R-:W-:Y:S01]  /*4fa0*/  FFMA.FTZ R15, R15, R104, R108 ;  /* 0x000000680f0f7223 */ /* 0x000fe2000001006c */
[----:B------:R-:W-:Y:S01]  /*4fb0*/  HADD2.F32 R104, -RZ, R31.H0_H0 ;  /* 0x2000001fff687230 */ /* 0x000fe20000004100 */
[----:B------:R-:W-:Y:S01]  /*4fc0*/  F2FP.F16.E4M3.UNPACK_B R12, R12 ;  /* 0x0000000cff0c723e */ /* 0x000fe200020006ff */
[----:B------:R-:W-:Y:S01]  /*4fd0*/  HADD2.F32 R95, -RZ, R39.H0_H0 ;  /* 0x20000027ff5f7230 */ /* 0x000fe20000004100 */
[----:B------:R-:W-:Y:S01]  /*4fe0*/  F2FP.SATFINITE.E4M3.F32.PACK_AB_MERGE_C R101, R96, R101, RZ ;  /* 0x000000656065723e */ /* 0x000fe200048070ff */
[----:B------:R-:W-:Y:S01]  /*4ff0*/  HADD2.F32 R31, -RZ, R31.H1_H1 ;  /* 0x3000001fff1f7230 */ /* 0x000fe20000004100 */
[----:B------:R-:W-:Y:S01]  /*5000*/  F2FP.F16.E4M3.UNPACK_B R96, R89.H1 ;  /* 0x00000059ff60723e */ /* 0x000fe200030006ff */
[----:B------:R-:W-:-:S02]  /*5010*/  HADD2.F32 R106, -RZ, R39.H1_H1 ;  /* 0x30000027ff6a7230 */ /* 0x000fc40000004100 */
[-C--:B------:R-:W-:Y:S01]  /*5020*/  FMUL.FTZ R103, R95, R104.reuse ;  /* 0x000000685f677220 */ /* 0x080fe20000410000 */
[----:B------:R-:W-:Y:S01]  /*5030*/  FMUL.FTZ R104, R97, R104 ;  /* 0x0000006861687220 */ /* 0x000fe20000410000 */
[----:B------:R-:W-:Y:S01]  /*5040*/  F2FP.F16.E4M3.UNPACK_B R89, R89 ;  /* 0x00000059ff59723e */ /* 0x000fe200020006ff */
[--C-:B------:R-:W-:Y:S01]  /*5050*/  HADD2.F32 R99, -RZ, R96.reuse.H0_H0 ;  /* 0x20000060ff637230 */ /* 0x100fe20000004100 */
[----:B------:R-:W-:Y:S01]  /*5060*/  F2FP.SATFINITE.E4M3.F32.PACK_AB_MERGE_C R15, R15, R98, RZ ;  /* 0x000000620f0f723e */ /* 0x000fe200048070ff */
[----:B------:R-:W-:Y:S01]  /*5070*/  HADD2.F32 R39, -RZ, R96.H1_H1 ;  /* 0x30000060ff277230 */ /* 0x000fe20000004100 */
[----:B------:R-:W-:Y:S01]  /*5080*/  F2FP.SATFINITE.E4M3.F32.PACK_AB_MERGE_C R101, R94, R102, R101 ;  /* 0x000000665e65723e */ /* 0x000fe20004807065 */
[----:B------:R-:W-:Y:S02]  /*5090*/  HADD2.F32 R96, -RZ, R8.H0_H0 ;  /* 0x20000008ff607230 */ /* 0x000fe40000004100 */
[----:B------:R-:W-:Y:S01]  /*50a0*/  FFMA.FTZ R104, R95, R99, R104 ;  /* 0x000000635f687223 */ /* 0x000fe20000010068 */
[-C--:B------:R-:W-:Y:S01]  /*50b0*/  FMUL.FTZ R95, R106, R31.reuse ;  /* 0x0000001f6a5f7220 */ /* 0x080fe20000410000 */
[----:B------:R-:W-:Y:S01]  /*50c0*/  FMUL.FTZ R31, R38, R31 ;  /* 0x0000001f261f7220 */ /* 0x000fe20000410000 */
[----:B------:R-:W-:Y:S01]  /*50d0*/  FFMA.FTZ R103, R97, R99, -R103 ;  /* 0x0000006361677223 */ /* 0x000fe20000010867 */
[----:B------:R-:W-:-:S02]  /*50e0*/  HADD2.F32 R99, -RZ, R90.H0_H0 ;  /* 0x2000005aff637230 */ /* 0x000fc40000004100 */
[-C--:B------:R-:W-:Y:S01]  /*50f0*/  FFMA.FTZ R38, R38, R39.reuse, -R95 ;  /* 0x0000002726267223 */ /* 0x080fe2000001085f */
[----:B------:R-:W-:Y:S01]  /*5100*/  FFMA.FTZ R31, R106, R39, R31 ;  /* 0x000000276a1f7223 */ /* 0x000fe2000001001f */
[----:B------:R-:W-:Y:S01]  /*5110*/  HADD2.F32 R39, -RZ, R12.H0_H0 ;  /* 0x2000000cff277230 */ /* 0x000fe20000004100 */
[----:B------:R-:W-:Y:S01]  /*5120*/  F2FP.SATFINITE.E4M3.F32.PACK_AB_MERGE_C R15, R11, R100, R15 ;  /* 0x000000640b0f723e */ /* 0x000fe2000480700f */
[----:B------:R-:W-:Y:S01]  /*5130*/  HADD2.F32 R95, -RZ, R89.H0_H0 ;  /* 0x20000059ff5f7230 */ /* 0x000fe20000004100 */
[----:B------:R-:W-:Y:S01]  /*5140*/  F2FP.SATFINITE.E4M3.F32.PACK_AB_MERGE_C R38, R38, R103, RZ ;  /* 0x000000672626723e */ /* 0x000fe200048070ff */
[----:B------:R-:W-:Y:S02]  /*5150*/  HADD2.F32 R90, -RZ, R90.H1_H1 ;  /* 0x3000005aff5a7230 */ /* 0x000fe40000004100 */
[-C--:B------:R-:W-:Y:S01]  /*5160*/  FMUL.FTZ R97, R39, R99.reuse ;  /* 0x0000006327617220 */ /* 0x080fe20000410000 */
[----:B------:R-:W-:Y:S01]  /*5170*/  FMUL.FTZ R99, R96, R99 ;  /* 0x0000006360637220 */ /* 0x000fe20000410000 */
[----:B------:R-:W-:Y:S01]  /*5180*/  F2FP.SATFINITE.E4M3.F32.PACK_AB_MERGE_C R31, R31, R104, RZ ;  /* 0x000000681f1f723e */ /* 0x000fe200048070ff */
[----:B------:R-:W-:-:S02]  /*5190*/  IMAD.MOV.U32 R11, RZ, RZ, R101 ;  /* 0x000000ffff0b7224 */ /* 0x000fc400078e0065 */
[-C--:B------:R-:W-:Y:S01]  /*51a0*/  FFMA.FTZ R97, R96, R95.reuse, -R97 ;  /* 0x0000005f60617223 */ /* 0x080fe20000010861 */
[----:B------:R-:W-:Y:S01]  /*51b0*/  FFMA.FTZ R99, R39, R95, R99 ;  /* 0x0000005f27637223 */ /* 0x000fe20000010063 */
[----:B------:R-:W-:Y:S02]  /*51c0*/  HADD2.F32 R39, -RZ, R12.H1_H1 ;  /* 0x3000000cff277230 */ /* 0x000fe40000004100 */
[----:B------:R-:W-:Y:S02]  /*51d0*/  HADD2.F32 R95, -RZ, R8.H1_H1 ;  /* 0x30000008ff5f7230 */ /* 0x000fe40000004100 */
[----:B------:R-:W-:Y:S02]  /*51e0*/  HADD2.F32 R8, -RZ, R89.H1_H1 ;  /* 0x30000059ff087230 */ /* 0x000fe40000004100 */
[----:B------:R-:W-:Y:S01]  /*51f0*/  FMUL.FTZ R12, R39, R90 ;  /* 0x0000005a270c7220 */ /* 0x000fe20000410000 */
[----:B------:R-:W-:Y:S01]  /*5200*/  F2FP.F16.E4M3.UNPACK_B R89, R14.H1 ;  /* 0x0000000eff59723e */ /* 0x000fe200030006ff */
[C---:B------:R-:W-:Y:S01]  /*5210*/  FMUL.FTZ R90, R95.reuse, R90 ;  /* 0x0000005a5f5a7220 */ /* 0x040fe20000410000 */
[----:B------:R-:W-:Y:S01]  /*5220*/  F2FP.F16.E4M3.UNPACK_B R14, R14 ;  /* 0x0000000eff0e723e */ /* 0x000fe200020006ff */
[----:B------:R-:W-:Y:S01]  /*5230*/  FFMA.FTZ R12, R95, R8, -R12 ;  /* 0x000000085f0c7223 */ /* 0x000fe2000001080c */
[----:B------:R-:W-:Y:S01]  /*5240*/  F2FP.F16.E4M3.UNPACK_B R95, R92.H1 ;  /* 0x0000005cff5f723e */ /* 0x000fe200030006ff */
[----:B------:R-:W-:Y:S01]  /*5250*/  FFMA.FTZ R8, R39, R8, R90 ;  /* 0x0000000827087223 */ /* 0x000fe2000001005a */
[----:B------:R-:W-:-:S02]  /*5260*/  F2FP.F16.E4M3.UNPACK_B R39, R91.H1 ;  /* 0x0000005bff27723e */ /* 0x000fc400030006ff */
[----:B------:R-:W-:Y:S01]  /*5270*/  F2FP.SATFINITE.E4M3.F32.PACK_AB_MERGE_C R97, R12, R97, R38 ;  /* 0x000000610c61723e */ /* 0x000fe20004807026 */
[----:B------:R-:W-:Y:S01]  /*5280*/  IMAD.MOV.U32 R38, RZ, RZ, R10 ;  /* 0x000000ffff267224 */ /* 0x000fe200078e000a */
[----:B------:R-:W-:Y:S01]  /*5290*/  F2FP.F16.E4M3.UNPACK_B R91, R91 ;  /* 0x0000005bff5b723e */ /* 0x000fe200020006ff */
[--C-:B------:R-:W-:Y:S01]  /*52a0*/  HADD2.F32 R105, -RZ, R39.reuse.H0_H0 ;  /* 0x20000027ff697230 */ /* 0x100fe20000004100 */
[----:B------:R-:W-:Y:S01]  /*52b0*/  F2FP.F16.E4M3.UNPACK_B R92, R92 ;  /* 0x0000005cff5c723e */ /* 0x000fe200020006ff */
[----:B------:R-:W-:Y:S01]  /*52c0*/  HADD2.F32 R96, -RZ, R39.H1_H1 ;  /* 0x30000027ff607230 */ /* 0x000fe20000004100 */
[-C--:B------:R-:W-:Y:S01]  /*52d0*/  F2FP.F16.E4M3.UNPACK_B R90, R38.reuse.H1 ;  /* 0x00000026ff5a723e */ /* 0x080fe200030006ff */
[--C-:B------:R-:W-:Y:S01]  /*52e0*/  HADD2.F32 R12, -RZ, R89.reuse.H0_H0 ;  /* 0x20000059ff0c7230 */ /* 0x100fe20000004100 */
[----:B------:R-:W-:Y:S01]  /*52f0*/  F2FP.F16.E4M3.UNPACK_B R38, R38 ;  /* 0x00000026ff26723e */ /* 0x000fe200020006ff */
[----:B------:R-:W-:Y:S02]  /*5300*/  HADD2.F32 R39, -RZ, R89.H1_H1 ;  /* 0x30000059ff277230 */ /* 0x000fe40000004100 */
[----:B------:R-:W-:-:S02]  /*5310*/  HADD2.F32 R10, -RZ, R90.H0_H0 ;  /* 0x2000005aff0a7230 */ /* 0x000fc40000004100 */
[-C--:B------:R-:W-:Y:S01]  /*5320*/  FMUL.FTZ R107, R12, R105.reuse ;  /* 0x000000690c6b7220 */ /* 0x080fe20000410000 */
[----:B------:R-:W-:Y:S02]  /*5330*/  HADD2.F32 R89, -RZ, R90.H1_H1 ;  /* 0x3000005aff597230 */ /* 0x000fe40000004100 */
[-C--:B------:R-:W-:Y:S01]  /*5340*/  FMUL.FTZ R106, R39, R96.reuse ;  /* 0x00000060276a7220 */ /* 0x080fe20000410000 */
[--C-:B------:R-:W-:Y:S02]  /*5350*/  HADD2.F32 R103, -RZ, R95.reuse.H0_H0 ;  /* 0x2000005fff677230 */ /* 0x100fe40000004100 */
[----:B------:R-:W-:Y:S01]  /*5360*/  FMUL.FTZ R105, R10, R105 ;  /* 0x000000690a697220 */ /* 0x000fe20000410000 */
[----:B------:R-:W-:Y:S02]  /*5370*/  HADD2.F32 R90, -RZ, R95.H1_H1 ;  /* 0x3000005fff5a7230 */ /* 0x000fe40000004100 */
[----:B------:R-:W-:Y:S01]  /*5380*/  FMUL.FTZ R96, R89, R96 ;  /* 0x0000006059607220 */ /* 0x000fe20000410000 */
[----:B------:R-:W-:-:S02]  /*5390*/  HADD2.F32 R95, -RZ, R92.H0_H0 ;  /* 0x2000005cff5f7230 */ /* 0x000fc40000004100 */
[-C--:B------:R-:W-:Y:S01]  /*53a0*/  FFMA.FTZ R10, R10, R103.reuse, -R107 ;  /* 0x000000670a0a7223 */ /* 0x080fe2000001086b */
[----:B------:R-:W-:Y:S01]  /*53b0*/  FFMA.FTZ R12, R12, R103, R105 ;  /* 0x000000670c0c7223 */ /* 0x000fe20000010069 */
[-C--:B------:R-:W-:Y:S01]  /*53c0*/  FFMA.FTZ R89, R89, R90.reuse, -R106 ;  /* 0x0000005a59597223 */ /* 0x080fe2000001086a */
[----:B------:R-:W-:Y:S01]  /*53d0*/  FFMA.FTZ R39, R39, R90, R96 ;  /* 0x0000005a27277223 */ /* 0x000fe20000010060 */
[--C-:B------:R-:W-:Y:S02]  /*53e0*/  HADD2.F32 R103, -RZ, R91.reuse.H0_H0 ;  /* 0x2000005bff677230 */ /* 0x100fe40000004100 */
[----:B------:R-:W-:Y:S01]  /*53f0*/  HADD2.F32 R90, -RZ, R14.H0_H0 ;  /* 0x2000000eff5a7230 */ /* 0x000fe20000004100 */
[----:B------:R-:W-:Y:S01]  /*5400*/  F2FP.SATFINITE.E4M3.F32.PACK_AB_MERGE_C R10, R89, R10, RZ ;  /* 0x0000000a590a723e */ /* 0x000fe200048070ff */
[----:B------:R-:W-:Y:S01]  /*5410*/  HADD2.F32 R96, -RZ, R38.H0_H0 ;  /* 0x20000026ff607230 */ /* 0x000fe20000004100 */
[----:B------:R-:W-:Y:S01]  /*5420*/  F2FP.SATFINITE.E4M3.F32.PACK_AB_MERGE_C R39, R39, R12, RZ ;  /* 0x0000000c2727723e */ /* 0x000fe200048070ff */
[----:B------:R-:W-:-:S02]  /*5430*/  HADD2.F32 R91, -RZ, R91.H1_H1 ;  /* 0x3000005bff5b7230 */ /* 0x000fc40000004100 */
[-C--:B------:R-:W-:Y:S01]  /*5440*/  FMUL.FTZ R105, R90, R103.reuse ;  /* 0x000000675a697220 */ /* 0x080fe20000410000 */
[----:B------:R-:W-:Y:S02]  /*5450*/  HADD2.F32 R14, -RZ, R14.H1_H1 ;  /* 0x3000000eff0e7230 */ /* 0x000fe40000004100 */
[C---:B------:R-:W-:Y:S01]  /*5460*/  FMUL.FTZ R103, R96.reuse, R103 ;  /* 0x0000006760677220 */ /* 0x040fe20000410000 */
[----:B------:R-:W-:Y:S02]  /*5470*/  HADD2.F32 R38, -RZ, R38.H1_H1 ;  /* 0x30000026ff267230 */ /* 0x000fe40000004100 */
[----:B------:R-:W-:Y:S01]  /*5480*/  FFMA.FTZ R96, R96, R95, -R105 ;  /* 0x0000005f60607223 */ /* 0x000fe20000010869 */
[----:B------:R-:W-:Y:S01]  /*5490*/  F2FP.SATFINITE.E4M3.F32.PACK_AB_MERGE_C R12, R8, R99, R31 ;  /* 0x00000063080c723e */ /* 0x000fe2000480701f */
[----:B------:R-:W-:Y:S01]  /*54a0*/  FFMA.FTZ R103, R90, R95, R103 ;  /* 0x0000005f5a677223 */ /* 0x000fe20000010067 */
[----:B------:R-:W-:Y:S02]  /*54b0*/  HADD2.F32 R95, -RZ, R92.H1_H1 ;  /* 0x3000005cff5f7230 */ /* 0x000fe40000004100 */
[-C--:B------:R-:W-:Y:S01]  /*54c0*/  FMUL.FTZ R105, R14, R91.reuse ;  /* 0x0000005b0e697220 */ /* 0x080fe20000410000 */
[----:B------:R-:W-:Y:S01]  /*54d0*/  FMUL.FTZ R107, R38, R91 ;  /* 0x0000005b266b7220 */ /* 0x000fe20000410000 */
[----:B------:R-:W-:-:S02]  /*54e0*/  IMAD.MOV.U32 R8, RZ, RZ, R97 ;  /* 0x000000ffff087224 */ /* 0x000fc400078e0061 */
[-C--:B------:R-:W-:Y:S01]  /*54f0*/  FFMA.FTZ R91, R38, R95.reuse, -R105 ;  /* 0x0000005f265b7223 */ /* 0x080fe20000010869 */
[----:B------:R-:W-:-:S04]  /*5500*/  FFMA.FTZ R14, R14, R95, R107 ;  /* 0x0000005f0e0e7223 */ /* 0x000fc8000001006b */
[----:B------:R-:W-:Y:S02]  /*5510*/  F2FP.SATFINITE.E4M3.F32.PACK_AB_MERGE_C R10, R91, R96, R10 ;  /* 0x000000605b0a723e */ /* 0x000fe4000480700a */
[----:B------:R-:W-:-:S07]  /*5520*/  F2FP.SATFINITE.E4M3.F32.PACK_AB_MERGE_C R14, R14, R103, R39 ;  /* 0x000000670e0e723e */ /* 0x000fce0004807027 */
.L_x_2167:
[----:B------:R-:W-:Y:S05]  /*5530*/  BSYNC B2 ;  /* 0x0000000000027941 */ /* 0x000fea0003800000 */
.L_x_2166:
[----:B0-----:R0:W-:Y:S04]  /*5540*/  ST.E.128 desc[UR42][R72.64], R8 ;  /* 0x0000000848007985 */ /* 0x0011e8000c101d2a */
[----:B--2---:R0:W-:Y:S02]  /*5550*/  @!P5 ST.E.128 desc[UR42][R74.64], R12 ;  /* 0x0000000c4a00d985 */ /* 0x0041e4000c101d2a */
.L_x_2165:
[----:B------:R-:W-:Y:S05]  /*5560*/  BSYNC B1 ;  /* 0x0000000000017941 */ /* 0x000fea0003800000 */
.L_x_2164:
        /* <DEDUP_REMOVED lines=235> */
.L_x_2169:
[----:B------:R-:W-:Y:S05]  /*6420*/  BSYNC B1 ;  /* 0x0000000000017941 */ /* 0x000fea0003800000 */
.L_x_2168:
[----:B0-----:R0:W-:Y:S01]  /*6430*/  ST.E.128 desc[UR42][R28.64], R8 ;  /* 0x000000081c007985 */ /* 0x0011e2000c101d2a */
[----:B------:R-:W-:-:S13]  /*6440*/  ISETP.GE.AND P5, PT, R31, R88, PT ;  /* 0x000000581f00720c */ /* 0x000fda0003fa6270 */
[----:B------:R-:W-:Y:S05]  /*6450*/  @P5 BRA `(.L_x_2147) ;  /* 0x0000000000fc5947 */ /* 0x000fea0003800000 */
[----:B------:R-:W-:-:S04]  /*6460*/  IADD3 R4, P5, R83, R31, RZ ;  /* 0x0000001f53047210 */ /* 0x000fc80007fbe0ff */
[----:B------:R-:W-:-:S05]  /*6470*/  LEA.HI.X.SX32 R5, R31, R82, 0x1, P5 ;  /* 0x000000521f057211 */ /* 0x000fca00028f0eff */
[----:B--2---:R2:W-:Y:S01]  /*6480*/  ST.E.128 desc[UR42][R4.64], R12 ;  /* 0x0000000c04007985 */ /* 0x0045e2000c101d2a */
[----:B------:R-:W-:Y:S05]  /*6490*/  BRA `(.L_x_2147) ;  /* 0x0000000000ec7947 */ /* 0x000fea0003800000 */
.L_x_2139:
[----:B------:R-:W-:-:S06]  /*64a0*/  UISETP.NE.AND UP0, UPT, UR36, 0x3, UPT ;  /* 0x000000032400788c */ /* 0x000fcc000bf05270 */
[----:B------:R-:W-:-:S13]  /*64b0*/  PLOP3.LUT P0, PT, PT, PT, UP0, 0x80, 0x0 ;  /* 0x000000000000781c */ /* 0x000fda0003f0f008 */
[----:B------:R-:W-:Y:S05]  /*64c0*/  @!P0 BRA `(.L_x_2170) ;  /* 0x0000000000048947 */ /* 0x000fea0003800000 */
[----:B------:R-:W-:Y:S01]  /*64d0*/  BPT.TRAP 0x1 ;  /* 0x000000040000795c */ /* 0x000fe20000300000 */
.L_x_2170:
[----:B------:R-:W-:Y:S01]  /*64e0*/  IMAD R69, R19, 0x8, R18 ;  /* 0x0000000813457824 */ /* 0x000fe200078e0212 */
[----:B------:R-:W-:Y:S01]  /*64f0*/  SHF.L.U32 R80, R155, 0x1f, RZ ;  /* 0x0000001f9b507819 */ /* 0x000fe200000006ff */
[----:B------:R-:W-:Y:S01]  /*6500*/  BSSY B1, `(.L_x_2171) ;  /* 0x0000004000017945 */ /* 0x000fe20003800000 */
[----:B------:R-:W-:Y:S02]  /*6510*/  SHF.R.S32.HI R77, RZ, 0x1f, R78 ;  /* 0x0000001fff4d7819 */ /* 0x000fe4000001144e */
[----:B------:R-:W0:Y:S02]  /*6520*/  SYNCS.PHASECHK.TRANS64.TRYWAIT P5, [R69+URZ+0x19c90], R80 ;  /* 0x019c9050450075a7 */ /* 0x000e2400080a017f */
[----:B0-----:R-:W-:Y:S05]  /*6530*/  @!P5 BRA `(.L_x_2172) ;  /* 0x000001840014d947 */ /* 0x001fea0003800000 */
.L_x_2426:
[----:B------:R-:W-:Y:S05]  /*6540*/  BSYNC B1 ;  /* 0x0000000000017941 */ /* 0x000fea0003800000 */
.L_x_2171:
        /* <DEDUP_REMOVED lines=28> */
.L_x_2430:
[----:B------:R-:W-:Y:S05]  /*6710*/  @!P5 BRA `(.L_x_2147) ;  /* 0x00000000004cd947 */ /* 0x000fea0003800000 */
[----:B------:R-:W4:Y:S01]  /*6720*/  LDL R10, [R1+0x10] ;  /* 0x00001000010a7983 */ /* 0x000f220000100800 */
[----:B------:R-:W-:-:S03]  /*6730*/  ULDC UR4, c[0x0][0x2f4] ;  /* 0x0000bd0000047ab9 */ /* 0x000fc60000000800 */
        /* <DEDUP_REMOVED lines=11> */
[----:B------:R-:W-:-:S03]  /*67f0*/  ISETP.GE.AND P6, PT, R154, UR4, PT ;  /* 0x000000049a007c0c */ /* 0x000fc6000bfc6270 */
[----:B--2---:R1:W-:Y:S10]  /*6800*/  @!P5 ST.E.128 desc[UR42][R8.64], R4 ;  /* 0x000000040800d985 */ /* 0x0043f4000c101d2a */
[----:B------:R-:W2:Y:S01]  /*6810*/  @!P6 LDS.128 R4, [R70+0x15800] ;  /* 0x015800004604e984 */ /* 0x000ea20000000c00 */
[----:B-1----:R-:W-:-:S05]  /*6820*/  @!P6 IADD3 R8, P5, R154, R14, RZ ;  /* 0x0000000e9a08e210 */ /* 0x002fca0007fbe0ff */
[----:B-----5:R-:W-:-:S05]  /*6830*/  @!P6 IMAD.X R9, R29, 0x1, R11, P5 ;  /* 0x000000011d09e824 */ /* 0x020fca00028e060b */
[----:B--2---:R4:W-:Y:S03]  /*6840*/  @!P6 ST.E.128 desc[UR42][R8.64], R4 ;  /* 0x000000040800e985 */ /* 0x0049e6000c101d2a */
.L_x_2147:
[----:B------:R-:W-:Y:S05]  /*6850*/  BSYNC B0 ;  /* 0x0000000000007941 */ /* 0x000fea0003800000 */
.L_x_2138:
        /* <DEDUP_REMOVED lines=16> */
.L_x_2175:
[----:B------:R-:W-:Y:S05]  /*6960*/  BSYNC B0 ;  /* 0x0000000000007941 */ /* 0x000fea0003800000 */
.L_x_2174:
[----:B------:R-:W0:Y:S01]  /*6970*/  SYNCS.PHASECHK.TRANS64.TRYWAIT P0, [R69+URZ+0x19cb0], R80 ;  /* 0x019cb050450075a7 */ /* 0x000e22000800017f */
[----:B------:R-:W-:Y:S04]  /*6980*/  BSSY B0, `(.L_x_2176) ;  /* 0x0000002000007945 */ /* 0x000fe80003800000 */
[----:B0-----:R-:W-:Y:S05]  /*6990*/  @!P0 BRA `(.L_x_2177) ;  /* 0x0000018000548947 */ /* 0x001fea0003800000 */
.L_x_2431:
[----:B------:R-:W-:Y:S05]  /*69a0*/  BSYNC B0 ;  /* 0x0000000000007941 */ /* 0x000fea0003800000 */
.L_x_2176:
        /* <DEDUP_REMOVED lines=38> */
[----:B------:R-:W-:-:S03]  /*6c10*/  ISETP.GE.AND P6, PT, R154, UR4, PT ;  /* 0x000000049a007c0c */ /* 0x000fc6000bfc6270 */
[----:B----4-:R1:W-:Y:S10]  /*6c20*/  @!P0 ST.E.128 desc[UR42][R8.64], R4 ;  /* 0x0000000408008985 */ /* 0x0103f4000c101d2a */
[----:B------:R-:W2:Y:S01]  /*6c30*/  @!P6 LDS.128 R4, [R70+0xb000] ;  /* 0x00b000004604e984 */ /* 0x000ea20000000c00 */
[----:B-1----:R-:W-:-:S05]  /*6c40*/  @!P6 IADD3 R8, P0, R154, R13, RZ ;  /* 0x0000000d9a08e210 */ /* 0x002fca0007f1e0ff */
[----:B-----5:R-:W-:-:S05]  /*6c50*/  @!P6 IMAD.X R9, R11, 0x1, R12, P0 ;  /* 0x000000010b09e824 */ /* 0x020fca00000e060c */
[----:B--2---:R1:W-:Y:S03]  /*6c60*/  @!P6 ST.E.128 desc[UR42][R8.64], R4 ;  /* 0x000000040800e985 */ /* 0x0043e6000c101d2a */
.L_x_2179:
[----:B------:R-:W-:Y:S05]  /*6c70*/  BSYNC B0 ;  /* 0x0000000000007941 */ /* 0x000fea0003800000 */
.L_x_2178:
[----:B------:R-:W-:Y:S01]  /*6c80*/  @!PT LDS RZ, [RZ] ;  /* 0x00000000fffff984 */ /* 0x000fe20000000800 */
[----:B------:R-:W-:Y:S01]  /*6c90*/  @!PT LDS RZ, [RZ] ;  /* 0x00000000fffff984 */ /* 0x000fe20000000800 */
[----:B------:R-:W-:Y:S01]  /*6ca0*/  @!PT LDS RZ, [RZ] ;  /* 0x00000000fffff984 */ /* 0x000fe20000000800 */
[----:B------:R-:W-:Y:S01]  /*6cb0*/  @!PT LDS RZ, [RZ] ;  /* 0x00000000fffff984 */ /* 0x000fe20000000800 */
[----:B------:R2:W-:Y:S06]  /*6cc0*/  MEMBAR.ALL.CTA ;  /* 0x0000000000007992 */ /* 0x0005ec0000008000 */
[----:B--2---:R-:W2:Y:S01]  /*6cd0*/  FENCE.VIEW.ASYNC.S ;  /* 0x00000000000073c6 */ /* 0x004ea20000000000 */
[----:B0-----:R-:W-:Y:S01]  /*6ce0*/  @!P5 VIADD R69, R69, 0x19cc0 ;  /* 0x00019cc04545d836 */ /* 0x001fe20000000000 */
[----:B--2---:R2:W-:Y:S04]  /*6cf0*/  BAR.SYNC.DEFER_BLOCKING R56, 0x80 ;  /* 0x000200380000751d */ /* 0x0045e80000010000 */
[----:B------:R-:W-:Y:S01]  /*6d00*/  @!P5 PRMT R69, RZ, 0x654, R69 ;  /* 0x00000654ff45d816 */ /* 0x000fe20000000045 */
[----:B------:R-:W-:Y:S01]  /*6d10*/  VIADD R19, R19, 0x1 ;  /* 0x0000000113137836 */ /* 0x000fe20000000000 */
[----:B------:R-:W-:-:S02]  /*6d20*/  PLOP3.LUT P0, PT, PT, PT, PT, 0x8, 0x0 ;  /* 0x000000000000781c */ /* 0x000fc40003f0e170 */
[----:B------:R2:W-:Y:S02]  /*6d30*/  @!P5 SYNCS.ARRIVE.TRANS64.RED.A1T0 RZ, [R69+URZ], RZ ;  /* 0x000000ff45ffd9a7 */ /* 0x0005e4000810043f */
[----:B------:R-:W-:-:S04]  /*6d40*/  ISETP.NE.AND P5, PT, R19, 0x2, PT ;  /* 0x000000021300780c */ /* 0x000fc80003fa5270 */
[----:B-1----:R-:W-:Y:S02]  /*6d50*/  SEL R4, RZ, 0x1, P5 ;  /* 0x00000001ff047807 */ /* 0x002fe40002800000 */
[----:B------:R-:W-:Y:S02]  /*6d60*/  SEL R19, R19, RZ, P5 ;  /* 0x000000ff13137207 */ /* 0x000fe40002800000 */
[----:B------:R-:W-:Y:S01]  /*6d70*/  LOP3.LUT R155, R155, R4, RZ, 0x3c, !PT ;  /* 0x000000049b9b7212 */ /* 0x000fe200078e3cff */
[----:B------:R-:W-:Y:S06]  /*6d80*/  @P4 BRA `(.L_x_2180) ;  /* 0xffffffb400dc4947 */ /* 0x000fec000383ffff */
.L_x_2133:
[----:B------:R-:W-:Y:S04]  /*6d90*/  BSSY B0, `(.L_x_2181) ;  /* 0x0000004000007945 */ /* 0x000fe80003800000 */
[----:B------:R-:W-:Y:S05]  /*6da0*/  @P0 BRA `(.L_x_2182) ;  /* 0x0000000000080947 */ /* 0x000fea0003800000 */
[----:B------:R-:W1:Y:S02]  /*6db0*/  FENCE.VIEW.ASYNC.G ;  /* 0x00000000000073c6 */ /* 0x000e640000000100 */
[----:B-1----:R-:W-:Y:S06]  /*6dc0*/  BAR.ARV 0xc, 0x200 ;  /* 0x0308000000007b1d */ /* 0x002fec0000002000 */
.L_x_2182:
[----:B------:R-:W-:Y:S05]  /*6dd0*/  BSYNC B0 ;  /* 0x0000000000007941 */ /* 0x000fea0003800000 */
.L_x_2181:
[----:B------:R-:W2:Y:S01]  /*6de0*/  LDL R2, [R1+0x64] ;  /* 0x0000640001027983 */ /* 0x000ea20000100800 */
[----:B------:R-:W-:Y:S01]  /*6df0*/  ULDC.64 UR4, c[0x0][0x990] ;  /* 0x0002640000047ab9 */ /* 0x000fe20000000a00 */
[----:B------:R-:W-:Y:S02]  /*6e00*/  ULDC.64 UR6, c[0x0][0x998] ;  /* 0x0002660000067ab9 */ /* 0x000fe40000000a00 */
[----:B------:R-:W2:Y:S01]  /*6e10*/  LDL R4, [R1+0x4c] ;  /* 0x00004c0001047983 */ /* 0x000ea20000100800 */
[----:B------:R-:W-:Y:S02]  /*6e20*/  ISETP.NE.U32.AND P0, PT, RZ, UR4, PT ;  /* 0x00000004ff007c0c */ /* 0x000fe4000bf05070 */
[----:B------:R-:W-:Y:S01]  /*6e30*/  ISETP.NE.U32.AND P1, PT, RZ, UR6, PT ;  /* 0x00000006ff007c0c */ /* 0x000fe2000bf25070 */
[----:B---3--:R-:W3:Y:S01]  /*6e40*/  LDL R14, [R1+0x30] ;  /* 0x00003000010e7983 */ /* 0x008ee20000100800 */
[----:B------:R-:W-:Y:S02]  /*6e50*/  ISETP.NE.AND.EX P0, PT, RZ, UR5, PT, P0 ;  /* 0x00000005ff007c0c */ /* 0x000fe4000bf05300 */
[----:B------:R-:W-:-:S11]  /*6e60*/  ISETP.NE.AND.EX P1, PT, RZ, UR7, PT, P1 ;  /* 0x00000007ff007c0c */ /* 0x000fd6000bf25310 */
[----:B------:R-:W2:Y:S08]  /*6e70*/  @P0 LDC.64 R6, c[0x0][0x9a8] ;  /* 0x00026a00ff060b82 */ /* 0x000eb00000000a00 */
[----:B------:R-:W1:Y:S08]  /*6e80*/  @P1 LDC.64 R8, c[0x0][0x9b8] ;  /* 0x00026e00ff081b82 */ /* 0x000e700000000a00 */
[----:B0---4-:R-:W0:Y:S08]  /*6e90*/  @P0 LDC.64 R10, c[0x0][0x9b0] ;  /* 0x00026c00ff0a0b82 */ /* 0x011e300000000a00 */
[----:B------:R-:W4:Y:S01]  /*6ea0*/  @P1 LDC.64 R12, c[0x0][0x9c0] ;  /* 0x00027000ff0c1b82 */ /* 0x000f220000000a00 */
[----:B--2---:R-:W-:-:S02]  /*6eb0*/  @P0 IMAD R0, R2, R6, RZ ;  /* 0x0000000602000224 */ /* 0x004fc400078e02ff */
[----:B-1----:R-:W-:Y:S02]  /*6ec0*/  @P1 IMAD R2, R2, R8, RZ ;  /* 0x0000000802021224 */ /* 0x002fe400078e02ff */
[C---:B------:R-:W-:Y:S02]  /*6ed0*/  @P0 IMAD R7, R4.reuse, R7, R0 ;  /* 0x0000000704070224 */ /* 0x040fe400078e0200 */
[C---:B------:R-:W-:Y:S02]  /*6ee0*/  @P1 IMAD R9, R4.reuse, R9, R2 ;  /* 0x0000000904091224 */ /* 0x040fe400078e0202 */
[----:B------:R-:W-:-:S04]  /*6ef0*/  @P0 IMAD.WIDE.U32 R2, R4, R6, RZ ;  /* 0x0000000604020225 */ /* 0x000fc800078e00ff */
[----:B------:R-:W-:-:S04]  /*6f00*/  @P1 IMAD.WIDE.U32 R4, R4, R8, RZ ;  /* 0x0000000804041225 */ /* 0x000fc800078e00ff */
[----:B------:R-:W-:Y:S02]  /*6f10*/  @P0 IMAD.IADD R3, R3, 0x1, R7 ;  /* 0x0000000103030824 */ /* 0x000fe400078e0207 */
[----:B------:R-:W-:Y:S02]  /*6f20*/  @P1 IMAD.IADD R5, R5, 0x1, R9 ;  /* 0x0000000105051824 */ /* 0x000fe400078e0209 */
[----:B0-----:R-:W-:-:S04]  /*6f30*/  @P0 IMAD.WIDE.U32 R2, R152, R10, R2 ;  /* 0x0000000a98020225 */ /* 0x001fc800078e0002 */
[----:B----4-:R-:W-:Y:S01]  /*6f40*/  @P1 IMAD.WIDE.U32 R6, R152, R12, R4 ;  /* 0x0000000c98061225 */ /* 0x010fe200078e0004 */
[----:B------:R-:W-:Y:S01]  /*6f50*/  @P0 LEA R4, P2, R2, UR4, 0x2 ;  /* 0x0000000402040c11 */ /* 0x000fe2000f8410ff */
[----:B------:R-:W-:Y:S02]  /*6f60*/  ULDC UR4, c[0x0][0x988] ;  /* 0x0002620000047ab9 */ /* 0x000fe40000000800 */
[----:B------:R-:W-:Y:S01]  /*6f70*/  @P0 IMAD R5, R152, R11, R3 ;  /* 0x0000000b98050224 */ /* 0x000fe200078e0203 */
[----:B------:R-:W-:Y:S01]  /*6f80*/  @P1 LEA R8, P3, R6, UR6, 0x2 ;  /* 0x0000000606081c11 */ /* 0x000fe2000f8610ff */
[----:B------:R-:W-:Y:S02]  /*6f90*/  @P1 IMAD R3, R152, R13, R7 ;  /* 0x0000000d98031224 */ /* 0x000fe400078e0207 */
[----:B------:R-:W-:Y:S01]  /*6fa0*/  IMAD.MOV.U32 R0, RZ, RZ, 0x3f800000 ;  /* 0x3f800000ff007424 */ /* 0x000fe200078e00ff */
[----:B------:R-:W-:Y:S02]  /*6fb0*/  @P0 LEA.HI.X R5, R2, UR5, R5, 0x2, P2 ;  /* 0x0000000502050c11 */ /* 0x000fe400090f1405 */
[----:B------:R-:W-:Y:S01]  /*6fc0*/  @P1 LEA.HI.X R9, R6, UR7, R3, 0x2, P3 ;  /* 0x0000000706091c11 */ /* 0x000fe200098f1403 */
[----:B------:R-:W-:Y:S01]  /*6fd0*/  IMAD.MOV.U32 R3, RZ, RZ, 0x3f800000 ;  /* 0x3f800000ff037424 */ /* 0x000fe200078e00ff */
[----:B------:R-:W0:Y:S03]  /*6fe0*/  LDC R2, c[0x0][0x448] ;  /* 0x00011200ff027b82 */ /* 0x000e260000000800 */
[----:B------:R-:W2:Y:S04]  /*6ff0*/  @P1 LDG.E R0, desc[UR42][R8.64] ;  /* 0x0000002a08001981 */ /* 0x000ea8000c1e1900 */
[----:B------:R-:W2:Y:S01]  /*7000*/  @P0 LDG.E R3, desc[UR42][R4.64] ;  /* 0x0000002a04030981 */ /* 0x000ea2000c1e1900 */
[----:B0-----:R-:W-:-:S13]  /*7010*/  ISETP.NE.AND P0, PT, R2, 0x1, PT ;  /* 0x000000010200780c */ /* 0x001fda0003f05270 */
[----:B------:R-:W0:Y:S08]  /*7020*/  @P0 LDC R2, c[0x0][0x44c] ;  /* 0x00011300ff020b82 */ /* 0x000e300000000800 */
[----:B------:R-:W1:Y:S01]  /*7030*/  @P0 LDC R11, c[0x0][0x450] ;  /* 0x00011400ff0b0b82 */ /* 0x000e620000000800 */
[----:B---3--:R-:W-:-:S04]  /*7040*/  VIADD R7, R14, 0xbf ;  /* 0x000000bf0e077836 */ /* 0x008fc80000000000 */
[----:B0-----:R-:W-:-:S05]  /*7050*/  @P0 IMAD.HI.U32 R2, R7, R2, RZ ;  /* 0x0000000207020227 */ /* 0x001fca00078e00ff */
[----:B-1----:R-:W-:-:S05]  /*7060*/  @P0 SHF.R.U32.HI R7, RZ, R11, R2 ;  /* 0x0000000bff070219 */ /* 0x002fca0000011602 */
[----:B------:R-:W-:-:S05]  /*7070*/  IMAD.IADD R7, R40, 0x1, R7 ;  /* 0x0000000128077824 */ /* 0x000fca00078e0207 */
[----:B------:R-:W-:-:S04]  /*7080*/  SHF.R.S32.HI R2, RZ, 0x1f, R7 ;  /* 0x0000001fff027819 */ /* 0x000fc80000011407 */
[----:B------:R-:W-:-:S04]  /*7090*/  LEA.HI R2, R2, R7, RZ, 0x7 ;  /* 0x0000000702027211 */ /* 0x000fc800078f38ff */
[----:B------:R-:W-:-:S04]  /*70a0*/  SHF.R.S32.HI R2, RZ, 0x7, R2 ;  /* 0x00000007ff027819 */ /* 0x000fc80000011402 */
[----:B------:R-:W-:-:S04]  /*70b0*/  VIMNMX R27, R27, R2, PT ;  /* 0x000000021b1b7248 */ /* 0x000fc80003fe0100 */
[----:B------:R-:W-:Y:S01]  /*70c0*/  ISETP.GE.AND P0, PT, R27, 0x1, PT ;  /* 0x000000011b00780c */ /* 0x000fe20003f06270 */
[----:B------:R-:W-:Y:S01]  /*70d0*/  BSSY B0, `(.L_x_2183) ;  /* 0x0000023000007945 */ /* 0x000fe20003800000 */
[----:B------:R-:W-:Y:S02]  /*70e0*/  IMAD.MOV.U32 R88, RZ, RZ, RZ ;  /* 0x000000ffff587224 */ /* 0x000fe400078e00ff */
[----:B--2---:R-:W-:-:S04]  /*70f0*/  FMUL.FTZ R0, R3, R0 ;  /* 0x0000000003007220 */ /* 0x004fc80000410000 */
[----:B------:R-:W-:-:S05]  /*7100*/  FMUL.FTZ R2, R0, UR4 ;  /* 0x0000000400027c20 */ /* 0x000fca0008410000 */
        /* <DEDUP_REMOVED lines=31> */
.L_x_2184:
[----:B------:R-:W-:Y:S05]  /*7300*/  BSYNC B0 ;  /* 0x0000000000007941 */ /* 0x000fea0003800000 */
.L_x_2183:
[----:B------:R-:W2:Y:S01]  /*7310*/  LDL R0, [R1+0x6c] ;  /* 0x00006c0001007983 */ /* 0x000ea20000100800 */
[----:B------:R-:W-:Y:S02]  /*7320*/  PLOP3.LUT P0, PT, PT, PT, PT, 0x80, 0x0 ;  /* 0x000000000000781c */ /* 0x000fe40003f0f070 */
[----:B------:R-:W-:Y:S01]  /*7330*/  CS2R R6, SRZ ;  /* 0x0000000000067805 */ /* 0x000fe2000001ff00 */
[----:B------:R-:W-:Y:S01]  /*7340*/  IMAD.MOV.U32 R20, RZ, RZ, RZ ;  /* 0x000000ffff147224 */ /* 0x000fe200078e00ff */
[----:B------:R-:W-:Y:S01]  /*7350*/  CS2R R94, SRZ ;  /* 0x00000000005e7805 */ /* 0x000fe2000001ff00 */
[----:B------:R-:W-:Y:S01]  /*7360*/  IMAD.MOV.U32 R3, RZ, RZ, RZ ;  /* 0x000000ffff037224 */ /* 0x000fe200078e00ff */
[----:B------:R-:W-:Y:S01]  /*7370*/  CS2R R90, SRZ ;  /* 0x00000000005a7805 */ /* 0x000fe2000001ff00 */
[----:B------:R-:W-:Y:S01]  /*7380*/  IMAD.MOV.U32 R29, RZ, RZ, RZ ;  /* 0x000000ffff1d7224 */ /* 0x000fe200078e00ff */
        /* <DEDUP_REMOVED lines=20> */
[----:B--2---:R-:W-:-:S02]  /*74d0*/  IMAD R4, R0, R88, RZ ;  /* 0x0000005800047224 */ /* 0x004fc400078e02ff */
        /* <DEDUP_REMOVED lines=37> */
.L_x_2187:
[----:B------:R-:W-:Y:S05]  /*7730*/  BSYNC B6 ;  /* 0x0000000000067941 */ /* 0x000fea0003800000 */
.L_x_2186:
        /* <DEDUP_REMOVED lines=13> */
.L_x_2191:
[----:B-1----:R1:W2:Y:S02]  /*7810*/  SYNCS.PHASECHK.TRANS64.TRYWAIT P0, [R18+URZ+0x19c00], R3 ;  /* 0x019c0003120075a7 */ /* 0x0022a4000800017f */
[----:B--2---:R-:W-:Y:S05]  /*7820*/  @!P0 NANOSLEEP.SYNCS 0x989680 ;  /* 0x009896800000895d */ /* 0x004fea0003900000 */
[----:B------:R-:W2:Y:S02]  /*7830*/  @!P0 SYNCS.PHASECHK.TRANS64 P0, [R18+URZ+0x19c00], R3 ;  /* 0x019c0003120085a7 */ /* 0x000ea4000800007f */
[----:B--2---:R-:W-:Y:S05]  /*7840*/  @!P0 BRA `(.L_x_2191) ;  /* 0xfffffffc00f08947 */ /* 0x004fea000383ffff */
.L_x_2190:
[----:B------:R-:W-:Y:S05]  /*7850*/  BSYNC B0 ;  /* 0x0000000000007941 */ /* 0x000fea0003800000 */
.L_x_2189:
[----:B------:R-:W-:Y:S05]  /*7860*/  BRA `(.L_x_2192) ;  /* 0x00000044007c7947 */ /* 0x000fea0003800000 */
.L_x_2188:
        /* <DEDUP_REMOVED lines=30> */
.L_x_2194:
[----:B------:R-:W-:Y:S05]  /*7a50*/  BSYNC B6 ;  /* 0x0000000000067941 */ /* 0x000fea0003800000 */
.L_x_2193:
        /* <DEDUP_REMOVED lines=28> */
[----:B------:R-:W-:Y:S01]  /*7c20*/  IMAD R4, R0, UR4, RZ ;  /* 0x0000000400047c24 */ /* 0x000fe2000f8e02ff */
[----:B------:R-:W-:Y:S01]  /*7c30*/  IADD3 R5, P1, R8, UR8, RZ ;  /* 0x0000000808057c10 */ /* 0x000fe2000ff3e0ff */
[----:B------:R-:W-:-:S04]  /*7c40*/  IMAD.WIDE.U32 R6, R11, UR4, R6 ;  /* 0x000000040b067c25 */ /* 0x000fc8000f8e0006 */
[----:B------:R-:W-:Y:S02]  /*7c50*/  IMAD R0, R0, UR6, RZ ;  /* 0x0000000600007c24 */ /* 0x000fe4000f8e02ff */
        /* <DEDUP_REMOVED lines=11> */
[----:B------:R0:W4:Y:S02]  /*7d10*/  SHFL.IDX PT, R14, R5, RZ, 0x1e1f ;  /* 0x001e1fff050e7589 */ /* 0x00012400000e0000 */
.L_x_2437:
[----:B0-----:R-:W5:Y:S04]  /*7d20*/  LDL R5, [R1+0x34] ;  /* 0x0000340001057983 */ /* 0x001f680000100800 */
[----:B------:R-:W2:Y:S01]  /*7d30*/  LDL R6, [R1+0x60] ;  /* 0x0000600001067983 */ /* 0x000ea20000100800 */
[----:B------:R-:W-:Y:S01]  /*7d40*/  BSSY B1, `(.L_x_2198) ;  /* 0x000002f000017945 */ /* 0x000fe20003800000 */
[----:B------:R-:W-:Y:S02]  /*7d50*/  CS2R R28, SRZ ;  /* 0x00000000001c7805 */ /* 0x000fe4000001ff00 */
[----:B------:R-:W-:Y:S02]  /*7d60*/  CS2R R12, SRZ ;  /* 0x00000000000c7805 */ /* 0x000fe4000001ff00 */
[----:B------:R-:W-:-:S02]  /*7d70*/  CS2R R8, SRZ ;  /* 0x0000000000087805 */ /* 0x000fc4000001ff00 */
[----:B------:R-:W-:Y:S02]  /*7d80*/  CS2R R26, SRZ ;  /* 0x00000000001a7805 */ /* 0x000fe4000001ff00 */
[----:B------:R-:W-:Y:S01]  /*7d90*/  CS2R R20, SRZ ;  /* 0x0000000000147805 */ /* 0x000fe2000001ff00 */
[----:B-----5:R-:W-:Y:S01]  /*7da0*/  IMAD R24, R5, R24, RZ ;  /* 0x0000001805187224 */ /* 0x020fe200078e02ff */
[----:B--2---:R-:W-:-:S04]  /*7db0*/  LEA.HI R5, R6, R6, RZ, 0x1 ;  /* 0x0000000606057211 */ /* 0x004fc800078f08ff */
[----:B------:R-:W-:Y:S02]  /*7dc0*/  ISETP.GE.AND P0, PT, R10, R24, PT ;  /* 0x000000180a00720c */ /* 0x000fe40003f06270 */
[----:B------:R-:W-:Y:S02]  /*7dd0*/  CS2R R10, SRZ ;  /* 0x00000000000a7805 */ /* 0x000fe4000001ff00 */
        /* <DEDUP_REMOVED lines=13> */
[----:B------:R-:W-:Y:S02]  /*7eb0*/  @!P1 IADD3 R32, P3, R156, R3, RZ ;  /* 0x000000039c209210 */ /* 0x000fe40007f7e0ff */
[----:B--2---:R-:W-:Y:S02]  /*7ec0*/  ISETP.GE.AND P2, PT, R30, UR4, PT ;  /* 0x000000041e007c0c */ /* 0x004fe4000bf46270 */
[----:B------:R-:W-:Y:S02]  /*7ed0*/  SHF.R.S32.HI R7, RZ, 0x1f, R30 ;  /* 0x0000001fff077819 */ /* 0x000fe4000001141e */
[----:B---3--:R-:W-:Y:S02]  /*7ee0*/  ISETP.GE.AND P0, PT, R15, UR4, PT ;  /* 0x000000040f007c0c */ /* 0x008fe4000bf06270 */
[----:B------:R-:W-:-:S07]  /*7ef0*/  SHF.R.S32.HI R9, RZ, 0x1f, R15 ;  /* 0x0000001fff097819 */ /* 0x000fce000001140f */
[CC--:B------:R-:W-:Y:S02]  /*7f00*/  @!P2 IADD3 R34, P6, R30.reuse, R3.reuse, RZ ;  /* 0x000000031e22a210 */ /* 0x0c0fe40007fde0ff */
[-C--:B----4-:R-:W-:Y:S02]  /*7f10*/  @!P2 IADD3 R38, P5, R30, R14.reuse, RZ ;  /* 0x0000000e1e26a210 */ /* 0x090fe40007fbe0ff */
[C---:B------:R-:W-:Y:S01]  /*7f20*/  @!P0 IADD3 R6, P4, R15.reuse, R3, RZ ;  /* 0x000000030f068210 */ /* 0x040fe20007f9e0ff */
[--C-:B-1----:R-:W-:Y:S01]  /*7f30*/  @!P2 IMAD.X R35, R0, 0x1, R7.reuse, P6 ;  /* 0x000000010023a824 */ /* 0x102fe200030e0607 */
[-C--:B------:R-:W-:Y:S01]  /*7f40*/  @!P1 IADD3 R30, P6, R156, R14.reuse, RZ ;  /* 0x0000000e9c1e9210 */ /* 0x080fe20007fde0ff */
[----:B------:R-:W-:Y:S01]  /*7f50*/  @!P2 IMAD.X R39, R4, 0x1, R7, P5 ;  /* 0x000000010427a824 */ /* 0x000fe200028e0607 */
[----:B------:R-:W-:Y:S01]  /*7f60*/  @!P0 IADD3 R14, P5, R15, R14, RZ ;  /* 0x0000000e0f0e8210 */ /* 0x000fe20007fbe0ff */
[--C-:B------:R-:W-:Y:S01]  /*7f70*/  @!P0 IMAD.X R7, R0, 0x1, R9.reuse, P4 ;  /* 0x0000000100078824 */ /* 0x100fe200020e0609 */
[----:B------:R-:W-:Y:S01]  /*7f80*/  @!P1 SHF.R.S32.HI R3, RZ, 0x1f, R156 ;  /* 0x0000001fff039819 */ /* 0x000fe2000001149c */
[----:B------:R0:W5:Y:S02]  /*7f90*/  @!P2 LD.E.64 R20, desc[UR42][R34.64] ;  /* 0x0000002a2214a980 */ /* 0x000164000c101b00 */
[----:B------:R-:W-:Y:S01]  /*7fa0*/  @!P0 IMAD.X R15, R4, 0x1, R9, P5 ;  /* 0x00000001040f8824 */ /* 0x000fe200028e0609 */
        /* <DEDUP_REMOVED lines=8> */
.L_x_2199:
[----:B------:R-:W-:Y:S05]  /*8030*/  BSYNC B1 ;  /* 0x0000000000017941 */ /* 0x000fea0003800000 */
.L_x_2198:
[----:B------:R-:W2:Y:S01]  /*8040*/  SYNCS.PHASECHK.TRANS64.TRYWAIT P0, [R18+URZ+0x19c00], R5 ;  /* 0x019c0005120075a7 */ /* 0x000ea2000800017f */
[----:B------:R-:W-:Y:S01]  /*8050*/  IMAD R25, R25, -0xc0, R24 ;  /* 0xffffff4019197824 */ /* 0x000fe200078e0218 */
[----:B------:R-:W-:Y:S04]  /*8060*/  BSSY B1, `(.L_x_2200) ;  /* 0x0000004000017945 */ /* 0x000fe80003800000 */
[----:B------:R-:W-:-:S04]  /*8070*/  VIMNMX R25, R25, 0xc0, PT ;  /* 0x000000c019197848 */ /* 0x000fc80003fe0100 */
[----:B------:R-:W-:Y:S01]  /*8080*/  ISETP.GE.AND P1, PT, R40, R25, PT ;  /* 0x000000192800720c */ /* 0x000fe20003f26270 */
[----:B--2---:R-:W-:-:S12]  /*8090*/  @!P0 BRA `(.L_x_2201) ;  /* 0x0000016c00148947 */ /* 0x004fd80003800000 */
.L_x_2438:
[----:B------:R-:W-:Y:S05]  /*80a0*/  BSYNC B1 ;  /* 0x0000000000017941 */ /* 0x000fea0003800000 */
.L_x_2200:
[----:B------:R-:W-:Y:S05]  /*80b0*/  @P1 BRA `(.L_x_2202) ;  /* 0x0000003c00441947 */ /* 0x000fea0003800000 */
[----:B---3--:R-:W3:Y:S01]  /*80c0*/  LDL R4, [R1+0x1c] ;  /* 0x00001c0001047983 */ /* 0x008ee20000100800 */
[----:B------:R-:W0:Y:S03]  /*80d0*/  LDC R3, c[0x0][0x3f4] ;  /* 0x0000fd00ff037b82 */ /* 0x000e260000000800 */
[----:B-1----:R-:W2:Y:S01]  /*80e0*/  LDL R0, [R1+0x20] ;  /* 0x0000200001007983 */ /* 0x002ea20000100800 */
[----:B------:R-:W-:Y:S01]  /*80f0*/  BSSY B1, `(.L_x_2203) ;  /* 0x000007b000017945 */ /* 0x000fe20003800000 */
[-C--:B0-----:R-:W-:Y:S02]  /*8100*/  ISETP.GE.AND P0, PT, R156, R3.reuse, PT ;  /* 0x000000039c00720c */ /* 0x081fe40003f06270 */
[-C--:B---3--:R-:W-:Y:S02]  /*8110*/  ISETP.GE.AND P1, PT, R4, R3.reuse, PT ;  /* 0x000000030400720c */ /* 0x088fe40003f26270 */
[----:B--2---:R-:W-:-:S09]  /*8120*/  ISETP.GE.AND P2, PT, R0, R3, PT ;  /* 0x000000030000720c */ /* 0x004fd20003f46270 */
[----:B------:R-:W-:Y:S05]  /*8130*/  @P0 BRA `(.L_x_2204) ;  /* 0x0000000400d80947 */ /* 0x000fea0003800000 */
[----:B------:R-:W0:Y:S01]  /*8140*/  LDS.128 R4, [R37+0xf000] ;  /* 0x00f0000025047984 */ /* 0x000e220000000c00 */
[----:B-----5:R-:W-:Y:S02]  /*8150*/  SHF.R.U32.HI R15, RZ, 0x8, R27 ;  /* 0x00000008ff0f7819 */ /* 0x020fe4000001161b */
[----:B----4-:R-:W-:Y:S02]  /*8160*/  LOP3.LUT R14, R27, 0xff, RZ, 0xc0, !PT ;  /* 0x000000ff1b0e7812 */ /* 0x010fe400078ec0ff */
[----:B------:R-:W-:Y:S02]  /*8170*/  LOP3.LUT R15, R15, 0xff, RZ, 0xc0, !PT ;  /* 0x000000ff0f0f7812 */ /* 0x000fe400078ec0ff */
[----:B------:R-:W-:Y:S02]  /*8180*/  SHF.R.U32.HI R3, RZ, 0x8, R26 ;  /* 0x00000008ff037819 */ /* 0x000fe4000001161a */
[----:B------:R-:W-:Y:S02]  /*8190*/  SHF.R.U32.HI R31, RZ, 0x8, R29 ;  /* 0x00000008ff1f7819 */ /* 0x000fe4000001161d */
[----:B------:R-:W-:-:S02]  /*81a0*/  PRMT R14, R15, 0x7604, R14 ;  /* 0x000076040f0e7816 */ /* 0x000fc4000000000e */
[----:B------:R-:W-:Y:S02]  /*81b0*/  LOP3.LUT R0, R26, 0xff, RZ, 0xc0, !PT ;  /* 0x000000ff1a007812 */ /* 0x000fe400078ec0ff */
[----:B------:R-:W-:Y:S02]  /*81c0*/  LOP3.LUT R3, R3, 0xff, RZ, 0xc0, !PT ;  /* 0x000000ff03037812 */ /* 0x000fe400078ec0ff */
[----:B------:R-:W-:Y:S02]  /*81d0*/  SHF.R.U32.HI R32, RZ, 0x10, R27 ;  /* 0x00000010ff207819 */ /* 0x000fe4000001161b */
[----:B------:R-:W-:Y:S02]  /*81e0*/  SHF.R.U32.HI R15, RZ, 0x8, R28 ;  /* 0x00000008ff0f7819 */ /* 0x000fe4000001161c */
[----:B------:R-:W-:Y:S02]  /*81f0*/  LOP3.LUT R24, R29, 0xff, RZ, 0xc0, !PT ;  /* 0x000000ff1d187812 */ /* 0x000fe400078ec0ff */
[----:B------:R-:W-:-:S02]  /*8200*/  LOP3.LUT R31, R31, 0xff, RZ, 0xc0, !PT ;  /* 0x000000ff1f1f7812 */ /* 0x000fc400078ec0ff */
[----:B------:R-:W-:Y:S02]  /*8210*/  SHF.R.U32.HI R30, RZ, 0x10, R29 ;  /* 0x00000010ff1e7819 */ /* 0x000fe4000001161d */
[----:B------:R-:W-:Y:S02]  /*8220*/  PRMT R3, R3, 0x7604, R0 ;  /* 0x0000760403037816 */ /* 0x000fe40000000000 */
[----:B------:R-:W-:Y:S01]  /*8230*/  LOP3.LUT R25, R15, 0xff, RZ, 0xc0, !PT ;  /* 0x000000ff0f197812 */ /* 0x000fe200078ec0ff */
[----:B------:R-:W-:Y:S01]  /*8240*/  IMAD.U32 R15, R32, 0x10000, RZ ;  /* 0x00010000200f7824 */ /* 0x000fe200078e00ff */
[----:B------:R-:W-:Y:S01]  /*8250*/  PRMT R24, R31, 0x7604, R24 ;  /* 0x000076041f187816 */ /* 0x000fe20000000018 */
[----:B------:R-:W-:Y:S01]  /*8260*/  IMAD.U32 R31, R30, 0x10000, RZ ;  /* 0x000100001e1f7824 */ /* 0x000fe200078e00ff */
[----:B------:R-:W-:Y:S02]  /*8270*/  LOP3.LUT R0, R28, 0xff, RZ, 0xc0, !PT ;  /* 0x000000ff1c007812 */ /* 0x000fe400078ec0ff */
[----:B------:R-:W-:-:S02]  /*8280*/  LOP3.LUT R15, R14, 0xff0000, R15, 0xf8, !PT ;  /* 0x00ff00000e0f7812 */ /* 0x000fc400078ef80f */
[----:B------:R-:W-:Y:S02]  /*8290*/  PRMT R25, R25, 0x7604, R0 ;  /* 0x0000760419197816 */ /* 0x000fe40000000000 */
[----:B------:R-:W-:Y:S02]  /*82a0*/  LOP3.LUT R31, R24, 0xff0000, R31, 0xf8, !PT ;  /* 0x00ff0000181f7812 */ /* 0x000fe400078ef81f */
[--C-:B------:R-:W-:Y:S02]  /*82b0*/  LOP3.LUT R25, R25, 0xff0000, R28.reuse, 0xf8, !PT ;  /* 0x00ff000019197812 */ /* 0x100fe400078ef81c */
[----:B------:R-:W-:Y:S02]  /*82c0*/  LOP3.LUT R31, R31, 0xff000000, R29, 0xf8, !PT ;  /* 0xff0000001f1f7812 */ /* 0x000fe400078ef81d */
[----:B------:R-:W-:Y:S02]  /*82d0*/  LOP3.LUT R27, R15, 0xff000000, R27, 0xf8, !PT ;  /* 0xff0000000f1b7812 */ /* 0x000fe400078ef81b */
[----:B------:R-:W-:-:S02]  /*82e0*/  LOP3.LUT R30, R25, 0xff000000, R28, 0xf8, !PT ;  /* 0xff000000191e7812 */ /* 0x000fc400078ef81c */
[--C-:B------:R-:W-:Y:S02]  /*82f0*/  LOP3.LUT R3, R3, 0xff0000, R26.reuse, 0xf8, !PT ;  /* 0x00ff000003037812 */ /* 0x100fe400078ef81a */
        /* <DEDUP_REMOVED lines=11> */
[C---:B------:R-:W-:Y:S01]  /*83b0*/  FMUL.FTZ R35, R15.reuse, R33 ;  /* 0x000000210f237220 */ /* 0x040fe20000410000 */
[----:B------:R-:W-:Y:S01]  /*83c0*/  F2FP.F16.E4M3.UNPACK_B R6, R5 ;  /* 0x00000005ff06723e */ /* 0x000fe200020006ff */
[----:B------:R-:W-:Y:S01]  /*83d0*/  FMUL.FTZ R34, R15, R29 ;  /* 0x0000001d0f227220 */ /* 0x000fe20000410000 */
[----:B------:R-:W-:Y:S01]  /*83e0*/  F2FP.F16.E4M3.UNPACK_B R7, R5.H1 ;  /* 0x00000005ff07723e */ /* 0x000fe200030006ff */
[----:B------:R-:W-:Y:S01]  /*83f0*/  HADD2.F32 R32, -RZ, R32.H0_H0 ;  /* 0x20000020ff207230 */ /* 0x000fe20000004100 */
[----:B------:R-:W-:Y:S01]  /*8400*/  F2FP.F16.E4M3.UNPACK_B R31, R31.H1 ;  /* 0x0000001fff1f723e */ /* 0x000fe200030006ff */
[----:B------:R-:W-:-:S02]  /*8410*/  HADD2.F32 R5, -RZ, R3.H1_H1 ;  /* 0x30000003ff057230 */ /* 0x000fc40000004100 */
[C---:B------:R-:W-:Y:S01]  /*8420*/  FFMA.FTZ R35, R14.reuse, R29, -R35 ;  /* 0x0000001d0e237223 */ /* 0x040fe20000010823 */
[----:B------:R-:W-:Y:S02]  /*8430*/  HADD2.F32 R28, -RZ, R28.H0_H0 ;  /* 0x2000001cff1c7230 */ /* 0x000fe40000004100 */
        /* <DEDUP_REMOVED lines=70> */
.L_x_2204:
[----:B------:R-:W-:Y:S05]  /*88a0*/  BSYNC B1 ;  /* 0x0000000000017941 */ /* 0x000fea0003800000 */
.L_x_2203:
[----:B------:R-:W-:Y:S04]  /*88b0*/  BSSY B1, `(.L_x_2205) ;  /* 0x000007c000017945 */ /* 0x000fe80003800000 */
[----:B------:R-:W-:Y:S05]  /*88c0*/  @P1 BRA `(.L_x_2206) ;  /* 0x0000000400e81947 */ /* 0x000fea0003800000 */
[----:B0-----:R-:W0:Y:S01]  /*88d0*/  LDS.128 R4, [R37+0x10800] ;  /* 0x0108000025047984 */ /* 0x001e220000000c00 */
[----:B----45:R-:W-:Y:S02]  /*88e0*/  SHF.R.U32.HI R14, RZ, 0x8, R21 ;  /* 0x00000008ff0e7819 */ /* 0x030fe40000011615 */
        /* <DEDUP_REMOVED lines=120> */
.L_x_2206:
[----:B------:R-:W-:Y:S05]  /*9070*/  BSYNC B1 ;  /* 0x0000000000017941 */ /* 0x000fea0003800000 */
.L_x_2205:
[----:B------:R-:W-:Y:S05]  /*9080*/  @P2 BRA `(.L_x_2202) ;  /* 0x0000002c00502947 */ /* 0x000fea0003800000 */
[----:B01----:R-:W0:Y:S01]  /*9090*/  LDS.128 R4, [R37+0x12000] ;  /* 0x0120000025047984 */ /* 0x003e220000000c00 */
[----:B-----5:R-:W-:Y:S02]  /*90a0*/  SHF.R.U32.HI R13, RZ, 0x8, R11 ;  /* 0x00000008ff0d7819 */ /* 0x020fe4000001160b */
[----:B------:R-:W-:Y:S02]  /*90b0*/  LOP3.LUT R12, R11, 0xff, RZ, 0xc0, !PT ;  /* 0x000000ff0b0c7812 */ /* 0x000fe400078ec0ff */
[----:B------:R-:W-:Y:S02]  /*90c0*/  LOP3.LUT R13, R13, 0xff, RZ, 0xc0, !PT ;  /* 0x000000ff0d0d7812 */ /* 0x000fe400078ec0ff */
[----:B------:R-:W-:Y:S02]  /*90d0*/  SHF.R.U32.HI R21, RZ, 0x8, R9 ;  /* 0x00000008ff157819 */ /* 0x000fe40000011609 */
[----:B------:R-:W-:Y:S02]  /*90e0*/  PRMT R12, R13, 0x7604, R12 ;  /* 0x000076040d0c7816 */ /* 0x000fe4000000000c */
[----:B------:R-:W-:-:S02]  /*90f0*/  SHF.R.U32.HI R24, RZ, 0x10, R11 ;  /* 0x00000010ff187819 */ /* 0x000fc4000001160b */
[----:B------:R-:W-:Y:S02]  /*9100*/  SHF.R.U32.HI R13, RZ, 0x8, R8 ;  /* 0x00000008ff0d7819 */ /* 0x000fe40000011608 */
[----:B----4-:R-:W-:Y:S02]  /*9110*/  LOP3.LUT R14, R9, 0xff, RZ, 0xc0, !PT ;  /* 0x000000ff090e7812 */ /* 0x010fe400078ec0ff */
        /* <DEDUP_REMOVED lines=110> */
.L_x_2196:
        /* <DEDUP_REMOVED lines=32> */
.L_x_2444:
[----:B------:R-:W5:Y:S04]  /*9a00*/  LDL R4, [R1+0x34] ;  /* 0x0000340001047983 */ /* 0x000f680000100800 */
        /* <DEDUP_REMOVED lines=11> */
[----:B------:R-:W-:Y:S02]  /*9ac0*/  LOP3.LUT R8, R4, 0xfffffffe, RZ, 0xc0, !PT ;  /* 0xfffffffe04087812 */ /* 0x000fe400078ec0ff */
[----:B------:R-:W-:-:S03]  /*9ad0*/  CS2R R4, SRZ ;  /* 0x0000000000047805 */ /* 0x000fc6000001ff00 */
[----:B------:R-:W-:Y:S01]  /*9ae0*/  IMAD.IADD R41, R9, 0x1, -R8 ;  /* 0x0000000109297824 */ /* 0x000fe200078e0a08 */
[----:B------:R-:W-:-:S04]  /*9af0*/  CS2R R8, SRZ ;  /* 0x0000000000087805 */ /* 0x000fc8000001ff00 */
[----:B------:R-:W-:Y:S01]  /*9b00*/  SHF.L.U32 R41, R41, 0x1f, RZ ;  /* 0x0000001f29297819 */ /* 0x000fe200000006ff */
[----:B------:R-:W-:Y:S06]  /*9b10*/  @P0 BRA `(.L_x_2209) ;  /* 0x0000000000700947 */ /* 0x000fec0003800000 */
[----:B------:R-:W2:Y:S01]  /*9b20*/  LDL R26, [R1+0x10] ;  /* 0x00001000011a7983 */ /* 0x000ea20000100800 */
        /* <DEDUP_REMOVED lines=12> */
[----:B------:R-:W-:-:S05]  /*9bf0*/  @!P4 IADD3 R38, P0, R16, R3, RZ ;  /* 0x000000031026c210 */ /* 0x000fca0007f1e0ff */
[----:B-1----:R-:W-:-:S05]  /*9c00*/  @!P4 IMAD.X R39, R0, 0x1, R5, P0 ;  /* 0x000000010027c824 */ /* 0x002fca00000e0605 */
[----:B------:R0:W5:Y:S01]  /*9c10*/  @!P4 LD.E.128 R28, desc[UR42][R38.64] ;  /* 0x0000002a261cc980 */ /* 0x000162000c101d00 */
[----:B--2---:R-:W-:Y:S01]  /*9c20*/  @!P5 IMAD.SHL.U32 R4, R26, 0x10, RZ ;  /* 0x000000101a04d824 */ /* 0x004fe200078e00ff */
[----:B----4-:R-:W-:-:S04]  /*9c30*/  @!P4 IADD3 R26, P1, R16, R21, RZ ;  /* 0x00000015101ac210 */ /* 0x010fc80007f3e0ff */
[----:B------:R-:W-:Y:S01]  /*9c40*/  @!P5 IADD3 R32, P2, R4, R3, RZ ;  /* 0x000000030420d210 */ /* 0x000fe20007f5e0ff */
[----:B---3--:R-:W-:Y:S01]  /*9c50*/  @!P4 IMAD.X R27, R20, 0x1, R5, P1 ;  /* 0x00000001141bc824 */ /* 0x008fe200008e0605 */
[----:B------:R-:W-:Y:S02]  /*9c60*/  @!P5 IADD3 R34, P3, R4, R21, RZ ;  /* 0x000000150422d210 */ /* 0x000fe40007f7e0ff */
[----:B------:R-:W-:Y:S02]  /*9c70*/  @!P5 SHF.R.S32.HI R3, RZ, 0x1f, R4 ;  /* 0x0000001fff03d819 */ /* 0x000fe40000011404 */
[----:B------:R-:W-:Y:S01]  /*9c80*/  CS2R R4, SRZ ;  /* 0x0000000000047805 */ /* 0x000fe2000001ff00 */
[----:B------:R0:W5:Y:S02]  /*9c90*/  @!P4 LD.E.128 R12, desc[UR42][R26.64] ;  /* 0x0000002a1a0cc980 */ /* 0x000164000c101d00 */
[--C-:B------:R-:W-:Y:S02]  /*9ca0*/  @!P5 IMAD.X R33, R0, 0x1, R3.reuse, P2 ;  /* 0x000000010021d824 */ /* 0x100fe400010e0603 */
[----:B------:R-:W-:-:S03]  /*9cb0*/  @!P5 IMAD.X R35, R20, 0x1, R3, P3 ;  /* 0x000000011423d824 */ /* 0x000fc600018e0603 */
[----:B------:R0:W5:Y:S04]  /*9cc0*/  @!P5 LD.E.128 R8, desc[UR42][R32.64] ;  /* 0x0000002a2008d980 */ /* 0x000168000c101d00 */
[----:B------:R0:W5:Y:S02]  /*9cd0*/  @!P5 LD.E.128 R4, desc[UR42][R34.64] ;  /* 0x0000002a2204d980 */ /* 0x000164000c101d00 */
.L_x_2209:
[----:B------:R-:W-:Y:S05]  /*9ce0*/  BSYNC B1 ;  /* 0x0000000000017941 */ /* 0x000fea0003800000 */
.L_x_2208:
[----:B-1----:R-:W1:Y:S01]  /*9cf0*/  S2R R0, SR_TID.X ;  /* 0x0000000000007919 */ /* 0x002e620000002100 */
[----:B------:R-:W2:Y:S01]  /*9d00*/  SYNCS.PHASECHK.TRANS64.TRYWAIT P0, [R18+URZ+0x19c00], R41 ;  /* 0x019c0029120075a7 */ /* 0x000ea2000800017f */
[----:B------:R-:W-:Y:S01]  /*9d10*/  IMAD R25, R25, -0xc0, R24 ;  /* 0xffffff4019197824 */ /* 0x000fe200078e0218 */
[----:B------:R-:W-:Y:S04]  /*9d20*/  BSSY B1, `(.L_x_2210) ;  /* 0x0000007000017945 */ /* 0x000fe80003800000 */
[----:B------:R-:W-:Y:S01]  /*9d30*/  VIMNMX R25, R25, 0xc0, PT ;  /* 0x000000c019197848 */ /* 0x000fe20003fe0100 */
[----:B-1----:R-:W-:-:S05]  /*9d40*/  VIADD R0, R0, 0xffffff80 ;  /* 0xffffff8000007836 */ /* 0x002fca0000000000 */
[----:B------:R-:W-:-:S04]  /*9d50*/  LEA.HI R0, R0, R0, RZ, 0x1 ;  /* 0x0000000000007211 */ /* 0x000fc800078f08ff */
[----:B------:R-:W-:-:S04]  /*9d60*/  SHF.R.S32.HI R0, RZ, 0x1, R0 ;  /* 0x00000001ff007819 */ /* 0x000fc80000011400 */
[----:B------:R-:W-:Y:S01]  /*9d70*/  ISETP.GE.AND P1, PT, R0, R25, PT ;  /* 0x000000190000720c */ /* 0x000fe20003f26270 */
[----:B--2---:R-:W-:-:S12]  /*9d80*/  @!P0 BRA `(.L_x_2211) ;  /* 0x00000150005c8947 */ /* 0x004fd80003800000 */
.L_x_2445:
[----:B------:R-:W-:Y:S05]  /*9d90*/  BSYNC B1 ;  /* 0x0000000000017941 */ /* 0x000fea0003800000 */
.L_x_2210:
        /* <DEDUP_REMOVED lines=22> */
[----:B------:R-:W-:-:S02]  /*9f00*/  LOP3.LUT R40, R40, 0xff, RZ, 0xc0, !PT ;  /* 0x000000ff28287812 */ /* 0x000fc400078ec0ff */
[----:B------:R-:W-:Y:S02]  /*9f10*/  SHF.R.U32.HI R45, RZ, 0x8, R15 ;  /* 0x00000008ff2d7819 */ /* 0x000fe4000001160f */
[----:B------:R-:W-:Y:S02]  /*9f20*/  SHF.R.U32.HI R49, RZ, 0x10, R13 ;  /* 0x00000010ff317819 */ /* 0x000fe4000001160d */
[----:B------:R-:W-:Y:S02]  /*9f30*/  LOP3.LUT R44, R15, 0xff, RZ, 0xc0, !PT ;  /* 0x000000ff0f2c7812 */ /* 0x000fe400078ec0ff */
[----:B------:R-:W-:Y:S01]  /*9f40*/  LOP3.LUT R45, R45, 0xff, RZ, 0xc0, !PT ;  /* 0x000000ff2d2d7812 */ /* 0x000fe200078ec0ff */
[----:B0-----:R-:W-:Y:S01]  /*9f50*/  VIADD R27, R21, 0xffffff80 ;  /* 0xffffff80151b7836 */ /* 0x001fe20000000000 */
[----:B------:R-:W-:Y:S01]  /*9f60*/  LOP3.LUT R21, R20, 0xff, RZ, 0xc0, !PT ;  /* 0x000000ff14157812 */ /* 0x000fe200078ec0ff */
[----:B------:R-:W-:Y:S01]  /*9f70*/  IMAD.U32 R49, R49, 0x10000, RZ ;  /* 0x0001000031317824 */ /* 0x000fe200078e00ff */
[----:B------:R-:W-:-:S02]  /*9f80*/  LOP3.LUT R20, R30, 0xff, RZ, 0xc0, !PT ;  /* 0x000000ff1e147812 */ /* 0x000fc400078ec0ff */
[----:B------:R-:W-:Y:S02]  /*9f90*/  LEA.HI R32, R27, R27, RZ, 0x1 ;  /* 0x0000001b1b207211 */ /* 0x000fe400078f08ff */
[----:B------:R-:W-:Y:S02]  /*9fa0*/  PRMT R39, R21, 0x7604, R0 ;  /* 0x0000760415277816 */ /* 0x000fe40000000000 */
[----:B------:R-:W-:Y:S02]  /*9fb0*/  LOP3.LUT R32, R32, 0xfffffffe, RZ, 0xc0, !PT ;  /* 0xfffffffe20207812 */ /* 0x000fe400078ec0ff */
[----:B------:R-:W-:Y:S02]  /*9fc0*/  SHF.R.U32.HI R21, RZ, 0x8, R12 ;  /* 0x00000008ff157819 */ /* 0x000fe4000001160c */
[----:B------:R-:W-:Y:S01]  /*9fd0*/  SHF.R.U32.HI R42, RZ, 0x8, R14 ;  /* 0x00000008ff2a7819 */ /* 0x000fe2000001160e */
        /* <DEDUP_REMOVED lines=17> */
[----:B------:R-:W-:Y:S01]  /*a0f0*/  PRMT R44, R45, 0x7604, R44 ;  /* 0x000076042d2c7816 */ /* 0x000fe2000000002c */
[----:B------:R-:W2:Y:S01]  /*a100*/  LDS.128 R32, [R0+0xf000] ;  /* 0x00f0000000207984 */ /* 0x000ea20000000c00 */
[----:B------:R-:W-:Y:S02]  /*a110*/  PRMT R40, R40, 0x7604, R21 ;  /* 0x0000760428287816 */ /* 0x000fe40000000015 */
[----:B------:R-:W-:Y:S02]  /*a120*/  SHF.R.U32.HI R21, RZ, 0x10, R29 ;  /* 0x00000010ff157819 */ /* 0x000fe4000001161d */
[----:B-1----:R-:W-:Y:S02]  /*a130*/  LOP3.LUT R41, R14, 0xff, RZ, 0xc0, !PT ;  /* 0x000000ff0e297812 */ /* 0x002fe400078ec0ff */
[----:B------:R-:W-:Y:S01]  /*a140*/  LOP3.LUT R42, R42, 0xff, RZ, 0xc0, !PT ;  /* 0x000000ff2a2a7812 */ /* 0x000fe200078ec0ff */
[----:B------:R-:W-:Y:S01]  /*a150*/  IMAD.U32 R21, R21, 0x10000, RZ ;  /* 0x0001000015157824 */ /* 0x000fe200078e00ff */
[----:B------:R-:W-:-:S02]  /*a160*/  SHF.R.U32.HI R45, RZ, 0x10, R31 ;  /* 0x00000010ff2d7819 */ /* 0x000fc4000001161f */
[----:B------:R-:W-:Y:S02]  /*a170*/  PRMT R51, R42, 0x7604, R41 ;  /* 0x000076042a337816 */ /* 0x000fe40000000029 */
[----:B------:R-:W-:Y:S01]  /*a180*/  LOP3.LUT R49, R40, 0xff0000, R49, 0xf8, !PT ;  /* 0x00ff000028317812 */ /* 0x000fe200078ef831 */
[----:B------:R-:W-:Y:S01]  /*a190*/  IMAD.U32 R45, R45, 0x10000, RZ ;  /* 0x000100002d2d7824 */ /* 0x000fe200078e00ff */
[----:B------:R-:W-:Y:S02]  /*a1a0*/  LOP3.LUT R41, R38, 0xff0000, R21, 0xf8, !PT ;  /* 0x00ff000026297812 */ /* 0x000fe400078ef815 */
[----:B------:R-:W-:Y:S02]  /*a1b0*/  LOP3.LUT R21, R39, 0xff0000, R28, 0xf8, !PT ;  /* 0x00ff000027157812 */ /* 0x000fe400078ef81c */
[----:B------:R-:W-:Y:S02]  /*a1c0*/  LOP3.LUT R49, R49, 0xff000000, R13, 0xf8, !PT ;  /* 0xff00000031317812 */ /* 0x000fe400078ef80d */
[----:B------:R-:W-:-:S02]  /*a1d0*/  SHF.R.U32.HI R53, RZ, 0x10, R15 ;  /* 0x00000010ff357819 */ /* 0x000fc4000001160f */
[----:B------:R-:W-:Y:S02]  /*a1e0*/  LOP3.LUT R43, R43, 0xff0000, R30, 0xf8, !PT ;  /* 0x00ff00002b2b7812 */ /* 0x000fe400078ef81e */
[----:B------:R-:W-:Y:S01]  /*a1f0*/  LOP3.LUT R45, R20, 0xff0000, R45, 0xf8, !PT ;  /* 0x00ff0000142d7812 */ /* 0x000fe200078ef82d */
[----:B------:R-:W-:Y:S01]  /*a200*/  IMAD.U32 R53, R53, 0x10000, RZ ;  /* 0x0001000035357824 */ /* 0x000fe200078e00ff */
[----:B------:R-:W-:Y:S02]  /*a210*/  LOP3.LUT R21, R21, 0xff000000, R28, 0xf8, !PT ;  /* 0xff00000015157812 */ /* 0x000fe400078ef81c */
[----:B------:R-:W-:Y:S02]  /*a220*/  LOP3.LUT R39, R41, 0xff000000, R29, 0xf8, !PT ;  /* 0xff00000029277812 */ /* 0x000fe400078ef81d */
[----:B------:R-:W-:Y:S02]  /*a230*/  LOP3.LUT R47, R47, 0xff0000, R12, 0xf8, !PT ;  /* 0x00ff00002f2f7812 */ /* 0x000fe400078ef80c */
[----:B------:R-:W-:-:S02]  /*a240*/  LOP3.LUT R51, R51, 0xff0000, R14, 0xf8, !PT ;  /* 0x00ff000033337812 */ /* 0x000fc400078ef80e */
[----:B------:R-:W-:Y:S02]  /*a250*/  F2FP.F16.E4M3.UNPACK_B R48, R49 ;  /* 0x00000031ff30723e */ /* 0x000fe400020006ff */
[-C--:B0-----:R-:W-:Y:S02]  /*a260*/  F2FP.F16.E4M3.UNPACK_B R28, R24.reuse ;  /* 0x00000018ff1c723e */ /* 0x081fe400020006ff */
[----:B------:R-:W-:Y:S01]  /*a270*/  F2FP.F16.E4M3.UNPACK_B R40, R24.H1 ;  /* 0x00000018ff28723e */ /* 0x000fe200030006ff */
[--C-:B------:R-:W-:Y:S01]  /*a280*/  HADD2.F32 R50, -RZ, R48.reuse.H0_H0 ;  /* 0x20000030ff327230 */ /* 0x100fe20000004100 */
[----:B--2---:R-:W-:Y:S01]  /*a290*/  F2FP.F16.E4M3.UNPACK_B R24, R33 ;  /* 0x00000021ff18723e */ /* 0x004fe200020006ff */
[----:B------:R-:W-:Y:S01]  /*a2a0*/  HADD2.F32 R48, -RZ, R48.H1_H1 ;  /* 0x30000030ff307230 */ /* 0x000fe20000004100 */
[----:B------:R-:W-:Y:S02]  /*a2b0*/  LOP3.LUT R20, R43, 0xff000000, R30, 0xf8, !PT ;  /* 0xff0000002b147812 */ /* 0x000fe400078ef81e */
[----:B------:R-:W-:-:S02]  /*a2c0*/  LOP3.LUT R41, R45, 0xff000000, R31, 0xf8, !PT ;  /* 0xff0000002d297812 */ /* 0x000fc400078ef81f */
[-C--:B------:R-:W-:Y:S02]  /*a2d0*/  F2FP.F16.E4M3.UNPACK_B R43, R27.reuse ;  /* 0x0000001bff2b723e */ /* 0x080fe400020006ff */
[----:B------:R-:W-:Y:S02]  /*a2e0*/  F2FP.F16.E4M3.UNPACK_B R46, R27.H1 ;  /* 0x0000001bff2e723e */ /* 0x000fe400030006ff */
[----:B------:R-:W-:Y:S02]  /*a2f0*/  LOP3.LUT R31, R47, 0xff000000, R12, 0xf8, !PT ;  /* 0xff0000002f1f7812 */ /* 0x000fe400078ef80c */
[----:B------:R-:W-:Y:S02]  /*a300*/  F2FP.F16.E4M3.UNPACK_B R27, R39 ;  /* 0x00000027ff1b723e */ /* 0x000fe400020006ff */
[----:B------:R-:W-:Y:S01]  /*a310*/  LOP3.LUT R12, R51, 0xff000000, R14, 0xf8, !PT ;  /* 0xff000000330c7812 */ /* 0x000fe200078ef80e */
[--C-:B------:R-:W-:Y:S01]  /*a320*/  HADD2.F32 R14, -RZ, R24.reuse.H0_H0 ;  /* 0x20000018ff0e7230 */ /* 0x100fe20000004100 */
[-C--:B------:R-:W-:Y:S01]  /*a330*/  F2FP.F16.E4M3.UNPACK_B R29, R25.reuse ;  /* 0x00000019ff1d723e */ /* 0x080fe200020006ff */
[----:B------:R-:W-:Y:S01]  /*a340*/  HADD2.F32 R30, -RZ, R27.H0_H0 ;  /* 0x2000001bff1e7230 */ /* 0x000fe20000004100 */
[----:B------:R-:W-:Y:S01]  /*a350*/  LOP3.LUT R53, R44, 0xff0000, R53, 0xf8, !PT ;  /* 0x00ff00002c357812 */ /* 0x000fe200078ef835 */
[----:B------:R-:W-:Y:S01]  /*a360*/  HADD2.F32 R24, -RZ, R24.H1_H1 ;  /* 0x30000018ff187230 */ /* 0x000fe20000004100 */
[----:B------:R-:W-:Y:S01]  /*a370*/  F2FP.F16.E4M3.UNPACK_B R38, R25.H1 ;  /* 0x00000019ff26723e */ /* 0x000fe200030006ff */
[--C-:B------:R-:W-:Y:S01]  /*a380*/  HADD2.F32 R25, -RZ, R29.reuse.H0_H0 ;  /* 0x2000001dff197230 */ /* 0x100fe20000004100 */
[----:B------:R-:W-:Y:S01]  /*a390*/  F2FP.F16.E4M3.UNPACK_B R44, R33.H1 ;  /* 0x00000021ff2c723e */ /* 0x000fe200030006ff */
[----:B------:R-:W-:Y:S01]  /*a3a0*/  HADD2.F32 R29, -RZ, R29.H1_H1 ;  /* 0x3000001dff1d7230 */ /* 0x000fe20000004100 */
[----:B------:R-:W-:Y:S01]  /*a3b0*/  F2FP.F16.E4M3.UNPACK_B R33, R32 ;  /* 0x00000020ff21723e */ /* 0x000fe200020006ff */
[----:B------:R-:W-:Y:S01]  /*a3c0*/  FMUL.FTZ R52, R24, R48 ;  /* 0x0000003018347220 */ /* 0x000fe20000410000 */
[----:B------:R-:W-:Y:S01]  /*a3d0*/  F2FP.F16.E4M3.UNPACK_B R42, R32.H1 ;  /* 0x00000020ff2a723e */ /* 0x000fe200030006ff */
[----:B------:R-:W-:Y:S01]  /*a3e0*/  FMUL.FTZ R32, R14, R50 ;  /* 0x000000320e207220 */ /* 0x000fe20000410000 */
[----:B------:R-:W-:-:S02]  /*a3f0*/  F2FP.F16.E4M3.UNPACK_B R45, R35 ;  /* 0x00000023ff2d723e */ /* 0x000fc400020006ff */
[----:B------:R-:W-:Y:S01]  /*a400*/  F2FP.F16.E4M3.UNPACK_B R47, R35.H1 ;  /* 0x00000023ff2f723e */ /* 0x000fe200030006ff */
[-C--:B------:R-:W-:Y:S01]  /*a410*/  FMUL.FTZ R35, R14, R30.reuse ;  /* 0x0000001e0e237220 */ /* 0x080fe20000410000 */
[----:B------:R-:W-:Y:S01]  /*a420*/  F2FP.F16.E4M3.UNPACK_B R49, R49.H1 ;  /* 0x00000031ff31723e */ /* 0x000fe200030006ff */
[C---:B------:R-:W-:Y:S01]  /*a430*/  FFMA.FTZ R14, R25.reuse, R30, -R32 ;  /* 0x0000001e190e7223 */ /* 0x040fe20000010820 */
[----:B------:R-:W-:Y:S01]  /*a440*/  F2FP.F16.E4M3.UNPACK_B R39, R39.H1 ;  /* 0x00000027ff27723e */ /* 0x000fe200030006ff */
[----:B------:R-:W-:Y:S02]  /*a450*/  HADD2.F32 R32, -RZ, R27.H1_H1 ;  /* 0x3000001bff207230 */ /* 0x000fe40000004100 */
[----:B------:R-:W-:Y:S01]  /*a460*/  FFMA.FTZ R25, R25, R50, R35 ;  /* 0x0000003219197223 */ /* 0x000fe20000010023 */
[----:B------:R-:W-:Y:S01]  /*a470*/  HADD2.F32 R50, -RZ, R49.H0_H0 ;  /* 0x20000031ff327230 */ /* 0x000fe20000004100 */
[----:B------:R-:W-:Y:S01]  /*a480*/  LOP3.LUT R53, R53, 0xff000000, R15, 0xf8, !PT ;  /* 0xff00000035357812 */ /* 0x000fe200078ef80f */
[----:B------:R-:W-:-:S02]  /*a490*/  HADD2.F32 R27, -RZ, R44.H0_H0 ;  /* 0x2000002cff1b7230 */ /* 0x000fc40000004100 */
[----:B------:R-:W-:Y:S01]  /*a4a0*/  FMUL.FTZ R51, R24, R32 ;  /* 0x0000002018337220 */ /* 0x000fe20000410000 */
[----:B------:R-:W-:Y:S01]  /*a4b0*/  HADD2.F32 R35, -RZ, R39.H0_H0 ;  /* 0x20000027ff237230 */ /* 0x000fe20000004100 */
[----:B------:R-:W-:Y:S01]  /*a4c0*/  F2FP.F16.E4M3.UNPACK_B R15, R34 ;  /* 0x00000022ff0f723e */ /* 0x000fe200020006ff */
[----:B------:R-:W-:Y:S02]  /*a4d0*/  HADD2.F32 R30, -RZ, R38.H0_H0 ;  /* 0x20000026ff1e7230 */ /* 0x000fe40000004100 */
[----:B------:R-:W-:Y:S01]  /*a4e0*/  FMUL.FTZ R55, R27, R50 ;  /* 0x000000321b377220 */ /* 0x000fe20000410000 */
[----:B------:R-:W-:Y:S01]  /*a4f0*/  FFMA.FTZ R24, R29, R48, R51 ;  /* 0x000000301d187223 */ /* 0x000fe20000010033 */
[----:B------:R-:W-:Y:S01]  /*a500*/  FMUL.FTZ R57, R27, R35 ;  /* 0x000000231b397220 */ /* 0x000fe20000410000 */
[----:B------:R-:W-:Y:S01]  /*a510*/  FFMA.FTZ R27, R29, R32, -R52 ;  /* 0x000000201d1b7223 */ /* 0x000fe20000010834 */
[----:B------:R-:W-:Y:S01]  /*a520*/  F2FP.F16.E4M3.UNPACK_B R52, R53 ;  /* 0x00000035ff34723e */ /* 0x000fe200020006ff */
[----:B------:R-:W-:Y:S01]  /*a530*/  HADD2.F32 R51, -RZ, R49.H1_H1 ;  /* 0x30000031ff337230 */ /* 0x000fe20000004100 */
[----:B------:R-:W-:Y:S01]  /*a540*/  F2FP.F16.E4M3.UNPACK_B R49, R41 ;  /* 0x00000029ff31723e */ /* 0x000fe200020006ff */
[----:B------:R-:W-:-:S02]  /*a550*/  HADD2.F32 R44, -RZ, R44.H1_H1 ;  /* 0x3000002cff2c7230 */ /* 0x000fc40000004100 */
[C---:B------:R-:W-:Y:S01]  /*a560*/  FFMA.FTZ R29, R30.reuse, R35, -R55 ;  /* 0x000000231e1d7223 */ /* 0x040fe20000010837 */
[----:B------:R-:W-:Y:S02]  /*a570*/  HADD2.F32 R48, -RZ, R39.H1_H1 ;  /* 0x30000027ff307230 */ /* 0x000fe40000004100 */
[----:B------:R-:W-:Y:S01]  /*a580*/  FFMA.FTZ R30, R30, R50, R57 ;  /* 0x000000321e1e7223 */ /* 0x000fe20000010039 */
[----:B------:R-:W-:Y:S02]  /*a590*/  HADD2.F32 R39, -RZ, R38.H1_H1 ;  /* 0x30000026ff277230 */ /* 0x000fe40000004100 */
[C---:B------:R-:W-:Y:S01]  /*a5a0*/  FMUL.FTZ R38, R44.reuse, R51 ;  /* 0x000000332c267220 */ /* 0x040fe20000410000 */
[----:B------:R-:W-:Y:S02]  /*a5b0*/  HADD2.F32 R54, -RZ, R52.H0_H0 ;  /* 0x20000034ff367230 */ /* 0x000fe40000004100 */
[----:B------:R-:W-:Y:S01]  /*a5c0*/  FMUL.FTZ R44, R44, R48 ;  /* 0x000000302c2c7220 */ /* 0x000fe20000410000 */
[----:B------:R-:W-:-:S02]  /*a5d0*/  HADD2.F32 R35, -RZ, R45.H0_H0 ;  /* 0x2000002dff237230 */ /* 0x000fc40000004100 */
[C---:B------:R-:W-:Y:S01]  /*a5e0*/  FFMA.FTZ R38, R39.reuse, R48, -R38 ;  /* 0x0000003027267223 */ /* 0x040fe20000010826 */
[----:B------:R-:W-:Y:S02]  /*a5f0*/  HADD2.F32 R50, -RZ, R49.H0_H0 ;  /* 0x20000031ff327230 */ /* 0x000fe40000004100 */
[----:B------:R-:W-:Y:S01]  /*a600*/  FFMA.FTZ R39, R39, R51, R44 ;  /* 0x0000003327277223 */ /* 0x000fe2000001002c */
[----:B------:R-:W-:Y:S02]  /*a610*/  HADD2.F32 R32, -RZ, R43.H0_H0 ;  /* 0x2000002bff207230 */ /* 0x000fe40000004100 */
[C---:B------:R-:W-:Y:S01]  /*a620*/  FMUL.FTZ R55, R35.reuse, R54 ;  /* 0x0000003623377220 */ /* 0x040fe20000410000 */
[----:B------:R-:W-:Y:S01]  /*a630*/  F2FP.F16.E4M3.UNPACK_B R51, R53.H1 ;  /* 0x00000035ff33723e */ /* 0x000fe200030006ff */
[-C--:B------:R-:W-:Y:S01]  /*a640*/  FMUL.FTZ R57, R35, R50.reuse ;  /* 0x0000003223397220 */ /* 0x080fe20000410000 */
[----:B------:R-:W-:Y:S01]  /*a650*/  F2FP.F16.E4M3.UNPACK_B R48, R41.H1 ;  /* 0x00000029ff30723e */ /* 0x000fe200030006ff */
[----:B------:R-:W-:Y:S01]  /*a660*/  FFMA.FTZ R35, R32, R50, -R55 ;  /* 0x0000003220237223 */ /* 0x000fe20000010837 */
[----:B------:R-:W-:-:S02]  /*a670*/  HADD2.F32 R52, -RZ, R52.H1_H1 ;  /* 0x30000034ff347230 */ /* 0x000fc40000004100 */
[----:B------:R-:W-:Y:S01]  /*a680*/  FFMA.FTZ R32, R32, R54, R57 ;  /* 0x0000003620207223 */ /* 0x000fe20000010039 */
[----:B------:R-:W-:Y:S01]  /*a690*/  HADD2.F32 R41, -RZ, R45.H1_H1 ;  /* 0x3000002dff297230 */ /* 0x000fe20000004100 */
[----:B------:R-:W-:Y:S01]  /*a6a0*/  F2FP.F16.E4M3.UNPACK_B R34, R34.H1 ;  /* 0x00000022ff22723e */ /* 0x000fe200030006ff */
[----:B------:R-:W-:Y:S01]  /*a6b0*/  HADD2.F32 R50, -RZ, R49.H1_H1 ;  /* 0x30000031ff327230 */ /* 0x000fe20000004100 */
[----:B------:R-:W-:Y:S01]  /*a6c0*/  F2FP.F16.E4M3.UNPACK_B R13, R26 ;  /* 0x0000001aff0d723e */ /* 0x000fe200020006ff */
[----:B------:R-:W-:Y:S02]  /*a6d0*/  HADD2.F32 R53, -RZ, R51.H0_H0 ;  /* 0x20000033ff357230 */ /* 0x000fe40000004100 */
[C---:B------:R-:W-:Y:S01]  /*a6e0*/  FMUL.FTZ R54, R41.reuse, R52 ;  /* 0x0000003429367220 */ /* 0x040fe20000410000 */
[----:B------:R-:W-:Y:S02]  /*a6f0*/  HADD2.F32 R44, -RZ, R47.H0_H0 ;  /* 0x2000002fff2c7230 */ /* 0x000fe40000004100 */
[----:B------:R-:W-:Y:S01]  /*a700*/  FMUL.FTZ R41, R41, R50 ;  /* 0x0000003229297220 */ /* 0x000fe20000410000 */
[----:B------:R-:W-:Y:S01]  /*a710*/  HADD2.F32 R49, -RZ, R48.H0_H0 ;  /* 0x20000030ff317230 */ /* 0x000fe20000004100 */
[----:B------:R-:W-:Y:S01]  /*a720*/  F2FP.F16.E4M3.UNPACK_B R26, R26.H1 ;  /* 0x0000001aff1a723e */ /* 0x000fe200030006ff */
[----:B------:R-:W-:-:S02]  /*a730*/  HADD2.F32 R43, -RZ, R43.H1_H1 ;  /* 0x3000002bff2b7230 */ /* 0x000fc40000004100 */
[C---:B------:R-:W-:Y:S01]  /*a740*/  FMUL.FTZ R56, R44.reuse, R53 ;  /* 0x000000352c387220 */ /* 0x040fe20000410000 */
[----:B------:R-:W-:Y:S02]  /*a750*/  HADD2.F32 R45, -RZ, R46.H0_H0 ;  /* 0x2000002eff2d7230 */ /* 0x000fe40000004100 */
[-C--:B------:R-:W-:Y:S01]  /*a760*/  FMUL.FTZ R58, R44, R49.reuse ;  /* 0x000000312c3a7220 */ /* 0x080fe20000410000 */
        /* <DEDUP_REMOVED lines=9> */
[----:B------:R-:W-:Y:S01]  /*a800*/  F2FP.SATFINITE.E4M3.F32.PACK_AB_MERGE_C R30, R39, R30, RZ ;  /* 0x0000001e271e723e */ /* 0x000fe200048070ff */
[----:B------:R-:W-:-:S02]  /*a810*/  HADD2.F32 R47, -RZ, R47.H1_H1 ;  /* 0x3000002fff2f7230 */ /* 0x000fc40000004100 */
[----:B------:R-:W-:Y:S01]  /*a820*/  HADD2.F32 R54, -RZ, R53.H0_H0 ;  /* 0x20000035ff367230 */ /* 0x000fe20000004100 */
[----:B------:R-:W-:Y:S01]  /*a830*/  F2FP.SATFINITE.E4M3.F32.PACK_AB_MERGE_C R25, R24, R25, R30 ;  /* 0x000000191819723e */ /* 0x000fe2000480701e */
[----:B------:R-:W-:Y:S02]  /*a840*/  HADD2.F32 R46, -RZ, R42.H0_H0 ;  /* 0x2000002aff2e7230 */ /* 0x000fe40000004100 */
[CC--:B------:R-:W-:Y:S01]  /*a850*/  FMUL.FTZ R59, R47.reuse, R55.reuse ;  /* 0x000000372f3b7220 */ /* 0x0c0fe20000410000 */
[----:B------:R-:W-:Y:S02]  /*a860*/  HADD2.F32 R50, -RZ, R51.H0_H0 ;  /* 0x20000033ff327230 */ /* 0x000fe40000004100 */
[----:B------:R-:W-:Y:S01]  /*a870*/  FMUL.FTZ R58, R47, R52 ;  /* 0x000000342f3a7220 */ /* 0x000fe20000410000 */
[----:B------:R-:W-:Y:S02]  /*a880*/  HADD2.F32 R49, -RZ, R40.H0_H0 ;  /* 0x20000028ff317230 */ /* 0x000fe40000004100 */
[C---:B------:R-:W-:Y:S01]  /*a890*/  FMUL.FTZ R56, R46.reuse, R54 ;  /* 0x000000362e387220 */ /* 0x040fe20000410000 */
        /* <DEDUP_REMOVED lines=8> */
[----:B------:R-:W-:Y:S01]  /*a920*/  F2FP.SATFINITE.E4M3.F32.PACK_AB_MERGE_C R45, R48, R45, RZ ;  /* 0x0000002d302d723e */ /* 0x000fe200048070ff */
[----:B------:R-:W-:Y:S01]  /*a930*/  HADD2.F32 R53, -RZ, R51.H1_H1 ;  /* 0x30000033ff357230 */ /* 0x000fe20000004100 */
[----:B------:R-:W-:Y:S01]  /*a940*/  F2FP.F16.E4M3.UNPACK_B R51, R21 ;  /* 0x00000015ff33723e */ /* 0x000fe200020006ff */
[----:B------:R-:W-:-:S02]  /*a950*/  HADD2.F32 R42, -RZ, R40.H1_H1 ;  /* 0x30000028ff2a7230 */ /* 0x000fc40000004100 */
[C---:B------:R-:W-:Y:S01]  /*a960*/  FMUL.FTZ R31, R50.reuse, R55 ;  /* 0x00000037321f7220 */ /* 0x040fe20000410000 */
[----:B------:R-:W-:Y:S02]  /*a970*/  HADD2.F32 R56, -RZ, R54.H0_H0 ;  /* 0x20000036ff387230 */ /* 0x000fe40000004100 */
[-C--:B------:R-:W-:Y:S01]  /*a980*/  FMUL.FTZ R50, R50, R53.reuse ;  /* 0x0000003532327220 */ /* 0x080fe20000410000 */
[----:B------:R-:W-:Y:S02]  /*a990*/  HADD2.F32 R21, -RZ, R33.H0_H0 ;  /* 0x20000021ff157230 */ /* 0x000fe40000004100 */
[C---:B------:R-:W-:Y:S01]  /*a9a0*/  FFMA.FTZ R40, R42.reuse, R53, -R31 ;  /* 0x000000352a287223 */ /* 0x040fe2000001081f */
[----:B------:R-:W-:Y:S02]  /*a9b0*/  HADD2.F32 R52, -RZ, R51.H0_H0 ;  /* 0x20000033ff347230 */ /* 0x000fe40000004100 */
[----:B------:R-:W-:Y:S01]  /*a9c0*/  FFMA.FTZ R42, R42, R55, R50 ;  /* 0x000000372a2a7223 */ /* 0x000fe20000010032 */
[----:B------:R-:W-:-:S02]  /*a9d0*/  HADD2.F32 R31, -RZ, R28.H0_H0 ;  /* 0x2000001cff1f7230 */ /* 0x000fc40000004100 */
[C---:B------:R-:W-:Y:S01]  /*a9e0*/  FMUL.FTZ R58, R21.reuse, R56 ;  /* 0x00000038153a7220 */ /* 0x040fe20000410000 */
[----:B------:R-:W-:Y:S02]  /*a9f0*/  HADD2.F32 R54, -RZ, R54.H1_H1 ;  /* 0x30000036ff367230 */ /* 0x000fe40000004100 */
[-C--:B------:R-:W-:Y:S01]  /*aa00*/  FMUL.FTZ R60, R21, R52.reuse ;  /* 0x00000034153c7220 */ /* 0x080fe20000410000 */
[----:B------:R-:W-:Y:S02]  /*aa10*/  HADD2.F32 R50, -RZ, R33.H1_H1 ;  /* 0x30000021ff327230 */ /* 0x000fe40000004100 */
[C---:B------:R-:W-:Y:S01]  /*aa20*/  FFMA.FTZ R21, R31.reuse, R52, -R58 ;  /* 0x000000341f157223 */ /* 0x040fe2000001083a */
[----:B------:R-:W-:Y:S01]  /*aa30*/  HADD2.F32 R51, -RZ, R51.H1_H1 ;  /* 0x30000033ff337230 */ /* 0x000fe20000004100 */
[----:B------:R-:W-:Y:S01]  /*aa40*/  F2FP.F16.E4M3.UNPACK_B R52, R12.H1 ;  /* 0x0000000cff34723e */ /* 0x000fe200030006ff */
[----:B------:R-:W-:Y:S02]  /*aa50*/  HADD2.F32 R33, -RZ, R28.H1_H1 ;  /* 0x3000001cff217230 */ /* 0x000fe40000004100 */
        /* <DEDUP_REMOVED lines=20> */
[--C-:B------:R-:W-:Y:S02]  /*aba0*/  HADD2.F32 R31, -RZ, R20.reuse.H0_H0 ;  /* 0x20000014ff1f7230 */ /* 0x100fe40000004100 */
[C---:B------:R-:W-:Y:S01]  /*abb0*/  FMUL.FTZ R33, R34.reuse, R55 ;  /* 0x0000003722217220 */ /* 0x040fe20000410000 */
[----:B------:R-:W-:Y:S01]  /*abc0*/  FMUL.FTZ R34, R34, R51 ;  /* 0x0000003322227220 */ /* 0x000fe20000410000 */
[----:B------:R-:W-:Y:S02]  /*abd0*/  F2FP.SATFINITE.E4M3.F32.PACK_AB_MERGE_C R42, R42, R49, RZ ;  /* 0x000000312a2a723e */ /* 0x000fe400048070ff */
[C---:B------:R-:W-:Y:S01]  /*abe0*/  FFMA.FTZ R59, R26.reuse, R51, -R33 ;  /* 0x000000331a3b7223 */ /* 0x040fe20000010821 */
[----:B------:R-:W-:Y:S01]  /*abf0*/  FFMA.FTZ R52, R26, R55, R34 ;  /* 0x000000371a347223 */ /* 0x000fe20000010022 */
[----:B------:R-:W-:Y:S01]  /*ac00*/  HADD2.F32 R26, -RZ, R20.H1_H1 ;  /* 0x30000014ff1a7230 */ /* 0x000fe20000004100 */
[----:B------:R-:W-:Y:S01]  /*ac10*/  F2FP.SATFINITE.E4M3.F32.PACK_AB_MERGE_C R24, R57, R28, R42 ;  /* 0x0000001c3918723e */ /* 0x000fe2000480702a */
[----:B------:R-:W-:Y:S01]  /*ac20*/  HADD2.F32 R20, -RZ, R15.H0_H0 ;  /* 0x2000000fff147230 */ /* 0x000fe20000004100 */
[----:B------:R-:W-:Y:S01]  /*ac30*/  F2FP.SATFINITE.E4M3.F32.PACK_AB_MERGE_C R54, R59, R54, RZ ;  /* 0x000000363b36723e */ /* 0x000fe200048070ff */
[----:B------:R-:W-:-:S02]  /*ac40*/  HADD2.F32 R33, -RZ, R12.H0_H0 ;  /* 0x2000000cff217230 */ /* 0x000fc40000004100 */
[----:B------:R-:W-:Y:S02]  /*ac50*/  HADD2.F32 R34, -RZ, R12.H1_H1 ;  /* 0x3000000cff227230 */ /* 0x000fe40000004100 */
[----:B------:R-:W-:Y:S02]  /*ac60*/  HADD2.F32 R15, -RZ, R15.H1_H1 ;  /* 0x3000000fff0f7230 */ /* 0x000fe40000004100 */
[C---:B------:R-:W-:Y:S01]  /*ac70*/  FMUL.FTZ R51, R20.reuse, R33 ;  /* 0x0000002114337220 */ /* 0x040fe20000410000 */
[--C-:B------:R-:W-:Y:S02]  /*ac80*/  HADD2.F32 R12, -RZ, R13.reuse.H0_H0 ;  /* 0x2000000dff0c7230 */ /* 0x100fe40000004100 */
        /* <DEDUP_REMOVED lines=17> */
[----:B------:R-:W-:Y:S01]  /*ada0*/  F2FP.SATFINITE.E4M3.F32.PACK_AB_MERGE_C R26, R31, R20, R26 ;  /* 0x000000141f1a723e */ /* 0x000fe2000480701a */
[----:B------:R0:W-:Y:S04]  /*adb0*/  STS.128 [R37+0xf000], R12 ;  /* 0x00f0000c25007388 */ /* 0x0001e80000000c00 */
[----:B------:R0:W-:Y:S02]  /*adc0*/  STS.128 [R0+0xf000], R24 ;  /* 0x00f0001800007388 */ /* 0x0001e40000000c00 */
.L_x_2213:
[----:B------:R-:W-:Y:S05]  /*add0*/  BSYNC B1 ;  /* 0x0000000000017941 */ /* 0x000fea0003800000 */
.L_x_2212:
[----:B------:R-:W-:Y:S05]  /*ade0*/  @P1 BRA `(.L_x_2202) ;  /* 0x0000000c00f81947 */ /* 0x000fea0003800000 */
[----:B0-----:R-:W2:Y:S04]  /*adf0*/  LDL R27, [R1+0x10] ;  /* 0x00001000011b7983 */ /* 0x001ea80000100800 */
[----:B------:R-:W2:Y:S01]  /*ae00*/  LDL R51, [R1+0x94] ;  /* 0x0000940001337983 */ /* 0x000ea20000100800 */
[----:B-----5:R-:W-:Y:S02]  /*ae10*/  SHF.R.U32.HI R0, RZ, 0x8, R8 ;  /* 0x00000008ff007819 */ /* 0x020fe40000011608 */
[----:B------:R-:W-:Y:S02]  /*ae20*/  LOP3.LUT R13, R8, 0xff, RZ, 0xc0, !PT ;  /* 0x000000ff080d7812 */ /* 0x000fe400078ec0ff */
[----:B------:R-:W-:Y:S02]  /*ae30*/  LOP3.LUT R0, R0, 0xff, RZ, 0xc0, !PT ;  /* 0x000000ff00007812 */ /* 0x000fe400078ec0ff */
[----:B------:R-:W-:-:S02]  /*ae40*/  SHF.R.U32.HI R26, RZ, 0x8, R9 ;  /* 0x00000008ff1a7819 */ /* 0x000fc40000011609 */
[----:B---3--:R-:W-:Y:S02]  /*ae50*/  PRMT R20, R0, 0x7604, R13 ;  /* 0x0000760400147816 */ /* 0x008fe4000000000d */
[----:B------:R-:W-:Y:S02]  /*ae60*/  LOP3.LUT R15, R9, 0xff, RZ, 0xc0, !PT ;  /* 0x000000ff090f7812 */ /* 0x000fe400078ec0ff */
[----:B------:R-:W-:Y:S02]  /*ae70*/  SHF.R.U32.HI R14, RZ, 0x8, R11 ;  /* 0x00000008ff0e7819 */ /* 0x000fe4000001160b */
[----:B------:R-:W-:Y:S02]  /*ae80*/  LOP3.LUT R0, R26, 0xff, RZ, 0xc0, !PT ;  /* 0x000000ff1a007812 */ /* 0x000fe400078ec0ff */
[----:B----4-:R-:W-:Y:S02]  /*ae90*/  LOP3.LUT R21, R11, 0xff, RZ, 0xc0, !PT ;  /* 0x000000ff0b157812 */ /* 0x010fe400078ec0ff */
        /* <DEDUP_REMOVED lines=22> */
[----:B------:R-:W-:-:S04]  /*b000*/  SHF.R.U32.HI R32, RZ, 0x10, R7 ;  /* 0x00000010ff207819 */ /* 0x000fc80000011607 */
[----:B------:R-:W-:Y:S02]  /*b010*/  LOP3.LUT R32, R32, 0xff, RZ, 0xc0, !PT ;  /* 0x000000ff20207812 */ /* 0x000fe400078ec0ff */
[----:B--2---:R-:W-:Y:S02]  /*b020*/  LEA.HI R3, R3, R27, RZ, 0x1c ;  /* 0x0000001b03037211 */ /* 0x004fe400078fe0ff */
[----:B------:R-:W-:Y:S02]  /*b030*/  LOP3.LUT R27, R6, 0xff, RZ, 0xc0, !PT ;  /* 0x000000ff061b7812 */ /* 0x000fe400078ec0ff */
[C---:B------:R-:W-:Y:S01]  /*b040*/  LEA.HI R0, R3.reuse, R3, RZ, 0x1 ;  /* 0x0000000303007211 */ /* 0x040fe200078f08ff */
[----:B------:R-:W-:Y:S01]  /*b050*/  IMAD.SHL.U32 R3, R3, 0x10, RZ ;  /* 0x0000001003037824 */ /* 0x000fe200078e00ff */
[----:B------:R-:W0:Y:S01]  /*b060*/  LDS.128 R12, [R51+0xf000] ;  /* 0x00f00000330c7984 */ /* 0x000e220000000c00 */
[----:B------:R-:W-:Y:S02]  /*b070*/  PRMT R39, R26, 0x7604, R27 ;  /* 0x000076041a277816 */ /* 0x000fe4000000001b */
[----:B------:R-:W-:-:S02]  /*b080*/  SHF.R.S32.HI R0, RZ, 0x1, R0 ;  /* 0x00000001ff007819 */ /* 0x000fc40000011400 */
[----:B------:R-:W-:-:S03]  /*b090*/  LOP3.LUT R3, R63, 0x10, R3, 0xf8, !PT ;  /* 0x000000103f037812 */ /* 0x000fc600078ef803 */
[----:B------:R-:W-:Y:S01]  /*b0a0*/  IMAD R21, R0, 0x1800, R62 ;  /* 0x0000180000157824 */ /* 0x000fe200078e023e */
[----:B------:R-:W-:Y:S02]  /*b0b0*/  LOP3.LUT R0, R3, R61, RZ, 0x3c, !PT ;  /* 0x0000003d03007212 */ /* 0x000fe400078e3cff */
[----:B------:R-:W-:Y:S02]  /*b0c0*/  LOP3.LUT R3, R29, 0xff, RZ, 0xc0, !PT ;  /* 0x000000ff1d037812 */ /* 0x000fe400078ec0ff */
[----:B------:R-:W-:Y:S02]  /*b0d0*/  IADD3 R0, R18, R21, R0 ;  /* 0x0000001512007210 */ /* 0x000fe40007ffe000 */
[----:B------:R-:W-:Y:S02]  /*b0e0*/  SHF.R.U32.HI R21, RZ, 0x10, R9 ;  /* 0x00000010ff157819 */ /* 0x000fe40000011609 */
[----:B-1----:R-:W-:Y:S01]  /*b0f0*/  PRMT R41, R3, 0x7604, R34 ;  /* 0x0000760403297816 */ /* 0x002fe20000000022 */
[----:B------:R-:W1:Y:S01]  /*b100*/  LDS.128 R24, [R0+0xf000] ;  /* 0x00f0000000187984 */ /* 0x000e620000000c00 */
[----:B------:R-:W-:-:S02]  /*b110*/  SHF.R.U32.HI R3, RZ, 0x10, R8 ;  /* 0x00000010ff037819 */ /* 0x000fc40000011608 */
[----:B------:R-:W-:Y:S02]  /*b120*/  SHF.R.U32.HI R29, RZ, 0x10, R10 ;  /* 0x00000010ff1d7819 */ /* 0x000fe4000001160a */
[----:B------:R-:W-:Y:S02]  /*b130*/  LOP3.LUT R21, R21, 0xff, RZ, 0xc0, !PT ;  /* 0x000000ff15157812 */ /* 0x000fe400078ec0ff */
[----:B------:R-:W-:Y:S02]  /*b140*/  LOP3.LUT R3, R3, 0xff, RZ, 0xc0, !PT ;  /* 0x000000ff03037812 */ /* 0x000fe400078ec0ff */
[----:B------:R-:W-:Y:S02]  /*b150*/  LOP3.LUT R29, R29, 0xff, RZ, 0xc0, !PT ;  /* 0x000000ff1d1d7812 */ /* 0x000fe400078ec0ff */
[----:B------:R-:W-:Y:S02]  /*b160*/  PRMT R21, R21, 0x7054, R28 ;  /* 0x0000705415157816 */ /* 0x000fe4000000001c */
[----:B------:R-:W-:-:S02]  /*b170*/  SHF.R.U32.HI R28, RZ, 0x10, R5 ;  /* 0x00000010ff1c7819 */ /* 0x000fc40000011605 */
[----:B------:R-:W-:Y:S02]  /*b180*/  PRMT R3, R3, 0x7054, R20 ;  /* 0x0000705403037816 */ /* 0x000fe40000000014 */
[----:B------:R-:W-:Y:S02]  /*b190*/  PRMT R29, R29, 0x7054, R30 ;  /* 0x000070541d1d7816 */ /* 0x000fe4000000001e */
[----:B------:R-:W-:Y:S02]  /*b1a0*/  SHF.R.U32.HI R20, RZ, 0x10, R4 ;  /* 0x00000010ff147819 */ /* 0x000fe40000011604 */
[----:B------:R-:W-:Y:S02]  /*b1b0*/  SHF.R.U32.HI R30, RZ, 0x10, R6 ;  /* 0x00000010ff1e7819 */ /* 0x000fe40000011606 */
[----:B------:R-:W-:Y:S02]  /*b1c0*/  LOP3.LUT R28, R28, 0xff, RZ, 0xc0, !PT ;  /* 0x000000ff1c1c7812 */ /* 0x000fe400078ec0ff */
[----:B------:R-:W-:-:S02]  /*b1d0*/  LOP3.LUT R20, R20, 0xff, RZ, 0xc0, !PT ;  /* 0x000000ff14147812 */ /* 0x000fc400078ec0ff */
[----:B------:R-:W-:Y:S02]  /*b1e0*/  LOP3.LUT R30, R30, 0xff, RZ, 0xc0, !PT ;  /* 0x000000ff1e1e7812 */ /* 0x000fe400078ec0ff */
[----:B------:R-:W-:Y:S02]  /*b1f0*/  PRMT R37, R28, 0x7054, R37 ;  /* 0x000070541c257816 */ /* 0x000fe40000000025 */
[----:B------:R-:W-:Y:S02]  /*b200*/  PRMT R35, R20, 0x7054, R33 ;  /* 0x0000705414237816 */ /* 0x000fe40000000021 */
[----:B------:R-:W-:Y:S02]  /*b210*/  PRMT R39, R30, 0x7054, R39 ;  /* 0x000070541e277816 */ /* 0x000fe40000000027 */
[----:B------:R-:W-:Y:S02]  /*b220*/  LOP3.LUT R38, R37, 0xff000000, R5, 0xf8, !PT ;  /* 0xff00000025267812 */ /* 0x000fe400078ef805 */
[----:B------:R-:W-:-:S02]  /*b230*/  LOP3.LUT R8, R3, 0xff000000, R8, 0xf8, !PT ;  /* 0xff00000003087812 */ /* 0x000fc400078ef808 */
[----:B------:R-:W-:Y:S02]  /*b240*/  LOP3.LUT R34, R31, 0xff000000, R11, 0xf8, !PT ;  /* 0xff0000001f227812 */ /* 0x000fe400078ef80b */
[----:B------:R-:W-:Y:S02]  /*b250*/  LOP3.LUT R3, R29, 0xff000000, R10, 0xf8, !PT ;  /* 0xff0000001d037812 */ /* 0x000fe400078ef80a */
[----:B------:R-:W-:Y:S02]  /*b260*/  LOP3.LUT R11, R35, 0xff000000, R4, 0xf8, !PT ;  /* 0xff000000230b7812 */ /* 0x000fe400078ef804 */
[----:B------:R-:W-:Y:S02]  /*b270*/  LOP3.LUT R33, R21, 0xff000000, R9, 0xf8, !PT ;  /* 0xff00000015217812 */ /* 0x000fe400078ef809 */
[----:B------:R-:W-:Y:S02]  /*b280*/  LOP3.LUT R4, R39, 0xff000000, R6, 0xf8, !PT ;  /* 0xff00000027047812 */ /* 0x000fe400078ef806 */
[----:B0-----:R-:W-:-:S02]  /*b290*/  F2FP.F16.E4M3.UNPACK_B R10, R12 ;  /* 0x0000000cff0a723e */ /* 0x001fc400020006ff */
[----:B------:R-:W-:Y:S02]  /*b2a0*/  F2FP.F16.E4M3.UNPACK_B R28, R12.H1 ;  /* 0x0000000cff1c723e */ /* 0x000fe400030006ff */
[----:B------:R-:W-:Y:S02]  /*b2b0*/  F2FP.F16.E4M3.UNPACK_B R39, R38 ;  /* 0x00000026ff27723e */ /* 0x000fe400020006ff */
[----:B-1----:R-:W-:Y:S02]  /*b2c0*/  F2FP.F16.E4M3.UNPACK_B R12, R25 ;  /* 0x00000019ff0c723e */ /* 0x002fe400020006ff */
[-C--:B------:R-:W-:Y:S01]  /*b2d0*/  F2FP.F16.E4M3.UNPACK_B R20, R13.reuse ;  /* 0x0000000dff14723e */ /* 0x080fe200020006ff */
[--C-:B------:R-:W-:Y:S01]  /*b2e0*/  HADD2.F32 R40, -RZ, R39.reuse.H0_H0 ;  /* 0x20000027ff287230 */ /* 0x100fe20000004100 */
[----:B------:R-:W-:Y:S01]  /*b2f0*/  F2FP.F16.E4M3.UNPACK_B R29, R13.H1 ;  /* 0x0000000dff1d723e */ /* 0x000fe200030006ff */
[----:B------:R-:W-:Y:S01]  /*b300*/  HADD2.F32 R6, -RZ, R12.H0_H0 ;  /* 0x2000000cff067230 */ /* 0x000fe20000004100 */
[----:B------:R-:W-:Y:S01]  /*b310*/  F2FP.F16.E4M3.UNPACK_B R13, R33 ;  /* 0x00000021ff0d723e */ /* 0x000fe200020006ff */
[----:B------:R-:W-:Y:S01]  /*b320*/  HADD2.F32 R9, -RZ, R20.H0_H0 ;  /* 0x20000014ff097230 */ /* 0x000fe20000004100 */
[-C--:B------:R-:W-:Y:S01]  /*b330*/  F2FP.F16.E4M3.UNPACK_B R30, R15.reuse ;  /* 0x0000000fff1e723e */ /* 0x080fe200020006ff */
[----:B------:R-:W-:Y:S01]  /*b340*/  HADD2.F32 R39, -RZ, R39.H1_H1 ;  /* 0x30000027ff277230 */ /* 0x000fe20000004100 */
[----:B------:R-:W-:Y:S01]  /*b350*/  F2FP.F16.E4M3.UNPACK_B R35, R15.H1 ;  /* 0x0000000fff23723e */ /* 0x000fe200030006ff */
[--C-:B------:R-:W-:Y:S01]  /*b360*/  HADD2.F32 R15, -RZ, R13.reuse.H0_H0 ;  /* 0x2000000dff0f7230 */ /* 0x100fe20000004100 */
[-C--:B------:R-:W-:Y:S01]  /*b370*/  F2FP.F16.E4M3.UNPACK_B R21, R24.reuse ;  /* 0x00000018ff15723e */ /* 0x080fe200020006ff */
[----:B------:R-:W-:Y:S01]  /*b380*/  HADD2.F32 R12, -RZ, R12.H1_H1 ;  /* 0x3000000cff0c7230 */ /* 0x000fe20000004100 */
[----:B------:R-:W-:Y:S01]  /*b390*/  F2FP.F16.E4M3.UNPACK_B R31, R24.H1 ;  /* 0x00000018ff1f723e */ /* 0x000fe200030006ff */
[----:B------:R-:W-:Y:S01]  /*b3a0*/  FMUL.FTZ R24, R6, R40 ;  /* 0x0000002806187220 */ /* 0x000fe20000410000 */
[----:B------:R-:W-:Y:S01]  /*b3b0*/  PRMT R41, R32, 0x7054, R41 ;  /* 0x0000705420297816 */ /* 0x000fe20000000029 */
[----:B------:R-:W-:Y:S01]  /*b3c0*/  HADD2.F32 R20, -RZ, R20.H1_H1 ;  /* 0x30000014ff147230 */ /* 0x000fe20000004100 */
[----:B------:R-:W-:Y:S01]  /*b3d0*/  F2FP.F16.E4M3.UNPACK_B R32, R27 ;  /* 0x0000001bff20723e */ /* 0x000fe200020006ff */
[----:B------:R-:W-:Y:S01]  /*b3e0*/  FMUL.FTZ R43, R12, R39 ;  /* 0x000000270c2b7220 */ /* 0x000fe20000410000 */
[----:B------:R-:W-:Y:S01]  /*b3f0*/  F2FP.F16.E4M3.UNPACK_B R37, R27.H1 ;  /* 0x0000001bff25723e */ /* 0x000fe200030006ff */
[-C--:B------:R-:W-:Y:S01]  /*b400*/  FMUL.FTZ R27, R6, R15.reuse ;  /* 0x0000000f061b7220 */ /* 0x080fe20000410000 */
[C---:B------:R-:W-:Y:S01]  /*b410*/  FFMA.FTZ R6, R9.reuse, R15, -R24 ;  /* 0x0000000f09067223 */ /* 0x040fe20000010818 */
[----:B------:R-:W-:Y:S01]  /*b420*/  F2FP.F16.E4M3.UNPACK_B R25, R25.H1 ;  /* 0x00000019ff19723e */ /* 0x000fe200030006ff */
[----:B------:R-:W-:Y:S01]  /*b430*/  HADD2.F32 R15, -RZ, R13.H1_H1 ;  /* 0x3000000dff0f7230 */ /* 0x000fe20000004100 */
[----:B------:R-:W-:Y:S01]  /*b440*/  F2FP.F16.E4M3.UNPACK_B R38, R38.H1 ;  /* 0x00000026ff26723e */ /* 0x000fe200030006ff */
[----:B------:R-:W-:Y:S01]  /*b450*/  FFMA.FTZ R9, R9, R40, R27 ;  /* 0x0000002809097223 */ /* 0x000fe2000001001b */
[----:B------:R-:W-:Y:S01]  /*b460*/  F2FP.F16.E4M3.UNPACK_B R33, R33.H1 ;  /* 0x00000021ff21723e */ /* 0x000fe200030006ff */
[----:B------:R-:W-:-:S02]  /*b470*/  HADD2.F32 R13, -RZ, R25.H0_H0 ;  /* 0x20000019ff0d7230 */ /* 0x000fc40000004100 */
[----:B------:R-:W-:Y:S01]  /*b480*/  FMUL.FTZ R12, R12, R15 ;  /* 0x0000000f0c0c7220 */ /* 0x000fe20000410000 */
[--C-:B------:R-:W-:Y:S01]  /*b490*/  HADD2.F32 R40, -RZ, R38.reuse.H0_H0 ;  /* 0x20000026ff287230 */ /* 0x100fe20000004100 */
[----:B------:R-:W-:Y:S01]  /*b4a0*/  LOP3.LUT R41, R41, 0xff000000, R7, 0xf8, !PT ;  /* 0xff00000029297812 */ /* 0x000fe200078ef807 */
[----:B------:R-:W-:Y:S02]  /*b4b0*/  HADD2.F32 R27, -RZ, R33.H0_H0 ;  /* 0x20000021ff1b7230 */ /* 0x000fe40000004100 */
[----:B------:R-:W-:Y:S01]  /*b4c0*/  FFMA.FTZ R12, R20, R39, R12 ;  /* 0x00000027140c7223 */ /* 0x000fe2000001000c */
[----:B------:R-:W-:Y:S02]  /*b4d0*/  HADD2.F32 R24, -RZ, R29.H0_H0 ;  /* 0x2000001dff187230 */ /* 0x000fe40000004100 */
[----:B------:R-:W-:Y:S01]  /*b4e0*/  FMUL.FTZ R45, R13, R40 ;  /* 0x000000280d2d7220 */ /* 0x000fe20000410000 */
[----:B------:R-:W-:Y:S01]  /*b4f0*/  F2FP.F16.E4M3.UNPACK_B R42, R41 ;  /* 0x00000029ff2a723e */ /* 0x000fe200020006ff */
[----:B------:R-:W-:-:S02]  /*b500*/  HADD2.F32 R39, -RZ, R38.H1_H1 ;  /* 0x30000026ff277230 */ /* 0x000fc40000004100 */
[----:B------:R-:W-:Y:S01]  /*b510*/  FMUL.FTZ R47, R13, R27 ;  /* 0x0000001b0d2f7220 */ /* 0x000fe20000410000 */
[----:B------:R-:W-:Y:S01]  /*b520*/  F2FP.F16.E4M3.UNPACK_B R38, R34 ;  /* 0x00000022ff26723e */ /* 0x000fe200020006ff */
[----:B------:R-:W-:Y:S01]  /*b530*/  FFMA.FTZ R13, R20, R15, -R43 ;  /* 0x0000000f140d7223 */ /* 0x000fe2000001082b */
[C---:B------:R-:W-:Y:S01]  /*b540*/  FFMA.FTZ R15, R24.reuse, R27, -R45 ;  /* 0x0000001b180f7223 */ /* 0x040fe2000001082d */
[----:B------:R-:W-:Y:S01]  /*b550*/  FFMA.FTZ R20, R24, R40, R47 ;  /* 0x0000002818147223 */ /* 0x000fe2000001002f */
[----:B------:R-:W-:Y:S01]  /*b560*/  HADD2.F32 R44, -RZ, R42.H0_H0 ;  /* 0x2000002aff2c7230 */ /* 0x000fe20000004100 */
[-C--:B------:R-:W-:Y:S01]  /*b570*/  F2FP.F16.E4M3.UNPACK_B R7, R26.reuse ;  /* 0x0000001aff07723e */ /* 0x080fe200020006ff */
[----:B------:R-:W-:Y:S01]  /*b580*/  HADD2.F32 R27, -RZ, R32.H0_H0 ;  /* 0x20000020ff1b7230 */ /* 0x000fe20000004100 */
[----:B------:R-:W-:Y:S01]  /*b590*/  F2FP.F16.E4M3.UNPACK_B R26, R26.H1 ;  /* 0x0000001aff1a723e */ /* 0x000fe200030006ff */
[----:B------:R-:W-:Y:S01]  /*b5a0*/  HADD2.F32 R40, -RZ, R38.H0_H0 ;  /* 0x20000026ff287230 */ /* 0x000fe20000004100 */
[----:B------:R-:W-:Y:S01]  /*b5b0*/  F2FP.F16.E4M3.UNPACK_B R5, R14 ;  /* 0x0000000eff05723e */ /* 0x000fe200020006ff */
[----:B------:R-:W-:-:S02]  /*b5c0*/  HADD2.F32 R24, -RZ, R25.H1_H1 ;  /* 0x30000019ff187230 */ /* 0x000fc40000004100 */
[C---:B------:R-:W-:Y:S01]  /*b5d0*/  FMUL.FTZ R50, R27.reuse, R44 ;  /* 0x0000002c1b327220 */ /* 0x040fe20000410000 */
[----:B------:R-:W-:Y:S02]  /*b5e0*/  HADD2.F32 R33, -RZ, R33.H1_H1 ;  /* 0x30000021ff217230 */ /* 0x000fe40000004100 */
[----:B------:R-:W-:Y:S01]  /*b5f0*/  FMUL.FTZ R43, R27, R40 ;  /* 0x000000281b2b7220 */ /* 0x000fe20000410000 */
[----:B------:R-:W-:Y:S02]  /*b600*/  HADD2.F32 R25, -RZ, R30.H0_H0 ;  /* 0x2000001eff197230 */ /* 0x000fe40000004100 */
[C---:B------:R-:W-:Y:S01]  /*b610*/  FMUL.FTZ R46, R24.reuse, R39 ;  /* 0x00000027182e7220 */ /* 0x040fe20000410000 */
[----:B------:R-:W-:Y:S02]  /*b620*/  HADD2.F32 R29, -RZ, R29.H1_H1 ;  /* 0x3000001dff1d7230 */ /* 0x000fe40000004100 */
[----:B------:R-:W-:Y:S01]  /*b630*/  FMUL.FTZ R48, R24, R33 ;  /* 0x0000002118307220 */ /* 0x000fe20000410000 */
[----:B------:R-:W-:-:S02]  /*b640*/  HADD2.F32 R32, -RZ, R32.H1_H1 ;  /* 0x30000020ff207230 */ /* 0x000fc40000004100 */
        /* <DEDUP_REMOVED lines=8> */
[----:B------:R-:W-:Y:S01]  /*b6d0*/  F2FP.F16.E4M3.UNPACK_B R14, R14.H1 ;  /* 0x0000000eff0e723e */ /* 0x000fe200030006ff */
[----:B------:R-:W-:Y:S02]  /*b6e0*/  HADD2.F32 R42, -RZ, R44.H0_H0 ;  /* 0x2000002cff2a7230 */ /* 0x000fe40000004100 */
[----:B------:R-:W-:Y:S01]  /*b6f0*/  FMUL.FTZ R46, R32, R39 ;  /* 0x00000027202e7220 */ /* 0x000fe20000410000 */
[----:B------:R-:W-:-:S02]  /*b700*/  HADD2.F32 R33, -RZ, R37.H0_H0 ;  /* 0x20000025ff217230 */ /* 0x000fc40000004100 */
[----:B------:R-:W-:Y:S01]  /*b710*/  FMUL.FTZ R43, R32, R41 ;  /* 0x00000029202b7220 */ /* 0x000fe20000410000 */
[----:B------:R-:W-:Y:S01]  /*b720*/  HADD2.F32 R30, -RZ, R30.H1_H1 ;  /* 0x3000001eff1e7230 */ /* 0x000fe20000004100 */
[----:B------:R-:W-:Y:S01]  /*b730*/  F2FP.SATFINITE.E4M3.F32.PACK_AB_MERGE_C R20, R29, R20, RZ ;  /* 0x000000141d14723e */ /* 0x000fe200048070ff */
[--C-:B------:R-:W-:Y:S02]  /*b740*/  HADD2.F32 R40, -RZ, R38.reuse.H0_H0 ;  /* 0x20000026ff287230 */ /* 0x100fe40000004100 */
[C---:B------:R-:W-:Y:S01]  /*b750*/  FMUL.FTZ R45, R33.reuse, R42 ;  /* 0x0000002a212d7220 */ /* 0x040fe20000410000 */
[----:B------:R-:W-:Y:S02]  /*b760*/  HADD2.F32 R34, -RZ, R35.H0_H0 ;  /* 0x20000023ff227230 */ /* 0x000fe40000004100 */
[C---:B------:R-:W-:Y:S01]  /*b770*/  FFMA.FTZ R32, R30.reuse, R39, -R43 ;  /* 0x000000271e207223 */ /* 0x040fe2000001082b */
[----:B------:R-:W-:Y:S01]  /*b780*/  FFMA.FTZ R30, R30, R41, R46 ;  /* 0x000000291e1e7223 */ /* 0x000fe2000001002e */
[----:B------:R-:W-:Y:S01]  /*b790*/  FMUL.FTZ R47, R33, R40 ;  /* 0x00000028212f7220 */ /* 0x000fe20000410000 */
[----:B------:R-:W-:-:S02]  /*b7a0*/  HADD2.F32 R41, -RZ, R38.H1_H1 ;  /* 0x30000026ff297230 */ /* 0x000fc40000004100 */
[C---:B------:R-:W-:Y:S01]  /*b7b0*/  FFMA.FTZ R33, R34.reuse, R40, -R45 ;  /* 0x0000002822217223 */ /* 0x040fe2000001082d */
[----:B------:R-:W-:Y:S01]  /*b7c0*/  F2FP.F16.E4M3.UNPACK_B R43, R11.H1 ;  /* 0x0000000bff2b723e */ /* 0x000fe200030006ff */
[----:B------:R-:W-:Y:S01]  /*b7d0*/  HADD2.F32 R45, -RZ, R44.H1_H1 ;  /* 0x3000002cff2d7230 */ /* 0x000fe20000004100 */
[----:B------:R-:W-:Y:S01]  /*b7e0*/  F2FP.F16.E4M3.UNPACK_B R40, R8.H1 ;  /* 0x00000008ff28723e */ /* 0x000fe200030006ff */
[----:B------:R-:W-:Y:S02]  /*b7f0*/  HADD2.F32 R38, -RZ, R37.H1_H1 ;  /* 0x30000025ff267230 */ /* 0x000fe40000004100 */
[----:B------:R-:W-:Y:S01]  /*b800*/  FFMA.FTZ R34, R34, R42, R47 ;  /* 0x0000002a22227223 */ /* 0x000fe2000001002f */
[----:B------:R-:W-:Y:S01]  /*b810*/  HADD2.F32 R35, -RZ, R35.H1_H1 ;  /* 0x30000023ff237230 */ /* 0x000fe20000004100 */
[----:B------:R-:W-:Y:S01]  /*b820*/  F2FP.SATFINITE.E4M3.F32.PACK_AB_MERGE_C R9, R12, R9, R20 ;  /* 0x000000090c09723e */ /* 0x000fe20004807014 */
[----:B------:R-:W-:Y:S02]  /*b830*/  HADD2.F32 R44, -RZ, R43.H0_H0 ;  /* 0x2000002bff2c7230 */ /* 0x000fe40000004100 */
[----:B------:R-:W-:Y:S01]  /*b840*/  FMUL.FTZ R48, R38, R45 ;  /* 0x0000002d26307220 */ /* 0x000fe20000410000 */
[----:B------:R-:W-:-:S02]  /*b850*/  HADD2.F32 R37, -RZ, R31.H0_H0 ;  /* 0x2000001fff257230 */ /* 0x000fc40000004100 */
[-C--:B------:R-:W-:Y:S01]  /*b860*/  FMUL.FTZ R50, R38, R41.reuse ;  /* 0x0000002926327220 */ /* 0x080fe20000410000 */
[----:B------:R-:W-:Y:S02]  /*b870*/  HADD2.F32 R42, -RZ, R40.H0_H0 ;  /* 0x20000028ff2a7230 */ /* 0x000fe40000004100 */
[----:B------:R-:W-:Y:S01]  /*b880*/  FFMA.FTZ R38, R35, R41, -R48 ;  /* 0x0000002923267223 */ /* 0x000fe20000010830 */
[----:B------:R-:W-:Y:S02]  /*b890*/  HADD2.F32 R39, -RZ, R28.H0_H0 ;  /* 0x2000001cff277230 */ /* 0x000fe40000004100 */
[C---:B------:R-:W-:Y:S01]  /*b8a0*/  FMUL.FTZ R46, R37.reuse, R44 ;  /* 0x0000002c252e7220 */ /* 0x040fe20000410000 */
[----:B------:R-:W-:Y:S02]  /*b8b0*/  HADD2.F32 R43, -RZ, R43.H1_H1 ;  /* 0x3000002bff2b7230 */ /* 0x000fe40000004100 */
[----:B------:R-:W-:Y:S01]  /*b8c0*/  FMUL.FTZ R47, R37, R42 ;  /* 0x0000002a252f7220 */ /* 0x000fe20000410000 */
[----:B------:R-:W-:-:S02]  /*b8d0*/  HADD2.F32 R31, -RZ, R31.H1_H1 ;  /* 0x3000001fff1f7230 */ /* 0x000fc40000004100 */
[----:B------:R-:W-:Y:S01]  /*b8e0*/  FFMA.FTZ R37, R39, R42, -R46 ;  /* 0x0000002a27257223 */ /* 0x000fe2000001082e */
[----:B------:R-:W-:Y:S02]  /*b8f0*/  HADD2.F32 R41, -RZ, R40.H1_H1 ;  /* 0x30000028ff297230 */ /* 0x000fe40000004100 */
[----:B------:R-:W-:Y:S01]  /*b900*/  FFMA.FTZ R35, R35, R45, R50 ;  /* 0x0000002d23237223 */ /* 0x000fe20000010032 */
        /* <DEDUP_REMOVED lines=10> */
[----:B------:R-:W-:Y:S02]  /*b9b0*/  HADD2.F32 R28, -RZ, R40.H0_H0 ;  /* 0x20000028ff1c7230 */ /* 0x000fe40000004100 */
        /* <DEDUP_REMOVED lines=9> */
[C---:B------:R-:W-:Y:S01]  /*ba50*/  FMUL.FTZ R41, R21.reuse, R42 ;  /* 0x0000002a15297220 */ /* 0x040fe20000410000 */
[----:B------:R-:W-:Y:S01]  /*ba60*/  FFMA.FTZ R44, R8, R31, R11 ;  /* 0x0000001f082c7223 */ /* 0x000fe2000001000b */
[-C--:B------:R-:W-:Y:S01]  /*ba70*/  F2FP.F16.E4M3.UNPACK_B R8, R3.reuse.H1 ;  /* 0x00000003ff08723e */ /* 0x080fe200030006ff */
[-C--:B------:R-:W-:Y:S01]  /*ba80*/  FMUL.FTZ R21, R21, R40.reuse ;  /* 0x0000002815157220 */ /* 0x080fe20000410000 */
[----:B------:R-:W-:Y:S01]  /*ba90*/  FFMA.FTZ R40, R10, R40, -R41 ;  /* 0x000000280a287223 */ /* 0x000fe20000010829 */
[----:B------:R-:W-:Y:S01]  /*baa0*/  HADD2.F32 R31, -RZ, R28.H0_H0 ;  /* 0x2000001cff1f7230 */ /* 0x000fe20000004100 */
[----:B------:R-:W-:Y:S01]  /*bab0*/  F2FP.F16.E4M3.UNPACK_B R3, R3 ;  /* 0x00000003ff03723e */ /* 0x000fe200020006ff */
[----:B------:R-:W-:-:S02]  /*bac0*/  HADD2.F32 R11, -RZ, R26.H0_H0 ;  /* 0x2000001aff0b7230 */ /* 0x000fc40000004100 */
[----:B------:R-:W-:Y:S01]  /*bad0*/  FFMA.FTZ R45, R10, R42, R21 ;  /* 0x0000002a0a2d7223 */ /* 0x000fe20000010015 */
[--C-:B------:R-:W-:Y:S02]  /*bae0*/  HADD2.F32 R10, -RZ, R8.reuse.H0_H0 ;  /* 0x20000008ff0a7230 */ /* 0x100fe40000004100 */
[----:B------:R-:W-:Y:S02]  /*baf0*/  HADD2.F32 R21, -RZ, R8.H1_H1 ;  /* 0x30000008ff157230 */ /* 0x000fe40000004100 */
[C---:B------:R-:W-:Y:S01]  /*bb00*/  FMUL.FTZ R47, R11.reuse, R31 ;  /* 0x0000001f0b2f7220 */ /* 0x040fe20000410000 */
[----:B------:R-:W-:Y:S02]  /*bb10*/  HADD2.F32 R8, -RZ, R14.H0_H0 ;  /* 0x2000000eff087230 */ /* 0x000fe40000004100 */
[----:B------:R-:W-:Y:S01]  /*bb20*/  FMUL.FTZ R11, R11, R10 ;  /* 0x0000000a0b0b7220 */ /* 0x000fe20000410000 */
[----:B------:R-:W-:Y:S02]  /*bb30*/  HADD2.F32 R41, -RZ, R28.H1_H1 ;  /* 0x3000001cff297230 */ /* 0x000fe40000004100 */
[----:B------:R-:W-:-:S02]  /*bb40*/  HADD2.F32 R26, -RZ, R26.H1_H1 ;  /* 0x3000001aff1a7230 */ /* 0x000fc40000004100 */
        /* <DEDUP_REMOVED lines=37> */
[----:B------:R2:W-:Y:S01]  /*bda0*/  STS.128 [R51+0xf000], R4 ;  /* 0x00f0000433007388 */ /* 0x0005e20000000c00 */
[----:B------:R-:W-:-:S05]  /*bdb0*/  F2FP.SATFINITE.E4M3.F32.PACK_AB_MERGE_C R10, R10, R3, R31 ;  /* 0x000000030a0a723e */ /* 0x000fca000480701f */
[----:B------:R2:W-:Y:S02]  /*bdc0*/  STS.128 [R0+0xf000], R8 ;  /* 0x00f0000800007388 */ /* 0x0005e40000000c00 */
.L_x_2202:
[----:B------:R-:W-:Y:S05]  /*bdd0*/  BSYNC B0 ;  /* 0x0000000000007941 */ /* 0x000fea0003800000 */
.L_x_2195:
        /* <DEDUP_REMOVED lines=8> */
.L_x_2192:
[----:B0-2---:R-:W-:-:S05]  /*be60*/  IMAD.U32 R0, RZ, RZ, UR36 ;  /* 0x00000024ff007e24 */ /* 0x005fca000f8e00ff */
[----:B------:R-:W-:-:S13]  /*be70*/  ISETP.NE.AND P0, PT, R0, 0x3, PT ;  /* 0x000000030000780c */ /* 0x000fda0003f05270 */
[----:B------:R-:W-:Y:S05]  /*be80*/  @!P0 BRA `(.L_x_2214) ;  /* 0x0000000000048947 */ /* 0x000fea0003800000 */
[----:B------:R-:W-:Y:S01]  /*be90*/  BPT.TRAP 0x1 ;  /* 0x000000040000795c */ /* 0x000fe20000300000 */
.L_x_2214:
[----:B-1----:R-:W-:Y:S01]  /*bea0*/  IMAD R3, R23, 0x8, R18 ;  /* 0x0000000817037824 */ /* 0x002fe200078e0212 */
[----:B---3-5:R-:W-:-:S04]  /*beb0*/  SHF.L.U32 R4, R153, 0x1f, RZ ;  /* 0x0000001f99047819 */ /* 0x028fc800000006ff */
[----:B------:R0:W1:Y:S01]  /*bec0*/  SYNCS.PHASECHK.TRANS64.TRYWAIT P1, [R3+URZ+0x19c30], R4 ;  /* 0x019c3004030075a7 */ /* 0x000062000802017f */
[----:B------:R-:W-:Y:S05]  /*bed0*/  @!P0 BRA `(.L_x_2215) ;  /* 0x0000000000048947 */ /* 0x000fea0003800000 */
[----:B------:R-:W-:Y:S01]  /*bee0*/  BPT.TRAP 0x1 ;  /* 0x000000040000795c */ /* 0x000fe20000300000 */
.L_x_2215:
        /* <DEDUP_REMOVED lines=10> */
.L_x_2216:
[----:B--2---:R-:W0:Y:S01]  /*bf90*/  LDL R0, [R1+0x28] ;  /* 0x0000280001007983 */ /* 0x004e220000100800 */
        /* <DEDUP_REMOVED lines=9> */
[----:B------:R-:W-:Y:S01]  /*c030*/  VIADD R20, R6, 0x300 ;  /* 0x0000030006147836 */ /* 0x000fe20000000000 */
[----:B------:R2:W-:Y:S01]  /*c040*/  STL.64 [R1+0x8], R10 ;  /* 0x0000080a01007387 */ /* 0x0005e20000100a00 */
[----:B----4-:R-:W-:Y:S02]  /*c050*/  IMAD.MOV.U32 R21, RZ, RZ, -0x3ffffff0 ;  /* 0xc0000010ff157424 */ /* 0x010fe400078e00ff */
[----:B------:R-:W-:Y:S02]  /*c060*/  IMAD.MOV.U32 R5, RZ, RZ, -0x3ffffff0 ;  /* 0xc0000010ff057424 */ /* 0x000fe400078e00ff */
[----:B01----:R-:W-:-:S04]  /*c070*/  IMAD R4, R23, 0x300, R0 ;  /* 0x0000030017047824 */ /* 0x003fc800078e0200 */
        /* <DEDUP_REMOVED lines=19> */
[----:B--2---:R-:W-:Y:S05]  /*c1b0*/  @!P0 BRA `(.L_x_2218) ;  /* 0x0000000000048947 */ /* 0x004fea0003800000 */
[----:B------:R-:W-:Y:S01]  /*c1c0*/  BPT.TRAP 0x1 ;  /* 0x000000040000795c */ /* 0x000fe20000300000 */
.L_x_2218:
[----:B------:R-:W2:Y:S01]  /*c1d0*/  LDL R0, [R1+0x48] ;  /* 0x0000480001007983 */ /* 0x000ea20000100800 */
[----:B------:R-:W0:Y:S03]  /*c1e0*/  LDC R4, c[0x0][0x448] ;  /* 0x00011200ff047b82 */ /* 0x000e260000000800 */
[----:B------:R-:W2:Y:S04]  /*c1f0*/  LDL R94, [R1+0x30] ;  /* 0x00003000015e7983 */ /* 0x000ea80000100800 */
[----:B------:R-:W3:Y:S04]  /*c200*/  LDL R10, [R1+0x38] ;  /* 0x00003800010a7983 */ /* 0x000ee80000100800 */
[----:B------:R-:W4:Y:S04]  /*c210*/  LDL R92, [R1+0x34] ;  /* 0x00003400015c7983 */ /* 0x000f280000100800 */
[----:B------:R-:W5:Y:S04]  /*c220*/  LDL R90, [R1+0x3c] ;  /* 0x00003c00015a7983 */ /* 0x000f680000100800 */
[----:B------:R-:W4:Y:S01]  /*c230*/  LDL R96, [R1] ;  /* 0x0000000001607983 */ /* 0x000f220000100800 */
[----:B0-----:R-:W-:-:S13]  /*c240*/  ISETP.NE.AND P4, PT, R4, 0x1, PT ;  /* 0x000000010400780c */ /* 0x001fda0003f85270 */
[----:B------:R-:W0:Y:S08]  /*c250*/  @P4 LDC R5, c[0x0][0x44c] ;  /* 0x00011300ff054b82 */ /* 0x000e300000000800 */
[----:B------:R-:W1:Y:S01]  /*c260*/  @P4 LDC R9, c[0x0][0x450] ;  /* 0x00011400ff094b82 */ /* 0x000e620000000800 */
[----:B--2---:R-:W-:-:S04]  /*c270*/  IMAD.IADD R8, R0, 0x1, R94 ;  /* 0x0000000100087824 */ /* 0x004fc800078e025e */
[----:B0-----:R-:W-:-:S05]  /*c280*/  @P4 IMAD.HI.U32 R0, R8, R5, RZ ;  /* 0x0000000508004227 */ /* 0x001fca00078e00ff */
[----:B-1----:R-:W-:-:S05]  /*c290*/  @P4 SHF.R.U32.HI R8, RZ, R9, R0 ;  /* 0x00000009ff084219 */ /* 0x002fca0000011600 */
[----:B------:R-:W0:Y:S01]  /*c2a0*/  SHFL.IDX PT, R0, R8, 0x1, 0x1c1f ;  /* 0x003c1f0008007f89 */ /* 0x000e2200000e0000 */
[----:B------:R-:W-:-:S04]  /*c2b0*/  IMAD.MOV.U32 R5, RZ, RZ, -0x80 ;  /* 0xffffff80ff057424 */ /* 0x000fc800078e00ff */
[----:B------:R-:W-:-:S05]  /*c2c0*/  IMAD R5, R88, R5, 0x80 ;  /* 0x0000008058057424 */ /* 0x000fca00078e0205 */
[C-C-:B---3--:R-:W-:Y:S02]  /*c2d0*/  IADD3 R4, -R10.reuse, 0x1, R5.reuse ;  /* 0x000000010a047810 */ /* 0x148fe40007ffe105 */
[----:B-----5:R-:W-:Y:S02]  /*c2e0*/  IADD3 R5, -R10, R90, R5 ;  /* 0x0000005a0a057210 */ /* 0x020fe40007ffe105 */
[----:B----4-:R-:W-:-:S04]  /*c2f0*/  IADD3 R4, -R92, R4, R90 ;  /* 0x000000045c047210 */ /* 0x010fc80007ffe15a */
[----:B0-----:R-:W-:-:S04]  /*c300*/  VIADDMNMX R0, R0, R4, R5, PT ;  /* 0x0000000400007246 */ /* 0x001fc80003800105 */
        /* <DEDUP_REMOVED lines=93> */
[----:B------:R-:W-:-:S04]  /*c8e0*/  FMNMX.FTZ R10, R111, R10, !PT ;  /* 0x0000000a6f0a7209 */ /* 0x000fc80007810000 */
[----:B------:R-:W-:-:S05]  /*c8f0*/  FMNMX.FTZ R10, R87, R10, !PT ;  /* 0x0000000a570a7209 */ /* 0x000fca0007810000 */
[----:B------:R-:W0:Y:S04]  /*c900*/  SHFL.BFLY PT, R113, R10, 0x2, 0x1f ;  /* 0x0c401f000a717f89 */ /* 0x000e2800000e0000 */
[----:B------:R-:W1:Y:S01]  /*c910*/  SHFL.IDX PT, R8, R8, RZ, 0x1c1f ;  /* 0x001c1fff08087589 */ /* 0x000e6200000e0000 */
[----:B0-----:R-:W-:-:S05]  /*c920*/  FMNMX.FTZ R12, R10, R113, !PT ;  /* 0x000000710a0c7209 */ /* 0x001fca0007810000 */
[----:B------:R-:W0:Y:S01]  /*c930*/  SHFL.BFLY PT, R113, R12, 0x1, 0x1f ;  /* 0x0c201f000c717f89 */ /* 0x000e2200000e0000 */
[----:B-1----:R-:W-:-:S04]  /*c940*/  VIADDMNMX R5, R8, R4, R5, PT ;  /* 0x0000000408057246 */ /* 0x002fc80003800105 */
[C---:B------:R-:W-:Y:S02]  /*c950*/  ISETP.GT.AND P2, PT, R5.reuse, 0x1, PT ;  /* 0x000000010500780c */ /* 0x040fe40003f44270 */
[----:B------:R-:W-:Y:S02]  /*c960*/  ISETP.GT.AND P3, PT, R5, 0x8, PT ;  /* 0x000000080500780c */ /* 0x000fe40003f64270 */
[----:B0-----:R-:W-:-:S04]  /*c970*/  FMNMX.FTZ R0, R12, R113, !PT ;  /* 0x000000710c007209 */ /* 0x001fc80007810000 */
[----:B------:R-:W-:Y:S01]  /*c980*/  FSETP.NEU.FTZ.AND P1, PT, R0, -INF , PT ;  /* 0xff8000000000780b */ /* 0x000fe20003f3d000 */
[----:B------:R-:W-:-:S05]  /*c990*/  FFMA.FTZ R113, R2, R0, -8 ;  /* 0xc100000002717423 */ /* 0x000fca0000010000 */
[----:B------:R-:W-:Y:S02]  /*c9a0*/  FSEL R113, R113, RZ, P1 ;  /* 0x000000ff71717208 */ /* 0x000fe40000800000 */
[----:B------:R-:W-:Y:S02]  /*c9b0*/  ISETP.GT.AND P1, PT, R5, RZ, PT ;  /* 0x000000ff0500720c */ /* 0x000fe40003f24270 */
[----:B------:R-:W-:Y:S01]  /*c9c0*/  FSEL R25, R25, -INF , P2 ;  /* 0xff80000019197808 */ /* 0x000fe20001000000 */
[----:B------:R-:W-:-:S01]  /*c9d0*/  FFMA.FTZ R8, R2, R11, -R113 ;  /* 0x0000000b02087223 */ /* 0x000fc20000010871 */
[----:B------:R-:W-:Y:S01]  /*c9e0*/  FSEL R11, R24, -INF , P1 ;  /* 0xff800000180b7808 */ /* 0x000fe20000800000 */
[----:B------:R-:W-:-:S01]  /*c9f0*/  FFMA.FTZ R14, R2, R27, -R113 ;  /* 0x0000001b020e7223 */ /* 0x000fc20000010871 */
        /* <DEDUP_REMOVED lines=11> */
[----:B------:R-:W-:Y:S01]  /*cab0*/  FMNMX.FTZ R12, R115, R12, !PT ;  /* 0x0000000c730c7209 */ /* 0x000fe20007810000 */
[----:B------:R0:W-:Y:S01]  /*cac0*/  MUFU.EX2 R4, R14 ;  /* 0x0000000e00047308 */ /* 0x0001e20000000800 */
[----:B------:R-:W-:Y:S02]  /*cad0*/  ISETP.GT.AND P1, PT, R5, 0x19, PT ;  /* 0x000000190500780c */ /* 0x000fe40003f24270 */
[----:B------:R-:W-:Y:S01]  /*cae0*/  FMNMX.FTZ R12, R33, R12, !PT ;  /* 0x0000000c210c7209 */ /* 0x000fe20007810000 */
[----:B0-----:R-:W-:-:S01]  /*caf0*/  FFMA.FTZ R14, R2, R13, -R113 ;  /* 0x0000000d020e7223 */ /* 0x001fc20000010871 */
[----:B------:R-:W-:-:S02]  /*cb00*/  FSEL R13, R36, -INF , P2 ;  /* 0xff800000240d7808 */ /* 0x000fc40001000000 */
[----:B------:R-:W-:Y:S02]  /*cb10*/  ISETP.GT.AND P2, PT, R5, 0x20, PT ;  /* 0x000000200500780c */ /* 0x000fe40003f44270 */
[----:B------:R-:W-:Y:S02]  /*cb20*/  FSEL R37, R37, -INF , P1 ;  /* 0xff80000025257808 */ /* 0x000fe40000800000 */
[----:B------:R-:W-:Y:S01]  /*cb30*/  FMNMX.FTZ R12, R13, R12, !PT ;  /* 0x0000000c0d0c7209 */ /* 0x000fe20007810000 */
[----:B------:R0:W-:Y:S01]  /*cb40*/  MUFU.EX2 R10, R14 ;  /* 0x0000000e000a7308 */ /* 0x0001e20000000800 */
[C---:B------:R-:W-:Y:S02]  /*cb50*/  ISETP.GT.AND P1, PT, R5.reuse, 0x21, PT ;  /* 0x000000210500780c */ /* 0x040fe40003f24270 */
[----:B------:R-:W-:Y:S02]  /*cb60*/  FSEL R117, R40, -INF , P2 ;  /* 0xff80000028757808 */ /* 0x000fe40001000000 */
[----:B------:R-:W-:-:S02]  /*cb70*/  ISETP.GT.AND P2, PT, R5, 0x28, PT ;  /* 0x000000280500780c */ /* 0x000fc40003f44270 */
[----:B0-----:R-:W-:Y:S02]  /*cb80*/  FMNMX.FTZ R14, R37, R12, !PT ;  /* 0x0000000c250e7209 */ /* 0x001fe40007810000 */
[----:B------:R-:W-:Y:S02]  /*cb90*/  FSEL R41, R41, -INF , P1 ;  /* 0xff80000029297808 */ /* 0x000fe40000800000 */
[----:B------:R-:W-:Y:S01]  /*cba0*/  FMNMX.FTZ R14, R117, R14, !PT ;  /* 0x0000000e750e7209 */ /* 0x000fe20007810000 */
[----:B------:R-:W-:-:S01]  /*cbb0*/  FFMA.FTZ R24, R2, R15, -R113 ;  /* 0x0000000f02187223 */ /* 0x000fc20000010871 */
[----:B------:R-:W-:Y:S02]  /*cbc0*/  ISETP.GT.AND P1, PT, R5, 0x29, PT ;  /* 0x000000290500780c */ /* 0x000fe40003f24270 */
[----:B------:R-:W-:Y:S02]  /*cbd0*/  FSEL R15, R44, -INF , P2 ;  /* 0xff8000002c0f7808 */ /* 0x000fe40001000000 */
[----:B------:R-:W-:-:S02]  /*cbe0*/  FMNMX.FTZ R14, R41, R14, !PT ;  /* 0x0000000e290e7209 */ /* 0x000fc40007810000 */
        /* <DEDUP_REMOVED lines=60> */
[----:B------:R-:W-:Y:S02]  /*cfb0*/  ISETP.GT.AND P1, PT, R5, 0x71, PT ;  /* 0x000000710500780c */ /* 0x000fe40003f24270 */
[----:B------:R-:W-:Y:S01]  /*cfc0*/  FSEL R127, R80, -INF , P2 ;  /* 0xff800000507f7808 */ /* 0x000fe20001000000 */
[----:B------:R-:W-:-:S01]  /*cfd0*/  FFMA.FTZ R34, R2, R97, -R113 ;  /* 0x0000006102227223 */ /* 0x000fc20000010871 */
[----:B------:R-:W-:-:S02]  /*cfe0*/  ISETP.GT.AND P2, PT, R5, 0x78, PT ;  /* 0x000000780500780c */ /* 0x000fc40003f44270 */
[----:B0-----:R-:W-:Y:S02]  /*cff0*/  FMNMX.FTZ R32, R77, R30, !PT ;  /* 0x0000001e4d207209 */ /* 0x001fe40007810000 */
[----:B------:R-:W-:Y:S02]  /*d000*/  FSEL R97, R81, -INF , P1 ;  /* 0xff80000051617808 */ /* 0x000fe40000800000 */
[----:B------:R-:W-:Y:S02]  /*d010*/  FMNMX.FTZ R32, R127, R32, !PT ;  /* 0x000000207f207209 */ /* 0x000fe40007810000 */
[----:B------:R-:W-:Y:S02]  /*d020*/  ISETP.GT.AND P1, PT, R5, 0x79, PT ;  /* 0x000000790500780c */ /* 0x000fe40003f24270 */
[----:B------:R-:W-:Y:S02]  /*d030*/  FSEL R129, R84, -INF , P2 ;  /* 0xff80000054817808 */ /* 0x000fe40001000000 */
[----:B------:R-:W-:-:S02]  /*d040*/  FMNMX.FTZ R32, R97, R32, !PT ;  /* 0x0000002061207209 */ /* 0x000fc40007810000 */
[----:B------:R-:W-:Y:S02]  /*d050*/  FSEL R85, R85, -INF , P1 ;  /* 0xff80000055557808 */ /* 0x000fe40000800000 */
[----:B------:R-:W-:-:S04]  /*d060*/  FMNMX.FTZ R32, R129, R32, !PT ;  /* 0x0000002081207209 */ /* 0x000fc80007810000 */
[----:B------:R-:W-:-:S05]  /*d070*/  FMNMX.FTZ R5, R85, R32, !PT ;  /* 0x0000002055057209 */ /* 0x000fca0007810000 */
[----:B------:R-:W0:Y:S02]  /*d080*/  SHFL.BFLY PT, R38, R5, 0x2, 0x1f ;  /* 0x0c401f0005267f89 */ /* 0x000e2400000e0000 */
[----:B0-----:R-:W-:-:S05]  /*d090*/  FMNMX.FTZ R44, R5, R38, !PT ;  /* 0x00000026052c7209 */ /* 0x001fca0007810000 */
[----:B------:R-:W0:Y:S01]  /*d0a0*/  SHFL.BFLY PT, R5, R44, 0x1, 0x1f ;  /* 0x0c201f002c057f89 */ /* 0x000e2200000e0000 */
[----:B------:R-:W-:-:S01]  /*d0b0*/  FFMA.FTZ R9, R2, R9, -R113 ;  /* 0x0000000902097223 */ /* 0x000fc20000010871 */
[----:B------:R-:W-:Y:S01]  /*d0c0*/  FFMA.FTZ R31, R2, R31, -R113 ;  /* 0x0000001f021f7223 */ /* 0x000fe20000010871 */
[----:B0-----:R-:W-:-:S04]  /*d0d0*/  FMNMX.FTZ R5, R44, R5, !PT ;  /* 0x000000052c057209 */ /* 0x001fc80007810000 */
[----:B------:R-:W-:Y:S01]  /*d0e0*/  FSETP.NEU.FTZ.AND P1, PT, R5, -INF , PT ;  /* 0xff8000000500780b */ /* 0x000fe20003f3d000 */
[----:B------:R-:W-:-:S05]  /*d0f0*/  FFMA.FTZ R46, R2, R5, -8 ;  /* 0xc1000000022e7423 */ /* 0x000fca0000010005 */
[----:B------:R-:W-:Y:S01]  /*d100*/  FSEL R46, R46, RZ, P1 ;  /* 0x000000ff2e2e7208 */ /* 0x000fe20000800000 */
[----:B------:R-:W0:Y:S04]  /*d110*/  MUFU.EX2 R9, R9 ;  /* 0x0000000900097308 */ /* 0x000e280000000800 */
[----:B------:R-:W-:-:S01]  /*d120*/  FFMA.FTZ R148, R2, R11, -R46 ;  /* 0x0000000b02947223 */ /* 0x000fc2000001082e */
[C-C-:B------:R-:W-:Y:S01]  /*d130*/  FFMA.FTZ R11, R2.reuse, R25, -R46.reuse ;  /* 0x00000019020b7223 */ /* 0x140fe2000001082e */
[----:B------:R-:W-:-:S01]  /*d140*/  FFMA.FTZ R25, R2, R27, -R46 ;  /* 0x0000001b02197223 */ /* 0x000fc2000001082e */
[C-C-:B------:R-:W-:Y:S01]  /*d150*/  FFMA.FTZ R48, R2.reuse, R29, -R46.reuse ;  /* 0x0000001d02307223 */ /* 0x140fe2000001082e */
[----:B------:R-:W-:Y:S01]  /*d160*/  MUFU.EX2 R8, R8 ;  /* 0x0000000800087308 */ /* 0x000fe20000000800 */
[----:B------:R-:W-:-:S07]  /*d170*/  FFMA.FTZ R150, R2, R115, -R46 ;  /* 0x0000007302967223 */ /* 0x000fce000001082e */
[----:B------:R-:W-:Y:S01]  /*d180*/  MUFU.EX2 R148, R148 ;  /* 0x0000009400947308 */ /* 0x000fe20000000800 */
[----:B------:R-:W-:-:S07]  /*d190*/  FFMA.FTZ R35, R2, R35, -R113 ;  /* 0x0000002302237223 */ /* 0x000fce0000010871 */
[----:B------:R-:W1:Y:S01]  /*d1a0*/  MUFU.EX2 R11, R11 ;  /* 0x0000000b000b7308 */ /* 0x000e620000000800 */
[----:B------:R-:W-:-:S07]  /*d1b0*/  FFMA.FTZ R27, R2, R33, -R46 ;  /* 0x00000021021b7223 */ /* 0x000fce000001082e */
[----:B------:R-:W2:Y:S01]  /*d1c0*/  MUFU.EX2 R25, R25 ;  /* 0x0000001900197308 */ /* 0x000ea20000000800 */
[----:B------:R-:W-:-:S07]  /*d1d0*/  FFMA.FTZ R50, R2, R37, -R46 ;  /* 0x0000002502327223 */ /* 0x000fce000001082e */
[----:B------:R-:W3:Y:S01]  /*d1e0*/  MUFU.EX2 R31, R31 ;  /* 0x0000001f001f7308 */ /* 0x000ee20000000800 */
[----:B------:R-:W-:-:S01]  /*d1f0*/  FFMA.FTZ R37, R2, R15, -R46 ;  /* 0x0000000f02257223 */ /* 0x000fc2000001082e */
[----:B------:R-:W-:-:S06]  /*d200*/  FFMA.FTZ R15, R2, R49, -R46 ;  /* 0x00000031020f7223 */ /* 0x000fcc000001082e */
[----:B------:R-:W4:Y:S01]  /*d210*/  MUFU.EX2 R48, R48 ;  /* 0x0000003000307308 */ /* 0x000f220000000800 */
[----:B------:R-:W-:-:S01]  /*d220*/  FFMA.FTZ R29, R2, R13, -R46 ;  /* 0x0000000d021d7223 */ /* 0x000fc2000001082e */
[----:B0-----:R-:W-:Y:S01]  /*d230*/  FADD.FTZ R49, R9, R4 ;  /* 0x0000000409317221 */ /* 0x001fe20000010000 */
[----:B------:R-:W-:-:S05]  /*d240*/  FFMA.FTZ R39, R2, R39, -R113 ;  /* 0x0000002702277223 */ /* 0x000fca0000010871 */
[----:B------:R-:W0:Y:S01]  /*d250*/  MUFU.EX2 R150, R150 ;  /* 0x0000009600967308 */ /* 0x000e220000000800 */
[----:B-1----:R-:W-:-:S01]  /*d260*/  FADD.FTZ R58, R148, R11 ;  /* 0x0000000b943a7221 */ /* 0x002fc20000010000 */
[----:B------:R-:W-:-:S06]  /*d270*/  FADD.FTZ R60, R8, R49 ;  /* 0x00000031083c7221 */ /* 0x000fcc0000010000 */
[----:B------:R-:W1:Y:S01]  /*d280*/  MUFU.EX2 R35, R35 ;  /* 0x0000002300237308 */ /* 0x000e620000000800 */
[----:B------:R-:W-:-:S01]  /*d290*/  FFMA.FTZ R54, R2, R53, -R46 ;  /* 0x0000003502367223 */ /* 0x000fc2000001082e */
[----:B------:R-:W-:Y:S01]  /*d2a0*/  FFMA.FTZ R33, R2, R57, -R46 ;  /* 0x0000003902217223 */ /* 0x000fe2000001082e */
[----:B--2---:R-:W-:-:S05]  /*d2b0*/  FADD.FTZ R53, R25, R58 ;  /* 0x0000003a19357221 */ /* 0x004fca0000010000 */
[----:B------:R-:W2:Y:S01]  /*d2c0*/  MUFU.EX2 R27, R27 ;  /* 0x0000001b001b7308 */ /* 0x000ea20000000800 */
[----:B------:R-:W-:-:S01]  /*d2d0*/  FFMA.FTZ R144, R2, R117, -R46 ;  /* 0x0000007502907223 */ /* 0x000fc2000001082e */
[----:B---3--:R-:W-:Y:S01]  /*d2e0*/  FADD.FTZ R57, R31, R60 ;  /* 0x0000003c1f397221 */ /* 0x008fe20000010000 */
[----:B------:R-:W-:-:S05]  /*d2f0*/  FFMA.FTZ R43, R2, R43, -R113 ;  /* 0x0000002b022b7223 */ /* 0x000fca0000010871 */
[----:B------:R-:W3:Y:S01]  /*d300*/  MUFU.EX2 R29, R29 ;  /* 0x0000001d001d7308 */ /* 0x000ee20000000800 */
[----:B----4-:R-:W-:-:S01]  /*d310*/  FADD.FTZ R53, R48, R53 ;  /* 0x0000003530357221 */ /* 0x010fc20000010000 */
[----:B------:R-:W-:Y:S01]  /*d320*/  FFMA.FTZ R13, R2, R41, -R46 ;  /* 0x00000029020d7223 */ /* 0x000fe2000001082e */
[----:B------:R-:W-:-:S05]  /*d330*/  FADD.FTZ R62, R10, R57 ;  /* 0x000000390a3e7221 */ /* 0x000fca0000010000 */
[----:B------:R-:W4:Y:S01]  /*d340*/  MUFU.EX2 R39, R39 ;  /* 0x0000002700277308 */ /* 0x000f220000000800 */
[----:B0-----:R-:W-:-:S01]  /*d350*/  FADD.FTZ R60, R150, R53 ;  /* 0x00000035963c7221 */ /* 0x001fc20000010000 */
[----:B-1----:R-:W-:-:S06]  /*d360*/  FADD.FTZ R53, R35, R62 ;  /* 0x0000003e23357221 */ /* 0x002fcc0000010000 */
[----:B------:R-:W0:Y:S01]  /*d370*/  MUFU.EX2 R50, R50 ;  /* 0x0000003200327308 */ /* 0x000e220000000800 */
[----:B------:R-:W-:-:S01]  /*d380*/  FFMA.FTZ R47, R2, R47, -R113 ;  /* 0x0000002f022f7223 */ /* 0x000fc20000010871 */
[----:B--2---:R-:W-:-:S06]  /*d390*/  FADD.FTZ R60, R27, R60 ;  /* 0x0000003c1b3c7221 */ /* 0x004fcc0000010000 */
[----:B------:R-:W1:Y:S01]  /*d3a0*/  MUFU.EX2 R144, R144 ;  /* 0x0000009000907308 */ /* 0x000e620000000800 */
[----:B------:R-:W-:-:S01]  /*d3b0*/  FFMA.FTZ R52, R2, R45, -R46 ;  /* 0x0000002d02347223 */ /* 0x000fc2000001082e */
[----:B------:R-:W-:-:S06]  /*d3c0*/  FADD.FTZ R62, R12, R53 ;  /* 0x000000350c3e7221 */ /* 0x000fcc0000010000 */
[----:B------:R-:W2:Y:S01]  /*d3d0*/  MUFU.EX2 R43, R43 ;  /* 0x0000002b002b7308 */ /* 0x000ea20000000800 */
[----:B---3--:R-:W-:-:S01]  /*d3e0*/  FADD.FTZ R53, R29, R60 ;  /* 0x0000003c1d357221 */ /* 0x008fc20000010000 */
[----:B------:R-:W-:-:S06]  /*d3f0*/  FFMA.FTZ R146, R2, R119, -R46 ;  /* 0x0000007702927223 */ /* 0x000fcc000001082e */
[----:B------:R-:W3:Y:S01]  /*d400*/  MUFU.EX2 R13, R13 ;  /* 0x0000000d000d7308 */ /* 0x000ee20000000800 */
[----:B----4-:R-:W-:-:S01]  /*d410*/  FADD.FTZ R57, R39, R62 ;  /* 0x0000003e27397221 */ /* 0x010fc20000010000 */
[----:B------:R-:W-:Y:S01]  /*d420*/  FFMA.FTZ R51, R2, R51, -R113 ;  /* 0x0000003302337223 */ /* 0x000fe20000010871 */
[----:B0-----:R-:W-:-:S05]  /*d430*/  FADD.FTZ R53, R50, R53 ;  /* 0x0000003532357221 */ /* 0x001fca0000010000 */
[----:B------:R-:W0:Y:S01]  /*d440*/  MUFU.EX2 R37, R37 ;  /* 0x0000002500257308 */ /* 0x000e220000000800 */
[----:B------:R-:W-:-:S07]  /*d450*/  FADD.FTZ R62, R14, R57 ;  /* 0x000000390e3e7221 */ /* 0x000fce0000010000 */
[----:B------:R-:W4:Y:S01]  /*d460*/  MUFU.EX2 R47, R47 ;  /* 0x0000002f002f7308 */ /* 0x000f220000000800 */
[----:B-1----:R-:W-:-:S01]  /*d470*/  FADD.FTZ R60, R144, R53 ;  /* 0x00000035903c7221 */ /* 0x002fc20000010000 */
[----:B------:R-:W-:-:S06]  /*d480*/  F2FP.SATFINITE.E4M3.F32.PACK_AB_MERGE_C R149, R31, R8, RZ ;  /* 0x000000081f95723e */ /* 0x000fcc00048070ff */
[----:B------:R-:W1:Y:S01]  /*d490*/  MUFU.EX2 R52, R52 ;  /* 0x0000003400347308 */ /* 0x000e620000000800 */
[----:B------:R-:W-:-:S01]  /*d4a0*/  FFMA.FTZ R55, R2, R55, -R113 ;  /* 0x0000003702377223 */ /* 0x000fc20000010871 */
[----:B------:R-:W-:Y:S01]  /*d4b0*/  FFMA.FTZ R45, R2, R89, -R46 ;  /* 0x00000059022d7223 */ /* 0x000fe2000001082e */
[----:B--2---:R-:W-:-:S05]  /*d4c0*/  FADD.FTZ R31, R43, R62 ;  /* 0x0000003e2b1f7221 */ /* 0x004fca0000010000 */
[----:B------:R-:W2:Y:S01]  /*d4d0*/  MUFU.EX2 R146, R146 ;  /* 0x0000009200927308 */ /* 0x000ea20000000800 */
[----:B---3--:R-:W-:-:S01]  /*d4e0*/  FADD.FTZ R60, R13, R60 ;  /* 0x0000003c0d3c7221 */ /* 0x008fc20000010000 */
[----:B------:R-:W-:-:S06]  /*d4f0*/  FADD.FTZ R8, R24, R31 ;  /* 0x0000001f18087221 */ /* 0x000fcc0000010000 */
[----:B------:R-:W3:Y:S01]  /*d500*/  MUFU.EX2 R51, R51 ;  /* 0x0000003300337308 */ /* 0x000ee20000000800 */
[----:B------:R-:W-:Y:S01]  /*d510*/  F2FP.SATFINITE.E4M3.F32.PACK_AB_MERGE_C R48, R48, R25, RZ ;  /* 0x000000193030723e */ /* 0x000fe200048070ff */
[----:B0-----:R-:W-:Y:S01]  /*d520*/  FADD.FTZ R25, R37, R60 ;  /* 0x0000003c25197221 */ /* 0x001fe20000010000 */
[----:B------:R-:W-:-:S05]  /*d530*/  F2FP.SATFINITE.E4M3.F32.PACK_AB_MERGE_C R50, R50, R29, RZ ;  /* 0x0000001d3232723e */ /* 0x000fca00048070ff */
[----:B------:R-:W0:Y:S01]  /*d540*/  MUFU.EX2 R15, R15 ;  /* 0x0000000f000f7308 */ /* 0x000e220000000800 */
[----:B------:R-:W-:-:S01]  /*d550*/  FFMA.FTZ R140, R2, R121, -R46 ;  /* 0x00000079028c7223 */ /* 0x000fc2000001082e */
[----:B----4-:R-:W-:Y:S01]  /*d560*/  FADD.FTZ R29, R47, R8 ;  /* 0x000000082f1d7221 */ /* 0x010fe20000010000 */
[----:B------:R-:W-:-:S05]  /*d570*/  FFMA.FTZ R59, R2, R59, -R113 ;  /* 0x0000003b023b7223 */ /* 0x000fca0000010871 */
[----:B------:R-:W-:Y:S01]  /*d580*/  MUFU.EX2 R55, R55 ;  /* 0x0000003700377308 */ /* 0x000fe20000000800 */
[----:B------:R-:W-:Y:S01]  /*d590*/  F2FP.SATFINITE.E4M3.F32.PACK_AB_MERGE_C R151, R39, R12, RZ ;  /* 0x0000000c2797723e */ /* 0x000fe200048070ff */
[----:B-1----:R-:W-:-:S06]  /*d5a0*/  FADD.FTZ R25, R52, R25 ;  /* 0x0000001934197221 */ /* 0x002fcc0000010000 */
[----:B------:R-:W1:Y:S01]  /*d5b0*/  MUFU.EX2 R45, R45 ;  /* 0x0000002d002d7308 */ /* 0x000e620000000800 */
[----:B------:R-:W-:-:S01]  /*d5c0*/  FADD.FTZ R12, R26, R29 ;  /* 0x0000001d1a0c7221 */ /* 0x000fc20000010000 */
[----:B------:R-:W-:Y:S01]  /*d5d0*/  FFMA.FTZ R99, R2, R99, -R113 ;  /* 0x0000006302637223 */ /* 0x000fe20000010871 */
[----:B--2---:R-:W-:-:S05]  /*d5e0*/  FADD.FTZ R8, R146, R25 ;  /* 0x0000001992087221 */ /* 0x004fca0000010000 */
[----:B------:R-:W2:Y:S01]  /*d5f0*/  MUFU.EX2 R54, R54 ;  /* 0x0000003600367308 */ /* 0x000ea20000000800 */
[----:B------:R-:W-:Y:S01]  /*d600*/  F2FP.SATFINITE.E4M3.F32.PACK_AB_MERGE_C R149, R4, R9, R149 ;  /* 0x000000090495723e */ /* 0x000fe20004807095 */
[C---:B------:R-:W-:Y:S01]  /*d610*/  FFMA.FTZ R81, R2.reuse, R63, -R113 ;  /* 0x0000003f02517223 */ /* 0x040fe20000010871 */
[----:B------:R-:W-:-:S05]  /*d620*/  FFMA.FTZ R41, R2, R91, -R46 ;  /* 0x0000005b02297223 */ /* 0x000fca000001082e */
[----:B------:R4:W5:Y:S01]  /*d630*/  MUFU.EX2 R30, R34 ;  /* 0x00000022001e7308 */ /* 0x0009620000000800 */
[----:B---3--:R-:W-:-:S01]  /*d640*/  FADD.FTZ R9, R51, R12 ;  /* 0x0000000c33097221 */ /* 0x008fc20000010000 */
[----:B0-----:R-:W-:-:S06]  /*d650*/  FADD.FTZ R8, R15, R8 ;  /* 0x000000080f087221 */ /* 0x001fcc0000010000 */
[----:B------:R-:W0:Y:S01]  /*d660*/  MUFU.EX2 R140, R140 ;  /* 0x0000008c008c7308 */ /* 0x000e220000000800 */
[----:B------:R-:W-:-:S01]  /*d670*/  FFMA.FTZ R56, R2, R61, -R46 ;  /* 0x0000003d02387223 */ /* 0x000fc2000001082e */
[----:B------:R-:W-:-:S06]  /*d680*/  FADD.FTZ R4, R28, R9 ;  /* 0x000000091c047221 */ /* 0x000fcc0000010000 */
[----:B------:R-:W3:Y:S01]  /*d690*/  MUFU.EX2 R59, R59 ;  /* 0x0000003b003b7308 */ /* 0x000ee20000000800 */
[----:B----4-:R-:W-:-:S01]  /*d6a0*/  FFMA.FTZ R34, R2, R101, -R113 ;  /* 0x0000006502227223 */ /* 0x010fc20000010871 */
[----:B------:R-:W-:Y:S02]  /*d6b0*/  VIADD R3, R3, 0x19c40 ;  /* 0x00019c4003037836 */ /* 0x000fe40000000000 */
[----:B-1----:R-:W-:-:S04]  /*d6c0*/  FADD.FTZ R9, R45, R8 ;  /* 0x000000082d097221 */ /* 0x002fc80000010000 */
[----:B------:R-:W1:Y:S01]  /*d6d0*/  MUFU.EX2 R33, R33 ;  /* 0x0000002100217308 */ /* 0x000e620000000800 */
[C---:B------:R-:W-:Y:S01]  /*d6e0*/  F2FP.SATFINITE.E4M3.F32.PACK_AB_MERGE_C R147, R55.reuse, R28, RZ ;  /* 0x0000001c3793723e */ /* 0x040fe200048070ff */
[----:B------:R-:W-:Y:S01]  /*d6f0*/  FFMA.FTZ R142, R2, R123, -R46 ;  /* 0x0000007b028e7223 */ /* 0x000fe2000001082e */
[----:B------:R-:W-:-:S05]  /*d700*/  FADD.FTZ R55, R55, R4 ;  /* 0x0000000437377221 */ /* 0x000fca0000010000 */
[----:B------:R-:W4:Y:S01]  /*d710*/  MUFU.EX2 R32, R99 ;  /* 0x0000006300207308 */ /* 0x000f220000000800 */
[----:B------:R-:W-:-:S01]  /*d720*/  FFMA.FTZ R63, R2, R67, -R113 ;  /* 0x00000043023f7223 */ /* 0x000fc20000010871 */
[----:B------:R-:W-:Y:S01]  /*d730*/  PRMT R3, R96, 0x654, R3 ;  /* 0x0000065460037816 */ /* 0x000fe20000000003 */
[----:B--2---:R-:W-:-:S01]  /*d740*/  FADD.FTZ R9, R54, R9 ;  /* 0x0000000936097221 */ /* 0x004fc20000010000 */
[----:B------:R-:W-:-:S04]  /*d750*/  F2FP.SATFINITE.E4M3.F32.PACK_AB_MERGE_C R151, R35, R10, R151 ;  /* 0x0000000a2397723e */ /* 0x000fc80004807097 */
[----:B------:R-:W-:Y:S01]  /*d760*/  MUFU.EX2 R81, R81 ;  /* 0x0000005100517308 */ /* 0x000fe20000000800 */
[----:B-----5:R-:W-:-:S01]  /*d770*/  FADD.FTZ R10, R30, R55 ;  /* 0x000000371e0a7221 */ /* 0x020fc20000010000 */
[----:B------:R-:W-:Y:S01]  /*d780*/  FFMA.FTZ R36, R2, R103, -R113 ;  /* 0x0000006702247223 */ /* 0x000fe20000010871 */
[----:B------:R2:W-:Y:S05]  /*d790*/  SYNCS.ARRIVE.TRANS64.RED.A1T0 RZ, [R3+URZ], RZ ;  /* 0x000000ff03ff79a7 */ /* 0x0005ea000810043f */
[----:B------:R-:W5:Y:S01]  /*d7a0*/  MUFU.EX2 R41, R41 ;  /* 0x0000002900297308 */ /* 0x000f620000000800 */
[----:B0-----:R-:W-:-:S01]  /*d7b0*/  FADD.FTZ R8, R140, R9 ;  /* 0x000000098c087221 */ /* 0x001fc20000010000 */
[C---:B------:R-:W-:Y:S01]  /*d7c0*/  FFMA.FTZ R67, R2.reuse, R71, -R113 ;  /* 0x0000004702437223 */ /* 0x040fe20000010871 */
[----:B------:R-:W-:-:S01]  /*d7d0*/  FFMA.FTZ R49, R2, R93, -R46 ;  /* 0x0000005d02317223 */ /* 0x000fc2000001082e */
[C---:B------:R-:W-:Y:S01]  /*d7e0*/  FFMA.FTZ R38, R2.reuse, R105, -R113 ;  /* 0x0000006902267223 */ /* 0x040fe20000010871 */
[----:B------:R-:W-:-:S01]  /*d7f0*/  FFMA.FTZ R58, R2, R69, -R46 ;  /* 0x00000045023a7223 */ /* 0x000fc2000001082e */
[C---:B------:R-:W-:Y:S01]  /*d800*/  FFMA.FTZ R40, R2.reuse, R107, -R113 ;  /* 0x0000006b02287223 */ /* 0x040fe20000010871 */
[----:B------:R-:W-:Y:S01]  /*d810*/  F2FP.SATFINITE.E4M3.F32.PACK_AB_MERGE_C R148, R11, R148, R48 ;  /* 0x000000940b94723e */ /* 0x000fe20004807030 */
[----:B------:R-:W0:Y:S01]  /*d820*/  MUFU.EX2 R56, R56 ;  /* 0x0000003800387308 */ /* 0x000e220000000800 */
[----:B--2---:R-:W-:-:S01]  /*d830*/  FFMA.FTZ R3, R2, R65, -R46 ;  /* 0x0000004102037223 */ /* 0x004fc2000001082e */
[----:B---3--:R-:W-:Y:S01]  /*d840*/  FADD.FTZ R9, R59, R10 ;  /* 0x0000000a3b097221 */ /* 0x008fe20000010000 */
[----:B------:R-:W2:Y:S05]  /*d850*/  @P4 LDC R12, c[0x0][0x450] ;  /* 0x00011400ff0c4b82 */ /* 0x000eaa0000000800 */
[----:B------:R-:W3:Y:S01]  /*d860*/  MUFU.EX2 R34, R34 ;  /* 0x0000002200227308 */ /* 0x000ee20000000800 */
[----:B-1----:R-:W-:-:S01]  /*d870*/  FADD.FTZ R8, R33, R8 ;  /* 0x0000000821087221 */ /* 0x002fc20000010000 */
[----:B----4-:R-:W-:-:S06]  /*d880*/  FADD.FTZ R10, R32, R9 ;  /* 0x00000009200a7221 */ /* 0x010fcc0000010000 */
[----:B------:R-:W1:Y:S08]  /*d890*/  MUFU.EX2 R142, R142 ;  /* 0x0000008e008e7308 */ /* 0x000e700000000800 */
[----:B------:R-:W4:Y:S01]  /*d8a0*/  MUFU.EX2 R63, R63 ;  /* 0x0000003f003f7308 */ /* 0x000f220000000800 */
[----:B-----5:R-:W-:-:S01]  /*d8b0*/  FADD.FTZ R9, R41, R8 ;  /* 0x0000000829097221 */ /* 0x020fc20000010000 */
[C---:B------:R-:W-:Y:S01]  /*d8c0*/  F2FP.SATFINITE.E4M3.F32.PACK_AB_MERGE_C R141, R81.reuse, R32, RZ ;  /* 0x00000020518d723e */ /* 0x040fe200048070ff */
[----:B------:R-:W-:-:S05]  /*d8d0*/  FADD.FTZ R81, R81, R10 ;  /* 0x0000000a51517221 */ /* 0x000fca0000010000 */
[----:B------:R-:W5:Y:S01]  /*d8e0*/  MUFU.EX2 R36, R36 ;  /* 0x0000002400247308 */ /* 0x000f620000000800 */
[----:B------:R-:W-:-:S01]  /*d8f0*/  FFMA.FTZ R71, R2, R75, -R113 ;  /* 0x0000004b02477223 */ /* 0x000fc20000010871 */
[----:B0-----:R-:W-:Y:S01]  /*d900*/  FADD.FTZ R9, R56, R9 ;  /* 0x0000000938097221 */ /* 0x001fe20000010000 */
[----:B------:R-:W0:Y:S05]  /*d910*/  @P4 LDC R11, c[0x0][0x44c] ;  /* 0x00011300ff0b4b82 */ /* 0x000e2a0000000800 */
[----:B------:R-:W-:Y:S01]  /*d920*/  MUFU.EX2 R67, R67 ;  /* 0x0000004300437308 */ /* 0x000fe20000000800 */
[----:B------:R-:W-:-:S01]  /*d930*/  FFMA.FTZ R75, R2, R79, -R113 ;  /* 0x0000004f024b7223 */ /* 0x000fc20000010871 */
[----:B---3--:R-:W-:-:S06]  /*d940*/  FADD.FTZ R10, R34, R81 ;  /* 0x00000051220a7221 */ /* 0x008fcc0000010000 */
[----:B------:R-:W3:Y:S01]  /*d950*/  MUFU.EX2 R3, R3 ;  /* 0x0000000300037308 */ /* 0x000ee20000000800 */
[----:B-1----:R-:W-:-:S01]  /*d960*/  FADD.FTZ R8, R142, R9 ;  /* 0x000000098e087221 */ /* 0x002fc20000010000 */
[----:B----4-:R-:W-:-:S06]  /*d970*/  FADD.FTZ R9, R63, R10 ;  /* 0x0000000a3f097221 */ /* 0x010fcc0000010000 */
[----:B------:R-:W1:Y:S08]  /*d980*/  MUFU.EX2 R49, R49 ;  /* 0x0000003100317308 */ /* 0x000e700000000800 */
[----:B------:R-:W4:Y:S01]  /*d990*/  MUFU.EX2 R38, R38 ;  /* 0x0000002600267308 */ /* 0x000f220000000800 */
[----:B-----5:R-:W-:-:S07]  /*d9a0*/  FADD.FTZ R10, R36, R9 ;  /* 0x00000009240a7221 */ /* 0x020fce0000010000 */
[----:B------:R-:W5:Y:S08]  /*d9b0*/  MUFU.EX2 R58, R58 ;  /* 0x0000003a003a7308 */ /* 0x000f700000000800 */
[----:B------:R-:W2:Y:S01]  /*d9c0*/  MUFU.EX2 R71, R71 ;  /* 0x0000004700477308 */ /* 0x000ea20000000800 */
[----:B---3--:R-:W-:-:S01]  /*d9d0*/  FADD.FTZ R8, R3, R8 ;  /* 0x0000000803087221 */ /* 0x008fc20000010000 */
[----:B------:R-:W-:-:S06]  /*d9e0*/  F2FP.SATFINITE.E4M3.F32.PACK_AB_MERGE_C R143, R67, R36, RZ ;  /* 0x00000024438f723e */ /* 0x000fcc00048070ff */
[----:B------:R-:W-:Y:S01]  /*d9f0*/  MUFU.EX2 R40, R40 ;  /* 0x0000002800287308 */ /* 0x000fe20000000800 */
[----:B------:R-:W-:-:S07]  /*da00*/  FADD.FTZ R67, R67, R10 ;  /* 0x0000000a43437221 */ /* 0x000fce0000010000 */
[----:B------:R-:W3:Y:S01]  /*da10*/  MUFU.EX2 R75, R75 ;  /* 0x0000004b004b7308 */ /* 0x000ee20000000800 */
[----:B-1----:R-:W-:-:S01]  /*da20*/  FADD.FTZ R9, R49, R8 ;  /* 0x0000000831097221 */ /* 0x002fc20000010000 */
[----:B----4-:R-:W-:Y:S01]  /*da30*/  FADD.FTZ R10, R38, R67 ;  /* 0x00000043260a7221 */ /* 0x010fe20000010000 */
[C---:B-----5:R-:W-:Y:S02]  /*da40*/  F2FP.SATFINITE.E4M3.F32.PACK_AB_MERGE_C R49, R58.reuse, R49, RZ ;  /* 0x000000313a31723e */ /* 0x060fe400048070ff */
[----:B------:R-:W-:Y:S01]  /*da50*/  FADD.FTZ R58, R58, R9 ;  /* 0x000000093a3a7221 */ /* 0x000fe20000010000 */
[----:B--2---:R-:W-:-:S01]  /*da60*/  FADD.FTZ R9, R71, R10 ;  /* 0x0000000a47097221 */ /* 0x004fc20000010000 */
[----:B---3--:R-:W-:-:S03]  /*da70*/  F2FP.SATFINITE.E4M3.F32.PACK_AB_MERGE_C R137, R75, R40, RZ ;  /* 0x000000284b89723e */ /* 0x008fc600048070ff */
[----:B------:R-:W-:Y:S01]  /*da80*/  FADD.FTZ R40, R40, R9 ;  /* 0x0000000928287221 */ /* 0x000fe20000010000 */
[----:B0-----:R-:W-:-:S04]  /*da90*/  @P4 IMAD.HI.U32 R9, R94, R11, RZ ;  /* 0x0000000b5e094227 */ /* 0x001fc800078e00ff */
[----:B------:R-:W-:Y:S01]  /*daa0*/  IMAD.MOV.U32 R11, RZ, RZ, R94 ;  /* 0x000000ffff0b7224 */ /* 0x000fe200078e005e */
[----:B------:R-:W-:Y:S02]  /*dab0*/  @P4 SHF.R.U32.HI R11, RZ, R12, R9 ;  /* 0x0000000cff0b4219 */ /* 0x000fe40000011609 */
[----:B------:R-:W2:Y:S01]  /*dac0*/  LDL R12, [R1+0x40] ;  /* 0x00004000010c7983 */ /* 0x000ea20000100800 */
[----:B------:R-:W-:-:S01]  /*dad0*/  FFMA.FTZ R125, R2, R125, -R46 ;  /* 0x0000007d027d7223 */ /* 0x000fc2000001082e */
[C-C-:B------:R-:W-:Y:S01]  /*dae0*/  FFMA.FTZ R73, R2.reuse, R73, -R46.reuse ;  /* 0x0000004902497223 */ /* 0x140fe2000001082e */
[----:B------:R-:W-:-:S01]  /*daf0*/  FFMA.FTZ R95, R2, R95, -R46 ;  /* 0x0000005f025f7223 */ /* 0x000fc2000001082e */
[----:B------:R-:W-:-:S03]  /*db00*/  FFMA.FTZ R42, R2, R109, -R113 ;  /* 0x0000006d022a7223 */ /* 0x000fc60000010871 */
[----:B------:R-:W0:Y:S01]  /*db10*/  MUFU.EX2 R125, R125 ;  /* 0x0000007d007d7308 */ /* 0x000e220000000800 */
[----:B------:R-:W-:-:S01]  /*db20*/  FFMA.FTZ R77, R2, R77, -R46 ;  /* 0x0000004d024d7223 */ /* 0x000fc2000001082e */
[----:B------:R-:W-:-:S06]  /*db30*/  FFMA.FTZ R79, R2, R83, -R113 ;  /* 0x00000053024f7223 */ /* 0x000fcc0000010871 */
[----:B------:R-:W1:Y:S01]  /*db40*/  MUFU.EX2 R136, R73 ;  /* 0x0000004900887308 */ /* 0x000e620000000800 */
[----:B------:R-:W-:-:S01]  /*db50*/  FFMA.FTZ R44, R2, R111, -R113 ;  /* 0x0000006f022c7223 */ /* 0x000fc20000010871 */
[----:B------:R-:W-:-:S06]  /*db60*/  FFMA.FTZ R83, R2, R87, -R113 ;  /* 0x0000005702537223 */ /* 0x000fcc0000010871 */
[----:B------:R-:W-:Y:S08]  /*db70*/  MUFU.EX2 R95, R95 ;  /* 0x0000005f005f7308 */ /* 0x000ff00000000800 */
[----:B------:R-:W3:Y:S01]  /*db80*/  MUFU.EX2 R4, R77 ;  /* 0x0000004d00047308 */ /* 0x000ee20000000800 */
[----:B------:R-:W-:-:S07]  /*db90*/  F2FP.SATFINITE.E4M3.F32.PACK_AB_MERGE_C R142, R3, R142, R49 ;  /* 0x0000008e038e723e */ /* 0x000fce0004807031 */
[----:B------:R-:W4:Y:S01]  /*dba0*/  MUFU.EX2 R42, R42 ;  /* 0x0000002a002a7308 */ /* 0x000f220000000800 */
[----:B0-----:R-:W-:-:S07]  /*dbb0*/  FADD.FTZ R3, R125, R58 ;  /* 0x0000003a7d037221 */ /* 0x001fce0000010000 */
[----:B------:R-:W0:Y:S01]  /*dbc0*/  MUFU.EX2 R79, R79 ;  /* 0x0000004f004f7308 */ /* 0x000e220000000800 */
[----:B-1----:R-:W-:-:S01]  /*dbd0*/  FADD.FTZ R10, R136, R3 ;  /* 0x00000003880a7221 */ /* 0x002fc20000010000 */
[----:B------:R-:W-:-:S06]  /*dbe0*/  FADD.FTZ R75, R75, R40 ;  /* 0x000000284b4b7221 */ /* 0x000fcc0000010000 */
[----:B------:R-:W-:Y:S08]  /*dbf0*/  MUFU.EX2 R44, R44 ;  /* 0x0000002c002c7308 */ /* 0x000ff00000000800 */
[----:B------:R-:W1:Y:S01]  /*dc00*/  MUFU.EX2 R83, R83 ;  /* 0x0000005300537308 */ /* 0x000e620000000800 */
[----:B---3--:R-:W-:Y:S01]  /*dc10*/  F2FP.SATFINITE.E4M3.F32.PACK_AB_MERGE_C R3, R4, R95, RZ ;  /* 0x0000005f0403723e */ /* 0x008fe200048070ff */
[----:B------:R-:W-:Y:S01]  /*dc20*/  FADD.FTZ R95, R95, R10 ;  /* 0x0000000a5f5f7221 */ /* 0x000fe20000010000 */
[----:B----4-:R-:W-:-:S04]  /*dc30*/  FADD.FTZ R10, R42, R75 ;  /* 0x0000004b2a0a7221 */ /* 0x010fc80000010000 */
[----:B0-----:R-:W-:Y:S01]  /*dc40*/  FADD.FTZ R9, R79, R10 ;  /* 0x0000000a4f097221 */ /* 0x001fe20000010000 */
[----:B------:R-:W-:Y:S01]  /*dc50*/  IADD3 R10, R11, R90, -R92 ;  /* 0x0000005a0b0a7210 */ /* 0x000fe20007ffe85c */
[C-C-:B------:R-:W-:Y:S01]  /*dc60*/  FFMA.FTZ R127, R2.reuse, R127, -R46.reuse ;  /* 0x0000007f027f7223 */ /* 0x140fe2000001082e */
[----:B------:R-:W-:-:S01]  /*dc70*/  FFMA.FTZ R97, R2, R97, -R46 ;  /* 0x0000006102617223 */ /* 0x000fc2000001082e */
[C-C-:B------:R-:W-:Y:S01]  /*dc80*/  FFMA.FTZ R129, R2.reuse, R129, -R46.reuse ;  /* 0x0000008102817223 */ /* 0x140fe2000001082e */
[----:B------:R-:W-:-:S01]  /*dc90*/  FFMA.FTZ R46, R2, R85, -R46 ;  /* 0x00000055022e7223 */ /* 0x000fc2000001082e */
[----:B-1----:R-:W-:Y:S01]  /*dca0*/  F2FP.SATFINITE.E4M3.F32.PACK_AB_MERGE_C R139, R83, R44, RZ ;  /* 0x0000002c538b723e */ /* 0x002fe200048070ff */
[----:B------:R-:W-:-:S01]  /*dcb0*/  FADD.FTZ R44, R44, R9 ;  /* 0x000000092c2c7221 */ /* 0x000fc20000010000 */
[----:B------:R-:W-:Y:S02]  /*dcc0*/  SHF.R.S32.HI R9, RZ, 0x1f, R10 ;  /* 0x0000001fff097819 */ /* 0x000fe4000001140a */
[----:B------:R-:W-:Y:S02]  /*dcd0*/  MUFU.EX2 R129, R129 ;  /* 0x0000008100817308 */ /* 0x000fe40000000800 */
[----:B------:R-:W-:-:S06]  /*dce0*/  LEA.HI R9, R9, R10, RZ, 0x7 ;  /* 0x0000000a09097211 */ /* 0x000fcc00078f38ff */
[----:B------:R-:W0:Y:S01]  /*dcf0*/  MUFU.EX2 R46, R46 ;  /* 0x0000002e002e7308 */ /* 0x000e220000000800 */
[----:B------:R-:W-:Y:S02]  /*dd00*/  SHF.R.S32.HI R9, RZ, 0x7, R9 ;  /* 0x00000007ff097819 */ /* 0x000fe40000011409 */
[----:B------:R-:W-:-:S05]  /*dd10*/  F2FP.SATFINITE.E4M3.F32.PACK_AB_MERGE_C R145, R47, R24, RZ ;  /* 0x000000182f91723e */ /* 0x000fca00048070ff */
[----:B------:R-:W1:Y:S01]  /*dd20*/  MUFU.EX2 R127, R127 ;  /* 0x0000007f007f7308 */ /* 0x000e620000000800 */
[----:B------:R-:W-:-:S07]  /*dd30*/  F2FP.SATFINITE.E4M3.F32.PACK_AB_MERGE_C R145, R43, R14, R145 ;  /* 0x0000000e2b91723e */ /* 0x000fce0004807091 */
[----:B------:R-:W3:Y:S01]  /*dd40*/  MUFU.EX2 R8, R97 ;  /* 0x0000006100087308 */ /* 0x000ee20000000800 */
[----:B------:R-:W-:Y:S02]  /*dd50*/  VIADD R14, R88, 0xfffffffe ;  /* 0xfffffffe580e7836 */ /* 0x000fe40000000000 */
[----:B------:R-:W-:Y:S01]  /*dd60*/  FADD.FTZ R4, R4, R95 ;  /* 0x0000005f04047221 */ /* 0x000fe20000010000 */
[----:B------:R-:W-:Y:S02]  /*dd70*/  F2FP.SATFINITE.E4M3.F32.PACK_AB_MERGE_C R136, R136, R125, R3 ;  /* 0x0000007d8888723e */ /* 0x000fe40004807003 */
[----:B0-----:R-:W-:Y:S01]  /*dd80*/  F2FP.SATFINITE.E4M3.F32.PACK_AB_MERGE_C R138, R46, R129, RZ ;  /* 0x000000812e8a723e */ /* 0x001fe200048070ff */
[----:B-1----:R-:W-:-:S01]  /*dd90*/  FADD.FTZ R3, R127, R4 ;  /* 0x000000047f037221 */ /* 0x002fc20000010000 */
[----:B------:R-:W-:Y:S02]  /*dda0*/  LOP3.LUT R22, R22, 0xffffffef, RZ, 0xc0, !PT ;  /* 0xffffffef16167812 */ /* 0x000fe400078ec0ff */
[C---:B---3--:R-:W-:Y:S01]  /*ddb0*/  F2FP.SATFINITE.E4M3.F32.PACK_AB_MERGE_C R138, R8.reuse, R127, R138 ;  /* 0x0000007f088a723e */ /* 0x048fe2000480708a */
[----:B------:R-:W-:Y:S01]  /*ddc0*/  FADD.FTZ R8, R8, R3 ;  /* 0x0000000308087221 */ /* 0x000fe20000010000 */
[----:B------:R-:W-:Y:S01]  /*ddd0*/  F2FP.SATFINITE.E4M3.F32.PACK_AB_MERGE_C R37, R52, R37, RZ ;  /* 0x000000253425723e */ /* 0x000fe200048070ff */
[----:B------:R-:W-:Y:S01]  /*dde0*/  BSSY B0, `(.L_x_2219) ;  /* 0x00002cb000007945 */ /* 0x000fe20003800000 */
[----:B------:R-:W-:Y:S01]  /*ddf0*/  F2FP.SATFINITE.E4M3.F32.PACK_AB_MERGE_C R45, R54, R45, RZ ;  /* 0x0000002d362d723e */ /* 0x000fe200048070ff */
[----:B------:R-:W-:Y:S01]  /*de00*/  FADD.FTZ R129, R129, R8 ;  /* 0x0000000881817221 */ /* 0x000fe20000010000 */
[----:B------:R-:W-:Y:S01]  /*de10*/  F2FP.SATFINITE.E4M3.F32.PACK_AB_MERGE_C R41, R56, R41, RZ ;  /* 0x000000293829723e */ /* 0x000fe200048070ff */
[----:B------:R-:W-:Y:S01]  /*de20*/  FADD.FTZ R3, R83, R44 ;  /* 0x0000002c53037221 */ /* 0x000fe20000010000 */
[----:B------:R-:W-:Y:S01]  /*de30*/  @P4 LOP3.LUT R22, R22, 0x10, RZ, 0xfc, !PT ;  /* 0x0000001016164812 */ /* 0x000fe200078efcff */
[----:B------:R-:W-:Y:S01]  /*de40*/  FADD.FTZ R4, R46, R129 ;  /* 0x000000812e047221 */ /* 0x000fe20000010000 */
[----:B------:R-:W-:-:S02]  /*de50*/  F2FP.SATFINITE.E4M3.F32.PACK_AB_MERGE_C R150, R27, R150, R50 ;  /* 0x000000961b96723e */ /* 0x000fc40004807032 */
[----:B------:R-:W-:Y:S02]  /*de60*/  CS2R R88, SRZ ;  /* 0x0000000000587805 */ /* 0x000fe4000001ff00 */
[----:B------:R-:W-:Y:S02]  /*de70*/  F2FP.SATFINITE.E4M3.F32.PACK_AB_MERGE_C R144, R13, R144, R37 ;  /* 0x000000900d90723e */ /* 0x000fe40004807025 */
[----:B------:R-:W-:Y:S02]  /*de80*/  CS2R R90, SRZ ;  /* 0x00000000005a7805 */ /* 0x000fe4000001ff00 */
[----:B------:R-:W-:Y:S02]  /*de90*/  F2FP.SATFINITE.E4M3.F32.PACK_AB_MERGE_C R146, R15, R146, R45 ;  /* 0x000000920f92723e */ /* 0x000fe4000480702d */
[----:B------:R-:W-:Y:S02]  /*dea0*/  CS2R R92, SRZ ;  /* 0x00000000005c7805 */ /* 0x000fe4000001ff00 */
        /* <DEDUP_REMOVED lines=27> */
[----:B--2---:R-:W-:-:S05]  /*e060*/  VIMNMX R12, R12, R9, !PT ;  /* 0x000000090c0c7248 */ /* 0x004fca0007fe0100 */
[----:B------:R0:W-:Y:S01]  /*e070*/  STL [R1+0x2c], R12 ;  /* 0x00002c0c01007387 */ /* 0x0001e20000100800 */
[----:B------:R-:W-:-:S13]  /*e080*/  ISETP.GE.AND P1, PT, R14, R12, PT ;  /* 0x0000000c0e00720c */ /* 0x000fda0003f26270 */
[----:B0-----:R-:W-:Y:S05]  /*e090*/  @!P1 BRA `(.L_x_2220) ;  /* 0x00000028007c9947 */ /* 0x001fea0003800000 */
[----:B------:R-:W-:Y:S01]  /*e0a0*/  BSSY B1, `(.L_x_2220) ;  /* 0x000029e000017945 */ /* 0x000fe20003800000 */
[----:B------:R-:W-:Y:S01]  /*e0b0*/  IMAD.MOV.U32 R12, RZ, RZ, R0 ;  /* 0x000000ffff0c7224 */ /* 0x000fe200078e0000 */
[----:B------:R-:W-:Y:S01]  /*e0c0*/  CS2R R134, SRZ ;  /* 0x0000000000867805 */ /* 0x000fe2000001ff00 */
[----:B------:R-:W-:Y:S01]  /*e0d0*/  IMAD.MOV.U32 R13, RZ, RZ, R5 ;  /* 0x000000ffff0d7224 */ /* 0x000fe200078e0005 */
[----:B------:R-:W-:Y:S01]  /*e0e0*/  CS2R R132, SRZ ;  /* 0x0000000000847805 */ /* 0x000fe2000001ff00 */
[----:B------:R-:W-:Y:S01]  /*e0f0*/  IMAD.MOV.U32 R9, RZ, RZ, R153 ;  /* 0x000000ffff097224 */ /* 0x000fe200078e0099 */
[----:B------:R-:W-:Y:S01]  /*e100*/  CS2R R130, SRZ ;  /* 0x0000000000827805 */ /* 0x000fe2000001ff00 */
[----:B------:R-:W-:Y:S01]  /*e110*/  IMAD.MOV.U32 R8, RZ, RZ, R23 ;  /* 0x000000ffff087224 */ /* 0x000fe200078e0017 */
        /* <DEDUP_REMOVED lines=20> */
[----:B------:R-:W-:-:S07]  /*e260*/  CS2R R88, SRZ ;  /* 0x0000000000587805 */ /* 0x000fce000001ff00 */
.L_x_2233:
[----:B------:R-:W-:-:S04]  /*e270*/  ISETP.NE.AND P1, PT, R8, 0x1, PT ;  /* 0x000000010800780c */ /* 0x000fc80003f25270 */
[----:B------:R-:W-:-:S04]  /*e280*/  SEL R0, RZ, 0x1, P1 ;  /* 0x00000001ff007807 */ /* 0x000fc80000800000 */
[----:B------:R-:W-:Y:S01]  /*e290*/  LOP3.LUT R153, R9, R0, RZ, 0x3c, !PT ;  /* 0x0000000009997212 */ /* 0x000fe200078e3cff */
[----:B------:R-:W-:Y:S06]  /*e2a0*/  @!P0 BRA `(.L_x_2221) ;  /* 0x0000000000048947 */ /* 0x000fec0003800000 */
[----:B------:R-:W-:Y:S01]  /*e2b0*/  BPT.TRAP 0x1 ;  /* 0x000000040000795c */ /* 0x000fe20000300000 */
.L_x_2221:
[----:B------:R-:W-:Y:S01]  /*e2c0*/  VIADD R23, R8, 0x1 ;  /* 0x0000000108177836 */ /* 0x000fe20000000000 */
[----:B------:R-:W-:-:S04]  /*e2d0*/  SHF.L.U32 R5, R153, 0x1f, RZ ;  /* 0x0000001f99057819 */ /* 0x000fc800000006ff */
[----:B------:R-:W-:-:S04]  /*e2e0*/  ISETP.NE.AND P1, PT, R23, 0x2, PT ;  /* 0x000000021700780c */ /* 0x000fc80003f25270 */
[----:B------:R-:W-:-:S05]  /*e2f0*/  SEL R23, R23, RZ, P1 ;  /* 0x000000ff17177207 */ /* 0x000fca0000800000 */
[----:B------:R-:W-:-:S04]  /*e300*/  IMAD R0, R23, 0x8, R18 ;  /* 0x0000000817007824 */ /* 0x000fc800078e0212 */
[----:B------:R0:W1:Y:S01]  /*e310*/  SYNCS.PHASECHK.TRANS64.TRYWAIT P1, [R0+URZ+0x19c30], R5 ;  /* 0x019c3005000075a7 */ /* 0x000062000802017f */
[----:B------:R-:W-:Y:S05]  /*e320*/  @!P0 BRA `(.L_x_2222) ;  /* 0x0000000000048947 */ /* 0x000fea0003800000 */
[----:B------:R-:W-:Y:S01]  /*e330*/  BPT.TRAP 0x1 ;  /* 0x000000040000795c */ /* 0x000fe20000300000 */
.L_x_2222:
[----:B------:R-:W2:Y:S01]  /*e340*/  LDL R10, [R1+0x28] ;  /* 0x00002800010a7983 */ /* 0x000ea20000100800 */
[----:B------:R-:W-:Y:S01]  /*e350*/  BSSY B2, `(.L_x_2223) ;  /* 0x0000006000027945 */ /* 0x000fe20003800000 */
[----:B------:R-:W-:Y:S02]  /*e360*/  IMAD.MOV.U32 R25, RZ, RZ, -0x3ffffff0 ;  /* 0xc0000010ff197424 */ /* 0x000fe400078e00ff */
[----:B--2---:R-:W-:Y:S01]  /*e370*/  IMAD R24, R23, 0x300, R10 ;  /* 0x0000030017187824 */ /* 0x004fe200078e020a */
[----:B-1----:R-:W-:Y:S06]  /*e380*/  @P1 BRA `(.L_x_2224) ;  /* 0x0000000000081947 */ /* 0x002fec0003800000 */
[----:B------:R-:W1:Y:S02]  /*e390*/  SYNCS.PHASECHK.TRANS64.TRYWAIT P1, [R0+URZ+0x19c30], R5 ;  /* 0x019c3005000075a7 */ /* 0x000e64000802017f */
[----:B-1----:R-:W-:Y:S05]  /*e3a0*/  @!P1 BRA `(.L_x_2225) ;  /* 0x0000010800fc9947 */ /* 0x002fea0003800000 */
.L_x_2224:
[----:B------:R-:W-:Y:S05]  /*e3b0*/  BSYNC B2 ;  /* 0x0000000000027941 */ /* 0x000fea0003800000 */
.L_x_2223:
        /* <DEDUP_REMOVED lines=28> */
.L_x_2226:
[----:B01----:R-:W-:Y:S01]  /*e580*/  SHF.L.U32 R5, R9, 0x1f, RZ ;  /* 0x0000001f09057819 */ /* 0x003fe200000006ff */
[----:B------:R-:W-:-:S04]  /*e590*/  IMAD R15, R8, 0x8, R18 ;  /* 0x00000008080f7824 */ /* 0x000fc800078e0212 */
[----:B------:R0:W1:Y:S01]  /*e5a0*/  SYNCS.PHASECHK.TRANS64.TRYWAIT P1, [R15+URZ+0x19c50], R5 ;  /* 0x019c50050f0075a7 */ /* 0x000062000802017f */
[----:B------:R-:W-:Y:S05]  /*e5b0*/  @!P0 BRA `(.L_x_2227) ;  /* 0x0000000000048947 */ /* 0x000fea0003800000 */
[----:B------:R-:W-:Y:S01]  /*e5c0*/  BPT.TRAP 0x1 ;  /* 0x000000040000795c */ /* 0x000fe20000300000 */
.L_x_2227:
[----:B------:R-:W-:Y:S04]  /*e5d0*/  BSSY B2, `(.L_x_2228) ;  /* 0x0000004000027945 */ /* 0x000fe80003800000 */
[----:B-1----:R-:W-:Y:S05]  /*e5e0*/  @P1 BRA `(.L_x_2229) ;  /* 0x0000000000081947 */ /* 0x002fea0003800000 */
[----:B------:R-:W1:Y:S02]  /*e5f0*/  SYNCS.PHASECHK.TRANS64.TRYWAIT P1, [R15+URZ+0x19c50], R5 ;  /* 0x019c50050f0075a7 */ /* 0x000e64000802017f */
[----:B-1----:R-:W-:Y:S05]  /*e600*/  @!P1 BRA `(.L_x_2230) ;  /* 0x0000010800789947 */ /* 0x002fea0003800000 */
.L_x_2229:
[----:B------:R-:W-:Y:S05]  /*e610*/  BSYNC B2 ;  /* 0x0000000000027941 */ /* 0x000fea0003800000 */
.L_x_2228:
        /* <DEDUP_REMOVED lines=34> */
.L_x_2231:
[----:B------:R-:W2:Y:S01]  /*e840*/  LDL R136, [R1] ;  /* 0x0000000001887983 */ /* 0x000ea20000100800 */
[----:B------:R-:W0:Y:S03]  /*e850*/  LDC R5, c[0x0][0x448] ;  /* 0x00011200ff057b82 */ /* 0x000e260000000800 */
[----:B------:R-:W3:Y:S04]  /*e860*/  LDL R138, [R1+0x30] ;  /* 0x00003000018a7983 */ /* 0x000ee80000100800 */
[----:B------:R-:W3:Y:S04]  /*e870*/  LDL R137, [R1+0x48] ;  /* 0x0000480001897983 */ /* 0x000ee80000100800 */
[----:B------:R-:W4:Y:S04]  /*e880*/  LDL R11, [R1+0x38] ;  /* 0x00003800010b7983 */ /* 0x000f280000100800 */
[----:B------:R-:W4:Y:S04]  /*e890*/  LDL R10, [R1+0x3c] ;  /* 0x00003c00010a7983 */ /* 0x000f280000100800 */
[----:B------:R-:W5:Y:S01]  /*e8a0*/  LDL R9, [R1+0x34] ;  /* 0x0000340001097983 */ /* 0x000f620000100800 */
[----:B0-----:R-:W-:Y:S01]  /*e8b0*/  ISETP.NE.AND P1, PT, R5, 0x1, PT ;  /* 0x000000010500780c */ /* 0x001fe20003f25270 */
[----:B------:R-:W-:-:S12]  /*e8c0*/  VIADD R0, R0, 0x19c40 ;  /* 0x00019c4000007836 */ /* 0x000fd80000000000 */
[----:B------:R-:W0:Y:S08]  /*e8d0*/  @P1 LDC R8, c[0x0][0x44c] ;  /* 0x00011300ff081b82 */ /* 0x000e300000000800 */
[----:B------:R-:W1:Y:S01]  /*e8e0*/  @P1 LDC R5, c[0x0][0x450] ;  /* 0x00011400ff051b82 */ /* 0x000e620000000800 */
[----:B------:R-:W-:-:S04]  /*e8f0*/  LOP3.LUT R22, R22, 0xffffffdf, RZ, 0xc0, !PT ;  /* 0xffffffdf16167812 */ /* 0x000fc800078ec0ff */
[----:B------:R-:W-:Y:S02]  /*e900*/  @P0 LOP3.LUT R22, R22, 0x20, RZ, 0xfc, !PT ;  /* 0x0000002016160812 */ /* 0x000fe400078efcff */
[----:B--2---:R-:W-:-:S04]  /*e910*/  PRMT R0, R136, 0x654, R0 ;  /* 0x0000065488007816 */ /* 0x004fc80000000000 */
[----:B------:R3:W-:Y:S02]  /*e920*/  SYNCS.ARRIVE.TRANS64.RED.A1T0 RZ, [R0+URZ], RZ ;  /* 0x000000ff00ff79a7 */ /* 0x0007e4000810043f */
[----:B---3--:R-:W-:-:S04]  /*e930*/  IMAD.IADD R0, R137, 0x1, R138 ;  /* 0x0000000189007824 */ /* 0x008fc800078e028a */
[----:B0-----:R-:W-:-:S05]  /*e940*/  @P1 IMAD.HI.U32 R8, R0, R8, RZ ;  /* 0x0000000800081227 */ /* 0x001fca00078e00ff */
[----:B-1----:R-:W-:-:S05]  /*e950*/  @P1 SHF.R.U32.HI R0, RZ, R5, R8 ;  /* 0x00000005ff001219 */ /* 0x002fca0000011608 */
[----:B------:R-:W0:Y:S01]  /*e960*/  SHFL.IDX PT, R5, R0, RZ, 0x1c1f ;  /* 0x001c1fff00057589 */ /* 0x000e2200000e0000 */
[----:B------:R-:W-:-:S04]  /*e970*/  IMAD.MOV.U32 R8, RZ, RZ, -0x80 ;  /* 0xffffff80ff087424 */ /* 0x000fc800078e00ff */
[----:B------:R-:W-:-:S05]  /*e980*/  IMAD R8, R14, R8, 0x1 ;  /* 0x000000010e087424 */ /* 0x000fca00078e0208 */
[----:B----4-:R-:W-:-:S05]  /*e990*/  IADD3 R8, R10, R8, -R11 ;  /* 0x000000080a087210 */ /* 0x010fca0007ffe80b */
[----:B-----5:R-:W-:-:S04]  /*e9a0*/  IMAD.IADD R8, R8, 0x1, -R9 ;  /* 0x0000000108087824 */ /* 0x020fc800078e0a09 */
[----:B0-----:R-:W-:-:S05]  /*e9b0*/  IMAD.IADD R5, R8, 0x1, R5 ;  /* 0x0000000108057824 */ /* 0x001fca00078e0205 */
[C---:B------:R-:W-:Y:S02]  /*e9c0*/  ISETP.GT.AND P5, PT, R5.reuse, RZ, PT ;  /* 0x000000ff0500720c */ /* 0x040fe40003fa4270 */
[----:B------:R-:W-:Y:S02]  /*e9d0*/  ISETP.GT.AND P4, PT, R5, 0x1, PT ;  /* 0x000000010500780c */ /* 0x000fe40003f84270 */
[----:B------:R-:W-:Y:S02]  /*e9e0*/  FSEL R24, R24, -INF , P5 ;  /* 0xff80000018187808 */ /* 0x000fe40002800000 */
[----:B------:R-:W-:Y:S02]  /*e9f0*/  FSEL R25, R25, -INF , P4 ;  /* 0xff80000019197808 */ /* 0x000fe40002000000 */
[C---:B------:R-:W-:Y:S02]  /*ea00*/  ISETP.GT.AND P3, PT, R5.reuse, 0x8, PT ;  /* 0x000000080500780c */ /* 0x040fe40003f64270 */
[----:B------:R-:W-:-:S02]  /*ea10*/  ISETP.GT.AND P2, PT, R5, 0x9, PT ;  /* 0x000000090500780c */ /* 0x000fc40003f44270 */
[C---:B------:R-:W-:Y:S02]  /*ea20*/  ISETP.GT.AND P1, PT, R5.reuse, 0x10, PT ;  /* 0x000000100500780c */ /* 0x040fe40003f24270 */
[C---:B------:R-:W-:Y:S02]  /*ea30*/  ISETP.GT.AND P5, PT, R5.reuse, 0x11, PT ;  /* 0x000000110500780c */ /* 0x040fe40003fa4270 */
[----:B------:R-:W-:Y:S02]  /*ea40*/  ISETP.GT.AND P4, PT, R5, 0x18, PT ;  /* 0x000000180500780c */ /* 0x000fe40003f84270 */
[----:B------:R-:W-:Y:S02]  /*ea50*/  FSEL R28, R28, -INF , P3 ;  /* 0xff8000001c1c7808 */ /* 0x000fe40001800000 */
[----:B------:R-:W-:Y:S02]  /*ea60*/  FSEL R29, R29, -INF , P2 ;  /* 0xff8000001d1d7808 */ /* 0x000fe40001000000 */
[----:B------:R-:W-:-:S02]  /*ea70*/  FSEL R32, R32, -INF , P1 ;  /* 0xff80000020207808 */ /* 0x000fc40000800000 */
[----:B------:R-:W-:Y:S02]  /*ea80*/  FSEL R33, R33, -INF , P5 ;  /* 0xff80000021217808 */ /* 0x000fe40002800000 */
[----:B------:R-:W-:Y:S02]  /*ea90*/  FSEL R36, R36, -INF , P4 ;  /* 0xff80000024247808 */ /* 0x000fe40002000000 */
[C---:B------:R-:W-:Y:S02]  /*eaa0*/  ISETP.GT.AND P3, PT, R5.reuse, 0x19, PT ;  /* 0x000000190500780c */ /* 0x040fe40003f64270 */
[C---:B------:R-:W-:Y:S02]  /*eab0*/  ISETP.GT.AND P2, PT, R5.reuse, 0x20, PT ;  /* 0x000000200500780c */ /* 0x040fe40003f44270 */
[C---:B------:R-:W-:Y:S02]  /*eac0*/  ISETP.GT.AND P1, PT, R5.reuse, 0x21, PT ;  /* 0x000000210500780c */ /* 0x040fe40003f24270 */
[----:B------:R-:W-:-:S02]  /*ead0*/  ISETP.GT.AND P5, PT, R5, 0x28, PT ;  /* 0x000000280500780c */ /* 0x000fc40003fa4270 */
[----:B------:R-:W-:Y:S02]  /*eae0*/  ISETP.GT.AND P4, PT, R5, 0x29, PT ;  /* 0x000000290500780c */ /* 0x000fe40003f84270 */
        /* <DEDUP_REMOVED lines=9> */
[----:B------:R-:W-:Y:S02]  /*eb80*/  ISETP.GT.AND P4, PT, R5, 0x40, PT ;  /* 0x000000400500780c */ /* 0x000fe40003f84270 */
[----:B------:R-:W-:-:S02]  /*eb90*/  FSEL R48, R48, -INF , P3 ;  /* 0xff80000030307808 */ /* 0x000fc40001800000 */
[----:B------:R-:W-:Y:S02]  /*eba0*/  FSEL R49, R49, -INF , P2 ;  /* 0xff80000031317808 */ /* 0x000fe40001000000 */
[----:B------:R-:W-:Y:S02]  /*ebb0*/  FSEL R52, R52, -INF , P1 ;  /* 0xff80000034347808 */ /* 0x000fe40000800000 */
        /* <DEDUP_REMOVED lines=52> */
[----:B------:R-:W-:Y:S01]  /*ef00*/  FMNMX.FTZ R5, R73, R5, !PT ;  /* 0x0000000549057209 */ /* 0x000fe20007810000 */
[----:B------:R-:W0:Y:S01]  /*ef10*/  SHFL.IDX PT, R0, R0, 0x1, 0x1c1f ;  /* 0x003c1f0000007f89 */ /* 0x000e2200000e0000 */
        /* <DEDUP_REMOVED lines=9> */
[----:B------:R-:W-:-:S04]  /*efb0*/  FMNMX.FTZ R5, R84, R5, !PT ;  /* 0x0000000554057209 */ /* 0x000fc80007810000 */
[----:B------:R-:W-:Y:S01]  /*efc0*/  FMNMX.FTZ R5, R85, R5, !PT ;  /* 0x0000000555057209 */ /* 0x000fe20007810000 */
[----:B0-----:R-:W-:-:S04]  /*efd0*/  IMAD.IADD R0, R8, 0x1, R0 ;  /* 0x0000000108007824 */ /* 0x001fc800078e0200 */
[----:B------:R-:W0:Y:S01]  /*efe0*/  SHFL.BFLY PT, R8, R5, 0x2, 0x1f ;  /* 0x0c401f0005087f89 */ /* 0x000e2200000e0000 */
[----:B------:R-:W-:-:S04]  /*eff0*/  ISETP.GT.AND P1, PT, R0, 0x8, PT ;  /* 0x000000080000780c */ /* 0x000fc80003f24270 */
[----:B------:R-:W-:Y:S02]  /*f000*/  FSEL R30, R30, -INF , P1 ;  /* 0xff8000001e1e7808 */ /* 0x000fe40000800000 */
[----:B------:R-:W-:-:S04]  /*f010*/  ISETP.GT.AND P1, PT, R0, 0x19, PT ;  /* 0x000000190000780c */ /* 0x000fc80003f24270 */
[----:B------:R-:W-:Y:S02]  /*f020*/  FSEL R39, R39, -INF , P1 ;  /* 0xff80000027277808 */ /* 0x000fe40000800000 */
[----:B------:R-:W-:Y:S02]  /*f030*/  ISETP.GT.AND P1, PT, R0, 0x30, PT ;  /* 0x000000300000780c */ /* 0x000fe40003f24270 */
[----:B0-----:R-:W-:-:S05]  /*f040*/  FMNMX.FTZ R5, R5, R8, !PT ;  /* 0x0000000805057209 */ /* 0x001fca0007810000 */
[----:B------:R-:W0:Y:S01]  /*f050*/  SHFL.BFLY PT, R8, R5, 0x1, 0x1f ;  /* 0x0c201f0005087f89 */ /* 0x000e2200000e0000 */
[C---:B------:R-:W-:Y:S02]  /*f060*/  ISETP.GT.AND P3, PT, R0.reuse, RZ, PT ;  /* 0x000000ff0000720c */ /* 0x040fe40003f64270 */
[----:B------:R-:W-:Y:S02]  /*f070*/  ISETP.GT.AND P2, PT, R0, 0x1, PT ;  /* 0x000000010000780c */ /* 0x000fe40003f44270 */
[----:B------:R-:W-:Y:S02]  /*f080*/  FSEL R50, R50, -INF , P1 ;  /* 0xff80000032327808 */ /* 0x000fe40000800000 */
[C---:B------:R-:W-:Y:S02]  /*f090*/  ISETP.GT.AND P1, PT, R0.reuse, 0x41, PT ;  /* 0x000000410000780c */ /* 0x040fe40003f24270 */
[----:B------:R-:W-:Y:S02]  /*f0a0*/  ISETP.GT.AND P0, PT, R0, 0x61, PT ;  /* 0x000000610000780c */ /* 0x000fe40003f04270 */
[----:B------:R-:W-:-:S02]  /*f0b0*/  FSEL R26, R26, -INF , P3 ;  /* 0xff8000001a1a7808 */ /* 0x000fc40001800000 */
[----:B------:R-:W-:Y:S02]  /*f0c0*/  FSEL R27, R27, -INF , P2 ;  /* 0xff8000001b1b7808 */ /* 0x000fe40001000000 */
[C---:B------:R-:W-:Y:S02]  /*f0d0*/  ISETP.GT.AND P5, PT, R0.reuse, 0x9, PT ;  /* 0x000000090000780c */ /* 0x040fe40003fa4270 */
[C---:B------:R-:W-:Y:S02]  /*f0e0*/  ISETP.GT.AND P4, PT, R0.reuse, 0x10, PT ;  /* 0x000000100000780c */ /* 0x040fe40003f84270 */
[C---:B------:R-:W-:Y:S02]  /*f0f0*/  ISETP.GT.AND P3, PT, R0.reuse, 0x11, PT ;  /* 0x000000110000780c */ /* 0x040fe40003f64270 */
[----:B------:R-:W-:Y:S02]  /*f100*/  ISETP.GT.AND P2, PT, R0, 0x18, PT ;  /* 0x000000180000780c */ /* 0x000fe40003f44270 */
[----:B------:R-:W-:-:S02]  /*f110*/  FSEL R59, R59, -INF , P1 ;  /* 0xff8000003b3b7808 */ /* 0x000fc40000800000 */
[----:B------:R-:W-:Y:S02]  /*f120*/  ISETP.GT.AND P1, PT, R0, 0x58, PT ;  /* 0x000000580000780c */ /* 0x000fe40003f24270 */
[----:B------:R-:W-:Y:S02]  /*f130*/  FSEL R31, R31, -INF , P5 ;  /* 0xff8000001f1f7808 */ /* 0x000fe40002800000 */
[----:B------:R-:W-:Y:S02]  /*f140*/  FSEL R34, R34, -INF , P4 ;  /* 0xff80000022227808 */ /* 0x000fe40002000000 */
[----:B------:R-:W-:Y:S02]  /*f150*/  FSEL R35, R35, -INF , P3 ;  /* 0xff80000023237808 */ /* 0x000fe40001800000 */
[----:B------:R-:W-:Y:S02]  /*f160*/  FSEL R38, R38, -INF , P2 ;  /* 0xff80000026267808 */ /* 0x000fe40001000000 */
[----:B------:R-:W-:-:S02]  /*f170*/  ISETP.GT.AND P5, PT, R0, 0x20, PT ;  /* 0x000000200000780c */ /* 0x000fc40003fa4270 */
[C---:B------:R-:W-:Y:S02]  /*f180*/  ISETP.GT.AND P4, PT, R0.reuse, 0x21, PT ;  /* 0x000000210000780c */ /* 0x040fe40003f84270 */
[C---:B------:R-:W-:Y:S02]  /*f190*/  ISETP.GT.AND P3, PT, R0.reuse, 0x28, PT ;  /* 0x000000280000780c */ /* 0x040fe40003f64270 */
[----:B------:R-:W-:Y:S02]  /*f1a0*/  ISETP.GT.AND P2, PT, R0, 0x29, PT ;  /* 0x000000290000780c */ /* 0x000fe40003f44270 */
[----:B------:R-:W-:Y:S02]  /*f1b0*/  FSEL R70, R70, -INF , P1 ;  /* 0xff80000046467808 */ /* 0x000fe40000800000 */
[----:B------:R-:W-:Y:S02]  /*f1c0*/  ISETP.GT.AND P1, PT, R0, 0x69, PT ;  /* 0x000000690000780c */ /* 0x000fe40003f24270 */
[----:B------:R-:W-:-:S02]  /*f1d0*/  LOP3.LUT R22, R22, 0xffffffbf, RZ, 0xc0, !PT ;  /* 0xffffffbf16167812 */ /* 0x000fc400078ec0ff */
[----:B------:R-:W-:Y:S02]  /*f1e0*/  FSEL R42, R42, -INF , P5 ;  /* 0xff8000002a2a7808 */ /* 0x000fe40002800000 */
[----:B------:R-:W-:Y:S02]  /*f1f0*/  FSEL R43, R43, -INF , P4 ;  /* 0xff8000002b2b7808 */ /* 0x000fe40002000000 */
[----:B------:R-:W-:Y:S02]  /*f200*/  FSEL R46, R46, -INF , P3 ;  /* 0xff8000002e2e7808 */ /* 0x000fe40001800000 */
[----:B------:R-:W-:Y:S02]  /*f210*/  FSEL R47, R47, -INF , P2 ;  /* 0xff8000002f2f7808 */ /* 0x000fe40001000000 */
[----:B0-----:R-:W-:Y:S02]  /*f220*/  FMNMX.FTZ R5, R5, R8, !PT ;  /* 0x0000000805057209 */ /* 0x001fe40007810000 */
[----:B------:R-:W-:-:S02]  /*f230*/  ISETP.GT.AND P5, PT, R0, 0x31, PT ;  /* 0x000000310000780c */ /* 0x000fc40003fa4270 */
[C---:B------:R-:W-:Y:S02]  /*f240*/  ISETP.GT.AND P4, PT, R0.reuse, 0x38, PT ;  /* 0x000000380000780c */ /* 0x040fe40003f84270 */
[C---:B------:R-:W-:Y:S02]  /*f250*/  ISETP.GT.AND P3, PT, R0.reuse, 0x39, PT ;  /* 0x000000390000780c */ /* 0x040fe40003f64270 */
[----:B------:R-:W-:Y:S02]  /*f260*/  ISETP.GT.AND P2, PT, R0, 0x40, PT ;  /* 0x000000400000780c */ /* 0x000fe40003f44270 */
[----:B------:R-:W-:Y:S01]  /*f270*/  @P0 LOP3.LUT R22, R22, 0x40, RZ, 0xfc, !PT ;  /* 0x0000004016160812 */ /* 0x000fe200078efcff */
[----:B------:R-:W-:-:S01]  /*f280*/  FFMA.FTZ R9, R2, R5, -8 ;  /* 0xc100000002097423 */ /* 0x000fc20000010005 */
        /* <DEDUP_REMOVED lines=8> */
[----:B------:R-:W-:Y:S02]  /*f310*/  LOP3.LUT R22, R22, 0xffffff7f, RZ, 0xc0, !PT ;  /* 0xffffff7f16167812 */ /* 0x000fe400078ec0ff */
[----:B------:R-:W-:Y:S02]  /*f320*/  FSETP.NEU.FTZ.AND P6, PT, R5, -INF , PT ;  /* 0xff8000000500780b */ /* 0x000fe40003fdd000 */
[----:B------:R-:W-:Y:S02]  /*f330*/  FSEL R62, R62, -INF , P5 ;  /* 0xff8000003e3e7808 */ /* 0x000fe40002800000 */
[----:B------:R-:W-:Y:S02]  /*f340*/  FSEL R63, R63, -INF , P4 ;  /* 0xff8000003f3f7808 */ /* 0x000fe40002000000 */
[----:B------:R-:W-:Y:S02]  /*f350*/  FSEL R66, R66, -INF , P3 ;  /* 0xff80000042427808 */ /* 0x000fe40001800000 */
[----:B------:R-:W-:-:S02]  /*f360*/  FSEL R67, R67, -INF , P2 ;  /* 0xff80000043437808 */ /* 0x000fc40001000000 */
[----:B------:R-:W-:Y:S02]  /*f370*/  @P1 LOP3.LUT R22, R22, 0x80, RZ, 0xfc, !PT ;  /* 0x0000008016161812 */ /* 0x000fe400078efcff */
[----:B------:R-:W-:Y:S02]  /*f380*/  FSEL R8, R5, RZ, P6 ;  /* 0x000000ff05087208 */ /* 0x000fe40003000000 */
[----:B------:R-:W-:Y:S02]  /*f390*/  FSEL R9, R9, RZ, P6 ;  /* 0x000000ff09097208 */ /* 0x000fe40003000000 */
[C---:B------:R-:W-:Y:S02]  /*f3a0*/  ISETP.GT.AND P2, PT, R0.reuse, 0x70, PT ;  /* 0x000000700000780c */ /* 0x040fe40003f44270 */
[C---:B------:R-:W-:Y:S02]  /*f3b0*/  ISETP.GT.AND P3, PT, R0.reuse, 0x71, PT ;  /* 0x000000710000780c */ /* 0x040fe40003f64270 */
[----:B------:R-:W-:-:S02]  /*f3c0*/  ISETP.GT.AND P4, PT, R0, 0x78, PT ;  /* 0x000000780000780c */ /* 0x000fc40003f84270 */
        /* <DEDUP_REMOVED lines=27> */
[----:B------:R-:W-:Y:S02]  /*f580*/  FMNMX.FTZ R0, R70, R0, !PT ;  /* 0x0000000046007209 */ /* 0x000fe40007810000 */
[----:B------:R-:W-:Y:S02]  /*f590*/  FSEL R74, R74, -INF , P0 ;  /* 0xff8000004a4a7808 */ /* 0x000fe40000000000 */
[----:B------:R-:W-:Y:S02]  /*f5a0*/  LOP3.LUT P0, RZ, R22, 0x40, RZ, 0xc0, !PT ;  /* 0x0000004016ff7812 */ /* 0x000fe4000780c0ff */
[----:B------:R-:W-:-:S02]  /*f5b0*/  FMNMX.FTZ R0, R71, R0, !PT ;  /* 0x0000000047007209 */ /* 0x000fc40007810000 */
[----:B------:R-:W-:Y:S02]  /*f5c0*/  FSEL R75, R75, -INF , P0 ;  /* 0xff8000004b4b7808 */ /* 0x000fe40000000000 */
[----:B------:R-:W-:Y:S02]  /*f5d0*/  FMNMX.FTZ R0, R74, R0, !PT ;  /* 0x000000004a007209 */ /* 0x000fe40007810000 */
[----:B------:R-:W-:Y:S02]  /*f5e0*/  LOP3.LUT P1, RZ, R22, 0x80, RZ, 0xc0, !PT ;  /* 0x0000008016ff7812 */ /* 0x000fe4000782c0ff */
        /* <DEDUP_REMOVED lines=11> */
[----:B------:R-:W-:-:S04]  /*f6a0*/  FMNMX.FTZ R0, R86, R0, !PT ;  /* 0x0000000056007209 */ /* 0x000fc80007810000 */
[----:B------:R-:W-:-:S05]  /*f6b0*/  FMNMX.FTZ R0, R87, R0, !PT ;  /* 0x0000000057007209 */ /* 0x000fca0007810000 */
[----:B------:R-:W0:Y:S02]  /*f6c0*/  SHFL.BFLY PT, R10, R0, 0x2, 0x1f ;  /* 0x0c401f00000a7f89 */ /* 0x000e2400000e0000 */
[----:B0-----:R-:W-:-:S05]  /*f6d0*/  FMNMX.FTZ R0, R0, R10, !PT ;  /* 0x0000000a00007209 */ /* 0x001fca0007810000 */
[----:B------:R-:W0:Y:S01]  /*f6e0*/  SHFL.BFLY PT, R10, R0, 0x1, 0x1f ;  /* 0x0c201f00000a7f89 */ /* 0x000e2200000e0000 */
[----:B------:R-:W-:-:S01]  /*f6f0*/  FADD.FTZ R8, -R8, R13 ;  /* 0x0000000d08087221 */ /* 0x000fc20000010100 */
[----:B------:R-:W-:-:S03]  /*f700*/  FFMA.FTZ R24, R2, R24, -R9 ;  /* 0x0000001802187223 */ /* 0x000fc60000010809 */
[----:B------:R-:W-:Y:S01]  /*f710*/  FMUL.FTZ R8, R2, R8 ;  /* 0x0000000802087220 */ /* 0x000fe20000410000 */
[----:B0-----:R-:W-:-:S04]  /*f720*/  FMNMX.FTZ R0, R0, R10, !PT ;  /* 0x0000000a00007209 */ /* 0x001fc80007810000 */
[----:B------:R-:W-:Y:S01]  /*f730*/  FSETP.NEU.FTZ.AND P1, PT, R0, -INF , PT ;  /* 0xff8000000000780b */ /* 0x000fe20003f3d000 */
[----:B------:R-:W-:-:S03]  /*f740*/  FFMA.FTZ R11, R2, R0, -8 ;  /* 0xc1000000020b7423 */ /* 0x000fc60000010000 */
[----:B------:R-:W-:Y:S02]  /*f750*/  FSEL R10, R0, RZ, P1 ;  /* 0x000000ff000a7208 */ /* 0x000fe40000800000 */
[----:B------:R-:W-:-:S03]  /*f760*/  FSEL R11, R11, RZ, P1 ;  /* 0x000000ff0b0b7208 */ /* 0x000fc60000800000 */
[----:B------:R-:W-:Y:S02]  /*f770*/  FADD.FTZ R10, -R10, R12 ;  /* 0x0000000c0a0a7221 */ /* 0x000fe40000010100 */
[----:B------:R-:W-:-:S02]  /*f780*/  FFMA.FTZ R26, R2, R26, -R11 ;  /* 0x0000001a021a7223 */ /* 0x000fc4000001080b */
[C---:B------:R-:W-:Y:S01]  /*f790*/  FMUL.FTZ R10, R2.reuse, R10 ;  /* 0x0000000a020a7220 */ /* 0x040fe20000410000 */
[----:B------:R-:W-:-:S01]  /*f7a0*/  FFMA.FTZ R25, R2, R25, -R9 ;  /* 0x0000001902197223 */ /* 0x000fc20000010809 */
[C---:B------:R-:W-:Y:S01]  /*f7b0*/  FFMA.FTZ R27, R2.reuse, R27, -R11 ;  /* 0x0000001b021b7223 */ /* 0x040fe2000001080b */
[----:B------:R-:W-:Y:S01]  /*f7c0*/  MUFU.EX2 R24, R24 ;  /* 0x0000001800187308 */ /* 0x000fe20000000800 */
[----:B------:R-:W-:-:S01]  /*f7d0*/  FFMA.FTZ R28, R2, R28, -R9 ;  /* 0x0000001c021c7223 */ /* 0x000fc20000010809 */
[----:B------:R-:W-:-:S06]  /*f7e0*/  FFMA.FTZ R30, R2, R30, -R11 ;  /* 0x0000001e021e7223 */ /* 0x000fcc000001080b */
[----:B------:R-:W0:Y:S01]  /*f7f0*/  MUFU.EX2 R8, R8 ;  /* 0x0000000800087308 */ /* 0x000e220000000800 */
[----:B------:R-:W-:-:S01]  /*f800*/  FFMA.FTZ R29, R2, R29, -R9 ;  /* 0x0000001d021d7223 */ /* 0x000fc20000010809 */
[----:B------:R-:W-:-:S06]  /*f810*/  FFMA.FTZ R31, R2, R31, -R11 ;  /* 0x0000001f021f7223 */ /* 0x000fcc000001080b */
[----:B------:R-:W-:Y:S08]  /*f820*/  MUFU.EX2 R26, R26 ;  /* 0x0000001a001a7308 */ /* 0x000ff00000000800 */
[----:B------:R-:W1:Y:S01]  /*f830*/  MUFU.EX2 R10, R10 ;  /* 0x0000000a000a7308 */ /* 0x000e620000000800 */
[----:B------:R-:W-:-:S07]  /*f840*/  FFMA.FTZ R32, R2, R32, -R9 ;  /* 0x0000002002207223 */ /* 0x000fce0000010809 */
[----:B------:R-:W2:Y:S01]  /*f850*/  MUFU.EX2 R25, R25 ;  /* 0x0000001900197308 */ /* 0x000ea20000000800 */
[----:B------:R-:W-:-:S07]  /*f860*/  FFMA.FTZ R34, R2, R34, -R11 ;  /* 0x0000002202227223 */ /* 0x000fce000001080b */
[----:B------:R-:W3:Y:S01]  /*f870*/  MUFU.EX2 R27, R27 ;  /* 0x0000001b001b7308 */ /* 0x000ee20000000800 */
[----:B------:R-:W-:-:S07]  /*f880*/  FFMA.FTZ R33, R2, R33, -R9 ;  /* 0x0000002102217223 */ /* 0x000fce0000010809 */
[----:B------:R-:W4:Y:S01]  /*f890*/  MUFU.EX2 R28, R28 ;  /* 0x0000001c001c7308 */ /* 0x000f220000000800 */
[----:B------:R-:W-:-:S07]  /*f8a0*/  FFMA.FTZ R35, R2, R35, -R11 ;  /* 0x0000002302237223 */ /* 0x000fce000001080b */
[----:B------:R-:W5:Y:S01]  /*f8b0*/  MUFU.EX2 R30, R30 ;  /* 0x0000001e001e7308 */ /* 0x000f620000000800 */
[----:B0-----:R-:W-:-:S01]  /*f8c0*/  FFMA.FTZ R4, R8, R4, R24 ;  /* 0x0000000408047223 */ /* 0x001fc20000010018 */
[----:B------:R-:W-:-:S06]  /*f8d0*/  FFMA.FTZ R36, R2, R36, -R9 ;  /* 0x0000002402247223 */ /* 0x000fcc0000010809 */
[----:B------:R-:W0:Y:S01]  /*f8e0*/  MUFU.EX2 R29, R29 ;  /* 0x0000001d001d7308 */ /* 0x000e220000000800 */
[----:B-1----:R-:W-:-:S01]  /*f8f0*/  FFMA.FTZ R3, R10, R3, R26 ;  /* 0x000000030a037223 */ /* 0x002fc2000001001a */
[----:B------:R-:W-:-:S06]  /*f900*/  FFMA.FTZ R38, R2, R38, -R11 ;  /* 0x0000002602267223 */ /* 0x000fcc000001080b */
[----:B------:R-:W1:Y:S01]  /*f910*/  MUFU.EX2 R31, R31 ;  /* 0x0000001f001f7308 */ /* 0x000e620000000800 */
[----:B--2---:R-:W-:-:S01]  /*f920*/  FADD.FTZ R4, R25, R4 ;  /* 0x0000000419047221 */ /* 0x004fc20000010000 */
[----:B------:R-:W-:-:S06]  /*f930*/  FFMA.FTZ R37, R2, R37, -R9 ;  /* 0x0000002502257223 */ /* 0x000fcc0000010809 */
[----:B------:R-:W2:Y:S01]  /*f940*/  MUFU.EX2 R32, R32 ;  /* 0x0000002000207308 */ /* 0x000ea20000000800 */
[----:B---3--:R-:W-:-:S01]  /*f950*/  FADD.FTZ R12, R27, R3 ;  /* 0x000000031b0c7221 */ /* 0x008fc20000010000 */
[----:B------:R-:W-:-:S06]  /*f960*/  FFMA.FTZ R39, R2, R39, -R11 ;  /* 0x0000002702277223 */ /* 0x000fcc000001080b */
[----:B------:R-:W3:Y:S01]  /*f970*/  MUFU.EX2 R34, R34 ;  /* 0x0000002200227308 */ /* 0x000ee20000000800 */
[----:B----4-:R-:W-:-:S01]  /*f980*/  FADD.FTZ R3, R28, R4 ;  /* 0x000000041c037221 */ /* 0x010fc20000010000 */
[----:B------:R-:W-:-:S06]  /*f990*/  FFMA.FTZ R40, R2, R40, -R9 ;  /* 0x0000002802287223 */ /* 0x000fcc0000010809 */
[----:B------:R-:W4:Y:S01]  /*f9a0*/  MUFU.EX2 R33, R33 ;  /* 0x0000002100217308 */ /* 0x000f220000000800 */
[----:B-----5:R-:W-:-:S01]  /*f9b0*/  FADD.FTZ R4, R30, R12 ;  /* 0x0000000c1e047221 */ /* 0x020fc20000010000 */
[----:B------:R-:W-:-:S06]  /*f9c0*/  FFMA.FTZ R42, R2, R42, -R11 ;  /* 0x0000002a022a7223 */ /* 0x000fcc000001080b */
[----:B------:R-:W5:Y:S01]  /*f9d0*/  MUFU.EX2 R35, R35 ;  /* 0x0000002300237308 */ /* 0x000f620000000800 */
[----:B0-----:R-:W-:-:S01]  /*f9e0*/  FADD.FTZ R3, R29, R3 ;  /* 0x000000031d037221 */ /* 0x001fc20000010000 */
[----:B------:R-:W-:-:S06]  /*f9f0*/  FFMA.FTZ R41, R2, R41, -R9 ;  /* 0x0000002902297223 */ /* 0x000fcc0000010809 */
[----:B------:R-:W0:Y:S01]  /*fa00*/  MUFU.EX2 R36, R36 ;  /* 0x0000002400247308 */ /* 0x000e220000000800 */
[----:B-1----:R-:W-:-:S01]  /*fa10*/  FADD.FTZ R4, R31, R4 ;  /* 0x000000041f047221 */ /* 0x002fc20000010000 */
        /* <DEDUP_REMOVED lines=135> */
[----:B-----5:R-:W-:-:S06]  /*10290*/  FADD.FTZ R4, R78, R4 ;  /* 0x000000044e047221 */ /* 0x020fcc0000010000 */
[----:B------:R-:W4:Y:S08]  /*102a0*/  MUFU.EX2 R81, R81 ;  /* 0x0000005100517308 */ /* 0x000f300000000800 */
[----:B------:R-:W5:Y:S01]  /*102b0*/  MUFU.EX2 R83, R83 ;  /* 0x0000005300537308 */ /* 0x000f620000000800 */
[----:B0-----:R-:W-:-:S01]  /*102c0*/  FADD.FTZ R3, R77, R3 ;  /* 0x000000034d037221 */ /* 0x001fc20000010000 */
[----:B-1----:R-:W-:-:S06]  /*102d0*/  FADD.FTZ R4, R79, R4 ;  /* 0x000000044f047221 */ /* 0x002fcc0000010000 */
[----:B------:R-:W0:Y:S01]  /*102e0*/  MUFU.EX2 R84, R84 ;  /* 0x0000005400547308 */ /* 0x000e220000000800 */
[----:B------:R-:W-:-:S07]  /*102f0*/  LOP3.LUT P0, RZ, R22, 0x20, RZ, 0xc0, !PT ;  /* 0x0000002016ff7812 */ /* 0x000fce000780c0ff */
[----:B------:R-:W1:Y:S01]  /*10300*/  MUFU.EX2 R86, R86 ;  /* 0x0000005600567308 */ /* 0x000e620000000800 */
[----:B--2---:R-:W-:-:S01]  /*10310*/  FADD.FTZ R3, R80, R3 ;  /* 0x0000000350037221 */ /* 0x004fc20000010000 */
[----:B---3--:R-:W-:-:S06]  /*10320*/  FADD.FTZ R4, R82, R4 ;  /* 0x0000000452047221 */ /* 0x008fcc0000010000 */
[----:B------:R-:W2:Y:S08]  /*10330*/  MUFU.EX2 R9, R9 ;  /* 0x0000000900097308 */ /* 0x000eb00000000800 */
[----:B------:R-:W3:Y:S01]  /*10340*/  MUFU.EX2 R11, R11 ;  /* 0x0000000b000b7308 */ /* 0x000ee20000000800 */
[----:B----4-:R-:W-:-:S01]  /*10350*/  FADD.FTZ R3, R81, R3 ;  /* 0x0000000351037221 */ /* 0x010fc20000010000 */
[----:B-----5:R-:W-:-:S03]  /*10360*/  FADD.FTZ R4, R83, R4 ;  /* 0x0000000453047221 */ /* 0x020fc60000010000 */
[----:B0-----:R-:W-:Y:S01]  /*10370*/  FADD.FTZ R3, R84, R3 ;  /* 0x0000000354037221 */ /* 0x001fe20000010000 */
[----:B-1----:R-:W-:-:S03]  /*10380*/  FADD.FTZ R12, R86, R4 ;  /* 0x00000004560c7221 */ /* 0x002fc60000010000 */
[----:B--2---:R-:W-:Y:S01]  /*10390*/  FADD.FTZ R4, R9, R3 ;  /* 0x0000000309047221 */ /* 0x004fe20000010000 */
[----:B---3--:R-:W-:-:S01]  /*103a0*/  FADD.FTZ R3, R11, R12 ;  /* 0x0000000c0b037221 */ /* 0x008fc20000010000 */
[----:B------:R-:W-:Y:S06]  /*103b0*/  @!P0 BRA `(.L_x_2232) ;  /* 0x0000000000048947 */ /* 0x000fec0003800000 */
[----:B------:R-:W-:Y:S01]  /*103c0*/  BPT.TRAP 0x1 ;  /* 0x000000040000795c */ /* 0x000fe20000300000 */
.L_x_2232:
        /* <DEDUP_REMOVED lines=106> */
[----:B0-----:R-:W-:Y:S05]  /*10a70*/  @P1 BRA `(.L_x_2233) ;  /* 0xffffffd400fc1947 */ /* 0x001fea000383ffff */
[----:B------:R-:W-:Y:S05]  /*10a80*/  BSYNC B1 ;  /* 0x0000000000017941 */ /* 0x000fea0003800000 */
.L_x_2220:
[----:B------:R-:W-:Y:S05]  /*10a90*/  BSYNC B0 ;  /* 0x0000000000007941 */ /* 0x000fea0003800000 */
.L_x_2219:
        /* <DEDUP_REMOVED lines=8> */
.L_x_2248:
        /* <DEDUP_REMOVED lines=8> */
.L_x_2236:
[----:B------:R-:W-:Y:S01]  /*10ba0*/  IMAD R5, R23, 0x8, R18 ;  /* 0x0000000817057824 */ /* 0x000fe200078e0212 */
[----:B------:R-:W-:-:S04]  /*10bb0*/  SHF.L.U32 R10, R153, 0x1f, RZ ;  /* 0x0000001f990a7819 */ /* 0x000fc800000006ff */
[----:B------:R0:W1:Y:S01]  /*10bc0*/  SYNCS.PHASECHK.TRANS64.TRYWAIT P1, [R5+URZ+0x19c30], R10 ;  /* 0x019c300a050075a7 */ /* 0x000062000802017f */
[----:B------:R-:W-:Y:S05]  /*10bd0*/  @!P0 BRA `(.L_x_2237) ;  /* 0x0000000000048947 */ /* 0x000fea0003800000 */
[----:B------:R-:W-:Y:S01]  /*10be0*/  BPT.TRAP 0x1 ;  /* 0x000000040000795c */ /* 0x000fe20000300000 */
.L_x_2237:
[----:B------:R-:W2:Y:S01]  /*10bf0*/  LDL R11, [R1+0x28] ;  /* 0x00002800010b7983 */ /* 0x000ea20000100800 */
[----:B------:R-:W-:Y:S01]  /*10c00*/  BSSY B1, `(.L_x_2238) ;  /* 0x0000006000017945 */ /* 0x000fe20003800000 */
[----:B------:R-:W-:Y:S02]  /*10c10*/  IMAD.MOV.U32 R25, RZ, RZ, -0x3ffffff0 ;  /* 0xc0000010ff197424 */ /* 0x000fe400078e00ff */
[----:B--2---:R-:W-:Y:S01]  /*10c20*/  IMAD R24, R23, 0x300, R11 ;  /* 0x0000030017187824 */ /* 0x004fe200078e020b */
[----:B-1----:R-:W-:Y:S06]  /*10c30*/  @P1 BRA `(.L_x_2239) ;  /* 0x0000000000081947 */ /* 0x002fec0003800000 */
[----:B------:R-:W1:Y:S02]  /*10c40*/  SYNCS.PHASECHK.TRANS64.TRYWAIT P1, [R5+URZ+0x19c30], R10 ;  /* 0x019c300a050075a7 */ /* 0x000e64000802017f */
[----:B-1----:R-:W-:Y:S05]  /*10c50*/  @!P1 BRA `(.L_x_2240) ;  /* 0x000000e000f89947 */ /* 0x002fea0003800000 */
.L_x_2239:
[----:B------:R-:W-:Y:S05]  /*10c60*/  BSYNC B1 ;  /* 0x0000000000017941 */ /* 0x000fea0003800000 */
.L_x_2238:
[C---:B01----:R-:W-:Y:S01]  /*10c70*/  VIADD R10, R24.reuse, 0x100 ;  /* 0x00000100180a7836 */ /* 0x043fe20000000000 */
        /* <DEDUP_REMOVED lines=27> */
.L_x_2241:
[----:B------:R-:W-:Y:S01]  /*10e30*/  SHF.L.U32 R5, R9, 0x1f, RZ ;  /* 0x0000001f09057819 */ /* 0x000fe200000006ff */
[----:B------:R-:W-:-:S04]  /*10e40*/  IMAD R15, R8, 0x8, R18 ;  /* 0x00000008080f7824 */ /* 0x000fc800078e0212 */
[----:B------:R0:W1:Y:S01]  /*10e50*/  SYNCS.PHASECHK.TRANS64.TRYWAIT P1, [R15+URZ+0x19c50], R5 ;  /* 0x019c50050f0075a7 */ /* 0x000062000802017f */
[----:B------:R-:W-:Y:S05]  /*10e60*/  @!P0 BRA `(.L_x_2242) ;  /* 0x0000000000048947 */ /* 0x000fea0003800000 */
[----:B------:R-:W-:Y:S01]  /*10e70*/  BPT.TRAP 0x1 ;  /* 0x000000040000795c */ /* 0x000fe20000300000 */
.L_x_2242:
[----:B------:R-:W-:Y:S04]  /*10e80*/  BSSY B1, `(.L_x_2243) ;  /* 0x0000004000017945 */ /* 0x000fe80003800000 */
[----:B-1----:R-:W-:Y:S05]  /*10e90*/  @P1 BRA `(.L_x_2244) ;  /* 0x0000000000081947 */ /* 0x002fea0003800000 */
[----:B------:R-:W1:Y:S02]  /*10ea0*/  SYNCS.PHASECHK.TRANS64.TRYWAIT P1, [R15+URZ+0x19c50], R5 ;  /* 0x019c50050f0075a7 */ /* 0x000e64000802017f */
[----:B-1----:R-:W-:Y:S05]  /*10eb0*/  @!P1 BRA `(.L_x_2245) ;  /* 0x000000e000749947 */ /* 0x002fea0003800000 */
.L_x_2244:
[----:B------:R-:W-:Y:S05]  /*10ec0*/  BSYNC B1 ;  /* 0x0000000000017941 */ /* 0x000fea0003800000 */
.L_x_2243:
        /* <DEDUP_REMOVED lines=34> */
.L_x_2246:
[----:B------:R-:W2:Y:S01]  /*110f0*/  LDL R136, [R1] ;  /* 0x0000000001887983 */ /* 0x000ea20000100800 */
        /* <DEDUP_REMOVED lines=176> */
[----:B-1----:R-:W-:-:S07]  /*11c00*/  FFMA.FTZ R3, R10, R3, R26 ;  /* 0x000000030a037223 */ /* 0x002fce000001001a */
        /* <DEDUP_REMOVED lines=42> */
[----:B------:R-:W-:-:S06]  /*11eb0*/  FADD.FTZ R3, R68, R3 ;  /* 0x0000000344037221 */ /* 0x000fcc0000010000 */
        /* <DEDUP_REMOVED lines=58> */
.L_x_2247:
        /* <DEDUP_REMOVED lines=15> */
[----:B------:R-:W-:Y:S02]  /*12350*/  PRMT R15, R136, 0x654, R15 ;  /* 0x00000654880f7816 */ /* 0x000fe4000000000f */
[----:B------:R-:W-:Y:S02]  /*12360*/  F2FP.SATFINITE.E4M3.F32.PACK_AB_MERGE_C R9, R9, R84, RZ ;  /* 0x000000540909723e */ /* 0x000fe400048070ff */
[----:B------:R-:W-:Y:S01]  /*12370*/  F2FP.SATFINITE.E4M3.F32.PACK_AB_MERGE_C R28, R25, R24, R28 ;  /* 0x00000018191c723e */ /* 0x000fe2000480701c */
[----:B------:R0:W-:Y:S01]  /*12380*/  SYNCS.ARRIVE.TRANS64.RED.A1T0 RZ, [R15+URZ], RZ ;  /* 0x000000ff0fff79a7 */ /* 0x0001e2000810043f */
        /* <DEDUP_REMOVED lines=12> */
[----:B------:R-:W-:-:S02]  /*12450*/  F2FP.SATFINITE.E4M3.F32.PACK_AB_MERGE_C R78, R79, R78, RZ ;  /* 0x0000004e4f4e723e */ /* 0x000fc400048070ff */
        /* <DEDUP_REMOVED lines=72> */
.L_x_2235:
[----:B------:R-:W-:Y:S05]  /*128e0*/  BSYNC B0 ;  /* 0x0000000000007941 */ /* 0x000fea0003800000 */
.L_x_2234:
[----:B------:R-:W-:Y:S06]  /*128f0*/  BAR.ARV 0x8, 0x200 ;  /* 0x0208000000007b1d */ /* 0x000fec0000002000 */
[----:B------:R-:W-:Y:S05]  /*12900*/  @!P0 BRA `(.L_x_2249) ;  /* 0x0000000000048947 */ /* 0x000fea0003800000 */
[----:B------:R-:W-:Y:S01]  /*12910*/  BPT.TRAP 0x1 ;  /* 0x000000040000795c */ /* 0x000fe20000300000 */
.L_x_2249:
[----:B------:R-:W-:Y:S01]  /*12920*/  IMAD R12, R23, 0x8, R18 ;  /* 0x00000008170c7824 */ /* 0x000fe200078e0212 */
[----:B------:R-:W-:-:S04]  /*12930*/  SHF.L.U32 R7, R153, 0x1f, RZ ;  /* 0x0000001f99077819 */ /* 0x000fc800000006ff */
[----:B------:R0:W1:Y:S01]  /*12940*/  SYNCS.PHASECHK.TRANS64.TRYWAIT P1, [R12+URZ+0x19c50], R7 ;  /* 0x019c50070c0075a7 */ /* 0x000062000802017f */
[----:B------:R-:W-:Y:S05]  /*12950*/  @!P0 BRA `(.L_x_2250) ;  /* 0x0000000000048947 */ /* 0x000fea0003800000 */
[----:B------:R-:W-:Y:S01]  /*12960*/  BPT.TRAP 0x1 ;  /* 0x000000040000795c */ /* 0x000fe20000300000 */
.L_x_2250:
[----:B------:R-:W-:Y:S04]  /*12970*/  BSSY B0, `(.L_x_2251) ;  /* 0x0000004000007945 */ /* 0x000fe80003800000 */
[----:B-1----:R-:W-:Y:S05]  /*12980*/  @P1 BRA `(.L_x_2252) ;  /* 0x0000000000081947 */ /* 0x002fea0003800000 */
[----:B------:R-:W1:Y:S02]  /*12990*/  SYNCS.PHASECHK.TRANS64.TRYWAIT P1, [R12+URZ+0x19c50], R7 ;  /* 0x019c50070c0075a7 */ /* 0x000e64000802017f */
[----:B-1----:R-:W-:Y:S05]  /*129a0*/  @!P1 BRA `(.L_x_2253) ;  /* 0x000000c400cc9947 */ /* 0x002fea0003800000 */
.L_x_2252:
[----:B------:R-:W-:Y:S05]  /*129b0*/  BSYNC B0 ;  /* 0x0000000000007941 */ /* 0x000fea0003800000 */
.L_x_2251:
[----:B------:R-:W2:Y:S04]  /*129c0*/  LDL R14, [R1+0x64] ;  /* 0x00006400010e7983 */ /* 0x000ea80000100800 */
[----:B------:R-:W3:Y:S01]  /*129d0*/  LDL R13, [R1+0x4c] ;  /* 0x00004c00010d7983 */ /* 0x000ee20000100800 */
[----:B------:R-:W-:Y:S01]  /*129e0*/  VIADD R18, R18, 0x3000 ;  /* 0x0000300012127836 */ /* 0x000fe20000000000 */
[----:B------:R-:W-:Y:S01]  /*129f0*/  ULDC.64 UR4, c[0x0][0x9a0] ;  /* 0x0002680000047ab9 */ /* 0x000fe20000000a00 */
[----:B01----:R-:W-:Y:S01]  /*12a00*/  IMAD.MOV.U32 R7, RZ, RZ, 0x40000040 ;  /* 0x40000040ff077424 */ /* 0x003fe200078e00ff */
[----:B------:R-:W-:Y:S01]  /*12a10*/  ISETP.NE.U32.AND P1, PT, RZ, UR4, PT ;  /* 0x00000004ff007c0c */ /* 0x000fe2000bf25070 */
[----:B------:R-:W-:Y:S01]  /*12a20*/  WARPGROUP.ARRIVE ;  /* 0x00000000000079c5 */ /* 0x000fe20000000000 */
[----:B------:R-:W-:-:S02]  /*12a30*/  SHF.R.U32.HI R18, RZ, 0x4, R18 ;  /* 0x00000004ff127819 */ /* 0x000fc40000011612 */
[----:B------:R-:W-:Y:S02]  /*12a40*/  ISETP.NE.AND.EX P1, PT, RZ, UR5, PT, P1 ;  /* 0x00000005ff007c0c */ /* 0x000fe4000bf25310 */
[----:B------:R-:W-:Y:S02]  /*12a50*/  LOP3.LUT R18, R18, 0x3fff, RZ, 0xc0, !PT ;  /* 0x00003fff12127812 */ /* 0x000fe400078ec0ff */
[----:B------:R-:W-:Y:S02]  /*12a60*/  R2UR UR7, R7 ;  /* 0x00000000070772ca */ /* 0x000fe400000e0000 */
[----:B------:R-:W-:-:S05]  /*12a70*/  LOP3.LUT R18, R18, 0x10000, RZ, 0xfc, !PT ;  /* 0x0001000012127812 */ /* 0x000fca00078efcff */
[----:B------:R-:W-:Y:S02]  /*12a80*/  IMAD R6, R23, 0x300, R18 ;  /* 0x0000030017067824 */ /* 0x000fe400078e0212 */
[----:B------:R-:W2:Y:S03]  /*12a90*/  @P1 LDC.64 R10, c[0x0][0x9c8] ;  /* 0x00027200ff0a1b82 */ /* 0x000ea60000000a00 */
[----:B------:R-:W-:-:S05]  /*12aa0*/  R2UR UR6, R6 ;  /* 0x00000000060672ca */ /* 0x000fca00000e0000 */
[----:B------:R-:W0:Y:S08]  /*12ab0*/  @P1 LDC.64 R8, c[0x0][0x9d0] ;  /* 0x00027400ff081b82 */ /* 0x000e300000000a00 */
[----:B------:R-:W-:Y:S03]  /*12ac0*/  QGMMA.64x96x32.F32.E4M3.E4M3 R88, R148, gdesc[UR4], R88, gsb0 ;  /* 0x0160000494587df3 */ /* 0x000fe60008000858 */
[----:B------:R-:W-:-:S02]  /*12ad0*/  WARPGROUP.DEPBAR.LE gsb0, 0x0 ;  /* 0x00008000000079c5 */ /* 0x000fc40000010000 */
[----:B------:R-:W-:Y:S01]  /*12ae0*/  WARPGROUP.ARRIVE ;  /* 0x00000000000079c5 */ /* 0x000fe20000000000 */
[----:B--2---:R-:W-:-:S04]  /*12af0*/  @P1 IMAD R14, R14, R10, RZ ;  /* 0x0000000a0e0e1224 */ /* 0x004fc800078e02ff */
[C---:B---3--:R-:W-:Y:S02]  /*12b00*/  @P1 IMAD R7, R13.reuse, R11, R14 ;  /* 0x0000000b0d071224 */ /* 0x048fe400078e020e */
[----:B------:R-:W-:-:S04]  /*12b10*/  @P1 IMAD.WIDE.U32 R10, R13, R10, RZ ;  /* 0x0000000a0d0a1225 */ /* 0x000fc800078e00ff */
[----:B------:R-:W-:Y:S02]  /*12b20*/  @P1 IMAD.IADD R11, R11, 0x1, R7 ;  /* 0x000000010b0b1824 */ /* 0x000fe400078e0207 */
[----:B0-----:R-:W-:-:S04]  /*12b30*/  @P1 IMAD.WIDE.U32 R10, R152, R8, R10 ;  /* 0x00000008980a1225 */ /* 0x001fc800078e000a */
[----:B------:R-:W-:Y:S01]  /*12b40*/  @P1 IMAD R9, R152, R9, R11 ;  /* 0x0000000998091224 */ /* 0x000fe200078e020b */
[----:B------:R-:W-:-:S04]  /*12b50*/  @P1 LEA R8, P2, R10, UR4, 0x2 ;  /* 0x000000040a081c11 */ /* 0x000fc8000f8410ff */
[----:B------:R-:W-:Y:S01]  /*12b60*/  @P1 LEA.HI.X R9, R10, UR5, R9, 0x2, P2 ;  /* 0x000000050a091c11 */ /* 0x000fe200090f1409 */
[----:B------:R-:W-:-:S06]  /*12b70*/  IMAD.MOV.U32 R10, RZ, RZ, 0x3f800000 ;  /* 0x3f800000ff0a7424 */ /* 0x000fcc00078e00ff */
        /* <DEDUP_REMOVED lines=10> */
[----:B------:R-:W-:Y:S02]  /*12c20*/  IMAD.MOV.U32 R9, RZ, RZ, 0x40000040 ;  /* 0x40000040ff097424 */ /* 0x000fe400078e00ff */
[----:B------:R-:W-:Y:S02]  /*12c30*/  VIADD R6, R6, 0x6 ;  /* 0x0000000606067836 */ /* 0x000fe40000000000 */
[----:B-1----:R-:W-:-:S08]  /*12c40*/  FADD.FTZ R11, R11, R4 ;  /* 0x000000040b0b7221 */ /* 0x002fd00000010000 */
[----:B------:R-:W-:Y:S01]  /*12c50*/  QGMMA.64x96x32.F32.E4M3.E4M3 R88, R144, gdesc[UR4], R88, gsb0 ;  /* 0x0160000490587df3 */ /* 0x000fe20008000858 */
[----:B------:R-:W-:Y:S01]  /*12c60*/  R2UR UR6, R8 ;  /* 0x00000000080672ca */ /* 0x000fe200000e0000 */
[----:B---3--:R-:W-:Y:S01]  /*12c70*/  FADD.FTZ R14, R14, R3 ;  /* 0x000000030e0e7221 */ /* 0x008fe20000010000 */
[----:B------:R-:W-:Y:S01]  /*12c80*/  R2UR UR7, R9 ;  /* 0x00000000090772ca */ /* 0x000fe200000e0000 */
[----:B------:R-:W-:Y:S01]  /*12c90*/  IMAD.MOV.U32 R3, RZ, RZ, -0x800000 ;  /* 0xff800000ff037424 */ /* 0x000fe200078e00ff */
[----:B------:R-:W-:Y:S02]  /*12ca0*/  WARPGROUP.DEPBAR.LE gsb0, 0x0 ;  /* 0x00008000000079c5 */ /* 0x000fe40000010000 */
[----:B------:R-:W-:-:S09]  /*12cb0*/  WARPGROUP.ARRIVE ;  /* 0x00000000000079c5 */ /* 0x000fd20000000000 */
[----:B------:R-:W-:Y:S01]  /*12cc0*/  QGMMA.64x96x32.F32.E4M3.E4M3 R88, R140, gdesc[UR4], R88, gsb0 ;  /* 0x016000048c587df3 */ /* 0x000fe20008000858 */
[----:B------:R-:W-:Y:S02]  /*12cd0*/  R2UR UR6, R6 ;  /* 0x00000000060672ca */ /* 0x000fe400000e0000 */
[----:B------:R-:W-:Y:S01]  /*12ce0*/  R2UR UR7, R7 ;  /* 0x00000000070772ca */ /* 0x000fe200000e0000 */
[----:B------:R-:W0:Y:S04]  /*12cf0*/  SHFL.BFLY PT, R6, R11, 0x1, 0x1f ;  /* 0x0c201f000b067f89 */ /* 0x000e2800000e0000 */
[----:B------:R-:W1:Y:S01]  /*12d00*/  SHFL.BFLY PT, R7, R14, 0x1, 0x1f ;  /* 0x0c201f000e077f89 */ /* 0x000e6200000e0000 */
[----:B0-----:R-:W-:-:S01]  /*12d10*/  FADD.FTZ R9, R11, R6 ;  /* 0x000000060b097221 */ /* 0x001fc20000010000 */
[----:B------:R-:W-:-:S02]  /*12d20*/  IMAD.MOV.U32 R11, RZ, RZ, RZ ;  /* 0x000000ffff0b7224 */ /* 0x000fc400078e00ff */
[----:B-1----:R-:W-:-:S02]  /*12d30*/  FADD.FTZ R15, R14, R7 ;  /* 0x000000070e0f7221 */ /* 0x002fc40000010000 */
[C---:B------:R-:W-:Y:S01]  /*12d40*/  FSETP.NE.FTZ.AND P1, PT, R9.reuse, RZ, PT ;  /* 0x000000ff0900720b */ /* 0x040fe20003f35000 */
[----:B------:R-:W-:Y:S01]  /*12d50*/  FMUL.FTZ R6, R9, 0.00390625 ;  /* 0x3b80000009067820 */ /* 0x000fe20000410000 */
[----:B------:R-:W-:Y:S02]  /*12d60*/  IMAD.MOV.U32 R7, RZ, RZ, RZ ;  /* 0x000000ffff077224 */ /* 0x000fe400078e00ff */
[----:B------:R-:W-:Y:S02]  /*12d70*/  FMUL.FTZ R8, R15, 0.00390625 ;  /* 0x3b8000000f087820 */ /* 0x000fe40000410000 */
[----:B------:R-:W-:-:S03]  /*12d80*/  FSETP.NE.FTZ.AND P2, PT, R6, RZ, PT ;  /* 0x000000ff0600720b */ /* 0x000fc60003f55000 */
[----:B------:R-:W-:-:S04]  /*12d90*/  FSETP.NE.FTZ.AND P3, PT, R8, RZ, PT ;  /* 0x000000ff0800720b */ /* 0x000fc80003f75000 */
[----:B------:R-:W-:Y:S01]  /*12da0*/  @P1 MUFU.RCP R7, R9 ;  /* 0x0000000900071308 */ /* 0x000fe20000001000 */
[----:B------:R-:W-:-:S05]  /*12db0*/  FSETP.NE.FTZ.AND P1, PT, R15, RZ, PT ;  /* 0x000000ff0f00720b */ /* 0x000fca0003f35000 */
[C---:B------:R-:W-:Y:S02]  /*12dc0*/  @P2 FMUL.FTZ R4, R2.reuse, 0.69314718246459960938 ;  /* 0x3f31721802042820 */ /* 0x040fe40000410000 */
[----:B------:R-:W0:Y:S01]  /*12dd0*/  @P2 MUFU.LG2 R6, R6 ;  /* 0x0000000600062308 */ /* 0x000e220000000c00 */
[----:B------:R-:W-:-:S07]  /*12de0*/  @P3 FMUL.FTZ R2, R2, 0.69314718246459960938 ;  /* 0x3f31721802023820 */ /* 0x000fce0000410000 */
        /* <DEDUP_REMOVED lines=14> */
.L_x_2254:
[----:B------:R-:W2:Y:S01]  /*12ed0*/  LDL.LU R0, [R1] ;  /* 0x0000000001007983 */ /* 0x000ea20000300800 */
[----:B------:R-:W-:Y:S02]  /*12ee0*/  VIADD R12, R12, 0x19c60 ;  /* 0x00019c600c0c7836 */ /* 0x000fe40000000000 */
[-C--:B------:R-:W-:Y:S01]  /*12ef0*/  FMUL.FTZ R29, R88, R4.reuse ;  /* 0x00000004581d7220 */ /* 0x080fe20000410000 */
[-C--:B------:R-:W-:Y:S01]  /*12f00*/  FMUL.FTZ R30, R93, R4.reuse ;  /* 0x000000045d1e7220 */ /* 0x080fe20000410000 */
[----:B------:R-:W3:Y:S01]  /*12f10*/  LDL.LU R5, [R1+0x60] ;  /* 0x0000600001057983 */ /* 0x000ee20000300800 */
[----:B------:R-:W-:Y:S02]  /*12f20*/  VIADD R23, R23, 0x1 ;  /* 0x0000000117177836 */ /* 0x000fe40000000000 */
[-C--:B------:R-:W-:Y:S01]  /*12f30*/  FMUL.FTZ R31, R96, R4.reuse ;  /* 0x00000004601f7220 */ /* 0x080fe20000410000 */
[-C--:B------:R-:W-:Y:S02]  /*12f40*/  FMUL.FTZ R101, R101, R4.reuse ;  /* 0x0000000465657220 */ /* 0x080fe40000410000 */
        /* <DEDUP_REMOVED lines=50> */
[----:B------:R-:W-:Y:S01]  /*13270*/  FMUL.FTZ R0, R97, R4 ;  /* 0x0000000461007220 */ /* 0x000fe20000410000 */
[----:B------:R-:W-:-:S04]  /*13280*/  SEL R4, RZ, 0x1, P1 ;  /* 0x00000001ff047807 */ /* 0x000fc80000800000 */
[----:B------:R-:W-:-:S07]  /*13290*/  LOP3.LUT R153, R153, R4, RZ, 0x3c, !PT ;  /* 0x0000000499997212 */ /* 0x000fce00078e3cff */
.L_x_2185:
[----:B------:R-:W2:Y:S01]  /*132a0*/  LDL R92, [R1+0x54] ;  /* 0x00005400015c7983 */ /* 0x000ea20000100800 */
[----:B------:R-:W1:Y:S01]  /*132b0*/  S2UR UR4, SR_CgaCtaId ;  /* 0x00000000000479c3 */ /* 0x000e620000008800 */
[----:B------:R-:W-:Y:S01]  /*132c0*/  MOV R18, 0x400 ;  /* 0x0000040000127802 */ /* 0x000fe20000000f00 */
[----:B------:R-:W-:Y:S01]  /*132d0*/  BSSY B0, `(.L_x_2255) ;  /* 0x0000334000007945 */ /* 0x000fe20003800000 */
[----:B-1----:R-:W-:-:S05]  /*132e0*/  IMAD.U32 R2, RZ, RZ, UR4 ;  /* 0x00000004ff027e24 */ /* 0x002fca000f8e00ff */
[----:B------:R1:W-:Y:S01]  /*132f0*/  STL [R1], R2 ;  /* 0x0000000201007387 */ /* 0x0003e20000100800 */
[----:B------:R-:W-:Y:S01]  /*13300*/  LEA R18, R2, R18, 0x18 ;  /* 0x0000001202127211 */ /* 0x000fe200078ec0ff */
[----:B------:R-:W-:Y:S06]  /*13310*/  BAR.SYNC.DEFER_BLOCKING 0x5, 0x200 ;  /* 0x0148000000007b1d */ /* 0x000fec0000010000 */
[----:B-----5:R1:W3:Y:S02]  /*13320*/  LDS.128 R24, [R18+0x19cd0] ;  /* 0x019cd00012187984 */ /* 0x0202e40000000c00 */
[----:B------:R-:W-:Y:S06]  /*13330*/  BAR.ARV 0x4, 0x200 ;  /* 0x0108000000007b1d */ /* 0x000fec0000002000 */
[----:B--2---:R-:W-:-:S13]  /*13340*/  ISETP.NE.AND P1, PT, R92, RZ, PT ;  /* 0x000000ff5c00720c */ /* 0x004fda0003f25270 */
[----:B------:R-:W2:Y:S02]  /*13350*/  @!P1 LDC R92, c[0x0][0xad4] ;  /* 0x0002b500ff5c9b82 */ /* 0x000ea40000000800 */
[----:B--2---:R1:W-:Y:S01]  /*13360*/  @!P1 STL [R1+0x54], R92 ;  /* 0x0000545c01009387 */ /* 0x0043e20000100800 */
[----:B---3--:R-:W-:Y:S05]  /*13370*/  @P0 BRA `(.L_x_2256) ;  /* 0x0000002400e40947 */ /* 0x008fea0003800000 */
[----:B------:R-:W2:Y:S01]  /*13380*/  LDL.LU R4, [R1+0x4c] ;  /* 0x00004c0001047983 */ /* 0x000ea20000300800 */
[----:B------:R-:W-:Y:S01]  /*13390*/  ULDC.64 UR4, c[0x4][0x38] ;  /* 0x01000e0000047ab9 */ /* 0x000fe20000000a00 */
[----:B------:R-:W-:Y:S02]  /*133a0*/  ULDC.64 UR6, c[0x0][0xc08] ;  /* 0x0003020000067ab9 */ /* 0x000fe40000000a00 */
[----:B-1----:R-:W3:Y:S01]  /*133b0*/  LDL.LU R2, [R1+0x64] ;  /* 0x0000640001027983 */ /* 0x002ee20000300800 */
[----:B------:R-:W1:Y:S01]  /*133c0*/  S2R R10, SR_TID.X ;  /* 0x00000000000a7919 */ /* 0x000e620000002100 */
[----:B------:R-:W-:Y:S01]  /*133d0*/  BAR.SYNC.DEFER_BLOCKING 0x1, 0x180 ;  /* 0x0046000000007b1d */ /* 0x000fe20000010000 */
[----:B--2---:R-:W-:Y:S02]  /*133e0*/  IMAD.MOV.U32 R8, RZ, RZ, R4 ;  /* 0x000000ffff087224 */ /* 0x004fe400078e0004 */
[----:B---3--:R-:W-:Y:S02]  /*133f0*/  IMAD.MOV.U32 R9, RZ, RZ, R2 ;  /* 0x000000ffff097224 */ /* 0x008fe400078e0002 */
[----:B-1----:R-:W-:-:S05]  /*13400*/  IMAD.SHL.U32 R2, R10, 0x4, RZ ;  /* 0x000000040a027824 */ /* 0x002fca00078e00ff */
[----:B------:R-:W-:-:S04]  /*13410*/  LOP3.LUT R2, R2, 0xc, RZ, 0xc0, !PT ;  /* 0x0000000c02027812 */ /* 0x000fc800078ec0ff */
[----:B------:R-:W-:-:S05]  /*13420*/  IADD3 R4, P0, R2, UR4, RZ ;  /* 0x0000000402047c10 */ /* 0x000fca000ff1e0ff */
[----:B0-----:R-:W-:Y:S01]  /*13430*/  IMAD.X R5, RZ, RZ, UR5, P0 ;  /* 0x00000005ff057e24 */ /* 0x001fe200080e06ff */
[----:B------:R-:W-:-:S04]  /*13440*/  ULDC.64 UR4, c[0x0][0xc00] ;  /* 0x0003000000047ab9 */ /* 0x000fc80000000a00 */
[----:B------:R0:W2:Y:S01]  /*13450*/  LDG.E.CONSTANT R28, desc[UR42][R4.64] ;  /* 0x0000002a041c7981 */ /* 0x0000a2000c1e9900 */
[----:B------:R-:W-:-:S03]  /*13460*/  LOP3.LUT P0, R2, R10, 0x3, RZ, 0xc0, !PT ;  /* 0x000000030a027812 */ /* 0x000fc6000780c0ff */
[----:B------:R-:W3:Y:S01]  /*13470*/  LDL R4, [R1+0xa0] ;  /* 0x0000a00001047983 */ /* 0x000ee20000100800 */
[----:B------:R-:W-:Y:S01]  /*13480*/  ISETP.EQ.OR P0, PT, R2, 0x3, !P0 ;  /* 0x000000030200780c */ /* 0x000fe20004702670 */
[----:B------:R-:W-:Y:S01]  /*13490*/  IMAD.MOV.U32 R96, RZ, RZ, R9 ;  /* 0x000000ffff607224 */ /* 0x000fe200078e0009 */
[----:B0-----:R-:W0:Y:S02]  /*134a0*/  S2R R5, SR_SWINHI ;  /* 0x0000000000057919 */ /* 0x001e240000002f00 */
[----:B------:R-:W-:Y:S01]  /*134b0*/  SEL R63, R94, R95, P0 ;  /* 0x0000005f5e3f7207 */ /* 0x000fe20000000000 */
[----:B------:R-:W-:Y:S01]  /*134c0*/  IMAD.MOV.U32 R97, RZ, RZ, R8 ;  /* 0x000000ffff617224 */ /* 0x000fe200078e0008 */
[----:B------:R-:W-:Y:S02]  /*134d0*/  SEL R95, R95, R94, P0 ;  /* 0x0000005e5f5f7207 */ /* 0x000fe40000000000 */
[----:B------:R-:W4:Y:S01]  /*134e0*/  LDL.LU R94, [R1+0x58] ;  /* 0x00005800015e7983 */ /* 0x000f220000300800 */
        /* <DEDUP_REMOVED lines=15> */
[----:B------:R-:W-:Y:S01]  /*135e0*/  SEL R98, R99, R98, P0 ;  /* 0x0000006263627207 */ /* 0x000fe20000000000 */
[----:B------:R-:W4:Y:S01]  /*135f0*/  LDL R91, [R1+0x30] ;  /* 0x00003000015b7983 */ /* 0x000f220000100800 */
[----:B------:R-:W-:-:S02]  /*13600*/  MOV R36, R18 ;  /* 0x0000001200247202 */ /* 0x000fc40000000f00 */
[----:B0-----:R-:W-:Y:S02]  /*13610*/  MOV R37, R5 ;  /* 0x0000000500257202 */ /* 0x001fe40000000f00 */
        /* <DEDUP_REMOVED lines=33> */
[----:B---3--:R-:W-:-:S03]  /*13830*/  IMAD.WIDE R12, R4, 0x2, R36 ;  /* 0x00000002040c7825 */ /* 0x008fc600078e0224 */
[C---:B------:R-:W-:Y:S02]  /*13840*/  IADD3 R21, P5, R12.reuse, 0x20, RZ ;  /* 0x000000200c157810 */ /* 0x040fe40007fbe0ff */
[C---:B------:R-:W-:Y:S02]  /*13850*/  IADD3 R87, P2, R12.reuse, 0x6000, RZ ;  /* 0x000060000c577810 */ /* 0x040fe40007f5e0ff */
[----:B------:R-:W-:Y:S02]  /*13860*/  LOP3.LUT R0, R21, 0x180, RZ, 0xc0, !PT ;  /* 0x0000018015007812 */ /* 0x000fe400078ec0ff */
[----:B------:R-:W-:Y:S02]  /*13870*/  IADD3 R24, P1, R12, 0x6020, RZ ;  /* 0x000060200c187810 */ /* 0x000fe40007f3e0ff */
[----:B------:R-:W-:Y:S02]  /*13880*/  SHF.R.U64 R0, R0, 0x3, RZ ;  /* 0x0000000300007819 */ /* 0x000fe400000012ff */
[----:B------:R-:W-:-:S02]  /*13890*/  LOP3.LUT R4, R87, 0x180, RZ, 0xc0, !PT ;  /* 0x0000018057047812 */ /* 0x000fc400078ec0ff */
[C---:B------:R-:W-:Y:S02]  /*138a0*/  IADD3 R35, P4, R12.reuse, 0x3000, RZ ;  /* 0x000030000c237810 */ /* 0x040fe40007f9e0ff */
[----:B------:R-:W-:Y:S02]  /*138b0*/  IADD3 R85, P3, R12, 0x3020, RZ ;  /* 0x000030200c557810 */ /* 0x000fe40007f7e0ff */
[----:B------:R-:W-:Y:S02]  /*138c0*/  LOP3.LUT R14, R0, R21, RZ, 0x3c, !PT ;  /* 0x00000015000e7212 */ /* 0x000fe400078e3cff */
[----:B------:R-:W-:Y:S02]  /*138d0*/  LOP3.LUT R21, R24, 0x180, RZ, 0xc0, !PT ;  /* 0x0000018018157812 */ /* 0x000fe400078ec0ff */
[----:B------:R-:W-:Y:S02]  /*138e0*/  SHF.R.U64 R4, R4, 0x3, RZ ;  /* 0x0000000304047819 */ /* 0x000fe400000012ff */
[----:B------:R-:W-:Y:S01]  /*138f0*/  LOP3.LUT R5, R12, 0x180, RZ, 0xc0, !PT ;  /* 0x000001800c057812 */ /* 0x000fe200078ec0ff */
[----:B------:R-:W-:Y:S01]  /*13900*/  IMAD.X R7, RZ, RZ, R13, P2 ;  /* 0x000000ffff077224 */ /* 0x000fe200010e060d */
[----:B------:R-:W-:-:S02]  /*13910*/  LOP3.LUT R0, R35, 0x180, RZ, 0xc0, !PT ;  /* 0x0000018023007812 */ /* 0x000fc400078ec0ff */
[----:B------:R-:W-:Y:S02]  /*13920*/  LOP3.LUT R2, R85, 0x180, RZ, 0xc0, !PT ;  /* 0x0000018055027812 */ /* 0x000fe400078ec0ff */
[----:B------:R-:W-:Y:S02]  /*13930*/  SHF.R.U64 R21, R21, 0x3, RZ ;  /* 0x0000000315157819 */ /* 0x000fe400000012ff */
[----:B------:R-:W-:Y:S02]  /*13940*/  LOP3.LUT R6, R4, R87, RZ, 0x3c, !PT ;  /* 0x0000005704067212 */ /* 0x000fe400078e3cff */
[----:B------:R-:W-:Y:S02]  /*13950*/  SHF.R.U64 R5, R5, 0x3, RZ ;  /* 0x0000000305057819 */ /* 0x000fe400000012ff */
[----:B------:R-:W-:Y:S02]  /*13960*/  SHF.R.U64 R0, R0, 0x3, RZ ;  /* 0x0000000300007819 */ /* 0x000fe400000012ff */
[----:B------:R-:W-:-:S02]  /*13970*/  SHF.R.U64 R2, R2, 0x3, RZ ;  /* 0x0000000302027819 */ /* 0x000fc400000012ff */
[----:B------:R-:W-:Y:S02]  /*13980*/  LOP3.LUT R4, R21, R24, RZ, 0x3c, !PT ;  /* 0x0000001815047212 */ /* 0x000fe400078e3cff */
[----:B------:R-:W-:Y:S01]  /*13990*/  MOV R21, R6 ;  /* 0x0000000600157202 */ /* 0x000fe20000000f00 */
[--C-:B------:R-:W-:Y:S01]  /*139a0*/  IMAD.X R11, RZ, RZ, R13.reuse, P4 ;  /* 0x000000ffff0b7224 */ /* 0x100fe200020e060d */
[----:B------:R-:W-:Y:S01]  /*139b0*/  LOP3.LUT R12, R5, R12, RZ, 0x3c, !PT ;  /* 0x0000000c050c7212 */ /* 0x000fe200078e3cff */
[----:B--2---:R0:W-:Y:S01]  /*139c0*/  SHFL.IDX PT, R7, R51, R28, 0x1c1f ;  /* 0x001c1f1c33077589 */ /* 0x0041e200000e0000 */
        /* <DEDUP_REMOVED lines=11> */
[----:B------:R-:W-:-:S03]  /*13a80*/  MOV R24, R4 ;  /* 0x0000000400187202 */ /* 0x000fc60000000f00 */
[----:B------:R-:W-:Y:S04]  /*13a90*/  SHFL.IDX PT, R12, R39, R28, 0x1c1f ;  /* 0x001c1f1c270c7589 */ /* 0x000fe800000e0000 */
[----:B------:R-:W-:Y:S04]  /*13aa0*/  SHFL.IDX PT, R45, R30, R51, 0x1c1f ;  /* 0x001c1f331e2d7589 */ /* 0x000fe800000e0000 */
[----:B------:R-:W0:Y:S01]  /*13ab0*/  SHFL.IDX PT, R44, R29, R51, 0x1c1f ;  /* 0x001c1f331d2c7589 */ /* 0x000e2200000e0000 */
[----:B------:R-:W-:-:S03]  /*13ac0*/  MOV R35, R14 ;  /* 0x0000000e00237202 */ /* 0x000fc60000000f00 */
[----:B------:R-:W-:Y:S04]  /*13ad0*/  SHFL.IDX PT, R52, R41, R28, 0x1c1f ;  /* 0x001c1f1c29347589 */ /* 0x000fe800000e0000 */
        /* <DEDUP_REMOVED lines=20> */
[----:B------:R-:W2:Y:S04]  /*13c20*/  SHFL.IDX PT, R90, R90, R51, 0x1c1f ;  /* 0x001c1f335a5a7589 */ /* 0x000ea800000e0000 */
[----:B------:R-:W3:Y:S04]  /*13c30*/  SHFL.IDX PT, R32, R95, R51, 0x1c1f ;  /* 0x001c1f335f207589 */ /* 0x000ee800000e0000 */
[----:B------:R-:W4:Y:S04]  /*13c40*/  SHFL.IDX PT, R98, R98, R51, 0x1c1f ;  /* 0x001c1f3362627589 */ /* 0x000f2800000e0000 */
[----:B------:R-:W4:Y:S04]  /*13c50*/  SHFL.IDX PT, R101, R101, R51, 0x1c1f ;  /* 0x001c1f3365657589 */ /* 0x000f2800000e0000 */
[----:B------:R-:W-:Y:S04]  /*13c60*/  SHFL.IDX PT, R77, R120, R51, 0x1c1f ;  /* 0x001c1f33784d7589 */ /* 0x000fe800000e0000 */
[----:B------:R-:W-:Y:S04]  /*13c70*/  SHFL.IDX PT, R85, R128, R51, 0x1c1f ;  /* 0x001c1f3380557589 */ /* 0x000fe800000e0000 */
[----:B------:R-:W4:Y:S04]  /*13c80*/  SHFL.IDX PT, R28, R103, R51, 0x1c1f ;  /* 0x001c1f33671c7589 */ /* 0x000f2800000e0000 */
[----:B------:R-:W4:Y:S04]  /*13c90*/  SHFL.IDX PT, R30, R111, R51, 0x1c1f ;  /* 0x001c1f336f1e7589 */ /* 0x000f2800000e0000 */
[----:B------:R-:W4:Y:S04]  /*13ca0*/  SHFL.IDX PT, R114, R114, R51, 0x1c1f ;  /* 0x001c1f3372727589 */ /* 0x000f2800000e0000 */
[----:B------:R-:W4:Y:S04]  /*13cb0*/  SHFL.IDX PT, R134, R134, R51, 0x1c1f ;  /* 0x001c1f3386867589 */ /* 0x000f2800000e0000 */
[----:B------:R-:W4:Y:S04]  /*13cc0*/  SHFL.IDX PT, R59, R104, R51, 0x1c1f ;  /* 0x001c1f33683b7589 */ /* 0x000f2800000e0000 */
[----:B------:R-:W-:Y:S04]  /*13cd0*/  SHFL.IDX PT, R79, R112, R51, 0x1c1f ;  /* 0x001c1f33704f7589 */ /* 0x000fe800000e0000 */
[----:B------:R-:W4:Y:S04]  /*13ce0*/  SHFL.IDX PT, R106, R106, R51, 0x1c1f ;  /* 0x001c1f336a6a7589 */ /* 0x000f2800000e0000 */
[----:B------:R-:W4:Y:S04]  /*13cf0*/  SHFL.IDX PT, R118, R118, R51, 0x1c1f ;  /* 0x001c1f3376767589 */ /* 0x000f2800000e0000 */
[----:B------:R-:W4:Y:S04]  /*13d00*/  SHFL.IDX PT, R81, R122, R51, 0x1c1f ;  /* 0x001c1f337a517589 */ /* 0x000f2800000e0000 */
[----:B------:R-:W4:Y:S04]  /*13d10*/  SHFL.IDX PT, R116, R116, R51, 0x1c1f ;  /* 0x001c1f3374747589 */ /* 0x000f2800000e0000 */
[----:B------:R-:W4:Y:S04]  /*13d20*/  SHFL.IDX PT, R124, R124, R51, 0x1c1f ;  /* 0x001c1f337c7c7589 */ /* 0x000f2800000e0000 */
[----:B------:R-:W4:Y:S04]  /*13d30*/  SHFL.IDX PT, R11, R132, R51, 0x1c1f ;  /* 0x001c1f33840b7589 */ /* 0x000f2800000e0000 */
[----:B------:R-:W4:Y:S04]  /*13d40*/  SHFL.IDX PT, R13, R130, R51, 0x1c1f ;  /* 0x001c1f33820d7589 */ /* 0x000f2800000e0000 */
[----:B------:R-:W4:Y:S04]  /*13d50*/  SHFL.IDX PT, R14, R109, R51, 0x1c1f ;  /* 0x001c1f336d0e7589 */ /* 0x000f2800000e0000 */
[----:B------:R4:W4:Y:S01]  /*13d60*/  SHFL.IDX PT, R15, R126, R51, 0x1c1f ;  /* 0x001c1f337e0f7589 */ /* 0x00092200000e0000 */
[----:B0-----:R-:W-:-:S02]  /*13d70*/  SEL R42, R33, R44, P0 ;  /* 0x0000002c212a7207 */ /* 0x001fc40000000000 */
[----:B-1----:R-:W-:Y:S02]  /*13d80*/  SEL R43, R12, R45, P0 ;  /* 0x0000002d0c2b7207 */ /* 0x002fe40000000000 */
[----:B------:R-:W-:Y:S02]  /*13d90*/  SEL R44, R44, R33, P0 ;  /* 0x000000212c2c7207 */ /* 0x000fe40000000000 */
[----:B------:R-:W-:Y:S02]  /*13da0*/  SEL R45, R45, R12, P0 ;  /* 0x0000000c2d2d7207 */ /* 0x000fe40000000000 */
[----:B--2---:R-:W-:Y:S02]  /*13db0*/  SEL R46, R61, R90, P0 ;  /* 0x0000005a3d2e7207 */ /* 0x004fe40000000000 */
[----:B------:R-:W-:Y:S02]  /*13dc0*/  SEL R48, R90, R61, P0 ;  /* 0x0000003d5a307207 */ /* 0x000fe40000000000 */
[----:B---3--:R-:W-:-:S02]  /*13dd0*/  SEL R47, R63, R32, P0 ;  /* 0x000000203f2f7207 */ /* 0x008fc40000000000 */
[----:B------:R-:W-:Y:S02]  /*13de0*/  SEL R49, R32, R63, P0 ;  /* 0x0000003f20317207 */ /* 0x000fe40000000000 */
[----:B------:R-:W-:Y:S02]  /*13df0*/  SEL R50, R52, R31, P0 ;  /* 0x0000001f34327207 */ /* 0x000fe40000000000 */
[----:B----4-:R-:W-:Y:S02]  /*13e00*/  SEL R54, R65, R98, P0 ;  /* 0x0000006241367207 */ /* 0x010fe40000000000 */
        /* <DEDUP_REMOVED lines=46> */
[----:B------:R-:W-:Y:S01]  /*140f0*/  STSM.16.M88.4 [R0], R4 ;  /* 0x0000000400007844 */ /* 0x000fe20000000200 */
[----:B------:R-:W-:Y:S02]  /*14100*/  F2FP.BF16.F32.PACK_AB R12, R59, R58 ;  /* 0x0000003a3b0c723e */ /* 0x000fe400000010ff */
[----:B------:R-:W-:Y:S01]  /*14110*/  F2FP.BF16.F32.PACK_AB R13, R63, R62 ;  /* 0x0000003e3f0d723e */ /* 0x000fe200000010ff */
[----:B------:R0:W-:Y:S01]  /*14120*/  STSM.16.M88.4 [R35], R8 ;  /* 0x0000000823007844 */ /* 0x0001e20000000200 */
        /* <DEDUP_REMOVED lines=8> */
[----:B------:R-:W-:-:S02]  /*141b0*/  F2FP.BF16.F32.PACK_AB R34, R77, R76 ;  /* 0x0000004c4d22723e */ /* 0x000fc400000010ff */
[----:B0-----:R-:W-:Y:S02]  /*141c0*/  F2FP.BF16.F32.PACK_AB R35, R81, R80 ;  /* 0x000000505123723e */ /* 0x001fe400000010ff */
[----:B------:R-:W-:Y:S02]  /*141d0*/  F2FP.BF16.F32.PACK_AB R4, R83, R82 ;  /* 0x000000525304723e */ /* 0x000fe400000010ff */
[----:B------:R-:W-:Y:S02]  /*141e0*/  F2FP.BF16.F32.PACK_AB R5, R39, R38 ;  /* 0x000000262705723e */ /* 0x000fe400000010ff */
[----:B------:R-:W-:Y:S02]  /*141f0*/  F2FP.BF16.F32.PACK_AB R6, R85, R84 ;  /* 0x000000545506723e */ /* 0x000fe400000010ff */
[----:B------:R-:W-:Y:S01]  /*14200*/  F2FP.BF16.F32.PACK_AB R7, R41, R40 ;  /* 0x000000282907723e */ /* 0x000fe200000010ff */
[----:B------:R-:W-:Y:S04]  /*14210*/  STSM.16.M88.4 [R86], R12 ;  /* 0x0000000c56007844 */ /* 0x000fe80000000200 */
[----:B------:R0:W-:Y:S04]  /*14220*/  STSM.16.M88.4 [R2], R28 ;  /* 0x0000001c02007844 */ /* 0x0001e80000000200 */
[----:B------:R-:W-:Y:S04]  /*14230*/  STSM.16.M88.4 [R21], R32 ;  /* 0x0000002015007844 */ /* 0x000fe80000000200 */
[----:B------:R1:W-:Y:S01]  /*14240*/  STSM.16.M88.4 [R24], R4 ;  /* 0x0000000418007844 */ /* 0x0003e20000000200 */
[----:B------:R-:W-:Y:S01]  /*14250*/  BAR.SYNC.DEFER_BLOCKING 0x1, 0x180 ;  /* 0x0046000000007b1d */ /* 0x000fe20000010000 */
[----:B------:R-:W-:-:S04]  /*14260*/  ISETP.NE.U32.AND P0, PT, RZ, UR4, PT ;  /* 0x00000004ff007c0c */ /* 0x000fc8000bf05070 */
[----:B------:R-:W-:Y:S01]  /*14270*/  ISETP.NE.AND.EX P0, PT, RZ, UR5, PT, P0 ;  /* 0x00000005ff007c0c */ /* 0x000fe2000bf05300 */
[----:B------:R-:W-:Y:S01]  /*14280*/  IMAD.MOV.U32 R0, RZ, RZ, RZ ;  /* 0x000000ffff007224 */ /* 0x000fe200078e00ff */
[----:B------:R-:W-:Y:S01]  /*14290*/  IADD3 R8, P1, R94, UR4, RZ ;  /* 0x000000045e087c10 */ /* 0x000fe2000ff3e0ff */
[----:B0-----:R-:W0:Y:S03]  /*142a0*/  LDC R2, c[0x0][0xbe8] ;  /* 0x0002fa00ff027b82 */ /* 0x001e260000000800 */
[----:B------:R-:W-:Y:S02]  /*142b0*/  IADD3.X R9, R89, UR5, RZ, P1, !PT ;  /* 0x0000000559097c10 */ /* 0x000fe40008ffe4ff */
[----:B------:R-:W-:-:S03]  /*142c0*/  ISETP.GT.AND P3, PT, R92, 0x1, PT ;  /* 0x000000015c00780c */ /* 0x000fc60003f64270 */
[----:B------:R-:W2:Y:S02]  /*142d0*/  LDC.64 R14, c[0x0][0xba8] ;  /* 0x0002ea00ff0e7b82 */ /* 0x000ea40000000a00 */
[----:B------:R-:W3:Y:S01]  /*142e0*/  @P0 LDG.E R0, desc[UR42][R8.64] ;  /* 0x0000002a08000981 */ /* 0x000ee2000c1e1900 */
[----:B-1----:R-:W-:-:S05]  /*142f0*/  IMAD.MOV.U32 R24, RZ, RZ, 0x9b8 ;  /* 0x000009b8ff187424 */ /* 0x002fca00078e00ff */
[----:B------:R-:W-:-:S04]  /*14300*/  SEL R24, R24, 0x978, P3 ;  /* 0x0000097818187807 */ /* 0x000fc80001800000 */
[----:B------:R-:W1:Y:S01]  /*14310*/  LDC.64 R6, c[0x0][R24+0x220] ;  /* 0x0000880018067b82 */ /* 0x000e620000000a00 */
[----:B------:R-:W-:-:S07]  /*14320*/  ISETP.NE.U32.AND P1, PT, RZ, UR6, PT ;  /* 0x00000006ff007c0c */ /* 0x000fce000bf25070 */
[----:B------:R-:W4:Y:S01]  /*14330*/  LDC.64 R10, c[0x0][R24+0x218] ;  /* 0x00008600180a7b82 */ /* 0x000f220000000a00 */
[----:B------:R-:W-:Y:S02]  /*14340*/  ISETP.NE.AND.EX P1, PT, RZ, UR7, PT, P1 ;  /* 0x00000007ff007c0c */ /* 0x000fe4000bf25310 */
[----:B0-----:R-:W-:-:S05]  /*14350*/  ISETP.NE.AND P4, PT, R2, 0x1, PT ;  /* 0x000000010200780c */ /* 0x001fca0003f85270 */
[----:B------:R-:W0:Y:S06]  /*14360*/  LDC.64 R12, c[0x0][R24+0x228] ;  /* 0x00008a00180c7b82 */ /* 0x000e2c0000000a00 */
[----:B------:R-:W-:Y:S01]  /*14370*/  @P1 IADD3 R4, P2, R94, UR6, RZ ;  /* 0x000000065e041c10 */ /* 0x000fe2000ff5e0ff */
[----:B------:R-:W-:Y:S01]  /*14380*/  ULDC UR6, c[0x0][0xa88] ;  /* 0x0002a20000067ab9 */ /* 0x000fe20000000800 */
[----:B------:R-:W3:Y:S01]  /*14390*/  @P4 LDC R28, c[0x0][0xbec] ;  /* 0x0002fb00ff1c4b82 */ /* 0x000ee20000000800 */
[----:B------:R-:W-:Y:S01]  /*143a0*/  IMAD.U32 R31, RZ, RZ, UR6 ;  /* 0x00000006ff1f7e24 */ /* 0x000fe2000f8e00ff */
[----:B------:R-:W-:-:S05]  /*143b0*/  @P1 IADD3.X R5, R89, UR7, RZ, P2, !PT ;  /* 0x0000000759051c10 */ /* 0x000fca00097fe4ff */
[----:B------:R2:W5:Y:S01]  /*143c0*/  @P1 LDG.E R31, desc[UR42][R4.64] ;  /* 0x0000002a041f1981 */ /* 0x000562000c1e1900 */
[----:B------:R-:W-:Y:S01]  /*143d0*/  ISETP.NE.U32.AND P2, PT, RZ, UR4, PT ;  /* 0x00000004ff007c0c */ /* 0x000fe2000bf45070 */
[----:B------:R-:W3:Y:S08]  /*143e0*/  @P4 LDC R89, c[0x0][0xbf0] ;  /* 0x0002fc00ff594b82 */ /* 0x000ef00000000800 */
[----:B--2---:R2:W2:Y:S01]  /*143f0*/  LDC.64 R4, c[0x0][R24+0x210] ;  /* 0x0000840018047b82 */ /* 0x0044a20000000a00 */
[----:B------:R-:W-:-:S04]  /*14400*/  ISETP.NE.AND.EX P2, PT, RZ, UR5, PT, P2 ;  /* 0x00000005ff007c0c */ /* 0x000fc8000bf45320 */
[----:B------:R-:W-:Y:S02]  /*14410*/  SEL R21, R97, RZ, !P2 ;  /* 0x000000ff61157207 */ /* 0x000fe40005000000 */
[----:B------:R-:W-:Y:S01]  /*14420*/  SEL R29, R96, RZ, !P2 ;  /* 0x000000ff601d7207 */ /* 0x000fe20005000000 */
[----:B------:R-:W2:Y:S02]  /*14430*/  @!P3 LDC R14, c[0x0][0xb50] ;  /* 0x0002d400ff0ebb82 */ /* 0x000ea40000000800 */
[----:B-1----:R-:W-:-:S04]  /*14440*/  IMAD R7, R7, R21, RZ ;  /* 0x0000001507077224 */ /* 0x002fc800078e02ff */
[----:B------:R-:W-:Y:S02]  /*14450*/  IMAD R87, R6, R29, R7 ;  /* 0x0000001d06577224 */ /* 0x000fe400078e0207 */
[-C--:B----4-:R-:W-:Y:S01]  /*14460*/  IMAD R35, R11, R152.reuse, RZ ;  /* 0x000000980b237224 */ /* 0x090fe200078e02ff */
[----:B------:R-:W-:Y:S01]  /*14470*/  SEL R33, R88, RZ, P3 ;  /* 0x000000ff58217207 */ /* 0x000fe20001800000 */
[----:B------:R-:W-:Y:S01]  /*14480*/  IMAD.WIDE.U32 R10, R10, R152, RZ ;  /* 0x000000980a0a7225 */ /* 0x000fe200078e00ff */
[----:B------:R-:W1:Y:S03]  /*14490*/  @!P3 LDC R15, c[0x0][0xb54] ;  /* 0x0002d500ff0fbb82 */ /* 0x000e660000000800 */
[----:B------:R-:W-:-:S04]  /*144a0*/  IMAD.WIDE.U32 R6, R6, R21, RZ ;  /* 0x0000001506067225 */ /* 0x000fc800078e00ff */
[----:B------:R-:W-:Y:S02]  /*144b0*/  IMAD.IADD R29, R93, 0x1, R91 ;  /* 0x000000015d1d7824 */ /* 0x000fe400078e025b */
[----:B------:R-:W-:Y:S02]  /*144c0*/  IMAD.IADD R87, R7, 0x1, R87 ;  /* 0x0000000107577824 */ /* 0x000fe400078e0257 */
[----:B------:R-:W-:Y:S02]  /*144d0*/  IMAD.MOV.U32 R7, RZ, RZ, R29 ;  /* 0x000000ffff077224 */ /* 0x000fe400078e001d */
[----:B------:R-:W-:Y:S02]  /*144e0*/  IMAD.IADD R11, R11, 0x1, R35 ;  /* 0x000000010b0b7824 */ /* 0x000fe400078e0223 */
[-C--:B0-----:R-:W-:Y:S02]  /*144f0*/  IMAD R35, R13, R33.reuse, RZ ;  /* 0x000000210d237224 */ /* 0x081fe400078e02ff */
[----:B------:R-:W-:-:S04]  /*14500*/  IMAD.WIDE.U32 R12, R12, R33, RZ ;  /* 0x000000210c0c7225 */ /* 0x000fc800078e00ff */
[----:B------:R-:W-:Y:S01]  /*14510*/  IMAD.IADD R35, R13, 0x1, R35 ;  /* 0x000000010d237824 */ /* 0x000fe200078e0223 */
[--C-:B---3--:R-:W-:Y:S01]  /*14520*/  IADD3 R10, P2, P5, R6, R10, R0.reuse ;  /* 0x0000000a060a7210 */ /* 0x108fe20007d5e000 */
[----:B------:R-:W-:Y:S01]  /*14530*/  @P4 IMAD.HI.U32 R6, R29, R28, RZ ;  /* 0x0000001c1d064227 */ /* 0x000fe200078e00ff */
        /* <DEDUP_REMOVED lines=14> */
[----:B-1----:R-:W-:Y:S01]  /*14620*/  LEA.HI.X R15, R12, R15, R4, 0x2, P2 ;  /* 0x0000000f0c0f7211 */ /* 0x002fe200010f1404 */
[----:B------:R-:W-:Y:S06]  /*14630*/  @P1 BRA `(.L_x_2257) ;  /* 0x0000000000101947 */ /* 0x000fec0003800000 */
[----:B------:R-:W-:Y:S05]  /*14640*/  @!P0 BRA `(.L_x_2257) ;  /* 0x00000000000c8947 */ /* 0x000fea0003800000 */
[----:B------:R-:W2:Y:S04]  /*14650*/  LDG.E R4, desc[UR42][R8.64] ;  /* 0x0000002a08047981 */ /* 0x000ea8000c1e1900 */
[----:B-----5:R-:W2:Y:S02]  /*14660*/  LDG.E R31, desc[UR42][R8.64+0x4] ;  /* 0x0000042a081f7981 */ /* 0x020ea4000c1e1900 */
[----:B--2---:R-:W-:-:S07]  /*14670*/  IMAD.IADD R31, R31, 0x1, -R4 ;  /* 0x000000011f1f7824 */ /* 0x004fce00078e0a04 */
.L_x_2257:
        /* <DEDUP_REMOVED lines=37> */
[----:B------:R-:W-:Y:S02]  /*148d0*/  IMAD.IADD R20, R90, 0x1, -R20 ;  /* 0x000000015a147824 */ /* 0x000fe400078e0a14 */
[C---:B------:R-:W-:Y:S01]  /*148e0*/  IMAD.IADD R47, R89.reuse, 0x1, R91 ;  /* 0x00000001592f7824 */ /* 0x040fe200078e025b */
        /* <DEDUP_REMOVED lines=12> */
[----:B------:R-:W-:Y:S01]  /*149b0*/  IMAD.IADD R42, R91, 0x1, R0 ;  /* 0x000000015b2a7824 */ /* 0x000fe200078e0200 */
        /* <DEDUP_REMOVED lines=12> */
[----:B------:R-:W-:-:S02]  /*14a80*/  LOP3.LUT R32, R33, 0x180, RZ, 0xc0, !PT ;  /* 0x0000018021207812 */ /* 0x000fc400078ec0ff */
[----:B------:R-:W-:Y:S01]  /*14a90*/  LOP3.LUT R5, R36, 0x180, RZ, 0xc0, !PT ;  /* 0x0000018024057812 */ /* 0x000fe200078ec0ff */
[----:B------:R-:W-:Y:S01]  /*14aa0*/  IMAD.MOV.U32 R3, RZ, RZ, R42 ;  /* 0x000000ffff037224 */ /* 0x000fe200078e002a */
[----:B----4-:R-:W-:Y:S01]  /*14ab0*/  @P4 SHF.R.U32.HI R3, RZ, R45, R0 ;  /* 0x0000002dff034219 */ /* 0x010fe20000011600 */
[----:B------:R-:W-:Y:S01]  /*14ac0*/  IMAD R20, R20, UR4, RZ ;  /* 0x0000000414147c24 */ /* 0x000fe2000f8e02ff */
[----:B------:R-:W-:Y:S02]  /*14ad0*/  SHF.R.U64 R8, R8, 0x3, RZ ;  /* 0x0000000308087819 */ /* 0x000fe400000012ff */
[----:B------:R-:W-:Y:S02]  /*14ae0*/  SHF.R.U64 R12, R12, 0x3, RZ ;  /* 0x000000030c0c7819 */ /* 0x000fe400000012ff */
[----:B------:R-:W-:Y:S02]  /*14af0*/  SHF.R.U64 R28, R28, 0x3, RZ ;  /* 0x000000031c1c7819 */ /* 0x000fe400000012ff */
[----:B------:R-:W-:-:S02]  /*14b00*/  SHF.R.U64 R32, R32, 0x3, RZ ;  /* 0x0000000320207819 */ /* 0x000fc400000012ff */
[----:B------:R-:W-:Y:S01]  /*14b10*/  SHF.R.U64 R5, R5, 0x3, RZ ;  /* 0x0000000305057819 */ /* 0x000fe200000012ff */
[C---:B------:R-:W-:Y:S01]  /*14b20*/  IMAD R43, R21.reuse, UR5, R20 ;  /* 0x00000005152b7c24 */ /* 0x040fe2000f8e0214 */
[----:B------:R-:W-:Y:S01]  /*14b30*/  SHF.R.S32.HI R0, RZ, 0x1f, R3 ;  /* 0x0000001fff007819 */ /* 0x000fe20000011403 */
[----:B------:R-:W-:Y:S01]  /*14b40*/  IMAD.WIDE.U32 R20, R21, UR4, R40 ;  /* 0x0000000415147c25 */ /* 0x000fe2000f8e0028 */
[----:B------:R-:W-:Y:S01]  /*14b50*/  LOP3.LUT R8, R8, R9, RZ, 0x3c, !PT ;  /* 0x0000000908087212 */ /* 0x000fe200078e3cff */
[----:B------:R-:W-:Y:S01]  /*14b60*/  ULDC.64 UR4, c[0x0][0xae0] ;  /* 0x0002b80000047ab9 */ /* 0x000fe20000000a00 */
[----:B------:R-:W-:Y:S01]  /*14b70*/  LOP3.LUT R12, R12, R13, RZ, 0x3c, !PT ;  /* 0x0000000d0c0c7212 */ /* 0x000fe200078e3cff */
[----:B------:R-:W-:Y:S01]  /*14b80*/  IMAD.MOV R41, RZ, RZ, -R3 ;  /* 0x000000ffff297224 */ /* 0x000fe200078e0a03 */
[----:B------:R-:W-:Y:S01]  /*14b90*/  LOP3.LUT R28, R28, R29, RZ, 0x3c, !PT ;  /* 0x0000001d1c1c7212 */ /* 0x000fe200078e3cff */
[--C-:B------:R-:W-:Y:S01]  /*14ba0*/  IMAD.X R9, RZ, RZ, R37.reuse, P0 ;  /* 0x000000ffff097224 */ /* 0x100fe200000e0625 */
[----:B------:R-:W-:Y:S01]  /*14bb0*/  LOP3.LUT R32, R32, R33, RZ, 0x3c, !PT ;  /* 0x0000002120207212 */ /* 0x000fe200078e3cff */
[--C-:B------:R-:W-:Y:S01]  /*14bc0*/  IMAD.X R13, RZ, RZ, R37.reuse, P1 ;  /* 0x000000ffff0d7224 */ /* 0x100fe200008e0625 */
[----:B------:R-:W-:Y:S01]  /*14bd0*/  LOP3.LUT R4, R5, R36, RZ, 0x3c, !PT ;  /* 0x0000002405047212 */ /* 0x000fe200078e3cff */
[----:B------:R-:W-:-:S02]  /*14be0*/  IMAD.X R29, RZ, RZ, R37, P2 ;  /* 0x000000ffff1d7224 */ /* 0x000fc400010e0625 */
[--C-:B------:R-:W-:Y:S01]  /*14bf0*/  IMAD.X R33, RZ, RZ, R37.reuse, P3 ;  /* 0x000000ffff217224 */ /* 0x100fe200018e0625 */
[----:B------:R-:W5:Y:S01]  /*14c00*/  LD.E.128 R8, desc[UR42][R8.64] ;  /* 0x0000002a08087980 */ /* 0x000f62000c101d00 */
[--C-:B------:R-:W-:Y:S02]  /*14c10*/  IMAD.X R39, RZ, RZ, R37.reuse, P5 ;  /* 0x000000ffff277224 */ /* 0x100fe400028e0625 */
[----:B------:R-:W-:Y:S01]  /*14c20*/  IMAD.MOV.U32 R5, RZ, RZ, R37 ;  /* 0x000000ffff057224 */ /* 0x000fe200078e0025 */
[----:B------:R-:W5:Y:S01]  /*14c30*/  LD.E.128 R12, desc[UR42][R12.64] ;  /* 0x0000002a0c0c7980 */ /* 0x000f62000c101d00 */
[----:B------:R-:W-:Y:S02]  /*14c40*/  IMAD R0, R0, UR4, RZ ;  /* 0x0000000400007c24 */ /* 0x000fe4000f8e02ff */
[----:B------:R-:W-:Y:S01]  /*14c50*/  IMAD R41, R2, R41, R42 ;  /* 0x0000002902297224 */ /* 0x000fe200078e022a */
[----:B------:R-:W5:Y:S01]  /*14c60*/  LD.E.128 R28, desc[UR42][R28.64] ;  /* 0x0000002a1c1c7980 */ /* 0x000f62000c101d00 */
[----:B------:R-:W-:-:S02]  /*14c70*/  IMAD.IADD R21, R21, 0x1, R43 ;  /* 0x0000000115157824 */ /* 0x000fc400078e022b */
        /* <DEDUP_REMOVED lines=24> */
[----:B0-----:R3:W0:Y:S04]  /*14e00*/  SHFL.IDX PT, R20, R44, RZ, 0x1c1f ;  /* 0x001c1fff2c147589 */ /* 0x00162800000e0000 */
[----:B------:R3:W1:Y:S01]  /*14e10*/  SHFL.IDX PT, R21, R45, RZ, 0x1c1f ;  /* 0x001c1fff2d157589 */ /* 0x00066200000e0000 */
[----:B------:R3:W-:Y:S01]  /*14e20*/  SYNCS.ARRIVE.TRANS64.RED.A1T0 RZ, [R0+URZ], RZ ;  /* 0x000000ff00ff79a7 */ /* 0x0007e2000810043f */
[----:B------:R-:W-:Y:S05]  /*14e30*/  @P0 BRA `(.L_x_2260) ;  /* 0x0000000000300947 */ /* 0x000fea0003800000 */
[----:B------:R-:W-:Y:S02]  /*14e40*/  ULDC UR4, c[0x0][0xac8] ;  /* 0x0002b20000047ab9 */ /* 0x000fe40000000800 */
[----:B-----5:R-:W-:Y:S02]  /*14e50*/  ISETP.GE.AND P1, PT, R49, UR4, PT ;  /* 0x0000000431007c0c */ /* 0x020fe4000bf26270 */
[----:B------:R-:W-:Y:S02]  /*14e60*/  ISETP.GE.AND P2, PT, R46, UR4, PT ;  /* 0x000000042e007c0c */ /* 0x000fe4000bf46270 */
[----:B------:R-:W-:-:S09]  /*14e70*/  ISETP.GE.AND P0, PT, R87, UR4, PT ;  /* 0x0000000457007c0c */ /* 0x000fd2000bf06270 */
[-C--:B0-----:R-:W-:Y:S02]  /*14e80*/  @!P1 LEA R40, P3, R49, R20.reuse, 0x1 ;  /* 0x0000001431289211 */ /* 0x081fe400078608ff */
[C---:B------:R-:W-:Y:S02]  /*14e90*/  @!P2 LEA R42, P4, R46.reuse, R20, 0x1 ;  /* 0x000000142e2aa211 */ /* 0x040fe400078808ff */
[----:B-1----:R-:W-:Y:S01]  /*14ea0*/  @!P0 IMAD.WIDE R2, R87, 0x2, R20 ;  /* 0x0000000257028825 */ /* 0x002fe200078e0214 */
[-C--:B------:R-:W-:Y:S02]  /*14eb0*/  @!P1 LEA.HI.X R41, R49, R21.reuse, R50, 0x1, P3 ;  /* 0x0000001531299211 */ /* 0x080fe400018f0c32 */
[----:B------:R-:W-:Y:S02]  /*14ec0*/  @!P2 LEA.HI.X R43, R46, R21, R48, 0x1, P4 ;  /* 0x000000152e2ba211 */ /* 0x000fe400020f0c30 */
[----:B------:R2:W-:Y:S04]  /*14ed0*/  @!P0 ST.E.128 desc[UR42][R2.64], R4 ;  /* 0x0000000402008985 */ /* 0x0005e8000c101d2a */
[----:B------:R2:W-:Y:S04]  /*14ee0*/  @!P1 ST.E.128 desc[UR42][R40.64], R12 ;  /* 0x0000000c28009985 */ /* 0x0005e8000c101d2a */
[----:B------:R2:W-:Y:S02]  /*14ef0*/  @!P2 ST.E.128 desc[UR42][R42.64], R32 ;  /* 0x000000202a00a985 */ /* 0x0005e4000c101d2a */
.L_x_2260:
[----:B------:R-:W-:Y:S05]  /*14f00*/  BSYNC B1 ;  /* 0x0000000000017941 */ /* 0x000fea0003800000 */
.L_x_2259:
        /* <DEDUP_REMOVED lines=8> */
[----:B0-----:R-:W-:Y:S02]  /*14f90*/  @!P2 LEA R6, P0, R49, R4, 0x1 ;  /* 0x000000043106a211 */ /* 0x001fe400078008ff */
        /* <DEDUP_REMOVED lines=10> */
.L_x_2258:
[----:B------:R-:W2:Y:S01]  /*15040*/  LDL R98, [R1+0x38] ;  /* 0x0000380001627983 */ /* 0x000ea20000100800 */
[----:B0-----:R-:W0:Y:S01]  /*15050*/  @P4 LDC R6, c[0x0][0xbec] ;  /* 0x0002fb00ff064b82 */ /* 0x001e220000000800 */
[----:B------:R-:W-:Y:S01]  /*15060*/  ULDC.64 UR4, c[0x0][0xb08] ;  /* 0x0002c20000047ab9 */ /* 0x000fe20000000a00 */
[----:B------:R-:W-:Y:S01]  /*15070*/  ULDC.64 UR6, c[0x0][0xb30] ;  /* 0x0002cc0000067ab9 */ /* 0x000fe20000000a00 */
[----:B------:R1:W5:Y:S01]  /*15080*/  LDL R97, [R1+0x90] ;  /* 0x0000900001617983 */ /* 0x0003620000100800 */
[----:B------:R-:W-:Y:S02]  /*15090*/  IMAD R3, R86, UR4, RZ ;  /* 0x0000000456037c24 */ /* 0x000fe4000f8e02ff */
[C---:B------:R-:W-:Y:S01]  /*150a0*/  IMAD.WIDE.U32 R4, R0.reuse, UR4, RZ ;  /* 0x0000000400047c25 */ /* 0x040fe2000f8e00ff */
[----:B------:R1:W5:Y:S01]  /*150b0*/  LDL R96, [R1+0x80] ;  /* 0x0000800001607983 */ /* 0x0003620000100800 */
[----:B------:R-:W3:Y:S02]  /*150c0*/  @P4 LDC R13, c[0x0][0xbf0] ;  /* 0x0002fc00ff0d4b82 */ /* 0x000ee40000000800 */
[----:B------:R-:W-:Y:S01]  /*150d0*/  IMAD R3, R0, UR5, R3 ;  /* 0x0000000500037c24 */ /* 0x000fe2000f8e0203 */
[----:B------:R1:W5:Y:S01]  /*150e0*/  LDL R95, [R1+0x8c] ;  /* 0x00008c00015f7983 */ /* 0x0003620000100800 */
[----:B------:R-:W-:Y:S01]  /*150f0*/  ULDC.64 UR4, c[0x0][0xb38] ;  /* 0x0002ce0000047ab9 */ /* 0x000fe20000000a00 */
[----:B------:R-:W-:Y:S01]  /*15100*/  SHF.R.S32.HI R0, RZ, 0x1f, R21 ;  /* 0x0000001fff007819 */ /* 0x000fe20000011415 */
[----:B------:R-:W-:Y:S01]  /*15110*/  IMAD.IADD R5, R5, 0x1, R3 ;  /* 0x0000000105057824 */ /* 0x000fe200078e0203 */
[----:B------:R1:W5:Y:S01]  /*15120*/  LDL R94, [R1+0x7c] ;  /* 0x00007c00015e7983 */ /* 0x0003620000100800 */
[----:B------:R-:W-:-:S02]  /*15130*/  IMAD.MOV.U32 R3, RZ, RZ, R29 ;  /* 0x000000ffff037224 */ /* 0x000fc400078e001d */
[C---:B------:R-:W-:Y:S01]  /*15140*/  IMAD.WIDE.U32 R4, R152.reuse, UR4, R4 ;  /* 0x0000000498047c25 */ /* 0x040fe2000f8e0004 */
[----:B------:R1:W5:Y:S03]  /*15150*/  LDL R93, [R1+0x88] ;  /* 0x00008800015d7983 */ /* 0x0003660000100800 */
[----:B------:R-:W-:Y:S01]  /*15160*/  IMAD R5, R152, UR5, R5 ;  /* 0x0000000598057c24 */ /* 0x000fe2000f8e0205 */
[----:B------:R1:W5:Y:S01]  /*15170*/  LDL R92, [R1+0x78] ;  /* 0x00007800015c7983 */ /* 0x0003620000100800 */
[----:B------:R-:W-:Y:S01]  /*15180*/  ULDC.64 UR4, c[0x0][0xb40] ;  /* 0x0002d00000047ab9 */ /* 0x000fe20000000a00 */
[----:B0-----:R-:W-:Y:S02]  /*15190*/  @P4 IMAD.HI.U32 R6, R29, R6, RZ ;  /* 0x000000061d064227 */ /* 0x001fe400078e00ff */
[----:B------:R1:W5:Y:S02]  /*151a0*/  LDL R91, [R1+0x84] ;  /* 0x00008400015b7983 */ /* 0x0003640000100800 */
[----:B------:R-:W-:-:S02]  /*151b0*/  IMAD R0, R0, UR4, RZ ;  /* 0x0000000400007c24 */ /* 0x000fc4000f8e02ff */
[----:B------:R1:W5:Y:S01]  /*151c0*/  LDL R90, [R1+0x74] ;  /* 0x00007400015a7983 */ /* 0x0003620000100800 */
[----:B------:R-:W-:Y:S01]  /*151d0*/  IMAD.WIDE.U32 R4, R21, UR4, R4 ;  /* 0x0000000415047c25 */ /* 0x000fe2000f8e0004 */
[----:B---3--:R-:W-:-:S03]  /*151e0*/  @P4 SHF.R.U32.HI R3, RZ, R13, R6 ;  /* 0x0000000dff034219 */ /* 0x008fc60000011606 */
[----:B------:R-:W-:Y:S01]  /*151f0*/  IMAD R7, R21, UR5, R0 ;  /* 0x0000000515077c24 */ /* 0x000fe2000f8e0200 */
[----:B------:R-:W-:Y:S01]  /*15200*/  SHF.R.S32.HI R0, RZ, 0x1f, R3 ;  /* 0x0000001fff007819 */ /* 0x000fe20000011403 */
[----:B------:R-:W-:Y:S02]  /*15210*/  ULDC.64 UR4, c[0x0][0xb48] ;  /* 0x0002d20000047ab9 */ /* 0x000fe40000000a00 */
[----:B------:R-:W-:Y:S02]  /*15220*/  IMAD.IADD R5, R5, 0x1, R7 ;  /* 0x0000000105057824 */ /* 0x000fe400078e0207 */
[----:B------:R-:W-:Y:S02]  /*15230*/  IMAD.MOV R7, RZ, RZ, -R3 ;  /* 0x000000ffff077224 */ /* 0x000fe400078e0a03 */
[----:B------:R-:W-:-:S04]  /*15240*/  IMAD.WIDE.U32 R4, R88, UR4, R4 ;  /* 0x0000000458047c25 */ /* 0x000fc8000f8e0004 */
[----:B------:R-:W-:Y:S02]  /*15250*/  IMAD R7, R2, R7, R29 ;  /* 0x0000000702077224 */ /* 0x000fe400078e021d */
        /* <DEDUP_REMOVED lines=10> */
[----:B------:R-:W-:Y:S01]  /*15300*/  ISETP.GE.AND P0, PT, R11, R24, PT ;  /* 0x000000180b00720c */ /* 0x000fe20003f06270 */
[----:B------:R-:W-:Y:S02]  /*15310*/  ULDC.64 UR4, c[0x0][0xb00] ;  /* 0x0002c00000047ab9 */ /* 0x000fe40000000a00 */
[----:B------:R-:W-:Y:S01]  /*15320*/  VIADD R2, R18, 0x19c20 ;  /* 0x00019c2012027836 */ /* 0x000fe20000000000 */
[----:B------:R-:W-:Y:S01]  /*15330*/  LEA R30, P1, R4, UR4, 0x2 ;  /* 0x00000004041e7c11 */ /* 0x000fe2000f8210ff */
[----:B------:R-:W-:-:S03]  /*15340*/  IMAD.IADD R3, R5, 0x1, R3 ;  /* 0x0000000105037824 */ /* 0x000fc600078e0203 */
[----:B------:R-:W-:Y:S02]  /*15350*/  PRMT R2, RZ, 0x654, R2 ;  /* 0x00000654ff027816 */ /* 0x000fe40000000002 */
[----:B------:R-:W-:Y:S01]  /*15360*/  LEA.HI.X R32, R4, UR5, R3, 0x2, P1 ;  /* 0x0000000504207c11 */ /* 0x000fe200088f1403 */
[----:B------:R-:W-:Y:S01]  /*15370*/  BSSY B1, `(.L_x_2262) ;  /* 0x0000043000017945 */ /* 0x000fe20003800000 */
[----:B------:R0:W-:Y:S03]  /*15380*/  SYNCS.ARRIVE.TRANS64.RED.A1T0 RZ, [R2+URZ], RZ ;  /* 0x000000ff02ff79a7 */ /* 0x0001e6000810043f */
[----:B------:R1:W3:Y:S04]  /*15390*/  SHFL.IDX PT, R3, R32, RZ, 0x1c1f ;  /* 0x001c1fff20037589 */ /* 0x0002e800000e0000 */
[----:B0-----:R1:W0:Y:S01]  /*153a0*/  SHFL.IDX PT, R2, R30, RZ, 0x1c1f ;  /* 0x001c1fff1e027589 */ /* 0x00122200000e0000 */
[----:B--2---:R-:W-:-:S02]  /*153b0*/  VIADD R35, R98, 0x8 ;  /* 0x0000000862237836 */ /* 0x004fc40000000000 */
[C---:B------:R-:W-:Y:S02]  /*153c0*/  VIADD R37, R98.reuse, 0x10 ;  /* 0x0000001062257836 */ /* 0x040fe40000000000 */
[C---:B------:R-:W-:Y:S02]  /*153d0*/  VIADD R87, R98.reuse, 0x18 ;  /* 0x0000001862577836 */ /* 0x040fe40000000000 */
[C---:B------:R-:W-:Y:S02]  /*153e0*/  VIADD R89, R98.reuse, 0x20 ;  /* 0x0000002062597836 */ /* 0x040fe40000000000 */
[C---:B------:R-:W-:Y:S02]  /*153f0*/  VIADD R31, R98.reuse, 0x28 ;  /* 0x00000028621f7836 */ /* 0x040fe40000000000 */
[C---:B------:R-:W-:Y:S02]  /*15400*/  VIADD R33, R98.reuse, 0x30 ;  /* 0x0000003062217836 */ /* 0x040fe40000000000 */
[----:B------:R-:W-:Y:S01]  /*15410*/  VIADD R29, R98, 0x38 ;  /* 0x00000038621d7836 */ /* 0x000fe20000000000 */
[----:B------:R-:W-:-:S02]  /*15420*/  SHF.R.S32.HI R34, RZ, 0x1f, R35 ;  /* 0x0000001fff227819 */ /* 0x000fc40000011423 */
[----:B------:R-:W-:Y:S02]  /*15430*/  SHF.R.S32.HI R36, RZ, 0x1f, R37 ;  /* 0x0000001fff247819 */ /* 0x000fe40000011425 */
[----:B------:R-:W-:Y:S02]  /*15440*/  SHF.R.S32.HI R86, RZ, 0x1f, R87 ;  /* 0x0000001fff567819 */ /* 0x000fe40000011457 */
[----:B------:R-:W-:Y:S02]  /*15450*/  SHF.R.S32.HI R88, RZ, 0x1f, R89 ;  /* 0x0000001fff587819 */ /* 0x000fe40000011459 */
[----:B------:R-:W-:Y:S02]  /*15460*/  SHF.R.S32.HI R8, RZ, 0x1f, R31 ;  /* 0x0000001fff087819 */ /* 0x000fe4000001141f */
        /* <DEDUP_REMOVED lines=9> */
[CC--:B------:R-:W-:Y:S02]  /*15500*/  @!P1 LEA R6, P6, R35.reuse, R2.reuse, 0x2 ;  /* 0x0000000223069211 */ /* 0x0c0fe400078c10ff */
[----:B------:R-:W-:Y:S02]  /*15510*/  @!P2 IMAD.WIDE R10, R98, 0x4, R2 ;  /* 0x00000004620aa825 */ /* 0x000fe400078e0202 */
[-C--:B------:R-:W-:Y:S02]  /*15520*/  @!P1 LEA.HI.X R7, R35, R3.reuse, R34, 0x2, P6 ;  /* 0x0000000323079211 */ /* 0x080fe400030f1422 */
[----:B------:R-:W-:Y:S01]  /*15530*/  @!P0 LEA R4, P5, R37, R2, 0x2 ;  /* 0x0000000225048211 */ /* 0x000fe200078a10ff */
[----:B------:R-:W-:Y:S01]  /*15540*/  @!P2 ST.E.64 desc[UR42][R10.64], R42 ;  /* 0x0000002a0a00a985 */ /* 0x000fe2000c101b2a */
[----:B------:R-:W-:Y:S02]  /*15550*/  ISETP.GE.AND P2, PT, R31, UR4, PT ;  /* 0x000000041f007c0c */ /* 0x000fe4000bf46270 */
[----:B------:R-:W-:Y:S01]  /*15560*/  @!P0 LEA.HI.X R5, R37, R3, R36, 0x2, P5 ;  /* 0x0000000325058211 */ /* 0x000fe200028f1424 */
[----:B------:R-:W-:Y:S01]  /*15570*/  @!P1 ST.E.64 desc[UR42][R6.64], R44 ;  /* 0x0000002c06009985 */ /* 0x000fe2000c101b2a */
[----:B------:R-:W-:-:S02]  /*15580*/  ISETP.GE.AND P1, PT, R33, UR4, PT ;  /* 0x0000000421007c0c */ /* 0x000fc4000bf26270 */
[-C--:B------:R-:W-:Y:S01]  /*15590*/  @!P3 LEA R12, P6, R87, R2.reuse, 0x2 ;  /* 0x00000002570cb211 */ /* 0x080fe200078c10ff */
[----:B------:R0:W-:Y:S01]  /*155a0*/  @!P0 ST.E.64 desc[UR42][R4.64], R50 ;  /* 0x0000003204008985 */ /* 0x0001e2000c101b2a */
[-C--:B------:R-:W-:Y:S02]  /*155b0*/  @!P4 LEA R20, P5, R89, R2.reuse, 0x2 ;  /* 0x000000025914c211 */ /* 0x080fe400078a10ff */
[-C--:B------:R-:W-:Y:S02]  /*155c0*/  @!P3 LEA.HI.X R13, R87, R3.reuse, R86, 0x2, P6 ;  /* 0x00000003570db211 */ /* 0x080fe400030f1456 */
[----:B------:R-:W-:Y:S02]  /*155d0*/  ISETP.GE.AND P0, PT, R29, UR4, PT ;  /* 0x000000041d007c0c */ /* 0x000fe4000bf06270 */
[----:B------:R-:W-:Y:S01]  /*155e0*/  @!P4 LEA.HI.X R21, R89, R3, R88, 0x2, P5 ;  /* 0x000000035915c211 */ /* 0x000fe200028f1458 */
[----:B------:R1:W-:Y:S01]  /*155f0*/  @!P3 ST.E.64 desc[UR42][R12.64], R52 ;  /* 0x000000340c00b985 */ /* 0x0003e2000c101b2a */
[----:B------:R-:W-:-:S02]  /*15600*/  @!P2 LEA R14, P6, R31, R2, 0x2 ;  /* 0x000000021f0ea211 */ /* 0x000fc400078c10ff */
[----:B-----5:R-:W-:Y:S01]  /*15610*/  ISETP.GE.AND P3, PT, R96, UR4, PT ;  /* 0x0000000460007c0c */ /* 0x020fe2000bf66270 */
[----:B------:R-:W-:Y:S01]  /*15620*/  @!P4 ST.E.64 desc[UR42][R20.64], R58 ;  /* 0x0000003a1400c985 */ /* 0x000fe2000c101b2a */
[-C--:B------:R-:W-:Y:S02]  /*15630*/  @!P2 LEA.HI.X R15, R31, R3.reuse, R8, 0x2, P6 ;  /* 0x000000031f0fa211 */ /* 0x080fe400030f1408 */
[C---:B0-----:R-:W-:Y:S02]  /*15640*/  @!P1 LEA R4, P4, R33.reuse, R2, 0x2 ;  /* 0x0000000221049211 */ /* 0x041fe400078810ff */
[----:B------:R-:W-:Y:S01]  /*15650*/  ISETP.GE.AND P5, PT, R94, UR4, PT ;  /* 0x000000045e007c0c */ /* 0x000fe2000bfa6270 */
[----:B------:R0:W-:Y:S01]  /*15660*/  @!P2 ST.E.64 desc[UR42][R14.64], R60 ;  /* 0x0000003c0e00a985 */ /* 0x0001e2000c101b2a */
[----:B------:R-:W-:Y:S02]  /*15670*/  @!P1 LEA.HI.X R5, R33, R3, R28, 0x2, P4 ;  /* 0x0000000321059211 */ /* 0x000fe400020f141c */
[----:B------:R-:W-:-:S02]  /*15680*/  ISETP.GE.AND P4, PT, R92, UR4, PT ;  /* 0x000000045c007c0c */ /* 0x000fc4000bf86270 */
[----:B------:R-:W-:Y:S01]  /*15690*/  ISETP.GE.AND P2, PT, R90, UR4, PT ;  /* 0x000000045a007c0c */ /* 0x000fe2000bf46270 */
[----:B------:R2:W-:Y:S01]  /*156a0*/  @!P1 ST.E.64 desc[UR42][R4.64], R66 ;  /* 0x0000004204009985 */ /* 0x0005e2000c101b2a */
[CC--:B------:R-:W-:Y:S02]  /*156b0*/  @!P0 LEA R10, P6, R29.reuse, R2.reuse, 0x2 ;  /* 0x000000021d0a8211 */ /* 0x0c0fe400078c10ff */
[C---:B------:R-:W-:Y:S02]  /*156c0*/  @!P3 LEA R6, P1, R96.reuse, R2, 0x2 ;  /* 0x000000026006b211 */ /* 0x040fe400078210ff */
[-C--:B------:R-:W-:Y:S02]  /*156d0*/  @!P0 LEA.HI.X R11, R29, R3.reuse, R0, 0x2, P6 ;  /* 0x000000031d0b8211 */ /* 0x080fe400030f1400 */
[----:B------:R-:W-:-:S03]  /*156e0*/  @!P3 LEA.HI.X R7, R96, R3, R97, 0x2, P1 ;  /* 0x000000036007b211 */ /* 0x000fc600008f1461 */
[----:B------:R2:W-:Y:S01]  /*156f0*/  @!P0 ST.E.64 desc[UR42][R10.64], R68 ;  /* 0x000000440a008985 */ /* 0x0005e2000c101b2a */
[-C--:B-1----:R-:W-:Y:S02]  /*15700*/  @!P5 LEA R12, P0, R94, R2.reuse, 0x2 ;  /* 0x000000025e0cd211 */ /* 0x082fe400078010ff */
        /* <DEDUP_REMOVED lines=9> */
.L_x_2263:
[----:B------:R-:W-:Y:S05]  /*157a0*/  BSYNC B1 ;  /* 0x0000000000017941 */ /* 0x000fea0003800000 */
.L_x_2262:
[----:B------:R-:W-:Y:S01]  /*157b0*/  ISETP.GE.AND P0, PT, R9, R24, PT ;  /* 0x000000180900720c */ /* 0x000fe20003f06270 */
[----:B--2---:R0:W1:Y:S04]  /*157c0*/  SHFL.IDX PT, R3, R32, 0x1, 0x1c1f ;  /* 0x003c1f0020037f89 */ /* 0x00406800000e0000 */
        /* <DEDUP_REMOVED lines=8> */
[CC--:B--2---:R-:W-:Y:S02]  /*15850*/  @!P6 LEA R6, P0, R35.reuse, R2.reuse, 0x2 ;  /* 0x000000022306e211 */ /* 0x0c4fe400078010ff */
[----:B-1----:R-:W-:Y:S02]  /*15860*/  @!P1 IMAD.WIDE R4, R98, 0x4, R2 ;  /* 0x0000000462049825 */ /* 0x002fe400078e0202 */
[----:B------:R-:W-:Y:S02]  /*15870*/  @!P6 LEA.HI.X R7, R35, R3, R34, 0x2, P0 ;  /* 0x000000032307e211 */ /* 0x000fe400000f1422 */
[----:B------:R-:W-:Y:S01]  /*15880*/  ISETP.GE.AND P0, PT, R31, UR4, PT ;  /* 0x000000041f007c0c */ /* 0x000fe2000bf06270 */
[----:B------:R0:W-:Y:S01]  /*15890*/  @!P1 ST.E.64 desc[UR42][R4.64], R46 ;  /* 0x0000002e04009985 */ /* 0x0001e2000c101b2a */
[-C--:B------:R-:W-:Y:S02]  /*158a0*/  @!P4 LEA R10, P5, R37, R2.reuse, 0x2 ;  /* 0x00000002250ac211 */ /* 0x080fe400078a10ff */
[----:B------:R-:W-:Y:S01]  /*158b0*/  ISETP.GE.AND P1, PT, R33, UR4, PT ;  /* 0x0000000421007c0c */ /* 0x000fe2000bf26270 */
[----:B------:R1:W-:Y:S01]  /*158c0*/  @!P6 ST.E.64 desc[UR42][R6.64], R48 ;  /* 0x000000300600e985 */ /* 0x0003e2000c101b2a */
[----:B------:R-:W-:-:S02]  /*158d0*/  @!P3 LEA R12, P6, R87, R2, 0x2 ;  /* 0x00000002570cb211 */ /* 0x000fc400078c10ff */
[-C--:B------:R-:W-:Y:S02]  /*158e0*/  @!P4 LEA.HI.X R11, R37, R3.reuse, R36, 0x2, P5 ;  /* 0x00000003250bc211 */ /* 0x080fe400028f1424 */
[-C--:B------:R-:W-:Y:S02]  /*158f0*/  @!P3 LEA.HI.X R13, R87, R3.reuse, R86, 0x2, P6 ;  /* 0x00000003570db211 */ /* 0x080fe400030f1456 */
[-C--:B------:R-:W-:Y:S01]  /*15900*/  @!P2 LEA R14, P5, R89, R2.reuse, 0x2 ;  /* 0x00000002590ea211 */ /* 0x080fe200078a10ff */
[----:B------:R2:W-:Y:S01]  /*15910*/  @!P4 ST.E.64 desc[UR42][R10.64], R54 ;  /* 0x000000360a00c985 */ /* 0x0005e2000c101b2a */
[----:B------:R-:W-:Y:S02]  /*15920*/  @!P0 LEA R20, P6, R31, R2, 0x2 ;  /* 0x000000021f148211 */ /* 0x000fe400078c10ff */
[-C--:B------:R-:W-:Y:S01]  /*15930*/  @!P2 LEA.HI.X R15, R89, R3.reuse, R88, 0x2, P5 ;  /* 0x00000003590fa211 */ /* 0x080fe200028f1458 */
[----:B------:R3:W-:Y:S01]  /*15940*/  @!P3 ST.E.64 desc[UR42][R12.64], R56 ;  /* 0x000000380c00b985 */ /* 0x0007e2000c101b2a */
[----:B------:R-:W-:-:S02]  /*15950*/  @!P0 LEA.HI.X R21, R31, R3, R8, 0x2, P6 ;  /* 0x000000031f158211 */ /* 0x000fc400030f1408 */
[----:B------:R-:W-:Y:S01]  /*15960*/  ISETP.GE.AND P6, PT, R29, UR4, PT ;  /* 0x000000041d007c0c */ /* 0x000fe2000bfc6270 */
[----:B------:R3:W-:Y:S01]  /*15970*/  @!P2 ST.E.64 desc[UR42][R14.64], R62 ;  /* 0x0000003e0e00a985 */ /* 0x0007e2000c101b2a */
[----:B-----5:R-:W-:Y:S02]  /*15980*/  ISETP.GE.AND P4, PT, R96, UR4, PT ;  /* 0x0000000460007c0c */ /* 0x020fe4000bf86270 */
[----:B------:R-:W-:Y:S01]  /*15990*/  ISETP.GE.AND P3, PT, R94, UR4, PT ;  /* 0x000000045e007c0c */ /* 0x000fe2000bf66270 */
[----:B------:R3:W-:Y:S01]  /*159a0*/  @!P0 ST.E.64 desc[UR42][R20.64], R64 ;  /* 0x0000004014008985 */ /* 0x0007e2000c101b2a */
[----:B------:R-:W-:Y:S02]  /*159b0*/  ISETP.GE.AND P2, PT, R92, UR4, PT ;  /* 0x000000045c007c0c */ /* 0x000fe4000bf46270 */
[----:B------:R-:W-:-:S04]  /*159c0*/  @!P1 LEA R30, P5, R33, R2, 0x2 ;  /* 0x00000002211e9211 */ /* 0x000fc800078a10ff */
[-C--:B------:R-:W-:Y:S02]  /*159d0*/  @!P1 LEA.HI.X R31, R33, R3.reuse, R28, 0x2, P5 ;  /* 0x00000003211f9211 */ /* 0x080fe400028f141c */
[CC--:B0-----:R-:W-:Y:S02]  /*159e0*/  @!P6 LEA R4, P5, R29.reuse, R2.reuse, 0x2 ;  /* 0x000000021d04e211 */ /* 0x0c1fe400078a10ff */
[-C--:B-1----:R-:W-:Y:S01]  /*159f0*/  @!P4 LEA R6, P0, R96, R2.reuse, 0x2 ;  /* 0x000000026006c211 */ /* 0x082fe200078010ff */
[----:B------:R3:W-:Y:S01]  /*15a00*/  @!P1 ST.E.64 desc[UR42][R30.64], R70 ;  /* 0x000000461e009985 */ /* 0x0007e2000c101b2a */
[-C--:B------:R-:W-:Y:S02]  /*15a10*/  @!P6 LEA.HI.X R5, R29, R3.reuse, R0, 0x2, P5 ;  /* 0x000000031d05e211 */ /* 0x080fe400028f1400 */
[-C--:B------:R-:W-:Y:S02]  /*15a20*/  @!P3 LEA R8, P1, R94, R2.reuse, 0x2 ;  /* 0x000000025e08b211 */ /* 0x080fe400078210ff */
[----:B--2---:R-:W-:Y:S01]  /*15a30*/  @!P2 LEA R10, P5, R92, R2, 0x2 ;  /* 0x000000025c0aa211 */ /* 0x004fe200078a10ff */
        /* <DEDUP_REMOVED lines=13> */
.L_x_2256:
[----:B------:R-:W1:Y:S01]  /*15b10*/  LDL.LU R4, [R1+0x58] ;  /* 0x0000580001047983 */ /* 0x000e620000300800 */
[----:B------:R-:W-:Y:S01]  /*15b20*/  ULDC.64 UR6, c[0x0][0xc08] ;  /* 0x0003020000067ab9 */ /* 0x000fe20000000a00 */
[----:B------:R-:W-:Y:S02]  /*15b30*/  ULDC.64 UR4, c[0x0][0xc00] ;  /* 0x0003000000047ab9 */ /* 0x000fe40000000a00 */
[----:B------:R-:W2:Y:S01]  /*15b40*/  LDL.LU R0, [R1+0x5c] ;  /* 0x00005c0001007983 */ /* 0x000ea20000300800 */
[----:B------:R-:W-:Y:S01]  /*15b50*/  ISETP.NE.U32.AND P1, PT, RZ, UR6, PT ;  /* 0x00000006ff007c0c */ /* 0x000fe2000bf25070 */
[----:B------:R-:W-:Y:S01]  /*15b60*/  IMAD.MOV.U32 R15, RZ, RZ, RZ ;  /* 0x000000ffff0f7224 */ /* 0x000fe200078e00ff */
[----:B------:R-:W-:Y:S01]  /*15b70*/  ISETP.NE.U32.AND P0, PT, RZ, UR4, PT ;  /* 0x00000004ff007c0c */ /* 0x000fe2000bf05070 */
[----:B------:R-:W3:Y:S01]  /*15b80*/  S2R R6, SR_TID.X ;  /* 0x0000000000067919 */ /* 0x000ee20000002100 */
[----:B------:R-:W-:Y:S02]  /*15b90*/  ISETP.NE.AND.EX P1, PT, RZ, UR7, PT, P1 ;  /* 0x00000007ff007c0c */ /* 0x000fe4000bf25310 */
[----:B------:R-:W-:-:S02]  /*15ba0*/  ISETP.NE.AND.EX P0, PT, RZ, UR5, PT, P0 ;  /* 0x00000005ff007c0c */ /* 0x000fc4000bf05300 */
[----:B-1----:R-:W-:-:S04]  /*15bb0*/  IADD3 R2, P2, R4, UR4, RZ ;  /* 0x0000000404027c10 */ /* 0x002fc8000ff5e0ff */
[----:B--2---:R-:W-:-:S05]  /*15bc0*/  IADD3.X R3, R0, UR5, RZ, P2, !PT ;  /* 0x0000000500037c10 */ /* 0x004fca00097fe4ff */
[----:B------:R-:W-:Y:S01]  /*15bd0*/  @P1 IADD3 R4, P2, R4, UR6, RZ ;  /* 0x0000000604041c10 */ /* 0x000fe2000ff5e0ff */
[----:B------:R-:W-:Y:S01]  /*15be0*/  ULDC UR4, c[0x0][0xa88] ;  /* 0x0002a20000047ab9 */ /* 0x000fe20000000800 */
[----:B------:R1:W5:Y:S02]  /*15bf0*/  @P0 LDG.E R15, desc[UR42][R2.64] ;  /* 0x0000002a020f0981 */ /* 0x000364000c1e1900 */
[----:B0-----:R-:W-:Y:S01]  /*15c00*/  @P1 IADD3.X R5, R0, UR7, RZ, P2, !PT ;  /* 0x0000000700051c10 */ /* 0x001fe200097fe4ff */
[----:B------:R-:W-:Y:S02]  /*15c10*/  IMAD.U32 R0, RZ, RZ, UR4 ;  /* 0x00000004ff007e24 */ /* 0x000fe4000f8e00ff */
[----:B---3--:R-:W-:-:S04]  /*15c20*/  VIADD R30, R6, 0xffffff80 ;  /* 0xffffff80061e7836 */ /* 0x008fc80000000000 */
[----:B------:R1:W5:Y:S01]  /*15c30*/  @P1 LDG.E R0, desc[UR42][R4.64] ;  /* 0x0000002a04001981 */ /* 0x000362000c1e1900 */
[----:B------:R-:W-:Y:S02]  /*15c40*/  ISETP.GT.AND P3, PT, R30, 0xbf, PT ;  /* 0x000000bf1e00780c */ /* 0x000fe40003f64270 */
[----:B------:R-:W-:Y:S01]  /*15c50*/  ISETP.GT.AND P2, PT, R92, 0x1, PT ;  /* 0x000000015c00780c */ /* 0x000fe20003f44270 */
[----:B------:R-:W-:-:S12]  /*15c60*/  @P1 BRA `(.L_x_2264) ;  /* 0x0000000000101947 */ /* 0x000fd80003800000 */
[----:B------:R-:W-:Y:S05]  /*15c70*/  @!P0 BRA `(.L_x_2264) ;  /* 0x00000000000c8947 */ /* 0x000fea0003800000 */
[----:B-1----:R-:W2:Y:S04]  /*15c80*/  LDG.E R5, desc[UR42][R2.64] ;  /* 0x0000002a02057981 */ /* 0x002ea8000c1e1900 */
[----:B-----5:R-:W2:Y:S02]  /*15c90*/  LDG.E R0, desc[UR42][R2.64+0x4] ;  /* 0x0000042a02007981 */ /* 0x020ea4000c1e1900 */
[----:B--2---:R-:W-:-:S07]  /*15ca0*/  IMAD.IADD R0, R0, 0x1, -R5 ;  /* 0x0000000100007824 */ /* 0x004fce00078e0a05 */
.L_x_2264:
[----:B-1----:R-:W2:Y:S04]  /*15cb0*/  LDL.LU R2, [R1+0x64] ;  /* 0x0000640001027983 */ /* 0x002ea80000300800 */
        /* <DEDUP_REMOVED lines=56> */
.L_x_2266:
[----:B------:R-:W-:Y:S05]  /*16040*/  BSYNC B1 ;  /* 0x0000000000017941 */ /* 0x000fea0003800000 */
.L_x_2265:
        /* <DEDUP_REMOVED lines=30> */
[----:B------:R-:W-:-:S04]  /*16230*/  IMAD.WIDE.U32 R2, R29, UR6, R2 ;  /* 0x000000061d027c25 */ /* 0x000fc8000f8e0002 */
[----:B---3--:R-:W-:Y:S02]  /*16240*/  IMAD.MOV.U32 R28, RZ, RZ, R8 ;  /* 0x000000ffff1c7224 */ /* 0x008fe400078e0008 */
[----:B----4-:R-:W-:Y:S02]  /*16250*/  IMAD.MOV.U32 R30, RZ, RZ, R6 ;  /* 0x000000ffff1e7224 */ /* 0x010fe400078e0006 */
[----:B------:R-:W-:Y:S02]  /*16260*/  IMAD R6, R24, UR6, RZ ;  /* 0x0000000618067c24 */ /* 0x000fe4000f8e02ff */
[----:B------:R-:W-:-:S04]  /*16270*/  IMAD.IADD R8, R13, 0x1, R4 ;  /* 0x000000010d087824 */ /* 0x000fc800078e0204 */
        /* <DEDUP_REMOVED lines=39> */
.L_x_2268:
[----:B------:R-:W-:Y:S05]  /*164f0*/  BSYNC B1 ;  /* 0x0000000000017941 */ /* 0x000fea0003800000 */
.L_x_2267:
        /* <DEDUP_REMOVED lines=17> */
.L_x_2261:
[----:B------:R-:W-:Y:S05]  /*16610*/  BSYNC B0 ;  /* 0x0000000000007941 */ /* 0x000fea0003800000 */
.L_x_2255:
[----:B------:R-:W-:Y:S02]  /*16620*/  ULDC UR4, c[0x0][0xc3c] ;  /* 0x00030f0000047ab9 */ /* 0x000fe40000000800 */
[----:B------:R-:W-:-:S13]  /*16630*/  ISETP.GE.AND P0, PT, R27, UR4, PT ;  /* 0x000000041b007c0c */ /* 0x000fda000bf06270 */
[----:B------:R-:W-:Y:S05]  /*16640*/  @!P0 BRA `(.L_x_2269) ;  /* 0xfffffea800fc8947 */ /* 0x000fea000383ffff */
[----:B------:R-:W-:Y:S05]  /*16650*/  BRA `(.L_x_2127) ;  /* 0x0000008000087947 */ /* 0x000fea0003800000 */
.L_x_2125:
        /* <DEDUP_REMOVED lines=58> */
.L_x_2273:
        /* <DEDUP_REMOVED lines=37> */
.L_x_2271:
        /* <DEDUP_REMOVED lines=13> */
.L_x_2274:
        /* <DEDUP_REMOVED lines=61> */
.L_x_2275:
        /* <DEDUP_REMOVED lines=60> */
.L_x_2276:
[----:B------:R-:W-:-:S05]  /*174b0*/  LOP3.LUT R2, RZ, R2, RZ, 0x33, !PT ;  /* 0x00000002ff027212 */ /* 0x000fca00078e33ff */
[----:B------:R-:W-:Y:S01]  /*174c0*/  IMAD.IADD R25, R25, 0x1, R2 ;  /* 0x0000000119197824 */ /* 0x000fe200078e0202 */
[----:B------:R-:W-:Y:S06]  /*174d0*/  BRA `(.L_x_2277) ;  /* 0x00000000000c7947 */ /* 0x000fec0003800000 */
.L_x_2272:
[----:B------:R-:W-:Y:S02]  /*174e0*/  IMAD.MOV.U32 R25, RZ, RZ, RZ ;  /* 0x000000ffff197224 */ /* 0x000fe400078e00ff */
[----:B------:R-:W-:Y:S02]  /*174f0*/  IMAD.U32 R24, RZ, RZ, UR6 ;  /* 0x00000006ff187e24 */ /* 0x000fe4000f8e00ff */
[----:B------:R-:W-:-:S07]  /*17500*/  IMAD.MOV.U32 R26, RZ, RZ, RZ ;  /* 0x000000ffff1a7224 */ /* 0x000fce00078e00ff */
.L_x_2277:
[----:B------:R-:W-:-:S13]  /*17510*/  ISETP.NE.AND P0, PT, R0, RZ, PT ;  /* 0x000000ff0000720c */ /* 0x000fda0003f05270 */
[----:B------:R-:W0:Y:S01]  /*17520*/  @!P0 S2R R3, SR_CgaCtaId ;  /* 0x0000000000038919 */ /* 0x000e220000008800 */
[----:B------:R-:W-:-:S04]  /*17530*/  @!P0 MOV R0, 0x400 ;  /* 0x0000040000008802 */ /* 0x000fc80000000f00 */
[----:B0-----:R-:W-:-:S05]  /*17540*/  @!P0 LEA R0, R3, R0, 0x18 ;  /* 0x0000000003008211 */ /* 0x001fca00078ec0ff */
[----:B------:R2:W-:Y:S01]  /*17550*/  @!P0 STS.128 [R0+0x19cd0], R24 ;  /* 0x019cd01800008388 */ /* 0x0005e20000000c00 */
[----:B------:R-:W-:Y:S06]  /*17560*/  BAR.ARV 0x5, 0x200 ;  /* 0x0148000000007b1d */ /* 0x000fec0000002000 */
.L_x_2270:
        /* <DEDUP_REMOVED lines=11> */
[----:B------:R-:W-:Y:S01]  /*17620*/  ULDC.64 UR40, c[0x0][0x198] ;  /* 0x0000660000287ab9 */ /* 0x000fe20000000a00 */
[----:B------:R-:W-:Y:S01]  /*17630*/  IMAD.MOV.U32 R23, RZ, RZ, RZ ;  /* 0x000000ffff177224 */ /* 0x000fe200078e00ff */
[----:B------:R-:W-:Y:S01]  /*17640*/  ULOP3.LUT UR39, UR37, 0x2, URZ, 0xfc, !UPT ;  /* 0x0000000225277892 */ /* 0x000fe2000f8efc3f */
[----:B------:R-:W-:Y:S01]  /*17650*/  IMAD.MOV.U32 R19, RZ, RZ, RZ ;  /* 0x000000ffff137224 */ /* 0x000fe200078e00ff */
[----:B------:R-:W-:Y:S01]  /*17660*/  ULOP3.LUT UR36, UR37, 0x1, URZ, 0xfc, !UPT ;  /* 0x0000000125247892 */ /* 0x000fe2000f8efc3f */
[----:B------:R-:W-:Y:S01]  /*17670*/  IMAD.MOV.U32 R28, RZ, RZ, 0x1 ;  /* 0x00000001ff1c7424 */ /* 0x000fe200078e00ff */
        /* <DEDUP_REMOVED lines=48> */
.L_x_2400:
[----:B0--3--:R-:W0:Y:S02]  /*17980*/  LDC.64 R2, c[0x0][0xc88] ;  /* 0x00032200ff027b82 */ /* 0x009e240000000a00 */
        /* <DEDUP_REMOVED lines=10> */
[----:B-12---:R-:W-:-:S11]  /*17a30*/  SHF.R.S32.HI R0, RZ, 0x1f, R18 ;  /* 0x0000001fff007819 */ /* 0x006fd60000011412 */
        /* <DEDUP_REMOVED lines=36> */
[----:B------:R-:W-:Y:S02]  /*17c80*/  IMAD.U32 R9, RZ, RZ, UR5 ;  /* 0x00000005ff097e24 */ /* 0x000fe4000f8e00ff */
[----:B0-----:R-:W-:Y:S01]  /*17c90*/  IMAD.U32 R6, RZ, RZ, UR4 ;  /* 0x00000004ff067e24 */ /* 0x001fe2000f8e00ff */
[----:B---3--:R0:W-:Y:S04]  /*17ca0*/  STL [R1+0x38], R8 ;  /* 0x0000380801007387 */ /* 0x0081e80000100800 */
[----:B--2---:R0:W-:Y:S01]  /*17cb0*/  STL [R1+0x8], R10 ;  /* 0x0000080a01007387 */ /* 0x0041e20000100800 */
[----:B------:R-:W-:Y:S05]  /*17cc0*/  @P2 BRA `(.L_x_2279) ;  /* 0x0000000000142947 */ /* 0x000fea0003800000 */
[----:B------:R-:W-:Y:S05]  /*17cd0*/  @!P0 BRA `(.L_x_2279) ;  /* 0x0000000000108947 */ /* 0x000fea0003800000 */
[----:B------:R-:W0:Y:S04]  /*17ce0*/  LDG.E R7, desc[UR42][R2.64] ;  /* 0x0000002a02077981 */ /* 0x000e28000c1e1900 */
[----:B------:R-:W0:Y:S02]  /*17cf0*/  LDG.E R2, desc[UR42][R2.64+0x4] ;  /* 0x0000042a02027981 */ /* 0x000e24000c1e1900 */
[----:B0-----:R-:W-:-:S05]  /*17d00*/  IMAD.IADD R8, R2, 0x1, -R7 ;  /* 0x0000000102087824 */ /* 0x001fca00078e0a07 */
[----:B------:R1:W-:Y:S02]  /*17d10*/  STL [R1+0x38], R8 ;  /* 0x0000380801007387 */ /* 0x0003e40000100800 */
.L_x_2279:
[----:B------:R-:W-:Y:S01]  /*17d20*/  ULDC.64 UR4, c[0x0][0xa20] ;  /* 0x0002880000047ab9 */ /* 0x000fe20000000a00 */
[C---:B------:R-:W-:Y:S02]  /*17d30*/  LOP3.LUT R7, R26.reuse, 0xff000000, RZ, 0xc0, !PT ;  /* 0xff0000001a077812 */ /* 0x040fe400078ec0ff */
[----:B------:R-:W-:Y:S02]  /*17d40*/  ISETP.NE.U32.AND P0, PT, RZ, UR4, PT ;  /* 0x00000004ff007c0c */ /* 0x000fe4000bf05070 */
[----:B------:R-:W-:Y:S02]  /*17d50*/  SHF.R.U32.HI R7, RZ, 0x8, R7 ;  /* 0x00000008ff077819 */ /* 0x000fe40000011607 */
[----:B------:R-:W-:Y:S02]  /*17d60*/  ISETP.NE.AND.EX P0, PT, RZ, UR5, PT, P0 ;  /* 0x00000005ff007c0c */ /* 0x000fe4000bf05300 */
[C---:B------:R-:W-:Y:S02]  /*17d70*/  LOP3.LUT R2, R26.reuse, 0xff0000, RZ, 0xc0, !PT ;  /* 0x00ff00001a027812 */ /* 0x040fe400078ec0ff */
        /* <DEDUP_REMOVED lines=8> */
.L_x_2280:
[----:B------:R-:W-:Y:S02]  /*17e00*/  ULDC.64 UR4, c[0x0][0xa08] ;  /* 0x0002820000047ab9 */ /* 0x000fe40000000a00 */
[----:B------:R-:W-:-:S04]  /*17e10*/  ISETP.NE.U32.AND P0, PT, RZ, UR4, PT ;  /* 0x00000004ff007c0c */ /* 0x000fc8000bf05070 */
[----:B------:R-:W-:-:S13]  /*17e20*/  ISETP.NE.AND.EX P0, PT, RZ, UR5, PT, P0 ;  /* 0x00000005ff007c0c */ /* 0x000fda000bf05300 */
[----:B------:R-:W-:Y:S05]  /*17e30*/  @!P0 BRA `(.L_x_2281) ;  /* 0x0000000000148947 */ /* 0x000fea0003800000 */
[----:B------:R-:W2:Y:S02]  /*17e40*/  LDC.64 R2, c[0x0][0xa08] ;  /* 0x00028200ff027b82 */ /* 0x000ea40000000a00 */
[----:B--2---:R-:W-:-:S05]  /*17e50*/  IMAD.WIDE R2, R26, 0x4, R2 ;  /* 0x000000041a027825 */ /* 0x004fca00078e0202 */
[----:B------:R-:W2:Y:S04]  /*17e60*/  LDG.E R6, desc[UR42][R2.64] ;  /* 0x0000002a02067981 */ /* 0x000ea8000c1e1900 */
[----:B------:R-:W2:Y:S02]  /*17e70*/  LDG.E R2, desc[UR42][R2.64+0x4] ;  /* 0x0000042a02027981 */ /* 0x000ea4000c1e1900 */
[----:B--2---:R-:W-:-:S07]  /*17e80*/  IMAD.IADD R6, R2, 0x1, -R6 ;  /* 0x0000000102067824 */ /* 0x004fce00078e0a06 */
.L_x_2281:
[----:B--2---:R-:W2:Y:S01]  /*17e90*/  @P1 LDG.E R2, desc[UR42][R4.64] ;  /* 0x0000002a04021981 */ /* 0x004ea2000c1e1900 */
[----:B------:R-:W3:Y:S03]  /*17ea0*/  LDC R3, c[0x0][0x448] ;  /* 0x00011200ff037b82 */ /* 0x000ee60000000800 */
[----:B------:R4:W2:Y:S01]  /*17eb0*/  @P1 LDG.E R4, desc[UR42][R4.64+0x4] ;  /* 0x0000042a04041981 */ /* 0x0008a2000c1e1900 */
[----:B-----5:R-:W-:Y:S01]  /*17ec0*/  IMAD.IADD R6, R6, 0x1, -R10 ;  /* 0x0000000106067824 */ /* 0x020fe200078e0a0a */
[----:B------:R-:W-:Y:S01]  /*17ed0*/  LOP3.LUT R12, R7, 0xff, RZ, 0xc0, !PT ;  /* 0x000000ff070c7812 */ /* 0x000fe200078ec0ff */
[----:B------:R-:W-:Y:S01]  /*17ee0*/  BSSY B0, `(.L_x_2282) ;  /* 0x0000037000007945 */ /* 0x000fe20003800000 */
[----:B---3--:R-:W-:-:S13]  /*17ef0*/  ISETP.NE.AND P0, PT, R3, 0x1, PT ;  /* 0x000000010300780c */ /* 0x008fda0003f05270 */
[----:B------:R-:W3:Y:S08]  /*17f00*/  @P0 LDC R3, c[0x0][0x44c] ;  /* 0x00011300ff030b82 */ /* 0x000ef00000000800 */
[----:B----4-:R-:W4:Y:S01]  /*17f10*/  @P0 LDC R5, c[0x0][0x450] ;  /* 0x00011400ff050b82 */ /* 0x010f220000000800 */
[----:B--2---:R-:W-:Y:S02]  /*17f20*/  @P1 IMAD.IADD R9, R4, 0x1, -R2 ;  /* 0x0000000104091824 */ /* 0x004fe400078e0a02 */
[----:B------:R-:W-:-:S04]  /*17f30*/  IMAD R2, R25, 0xc0, RZ ;  /* 0x000000c019027824 */ /* 0x000fc800078e02ff */
[----:B------:R-:W-:-:S04]  /*17f40*/  VIADD R2, R2, 0xbf ;  /* 0x000000bf02027836 */ /* 0x000fc80000000000 */
[----:B---3--:R-:W-:-:S05]  /*17f50*/  @P0 IMAD.HI.U32 R3, R2, R3, RZ ;  /* 0x0000000302030227 */ /* 0x008fca00078e00ff */
[----:B----4-:R-:W-:Y:S01]  /*17f60*/  @P0 SHF.R.U32.HI R2, RZ, R5, R3 ;  /* 0x00000005ff020219 */ /* 0x010fe20000011603 */
[----:B------:R-:W-:-:S05]  /*17f70*/  IMAD.IADD R3, R6, 0x1, R9 ;  /* 0x0000000106037824 */ /* 0x000fca00078e0209 */
[----:B------:R-:W-:Y:S01]  /*17f80*/  IADD3 R21, R3, 0x80, -R8 ;  /* 0x0000008003157810 */ /* 0x000fe20007ffe808 */
[----:B------:R2:W-:Y:S04]  /*17f90*/  STL [R1+0x28], R3 ;  /* 0x0000280301007387 */ /* 0x0005e80000100800 */
[----:B------:R-:W-:Y:S01]  /*17fa0*/  IMAD.IADD R2, R21, 0x1, R2 ;  /* 0x0000000115027824 */ /* 0x000fe200078e0202 */
[----:B------:R3:W-:Y:S04]  /*17fb0*/  STL [R1], R12 ;  /* 0x0000000c01007387 */ /* 0x0007e80000100800 */
[----:B------:R-:W-:Y:S01]  /*17fc0*/  SHF.R.S32.HI R5, RZ, 0x1f, R2 ;  /* 0x0000001fff057819 */ /* 0x000fe20000011402 */
[----:B--2---:R-:W-:-:S03]  /*17fd0*/  VIADD R3, R3, 0x7f ;  /* 0x0000007f03037836 */ /* 0x004fc60000000000 */
[----:B------:R-:W-:Y:S01]  /*17fe0*/  LEA.HI R5, R5, R2, RZ, 0x7 ;  /* 0x0000000205057211 */ /* 0x000fe200078f38ff */
[----:B------:R-:W-:Y:S01]  /*17ff0*/  IMAD.MOV.U32 R2, RZ, RZ, RZ ;  /* 0x000000ffff027224 */ /* 0x000fe200078e00ff */
[----:B------:R-:W-:Y:S02]  /*18000*/  SHF.R.S32.HI R4, RZ, 0x1f, R3 ;  /* 0x0000001fff047819 */ /* 0x000fe40000011403 */
[----:B------:R-:W-:Y:S02]  /*18010*/  SHF.R.S32.HI R5, RZ, 0x7, R5 ;  /* 0x00000007ff057819 */ /* 0x000fe40000011405 */
[----:B------:R-:W-:-:S04]  /*18020*/  LEA.HI R4, R4, R3, RZ, 0x7 ;  /* 0x0000000304047211 */ /* 0x000fc800078f38ff */
[----:B------:R-:W-:Y:S02]  /*18030*/  SHF.R.S32.HI R20, RZ, 0x7, R4 ;  /* 0x00000007ff147819 */ /* 0x000fe40000011404 */
[----:B------:R-:W-:Y:S02]  /*18040*/  SHF.R.U32.HI R4, RZ, 0x10, R7 ;  /* 0x00000010ff047819 */ /* 0x000fe40000011607 */
[----:B------:R-:W-:-:S04]  /*18050*/  VIMNMX R5, R20, R5, PT ;  /* 0x0000000514057248 */ /* 0x000fc80003fe0100 */
[----:B------:R-:W-:-:S13]  /*18060*/  ISETP.GE.AND P0, PT, R5, 0x1, PT ;  /* 0x000000010500780c */ /* 0x000fda0003f06270 */
[----:B---3--:R-:W-:Y:S05]  /*18070*/  @!P0 BRA `(.L_x_2283) ;  /* 0x0000000000748947 */ /* 0x008fea0003800000 */
[----:B------:R-:W-:Y:S01]  /*18080*/  ISETP.NE.AND P0, PT, R4, RZ, PT ;  /* 0x000000ff0400720c */ /* 0x000fe20003f05270 */
[----:B------:R-:W-:-:S03]  /*18090*/  ULDC UR4, c[0x0][0x9f0] ;  /* 0x00027c0000047ab9 */ /* 0x000fc60000000800 */
[----:B------:R-:W-:-:S04]  /*180a0*/  SEL R7, R4, UR4, P0 ;  /* 0x0000000404077c07 */ /* 0x000fc80008000000 */
[----:B01----:R-:W-:Y:S02]  /*180b0*/  IABS R8, R7 ;  /* 0x0000000700087213 */ /* 0x003fe40000000000 */
        /* <DEDUP_REMOVED lines=25> */
.L_x_2283:
[----:B------:R-:W-:Y:S05]  /*18250*/  BSYNC B0 ;  /* 0x0000000000007941 */ /* 0x000fea0003800000 */
.L_x_2282:
        /* <DEDUP_REMOVED lines=8> */
[----:B------:R-:W-:-:S11]  /*182e0*/  SHF.R.U32.HI R3, RZ, 0x7, R3 ;  /* 0x00000007ff037819 */ /* 0x000fd60000011603 */
        /* <DEDUP_REMOVED lines=11> */
[----:B------:R-:W2:Y:S02]  /*183a0*/  S2R R6, SR_TID.X ;  /* 0x0000000000067919 */ /* 0x000ea40000002100 */
[----:B--2---:R-:W-:-:S04]  /*183b0*/  SHF.R.U32.HI R6, RZ, 0x5, R6 ;  /* 0x00000005ff067819 */ /* 0x004fc80000011606 */
[----:B------:R-:W-:-:S05]  /*183c0*/  LOP3.LUT R6, R6, 0x3, RZ, 0xc0, !PT ;  /* 0x0000000306067812 */ /* 0x000fca00078ec0ff */
[----:B------:R2:W3:Y:S02]  /*183d0*/  SHFL.IDX PT, R14, R6, RZ, 0x1f ;  /* 0x00001fff060e7589 */ /* 0x0004e400000e0000 */
.L_x_2448:
[----:B---3--:R-:W-:Y:S02]  /*183e0*/  ISETP.NE.AND P0, PT, R14, RZ, PT ;  /* 0x000000ff0e00720c */ /* 0x008fe40003f05270 */
[----:B------:R-:W-:-:S11]  /*183f0*/  PLOP3.LUT P6, PT, PT, PT, PT, 0x8, 0x0 ;  /* 0x000000000000781c */ /* 0x000fd60003fce170 */
[----:B------:R-:W-:Y:S05]  /*18400*/  @P0 BRA `(.L_x_2287) ;  /* 0x00000000000c0947 */ /* 0x000fea0003800000 */
[----:B------:R-:W-:-:S03]  /*18410*/  UMOV UR4, 0xffffffff ;  /* 0xffffffff00047882 */ /* 0x000fc60000000000 */
[----:B------:R-:W-:Y:S05]  /*18420*/  BRA.DIV UR4, `(.L_x_2288) ;  /* 0x0000006e04747947 */ /* 0x000fea000b800000 */
[----:B------:R-:W-:-:S13]  /*18430*/  ELECT P6, URZ, PT ;  /* 0x00000000003f782f */ /* 0x000fda00038c0000 */
.L_x_2287:
[----:B--2---:R-:W2:Y:S01]  /*18440*/  LDL R6, [R1+0x44] ;  /* 0x0000440001067983 */ /* 0x004ea20000100800 */
[----:B------:R-:W-:Y:S01]  /*18450*/  BSSY B1, `(.L_x_2289) ;  /* 0x0000008000017945 */ /* 0x000fe20003800000 */
[----:B--2---:R-:W-:-:S05]  /*18460*/  VIADD R6, R6, 0x1 ;  /* 0x0000000106067836 */ /* 0x004fca0000000000 */
[----:B------:R-:W-:-:S04]  /*18470*/  LEA.HI R7, R6, R6, RZ, 0x1 ;  /* 0x0000000606077211 */ /* 0x000fc800078f08ff */
[----:B------:R-:W-:-:S05]  /*18480*/  LOP3.LUT R7, R7, 0xfffffffe, RZ, 0xc0, !PT ;  /* 0xfffffffe07077812 */ /* 0x000fca00078ec0ff */
[----:B------:R-:W-:-:S05]  /*18490*/  IMAD.IADD R6, R6, 0x1, -R7 ;  /* 0x0000000106067824 */ /* 0x000fca00078e0a07 */
[----:B------:R-:W-:-:S04]  /*184a0*/  SHF.L.U32 R6, R6, 0x1f, RZ ;  /* 0x0000001f06067819 */ /* 0x000fc800000006ff */
[----:B------:R-:W2:Y:S02]  /*184b0*/  SYNCS.PHASECHK.TRANS64.TRYWAIT P0, [R17+URZ+0x19c20], R6 ;  /* 0x019c2006110075a7 */ /* 0x000ea4000800017f */
[----:B--2---:R-:W-:Y:S05]  /*184c0*/  @!P0 BRA `(.L_x_2290) ;  /* 0x0000006c006c8947 */ /* 0x004fea0003800000 */
.L_x_2451:
[----:B------:R-:W-:Y:S05]  /*184d0*/  BSYNC B1 ;  /* 0x0000000000017941 */ /* 0x000fea0003800000 */
.L_x_2289:
[----:B------:R-:W-:Y:S04]  /*184e0*/  BSSY B1, `(.L_x_2291) ;  /* 0x000008b000017945 */ /* 0x000fe80003800000 */
[----:B------:R-:W-:Y:S05]  /*184f0*/  @!P6 BRA `(.L_x_2292) ;  /* 0x000000080024e947 */ /* 0x000fea0003800000 */
[----:B------:R-:W-:Y:S01]  /*18500*/  IMAD R9, R23, 0x8, R17 ;  /* 0x0000000817097824 */ /* 0x000fe200078e0211 */
[----:B------:R-:W-:Y:S01]  /*18510*/  SHF.L.U32 R11, R29, 0x1f, RZ ;  /* 0x0000001f1d0b7819 */ /* 0x000fe200000006ff */
[----:B------:R-:W3:Y:S01]  /*18520*/  S2R R7, SR_TID.X ;  /* 0x0000000000077919 */ /* 0x000ee20000002100 */
[----:B------:R-:W-:Y:S02]  /*18530*/  BSSY B2, `(.L_x_2293) ;  /* 0x0000005000027945 */ /* 0x000fe40003800000 */
[----:B------:R-:W4:Y:S01]  /*18540*/  SYNCS.PHASECHK.TRANS64.TRYWAIT P0, [R9+URZ+0x19ca0], R11 ;  /* 0x019ca00b090075a7 */ /* 0x000f22000800017f */
[----:B---3--:R-:W-:-:S04]  /*18550*/  LOP3.LUT R7, R7, 0x7f, RZ, 0xc0, !PT ;  /* 0x0000007f07077812 */ /* 0x008fc800078ec0ff */
[----:B------:R-:W-:Y:S01]  /*18560*/  ISETP.NE.AND P1, PT, R7, RZ, PT ;  /* 0x000000ff0700720c */ /* 0x000fe20003f25270 */
[----:B----4-:R-:W-:-:S12]  /*18570*/  @!P0 BRA `(.L_x_2294) ;  /* 0x0000006c00548947 */ /* 0x010fd80003800000 */
.L_x_2452:
[----:B------:R-:W-:Y:S05]  /*18580*/  BSYNC B2 ;  /* 0x0000000000027941 */ /* 0x000fea0003800000 */
.L_x_2293:
[----:B------:R-:W-:Y:S04]  /*18590*/  BSSY B2, `(.L_x_2295) ;  /* 0x0000009000027945 */ /* 0x000fe80003800000 */
[----:B------:R-:W-:Y:S05]  /*185a0*/  @P1 BRA `(.L_x_2296) ;  /* 0x00000000001c1947 */ /* 0x000fea0003800000 */
[----:B--2---:R-:W2:Y:S02]  /*185b0*/  S2R R6, SR_TID.X ;  /* 0x0000000000067919 */ /* 0x004ea40000002100 */
[----:B--2---:R-:W-:Y:S01]  /*185c0*/  LOP3.LUT R7, R6, 0x1f, RZ, 0xc0, !PT ;  /* 0x0000001f06077812 */ /* 0x004fe200078ec0ff */
[----:B------:R-:W-:-:S03]  /*185d0*/  IMAD.MOV.U32 R6, RZ, RZ, 0x3000 ;  /* 0x00003000ff067424 */ /* 0x000fc600078e00ff */
[----:B------:R-:W-:Y:S01]  /*185e0*/  ISETP.NE.AND P0, PT, R7, RZ, PT ;  /* 0x000000ff0700720c */ /* 0x000fe20003f05270 */
[----:B------:R4:W-:-:S12]  /*185f0*/  SYNCS.ARRIVE.TRANS64 RZ, [R9+URZ+0x19c90], R6 ;  /* 0x019c900609ff79a7 */ /* 0x0009d8000800003f */
[----:B----4-:R-:W-:Y:S05]  /*18600*/  @!P0 BRA `(.L_x_2296) ;  /* 0x0000000000048947 */ /* 0x010fea0003800000 */
[----:B------:R-:W-:Y:S01]  /*18610*/  BPT.TRAP 0x1 ;  /* 0x000000040000795c */ /* 0x000fe20000300000 */
.L_x_2296:
[----:B------:R-:W-:Y:S05]  /*18620*/  BSYNC B2 ;  /* 0x0000000000027941 */ /* 0x000fea0003800000 */
.L_x_2295:
[----:B------:R-:W-:Y:S01]  /*18630*/  IMAD.MOV.U32 R14, RZ, RZ, RZ ;  /* 0x000000ffff0e7224 */ /* 0x000fe200078e00ff */
[----:B------:R-:W-:Y:S01]  /*18640*/  UIADD3 UR4, UP0, UR40, 0x570, URZ ;  /* 0x0000057028047890 */ /* 0x000fe2000ff1e03f */
[----:B------:R-:W-:Y:S01]  /*18650*/  IMAD R7, R5, 0x80, R0 ;  /* 0x0000008005077824 */ /* 0x000fe200078e0200 */
[----:B------:R-:W-:Y:S01]  /*18660*/  PLOP3.LUT P0, PT, PT, PT, PT, 0x80, 0x0 ;  /* 0x000000000000781c */ /* 0x000fe20003f0f070 */
[----:B01----:R-:W-:Y:S01]  /*18670*/  IMAD R8, R23, 0x3000, R17 ;  /* 0x0000300017087824 */ /* 0x003fe200078e0211 */
[----:B------:R-:W-:Y:S01]  /*18680*/  R2UR UR10, R14 ;  /* 0x000000000e0a72ca */ /* 0x000fe200000e0000 */
[----:B------:R-:W-:Y:S01]  /*18690*/  VIADD R7, R7, 0xffffff80 ;  /* 0xffffff8007077836 */ /* 0x000fe20000000000 */
[----:B------:R-:W-:Y:S01]  /*186a0*/  UIADD3.X UR5, URZ, UR41, URZ, UP0, !UPT ;  /* 0x000000293f057290 */ /* 0x000fe200087fe43f */
[----:B--2---:R-:W-:Y:S01]  /*186b0*/  VIADD R6, R9, 0x19c90 ;  /* 0x00019c9009067836 */ /* 0x004fe20000000000 */
[----:B------:R-:W-:Y:S01]  /*186c0*/  UMOV UR6, 0x0 ;  /* 0x0000000000067882 */ /* 0x000fe20000000000 */
[----:B------:R-:W-:Y:S01]  /*186d0*/  VIADD R10, R8, 0x13800 ;  /* 0x00013800080a7836 */ /* 0x000fe20000000000 */
[----:B------:R-:W-:-:S09]  /*186e0*/  UMOV UR7, 0x12f00000 ;  /* 0x12f0000000077882 */ /* 0x000fd20000000000 */
.L_x_2297:
        /* <DEDUP_REMOVED lines=16> */
.L_x_2298:
        /* <DEDUP_REMOVED lines=16> */
.L_x_2299:
        /* <DEDUP_REMOVED lines=13> */
.L_x_2453:
[----:B------:R-:W-:Y:S05]  /*189c0*/  BSYNC B2 ;  /* 0x0000000000027941 */ /* 0x000fea0003800000 */
.L_x_2300:
[----:B------:R-:W-:Y:S01]  /*189d0*/  BSSY B2, `(.L_x_2302) ;  /* 0x000000b000027945 */ /* 0x000fe20003800000 */
[----:B------:R-:W-:Y:S02]  /*189e0*/  IMAD.MOV.U32 R10, RZ, RZ, 0x0 ;  /* 0x00000000ff0a7424 */ /* 0x000fe400078e00ff */
[----:B0--3--:R-:W-:Y:S01]  /*189f0*/  IMAD.MOV.U32 R11, RZ, RZ, 0x12f00000 ;  /* 0x12f00000ff0b7424 */ /* 0x009fe200078e00ff */
        /* <DEDUP_REMOVED lines=8> */
.L_x_2303:
[----:B------:R-:W-:Y:S05]  /*18a80*/  BSYNC B2 ;  /* 0x0000000000027941 */ /* 0x000fea0003800000 */
.L_x_2302:
        /* <DEDUP_REMOVED lines=8> */
.L_x_2304:
        /* <DEDUP_REMOVED lines=15> */
.L_x_2305:
        /* <DEDUP_REMOVED lines=15> */
.L_x_2306:
        /* <DEDUP_REMOVED lines=9> */
[----:B---3--:R-:W-:Y:S05]  /*18d80*/  @P0 BRA.U.ANY `(.L_x_2306) ;  /* 0xfffffffd00d80947 */ /* 0x008fea000393ffff */
.L_x_2292:
[----:B------:R-:W-:Y:S05]  /*18d90*/  BSYNC B1 ;  /* 0x0000000000017941 */ /* 0x000fea0003800000 */
.L_x_2291:
[----:B0-----:R-:W-:Y:S01]  /*18da0*/  VIADD R10, R5, 0xfffffffe ;  /* 0xfffffffe050a7836 */ /* 0x001fe20000000000 */
        /* <DEDUP_REMOVED lines=8> */
.L_x_2323:
[----:B------:R-:W-:Y:S05]  /*18e30*/  YIELD ;  /* 0x0000000000007946 */ /* 0x000fea0003800000 */
[----:B------:R-:W-:Y:S04]  /*18e40*/  BSSY B1, `(.L_x_2307) ;  /* 0x000008b000017945 */ /* 0x000fe80003800000 */
[----:B------:R-:W-:Y:S05]  /*18e50*/  @!P6 BRA `(.L_x_2308) ;  /* 0x000000080024e947 */ /* 0x000fea0003800000 */
[----:B------:R-:W-:Y:S01]  /*18e60*/  IMAD R9, R23, 0x8, R17 ;  /* 0x0000000817097824 */ /* 0x000fe200078e0211 */
[----:B-1----:R-:W-:Y:S01]  /*18e70*/  SHF.L.U32 R8, R29, 0x1f, RZ ;  /* 0x0000001f1d087819 */ /* 0x002fe200000006ff */
[----:B------:R-:W0:Y:S01]  /*18e80*/  S2R R5, SR_TID.X ;  /* 0x0000000000057919 */ /* 0x000e220000002100 */
[----:B------:R-:W-:Y:S02]  /*18e90*/  BSSY B2, `(.L_x_2309) ;  /* 0x0000005000027945 */ /* 0x000fe40003800000 */
[----:B------:R-:W1:Y:S01]  /*18ea0*/  SYNCS.PHASECHK.TRANS64.TRYWAIT P1, [R9+URZ+0x19ca0], R8 ;  /* 0x019ca008090075a7 */ /* 0x000e62000802017f */
[----:B0-----:R-:W-:-:S04]  /*18eb0*/  LOP3.LUT R5, R5, 0x7f, RZ, 0xc0, !PT ;  /* 0x0000007f05057812 */ /* 0x001fc800078ec0ff */
[----:B------:R-:W-:Y:S01]  /*18ec0*/  ISETP.NE.AND P2, PT, R5, RZ, PT ;  /* 0x000000ff0500720c */ /* 0x000fe20003f45270 */
[----:B-1----:R-:W-:-:S12]  /*18ed0*/  @!P1 BRA `(.L_x_2310) ;  /* 0x0000006400249947 */ /* 0x002fd80003800000 */
.L_x_2454:
[----:B------:R-:W-:Y:S05]  /*18ee0*/  BSYNC B2 ;  /* 0x0000000000027941 */ /* 0x000fea0003800000 */
.L_x_2309:
[----:B------:R-:W-:Y:S04]  /*18ef0*/  BSSY B2, `(.L_x_2311) ;  /* 0x0000009000027945 */ /* 0x000fe80003800000 */
[----:B------:R-:W-:Y:S05]  /*18f00*/  @P2 BRA `(.L_x_2312) ;  /* 0x00000000001c2947 */ /* 0x000fea0003800000 */
[----:B------:R-:W2:Y:S02]  /*18f10*/  S2R R5, SR_TID.X ;  /* 0x0000000000057919 */ /* 0x000ea40000002100 */
[----:B--2---:R-:W-:Y:S01]  /*18f20*/  LOP3.LUT R6, R5, 0x1f, RZ, 0xc0, !PT ;  /* 0x0000001f05067812 */ /* 0x004fe200078ec0ff */
[----:B------:R-:W-:-:S03]  /*18f30*/  IMAD.MOV.U32 R5, RZ, RZ, 0x3000 ;  /* 0x00003000ff057424 */ /* 0x000fc600078e00ff */
[----:B------:R-:W-:Y:S01]  /*18f40*/  ISETP.NE.AND P1, PT, R6, RZ, PT ;  /* 0x000000ff0600720c */ /* 0x000fe20003f25270 */
[----:B------:R1:W-:-:S12]  /*18f50*/  SYNCS.ARRIVE.TRANS64 RZ, [R9+URZ+0x19c90], R5 ;  /* 0x019c900509ff79a7 */ /* 0x0003d8000800003f */
[----:B-1----:R-:W-:Y:S05]  /*18f60*/  @!P1 BRA `(.L_x_2312) ;  /* 0x0000000000049947 */ /* 0x002fea0003800000 */
[----:B------:R-:W-:Y:S01]  /*18f70*/  BPT.TRAP 0x1 ;  /* 0x000000040000795c */ /* 0x000fe20000300000 */
.L_x_2312:
[----:B------:R-:W-:Y:S05]  /*18f80*/  BSYNC B2 ;  /* 0x0000000000027941 */ /* 0x000fea0003800000 */
.L_x_2311:
[----:B------:R-:W-:Y:S01]  /*18f90*/  IMAD.MOV.U32 R14, RZ, RZ, RZ ;  /* 0x000000ffff0e7224 */ /* 0x000fe200078e00ff */
[----:B------:R-:W-:Y:S01]  /*18fa0*/  UIADD3 UR4, UP0, UR40, 0x570, URZ ;  /* 0x0000057028047890 */ /* 0x000fe2000ff1e03f */
[----:B------:R-:W-:Y:S01]  /*18fb0*/  IMAD R7, R23, 0x3000, R17 ;  /* 0x0000300017077824 */ /* 0x000fe200078e0211 */
[----:B------:R-:W-:Y:S01]  /*18fc0*/  PLOP3.LUT P1, PT, PT, PT, PT, 0x80, 0x0 ;  /* 0x000000000000781c */ /* 0x000fe20003f2f070 */
[----:B--2---:R-:W-:Y:S01]  /*18fd0*/  IMAD R6, R10, 0x80, R0 ;  /* 0x000000800a067824 */ /* 0x004fe200078e0200 */
[----:B------:R-:W-:Y:S01]  /*18fe0*/  R2UR UR10, R14 ;  /* 0x000000000e0a72ca */ /* 0x000fe200000e0000 */
[----:B------:R-:W-:Y:S01]  /*18ff0*/  VIADD R5, R9, 0x19c90 ;  /* 0x00019c9009057836 */ /* 0x000fe20000000000 */
[----:B------:R-:W-:Y:S01]  /*19000*/  UIADD3.X UR5, URZ, UR41, URZ, UP0, !UPT ;  /* 0x000000293f057290 */ /* 0x000fe200087fe43f */
[----:B------:R-:W-:Y:S01]  /*19010*/  VIADD R11, R7, 0x13800 ;  /* 0x00013800070b7836 */ /* 0x000fe20000000000 */
[----:B------:R-:W-:Y:S01]  /*19020*/  UMOV UR6, 0x0 ;  /* 0x0000000000067882 */ /* 0x000fe20000000000 */
[----:B------:R-:W-:-:S10]  /*19030*/  UMOV UR7, 0x12f00000 ;  /* 0x12f0000000077882 */ /* 0x000fd40000000000 */
.L_x_2313:
        /* <DEDUP_REMOVED lines=12> */
[----:B------:R-:W-:Y:S01]  /*19100*/  UMOV UR6, 0x0 ;  /* 0x0000000000067882 */ /* 0x000fe20000000000 */
[----:B------:R-:W-:Y:S02]  /*19110*/  UMOV UR7, 0x12f00000 ;  /* 0x12f0000000077882 */ /* 0x000fe40000000000 */
[----:B------:R-:W-:Y:S01]  /*19120*/  R2UR UR10, R11 ;  /* 0x000000000b0a72ca */ /* 0x000fe200000e0000 */
[----:B------:R-:W-:-:S14]  /*19130*/  VIADD R11, R7, 0x14800 ;  /* 0x00014800070b7836 */ /* 0x000fdc0000000000 */
.L_x_2314:
        /* <DEDUP_REMOVED lines=16> */
.L_x_2315:
        /* <DEDUP_REMOVED lines=13> */
.L_x_2455:
[----:B------:R-:W-:Y:S05]  /*19310*/  BSYNC B2 ;  /* 0x0000000000027941 */ /* 0x000fea0003800000 */
.L_x_2316:
        /* <DEDUP_REMOVED lines=11> */
.L_x_2319:
[----:B------:R-:W-:Y:S05]  /*193d0*/  BSYNC B2 ;  /* 0x0000000000027941 */ /* 0x000fea0003800000 */
.L_x_2318:
        /* <DEDUP_REMOVED lines=8> */
.L_x_2320:
        /* <DEDUP_REMOVED lines=16> */
.L_x_2321:
        /* <DEDUP_REMOVED lines=15> */
.L_x_2322:
        /* <DEDUP_REMOVED lines=10> */
.L_x_2308:
[----:B------:R-:W-:Y:S05]  /*196f0*/  BSYNC B1 ;  /* 0x0000000000017941 */ /* 0x000fea0003800000 */
.L_x_2307:
        /* <DEDUP_REMOVED lines=8> */
.L_x_2285:
[----:B------:R-:W-:Y:S05]  /*19780*/  BSYNC B0 ;  /* 0x0000000000007941 */ /* 0x000fea0003800000 */
.L_x_2284:
[----:B------:R-:W3:Y:S01]  /*19790*/  LDC R0, c[0x0][0x448] ;  /* 0x00011200ff007b82 */ /* 0x000ee20000000800 */
[----:B------:R-:W-:Y:S01]  /*197a0*/  IMAD.MOV.U32 R2, RZ, RZ, 0xc0 ;  /* 0x000000c0ff027424 */ /* 0x000fe200078e00ff */
[----:B------:R-:W-:Y:S01]  /*197b0*/  ISETP.NE.AND P2, PT, R4, RZ, PT ;  /* 0x000000ff0400720c */ /* 0x000fe20003f45270 */
[----:B------:R-:W-:Y:S05]  /*197c0*/  @!P0 WARPSYNC.ALL ;  /* 0x0000000000008948 */ /* 0x000fea0003800000 */
[----:B------:R-:W-:Y:S01]  /*197d0*/  IMAD R2, R25, R2, 0xbf ;  /* 0x000000bf19027424 */ /* 0x000fe200078e0202 */
[----:B------:R-:W-:Y:S06]  /*197e0*/  BSSY B0, `(.L_x_2324) ;  /* 0x000002a000007945 */ /* 0x000fec0003800000 */
[----:B------:R-:W4:Y:S08]  /*197f0*/  @!P2 LDC R4, c[0x0][0x9f0] ;  /* 0x00027c00ff04ab82 */ /* 0x000f300000000800 */
[----:B------:R-:W-:Y:S01]  /*19800*/  @!P0 BAR.SYNC.DEFER_BLOCKING 0xc, 0x200 ;  /* 0x0308000000008b1d */ /* 0x000fe20000010000 */
[----:B---3--:R-:W-:-:S13]  /*19810*/  ISETP.NE.AND P1, PT, R0, 0x1, PT ;  /* 0x000000010000780c */ /* 0x008fda0003f25270 */
[----:B------:R-:W3:Y:S08]  /*19820*/  @P1 LDC R0, c[0x0][0x44c] ;  /* 0x00011300ff001b82 */ /* 0x000ef00000000800 */
[----:B------:R-:W5:Y:S01]  /*19830*/  @P1 LDC R3, c[0x0][0x450] ;  /* 0x00011400ff031b82 */ /* 0x000f620000000800 */
[----:B---3--:R-:W-:-:S05]  /*19840*/  @P1 IMAD.HI.U32 R0, R2, R0, RZ ;  /* 0x0000000002001227 */ /* 0x008fca00078e00ff */
[----:B-----5:R-:W-:-:S05]  /*19850*/  @P1 SHF.R.U32.HI R2, RZ, R3, R0 ;  /* 0x00000003ff021219 */ /* 0x020fca0000011600 */
[----:B------:R-:W-:-:S05]  /*19860*/  IMAD.IADD R2, R21, 0x1, R2 ;  /* 0x0000000115027824 */ /* 0x000fca00078e0202 */
[----:B------:R-:W-:-:S04]  /*19870*/  SHF.R.S32.HI R0, RZ, 0x1f, R2 ;  /* 0x0000001fff007819 */ /* 0x000fc80000011402 */
[----:B------:R-:W-:Y:S01]  /*19880*/  LEA.HI R0, R0, R2, RZ, 0x7 ;  /* 0x0000000200007211 */ /* 0x000fe200078f38ff */
[----:B------:R-:W-:-:S03]  /*19890*/  IMAD.MOV.U32 R2, RZ, RZ, RZ ;  /* 0x000000ffff027224 */ /* 0x000fc600078e00ff */
[----:B------:R-:W-:-:S04]  /*198a0*/  SHF.R.S32.HI R0, RZ, 0x7, R0 ;  /* 0x00000007ff007819 */ /* 0x000fc80000011400 */
[----:B------:R-:W-:-:S04]  /*198b0*/  VIMNMX R0, R20, R0, PT ;  /* 0x0000000014007248 */ /* 0x000fc80003fe0100 */
[----:B------:R-:W-:-:S13]  /*198c0*/  ISETP.GE.AND P1, PT, R0, 0x1, PT ;  /* 0x000000010000780c */ /* 0x000fda0003f26270 */
[----:B----4-:R-:W-:Y:S05]  /*198d0*/  @!P1 BRA `(.L_x_2325) ;  /* 0x0000000000689947 */ /* 0x010fea0003800000 */
[----:B------:R-:W-:-:S04]  /*198e0*/  IABS R5, R4 ;  /* 0x0000000400057213 */ /* 0x000fc80000000000 */
[----:B------:R-:W3:Y:S08]  /*198f0*/  I2F.RP R2, R5 ;  /* 0x0000000500027306 */ /* 0x000ef00000209400 */
[----:B---3--:R-:W3:Y:S02]  /*19900*/  MUFU.RCP R2, R2 ;  /* 0x0000000200027308 */ /* 0x008ee40000001000 */
[----:B---3--:R-:W-:-:S06]  /*19910*/  VIADD R2, R2, 0xffffffe ;  /* 0x0ffffffe02027836 */ /* 0x008fcc0000000000 */
[----:B------:R-:W3:Y:S02]  /*19920*/  F2I.FTZ.U32.TRUNC.NTZ R3, R2 ;  /* 0x0000000200037305 */ /* 0x000ee4000021f000 */
[----:B---3--:R-:W-:-:S04]  /*19930*/  IMAD.MOV R2, RZ, RZ, -R3 ;  /* 0x000000ffff027224 */ /* 0x008fc800078e0a03 */
[----:B--2---:R-:W-:Y:S02]  /*19940*/  IMAD R6, R2, R5, RZ ;  /* 0x0000000502067224 */ /* 0x004fe400078e02ff */
[----:B------:R-:W-:-:S04]  /*19950*/  IMAD.MOV.U32 R2, RZ, RZ, RZ ;  /* 0x000000ffff027224 */ /* 0x000fc800078e00ff */
[----:B01----:R-:W-:Y:S01]  /*19960*/  IMAD.HI.U32 R8, R3, R6, R2 ;  /* 0x0000000603087227 */ /* 0x003fe200078e0002 */
        /* <DEDUP_REMOVED lines=17> */
.L_x_2325:
[----:B------:R-:W-:Y:S05]  /*19a80*/  BSYNC B0 ;  /* 0x0000000000007941 */ /* 0x000fea0003800000 */
.L_x_2324:
[----:B------:R-:W3:Y:S02]  /*19a90*/  LDL.LU R3, [R1] ;  /* 0x0000000001037983 */ /* 0x000ee40000300800 */
[----:B---3--:R-:W-:-:S05]  /*19aa0*/  IMAD R3, R3, R2, RZ ;  /* 0x0000000203037224 */ /* 0x008fca00078e02ff */
[----:B------:R-:W-:Y:S01]  /*19ab0*/  VIADDMNMX R0, R3, R2, R0, PT ;  /* 0x0000000203007246 */ /* 0x000fe20003800100 */
[----:B------:R3:W-:Y:S03]  /*19ac0*/  STL [R1], R3 ;  /* 0x0000000301007387 */ /* 0x0007e60000100800 */
[----:B------:R-:W-:Y:S01]  /*19ad0*/  ISETP.GT.AND P0, PT, R0, R3, PT ;  /* 0x000000030000720c */ /* 0x000fe20003f04270 */
[----:B------:R3:W-:-:S12]  /*19ae0*/  STL [R1+0x34], R0 ;  /* 0x0000340001007387 */ /* 0x0007d80000100800 */
[----:B---3--:R-:W-:Y:S05]  /*19af0*/  @P0 BRA `(.L_x_2326) ;  /* 0x0000000000440947 */ /* 0x008fea0003800000 */
[----:B------:R-:W3:Y:S02]  /*19b00*/  S2R R3, SR_TID.X ;  /* 0x0000000000037919 */ /* 0x000ee40000002100 */
[----:B---3--:R-:W-:-:S04]  /*19b10*/  LOP3.LUT R3, R3, 0x7f, RZ, 0xc0, !PT ;  /* 0x0000007f03037812 */ /* 0x008fc800078ec0ff */
[----:B------:R-:W-:-:S13]  /*19b20*/  ISETP.NE.AND P0, PT, R3, RZ, PT ;  /* 0x000000ff0300720c */ /* 0x000fda0003f05270 */
[----:B------:R-:W-:Y:S05]  /*19b30*/  @P0 BRA `(.L_x_2327) ;  /* 0x0000003400b00947 */ /* 0x000fea0003800000 */
[----:B------:R-:W3:Y:S01]  /*19b40*/  S2R R5, SR_LANEID ;  /* 0x0000000000057919 */ /* 0x000ee20000000000 */
[----:B------:R-:W-:Y:S01]  /*19b50*/  VOTEU.ANY UR4, UPT, PT ;  /* 0x0000000000047886 */ /* 0x000fe200038e0100 */
[----:B------:R-:W4:Y:S01]  /*19b60*/  LDC.64 R2, c[0x0][0xc60] ;  /* 0x00031800ff027b82 */ /* 0x000f220000000a00 */
[----:B------:R-:W3:Y:S02]  /*19b70*/  FLO.U32 R0, UR4 ;  /* 0x0000000400007d00 */ /* 0x000ee400080e0000 */
[----:B---3--:R-:W-:-:S06]  /*19b80*/  ISETP.EQ.U32.AND P0, PT, R0, R5, PT ;  /* 0x000000050000720c */ /* 0x008fcc0003f02070 */
[----:B------:R-:W4:Y:S07]  /*19b90*/  POPC R5, UR4 ;  /* 0x0000000400057d09 */ /* 0x000f2e0008000000 */
[----:B----4-:R-:W3:Y:S01]  /*19ba0*/  @P0 ATOMG.E.ADD.STRONG.GPU PT, R3, desc[UR42][R2.64], R5 ;  /* 0x00000005020309a8 */ /* 0x010ee200081ee1ea */
[----:B------:R-:W4:Y:S02]  /*19bb0*/  S2R R4, SR_LTMASK ;  /* 0x0000000000047919 */ /* 0x000f240000003900 */
[----:B----4-:R-:W-:-:S04]  /*19bc0*/  LOP3.LUT R4, R4, UR4, RZ, 0xc0, !PT ;  /* 0x0000000404047c12 */ /* 0x010fc8000f8ec0ff */
[----:B------:R-:W4:Y:S01]  /*19bd0*/  POPC R7, R4 ;  /* 0x0000000400077309 */ /* 0x000f220000000000 */
[----:B---3--:R-:W4:Y:S02]  /*19be0*/  SHFL.IDX PT, R0, R3, R0, 0x1f ;  /* 0x00001f0003007589 */ /* 0x008f2400000e0000 */
[----:B----4-:R-:W-:Y:S01]  /*19bf0*/  IADD3 R24, R0, UR38, R7 ;  /* 0x0000002600187c10 */ /* 0x010fe2000fffe007 */
[----:B------:R-:W-:Y:S06]  /*19c00*/  BRA `(.L_x_2327) ;  /* 0x00000034007c7947 */ /* 0x000fec0003800000 */
.L_x_2326:
        /* <DEDUP_REMOVED lines=9> */
[----:B------:R-:W3:Y:S01]  /*19ca0*/  LDC.64 R2, c[0x4][R2] ;  /* 0x0100000002027b82 */ /* 0x000ee20000000a00 */
[----:B------:R-:W-:Y:S02]  /*19cb0*/  IMAD.U32 R5, RZ, RZ, UR7 ;  /* 0x00000007ff057e24 */ /* 0x000fe4000f8e00ff */
[----:B--2---:R-:W-:Y:S02]  /*19cc0*/  IMAD.U32 R6, RZ, RZ, UR8 ;  /* 0x00000008ff067e24 */ /* 0x004fe4000f8e00ff */
[----:B------:R-:W-:-:S02]  /*19cd0*/  IMAD.U32 R7, RZ, RZ, UR9 ;  /* 0x00000009ff077e24 */ /* 0x000fc4000f8e00ff */
[----:B0-----:R-:W-:Y:S02]  /*19ce0*/  IMAD.U32 R10, RZ, RZ, UR4 ;  /* 0x00000004ff0a7e24 */ /* 0x001fe4000f8e00ff */
[----:B------:R-:W-:Y:S02]  /*19cf0*/  IMAD.U32 R11, RZ, RZ, UR5 ;  /* 0x00000005ff0b7e24 */ /* 0x000fe4000f8e00ff */
[----:B-1----:R-:W-:Y:S02]  /*19d00*/  IMAD.MOV.U32 R8, RZ, RZ, 0x70 ;  /* 0x00000070ff087424 */ /* 0x002fe400078e00ff */
[----:B------:R-:W-:Y:S02]  /*19d10*/  IMAD.MOV.U32 R12, RZ, RZ, 0x1 ;  /* 0x00000001ff0c7424 */ /* 0x000fe400078e00ff */
[----:B------:R-:W-:-:S07]  /*19d20*/  IMAD.MOV.U32 R13, RZ, RZ, RZ ;  /* 0x000000ffff0d7224 */ /* 0x000fce00078e00ff */
[----:B------:R-:W-:-:S07]  /*19d30*/  LEPC R20, `(.L_x_2329) ;  /* 0x000000001014794e */ /* 0x000fce0000000000 */
[----:B---3--:R-:W-:Y:S05]  /*19d40*/  CALL.ABS.NOINC R2 ;  /* 0x0000000002007343 */ /* 0x008fea0003c00000 */
.L_x_2329:
[----:B------:R-:W-:Y:S05]  /*19d50*/  BSYNC B6 ;  /* 0x0000000000067941 */ /* 0x000fea0003800000 */
.L_x_2328:
        /* <DEDUP_REMOVED lines=22> */
.L_x_2331:
[----:B------:R-:W-:Y:S05]  /*19ec0*/  BSYNC B6 ;  /* 0x0000000000067941 */ /* 0x000fea0003800000 */
.L_x_2330:
        /* <DEDUP_REMOVED lines=20> */
.L_x_2333:
[----:B------:R-:W-:Y:S05]  /*1a010*/  BSYNC B6 ;  /* 0x0000000000067941 */ /* 0x000fea0003800000 */
.L_x_2332:
        /* <DEDUP_REMOVED lines=19> */
.L_x_2335:
[----:B------:R-:W-:Y:S05]  /*1a150*/  BSYNC B6 ;  /* 0x0000000000067941 */ /* 0x000fea0003800000 */
.L_x_2334:
[----:B------:R-:W3:Y:S01]  /*1a160*/  LDL.LU R2, [R1+0xc] ;  /* 0x00000c0001027983 */ /* 0x000ee20000300800 */
[----:B------:R-:W-:Y:S01]  /*1a170*/  ULDC.64 UR4, c[0x0][0x9f8] ;  /* 0x00027e0000047ab9 */ /* 0x000fe20000000a00 */
[----:B01----:R-:W0:Y:S02]  /*1a180*/  LDC R8, c[0x0][0x430] ;  /* 0x00010c00ff087b82 */ /* 0x003e240000000800 */
[----:B------:R-:W4:Y:S04]  /*1a190*/  LDL.LU R4, [R1+0x24] ;  /* 0x0000240001047983 */ /* 0x000f280000300800 */
[----:B------:R-:W4:Y:S02]  /*1a1a0*/  LDL R0, [R1+0x34] ;  /* 0x0000340001007983 */ /* 0x000f240000100800 */
[----:B------:R-:W1:Y:S02]  /*1a1b0*/  LDC R11, c[0x0][0x2f4] ;  /* 0x0000bd00ff0b7b82 */ /* 0x000e640000000800 */
[----:B------:R-:W4:Y:S01]  /*1a1c0*/  LDL R21, [R1+0x28] ;  /* 0x0000280001157983 */ /* 0x000f220000100800 */
[----:B------:R-:W-:-:S03]  /*1a1d0*/  ISETP.NE.U32.AND P0, PT, RZ, UR4, PT ;  /* 0x00000004ff007c0c */ /* 0x000fc6000bf05070 */
[----:B--2---:R-:W2:Y:S01]  /*1a1e0*/  LDL R6, [R1+0x8] ;  /* 0x0000080001067983 */ /* 0x004ea20000100800 */
[----:B------:R-:W-:Y:S01]  /*1a1f0*/  ISETP.NE.AND.EX P0, PT, RZ, UR5, PT, P0 ;  /* 0x00000005ff007c0c */ /* 0x000fe2000bf05300 */
[----:B------:R-:W0:-:S12]  /*1a200*/  S2R R20, SR_TID.X ;  /* 0x0000000000147919 */ /* 0x000e180000002100 */
[----:B---3--:R-:W-:-:S04]  /*1a210*/  @P0 IADD3 R2, P1, R2, UR4, RZ ;  /* 0x0000000402020c10 */ /* 0x008fc8000ff3e0ff */
[----:B----4-:R-:W-:-:S05]  /*1a220*/  @P0 IADD3.X R3, R4, UR5, RZ, P1, !PT ;  /* 0x0000000504030c10 */ /* 0x010fca0008ffe4ff */
[----:B------:R3:W4:Y:S01]  /*1a230*/  @P0 LDG.E R26, desc[UR42][R2.64] ;  /* 0x0000002a021a0981 */ /* 0x000722000c1e1900 */
[----:B------:R-:W1:Y:S01]  /*1a240*/  S2R R4, SR_TID.X ;  /* 0x0000000000047919 */ /* 0x000e620000002100 */
[----:B0-----:R-:W-:Y:S02]  /*1a250*/  ISETP.NE.AND P1, PT, R8, 0x1, PT ;  /* 0x000000010800780c */ /* 0x001fe40003f25270 */
[----:B------:R-:W-:Y:S02]  /*1a260*/  LOP3.LUT R20, R20, 0x7f, RZ, 0xc0, !PT ;  /* 0x0000007f14147812 */ /* 0x000fe400078ec0ff */
[----:B------:R-:W-:Y:S02]  /*1a270*/  LEA R0, R0, 0xffffff80, 0x7 ;  /* 0xffffff8000007811 */ /* 0x000fe400078e38ff */
[----:B------:R-:W-:-:S07]  /*1a280*/  SHF.R.U32.HI R20, RZ, 0x1, R20 ;  /* 0x00000001ff147819 */ /* 0x000fce0000011614 */
[----:B------:R-:W0:Y:S08]  /*1a290*/  @P1 LDC R5, c[0x0][0x434] ;  /* 0x00010d00ff051b82 */ /* 0x000e300000000800 */
[----:B------:R-:W0:Y:S01]  /*1a2a0*/  @P1 LDC R7, c[0x0][0x438] ;  /* 0x00010e00ff071b82 */ /* 0x000e220000000800 */
[----:B-1----:R-:W-:-:S05]  /*1a2b0*/  IMAD.SHL.U32 R4, R4, 0x40, RZ ;  /* 0x0000004004047824 */ /* 0x002fca00078e00ff */
[----:B------:R-:W-:-:S04]  /*1a2c0*/  LOP3.LUT R4, R4, 0x40, RZ, 0xc0, !PT ;  /* 0x0000004004047812 */ /* 0x000fc800078ec0ff */
[----:B------:R-:W-:-:S04]  /*1a2d0*/  LOP3.LUT R4, R0, R20, R4, 0xfe, !PT ;  /* 0x0000001400047212 */ /* 0x000fc800078efe04 */
[C---:B------:R-:W-:Y:S01]  /*1a2e0*/  ISETP.GE.AND P0, PT, R4.reuse, R21, PT ;  /* 0x000000150400720c */ /* 0x040fe20003f06270 */
[----:B--2---:R-:W-:Y:S01]  /*1a2f0*/  IMAD.IADD R4, R4, 0x1, R6 ;  /* 0x0000000104047824 */ /* 0x004fe200078e0206 */
[----:B------:R-:W1:Y:S11]  /*1a300*/  S2R R10, SR_TID.X ;  /* 0x00000000000a7919 */ /* 0x000e760000002100 */
[----:B---3--:R-:W2:Y:S01]  /*1a310*/  @!P0 LDC.64 R2, c[0x0][0x428] ;  /* 0x00010a00ff028b82 */ /* 0x008ea20000000a00 */
[----:B0-----:R-:W-:-:S04]  /*1a320*/  @P1 IMAD.HI.U32 R5, R4, R5, RZ ;  /* 0x0000000504051227 */ /* 0x001fc800078e00ff */
[----:B------:R-:W-:Y:S01]  /*1a330*/  IMAD.MOV.U32 R6, RZ, RZ, R4 ;  /* 0x000000ffff067224 */ /* 0x000fe200078e0004 */
[----:B------:R-:W-:-:S05]  /*1a340*/  @P1 SHF.R.U32.HI R6, RZ, R7, R5 ;  /* 0x00000007ff061219 */ /* 0x000fca0000011605 */
[--C-:B------:R-:W-:Y:S01]  /*1a350*/  IMAD.MOV R5, RZ, RZ, -R6.reuse ;  /* 0x000000ffff057224 */ /* 0x100fe200078e0a06 */
[----:B------:R-:W-:-:S03]  /*1a360*/  @!P0 SHF.R.S32.HI R7, RZ, 0x1f, R6 ;  /* 0x0000001fff078819 */ /* 0x000fc60000011406 */
[----:B------:R-:W-:Y:S02]  /*1a370*/  IMAD R5, R8, R5, R4 ;  /* 0x0000000508057224 */ /* 0x000fe400078e0204 */
[----:B-1----:R-:W-:-:S05]  /*1a380*/  IMAD.SHL.U32 R13, R10, 0x10, RZ ;  /* 0x000000100a0d7824 */ /* 0x002fca00078e00ff */
[----:B------:R-:W-:-:S04]  /*1a390*/  LOP3.LUT R13, R13, 0x10, RZ, 0xc0, !PT ;  /* 0x000000100d0d7812 */ /* 0x000fc800078ec0ff */
[C---:B------:R-:W-:Y:S02]  /*1a3a0*/  ISETP.GE.AND P3, PT, R13.reuse, R11, PT ;  /* 0x0000000b0d00720c */ /* 0x040fe40003f66270 */
[C---:B------:R-:W-:Y:S02]  /*1a3b0*/  LOP3.LUT R12, R13.reuse, 0x20, RZ, 0xfc, !PT ;  /* 0x000000200d0c7812 */ /* 0x040fe400078efcff */
[----:B------:R-:W-:Y:S02]  /*1a3c0*/  LOP3.LUT R22, R22, 0xfffffffb, RZ, 0xc0, !PT ;  /* 0xfffffffb16167812 */ /* 0x000fe400078ec0ff */
[----:B------:R-:W-:-:S07]  /*1a3d0*/  LOP3.LUT R10, R13, 0x40, RZ, 0xfc, !PT ;  /* 0x000000400d0a7812 */ /* 0x000fce00078efcff */
[----:B------:R-:W-:-:S04]  /*1a3e0*/  @P3 LOP3.LUT R22, R22, 0x4, RZ, 0xfc, !PT ;  /* 0x0000000416163812 */ /* 0x000fc800078efcff */
[----:B------:R-:W-:-:S04]  /*1a3f0*/  LOP3.LUT R22, R22, 0xfffffff7, RZ, 0xc0, !PT ;  /* 0xfffffff716167812 */ /* 0x000fc800078ec0ff */
[----:B------:R-:W-:Y:S01]  /*1a400*/  LOP3.LUT R22, R22, 0xfffffffd, RZ, 0xc0, !PT ;  /* 0xfffffffd16167812 */ /* 0x000fe200078ec0ff */
[----:B------:R-:W-:Y:S01]  /*1a410*/  UMOV UR4, 0xffffffff ;  /* 0xffffffff00047882 */ /* 0x000fe20000000000 */
[----:B----4-:R-:W-:Y:S01]  /*1a420*/  SHF.R.S32.HI R9, RZ, 0x1f, R26 ;  /* 0x0000001fff097819 */ /* 0x010fe2000001141a */
[----:B--2---:R-:W-:-:S04]  /*1a430*/  @!P0 IMAD.WIDE.U32 R6, R26, R2, R6 ;  /* 0x000000021a068225 */ /* 0x004fc800078e0006 */
[----:B------:R-:W-:-:S04]  /*1a440*/  @!P0 IMAD R4, R9, R2, RZ ;  /* 0x0000000209048224 */ /* 0x000fc800078e02ff */
[----:B------:R-:W-:Y:S02]  /*1a450*/  @!P0 IMAD R4, R26, R3, R4 ;  /* 0x000000031a048224 */ /* 0x000fe400078e0204 */
[----:B------:R-:W0:Y:S01]  /*1a460*/  @!P0 LDC.64 R2, c[0x0][0x418] ;  /* 0x00010600ff028b82 */ /* 0x000e220000000a00 */
[----:B------:R1:W-:Y:S01]  /*1a470*/  STL [R1+0xc], R9 ;  /* 0x00000c0901007387 */ /* 0x0003e20000100800 */
[----:B0-----:R-:W-:Y:S01]  /*1a480*/  @!P0 LEA R8, P1, R6, R2, 0x2 ;  /* 0x0000000206088211 */ /* 0x001fe200078210ff */
[----:B------:R-:W-:-:S05]  /*1a490*/  @!P0 IMAD.IADD R2, R7, 0x1, R4 ;  /* 0x0000000107028824 */ /* 0x000fca00078e0204 */
[----:B-1----:R-:W-:Y:S01]  /*1a4a0*/  @!P0 LEA.HI.X R9, R6, R3, R2, 0x2, P1 ;  /* 0x0000000306098211 */ /* 0x002fe200008f1402 */
[----:B------:R-:W-:Y:S01]  /*1a4b0*/  IMAD.U32 R3, RZ, RZ, UR39 ;  /* 0x00000027ff037e24 */ /* 0x000fe2000f8e00ff */
[----:B------:R-:W-:Y:S01]  /*1a4c0*/  ISETP.GE.AND P1, PT, R12, R11, PT ;  /* 0x0000000b0c00720c */ /* 0x000fe20003f26270 */
[----:B------:R-:W-:-:S03]  /*1a4d0*/  IMAD.MOV.U32 R2, RZ, RZ, RZ ;  /* 0x000000ffff027224 */ /* 0x000fc600078e00ff */
[----:B------:R-:W-:-:S03]  /*1a4e0*/  ISETP.NE.AND P2, PT, R3, 0x3, PT ;  /* 0x000000030300780c */ /* 0x000fc60003f45270 */
[----:B------:R0:W5:Y:S01]  /*1a4f0*/  @!P0 LDG.E R2, desc[UR42][R8.64] ;  /* 0x0000002a08028981 */ /* 0x000162000c1e1900 */
[----:B------:R-:W-:-:S05]  /*1a500*/  ISETP.GE.AND P0, PT, R10, R11, PT ;  /* 0x0000000b0a00720c */ /* 0x000fca0003f06270 */
[----:B------:R-:W-:-:S04]  /*1a510*/  @P1 LOP3.LUT R22, R22, 0x2, RZ, 0xfc, !PT ;  /* 0x0000000216161812 */ /* 0x000fc800078efcff */
[----:B------:R-:W-:-:S04]  /*1a520*/  @P2 LOP3.LUT R22, R22, 0x8, RZ, 0xfc, !PT ;  /* 0x0000000816162812 */ /* 0x000fc800078efcff */
[----:B------:R-:W-:-:S04]  /*1a530*/  LOP3.LUT R22, R22, 0xfffffffe, RZ, 0xc0, !PT ;  /* 0xfffffffe16167812 */ /* 0x000fc800078ec0ff */
[----:B------:R-:W-:Y:S01]  /*1a540*/  @P0 LOP3.LUT R22, R22, 0x1, RZ, 0xfc, !PT ;  /* 0x0000000116160812 */ /* 0x000fe200078efcff */
[----:B0-----:R-:W-:Y:S06]  /*1a550*/  BRA.DIV UR4, `(.L_x_2336) ;  /* 0x0000004e04ac7947 */ /* 0x001fec000b800000 */
.L_x_2458:
[----:B------:R-:W-:Y:S05]  /*1a560*/  @!P2 BRA `(.L_x_2337) ;  /* 0x000000000004a947 */ /* 0x000fea0003800000 */
[----:B------:R-:W-:Y:S01]  /*1a570*/  BPT.TRAP 0x1 ;  /* 0x000000040000795c */ /* 0x000fe20000300000 */
.L_x_2337:
[----:B------:R-:W-:Y:S01]  /*1a580*/  IMAD R4, R19, 0x8, R17 ;  /* 0x0000000813047824 */ /* 0x000fe200078e0211 */
[----:B------:R-:W-:Y:S01]  /*1a590*/  SHF.L.U32 R3, R28, 0x1f, RZ ;  /* 0x0000001f1c037819 */ /* 0x000fe200000006ff */
[----:B------:R-:W-:Y:S03]  /*1a5a0*/  BSSY B0, `(.L_x_2338) ;  /* 0x0000006000007945 */ /* 0x000fe60003800000 */
[----:B------:R0:W1:Y:S01]  /*1a5b0*/  SYNCS.PHASECHK.TRANS64.TRYWAIT P0, [R4+URZ+0x19c80], R3 ;  /* 0x019c8003040075a7 */ /* 0x000062000800017f */
[----:B------:R0:W-:Y:S02]  /*1a5c0*/  STL [R1+0x24], R3 ;  /* 0x0000240301007387 */ /* 0x0001e40000100800 */
[----:B0-----:R-:W-:Y:S02]  /*1a5d0*/  IADD3 R3, -R20, R21, -R0 ;  /* 0x0000001514037210 */ /* 0x001fe40007ffe900 */
[----:B------:R-:W-:Y:S01]  /*1a5e0*/  SHF.R.S32.HI R20, RZ, 0x1f, R5 ;  /* 0x0000001fff147819 */ /* 0x000fe20000011405 */
[----:B-1----:R-:W-:Y:S06]  /*1a5f0*/  @!P0 BRA `(.L_x_2339) ;  /* 0x0000004c00b88947 */ /* 0x002fec0003800000 */
.L_x_2459:
[----:B------:R-:W-:Y:S05]  /*1a600*/  BSYNC B0 ;  /* 0x0000000000007941 */ /* 0x000fea0003800000 */
.L_x_2338:
[----:B------:R-:W2:Y:S01]  /*1a610*/  LDL R10, [R1+0x14] ;  /* 0x00001400010a7983 */ /* 0x000ea20000100800 */
[----:B------:R-:W-:Y:S01]  /*1a620*/  ULDC.64 UR4, c[0x0][0x328] ;  /* 0x0000ca0000047ab9 */ /* 0x000fe20000000a00 */
[----:B-----5:R-:W-:Y:S01]  /*1a630*/  SHF.R.S32.HI R21, RZ, 0x1f, R2 ;  /* 0x0000001fff157819 */ /* 0x020fe20000011402 */
[----:B0-----:R-:W-:Y:S01]  /*1a640*/  IMAD R0, R20, UR4, RZ ;  /* 0x0000000414007c24 */ /* 0x001fe2000f8e02ff */
        /* <DEDUP_REMOVED lines=18> */
[----:B------:R-:W0:Y:S01]  /*1a770*/  S2R R7, SR_TID.X ;  /* 0x0000000000077919 */ /* 0x000e220000002100 */
[----:B------:R-:W1:Y:S01]  /*1a780*/  LDC R12, c[0x0][0x2f4] ;  /* 0x0000bd00ff0c7b82 */ /* 0x000e620000000800 */
[----:B------:R-:W2:Y:S04]  /*1a790*/  SHFL.IDX PT, R6, R8, RZ, 0x1e1f ;  /* 0x001e1fff08067589 */ /* 0x000ea800000e0000 */
[----:B------:R-:W3:Y:S04]  /*1a7a0*/  SHFL.IDX PT, R0, R9, RZ, 0x1e1f ;  /* 0x001e1fff09007589 */ /* 0x000ee800000e0000 */
[----:B------:R-:W4:Y:S01]  /*1a7b0*/  SHFL.IDX PT, R9, R9, 0x1, 0x1e1f ;  /* 0x003e1f0009097f89 */ /* 0x000f2200000e0000 */
[----:B0-----:R-:W-:-:S05]  /*1a7c0*/  IMAD.SHL.U32 R11, R7, 0x10, RZ ;  /* 0x00000010070b7824 */ /* 0x001fca00078e00ff */
[----:B------:R-:W-:-:S04]  /*1a7d0*/  LOP3.LUT R11, R11, 0x10, RZ, 0xc0, !PT ;  /* 0x000000100b0b7812 */ /* 0x000fc800078ec0ff */
[C---:B--2---:R-:W-:Y:S02]  /*1a7e0*/  IADD3 R6, P0, R11.reuse, R6, RZ ;  /* 0x000000060b067210 */ /* 0x044fe40007f1e0ff */
[CC--:B-1----:R-:W-:Y:S02]  /*1a7f0*/  ISETP.GE.AND P4, PT, R11.reuse, R12.reuse, PT ;  /* 0x0000000c0b00720c */ /* 0x0c2fe40003f86270 */
[----:B------:R-:W-:Y:S01]  /*1a800*/  LOP3.LUT R13, R11, 0x20, RZ, 0xfc, !PT ;  /* 0x000000200b0d7812 */ /* 0x000fe200078efcff */
[----:B---3--:R-:W-:Y:S01]  /*1a810*/  IMAD.X R7, RZ, RZ, R0, P0 ;  /* 0x000000ffff077224 */ /* 0x008fe200000e0600 */
        /* <DEDUP_REMOVED lines=11> */
[----:B0---4-:R0:W1:Y:S10]  /*1a8d0*/  SHFL.IDX PT, R6, R8, 0x1, 0x1e1f ;  /* 0x003e1f0008067f89 */ /* 0x01107400000e0000 */
.L_x_2465:
[----:B------:R-:W2:Y:S01]  /*1a8e0*/  S2R R7, SR_TID.X ;  /* 0x0000000000077919 */ /* 0x000ea20000002100 */
[C---:B------:R-:W-:Y:S02]  /*1a8f0*/  ISETP.LT.OR P4, PT, R3.reuse, 0x41, P4 ;  /* 0x000000410300780c */ /* 0x040fe40002781670 */
[C---:B------:R-:W-:Y:S02]  /*1a900*/  ISETP.LT.OR P2, PT, R3.reuse, 0x41, P2 ;  /* 0x000000410300780c */ /* 0x040fe40001741670 */
[----:B------:R-:W-:Y:S01]  /*1a910*/  ISETP.LT.OR P0, PT, R3, 0x41, P0 ;  /* 0x000000410300780c */ /* 0x000fe20000701670 */
[----:B--2---:R-:W-:-:S05]  /*1a920*/  IMAD.SHL.U32 R7, R7, 0x10, RZ ;  /* 0x0000001007077824 */ /* 0x004fca00078e00ff */
[----:B------:R-:W-:-:S04]  /*1a930*/  LOP3.LUT R7, R7, 0x10, RZ, 0xc0, !PT ;  /* 0x0000001007077812 */ /* 0x000fc800078ec0ff */
        /* <DEDUP_REMOVED lines=10> */
.L_x_2341:
        /* <DEDUP_REMOVED lines=11> */
.L_x_2342:
[----:B------:R2:W-:Y:S01]  /*1aa90*/  SYNCS.ARRIVE.TRANS64.A1T0 RZ, [R4+URZ+0x19c70], RZ ;  /* 0x019c70ff04ff79a7 */ /* 0x0005e2000810003f */
[----:B------:R-:W-:Y:S05]  /*1aaa0*/  @!P4 BRA `(.L_x_2343) ;  /* 0x000000000004c947 */ /* 0x000fea0003800000 */
[----:B------:R-:W-:Y:S01]  /*1aab0*/  BPT.TRAP 0x1 ;  /* 0x000000040000795c */ /* 0x000fe20000300000 */
.L_x_2343:
[----:B------:R-:W3:Y:S01]  /*1aac0*/  LDL R3, [R1+0x24] ;  /* 0x0000240001037983 */ /* 0x000ee20000100800 */
[----:B------:R-:W-:Y:S01]  /*1aad0*/  BSSY B0, `(.L_x_2344) ;  /* 0x0000003000007945 */ /* 0x000fe20003800000 */
[----:B---3--:R-:W3:Y:S03]  /*1aae0*/  SYNCS.PHASECHK.TRANS64.TRYWAIT P0, [R4+URZ+0x19c40], R3 ;  /* 0x019c4003040075a7 */ /* 0x008ee6000800017f */
[----:B---3--:R-:W-:Y:S05]  /*1aaf0*/  @!P0 BRA `(.L_x_2345) ;  /* 0x0000004c00748947 */ /* 0x008fea0003800000 */
.L_x_2466:
[----:B------:R-:W-:Y:S05]  /*1ab00*/  BSYNC B0 ;  /* 0x0000000000007941 */ /* 0x000fea0003800000 */
.L_x_2344:
[----:B0-----:R-:W0:Y:S01]  /*1ab10*/  S2R R8, SR_TID.X ;  /* 0x0000000000087919 */ /* 0x001e220000002100 */
[----:B------:R-:W-:Y:S01]  /*1ab20*/  ULDC.64 UR4, c[0x0][0x300] ;  /* 0x0000c00000047ab9 */ /* 0x000fe20000000a00 */
[----:B------:R-:W4:Y:S01]  /*1ab30*/  LDC R9, c[0x0][0x2f4] ;  /* 0x0000bd00ff097b82 */ /* 0x000f220000000800 */
[----:B------:R-:W-:Y:S01]  /*1ab40*/  IMAD R20, R20, UR4, RZ ;  /* 0x0000000414147c24 */ /* 0x000fe2000f8e02ff */
[----:B------:R-:W-:Y:S01]  /*1ab50*/  ULDC.64 UR6, c[0x0][0x2e8] ;  /* 0x0000ba0000067ab9 */ /* 0x000fe20000000a00 */
[----:B-1----:R-:W-:-:S04]  /*1ab60*/  IMAD.WIDE.U32 R6, R5, UR4, RZ ;  /* 0x0000000405067c25 */ /* 0x002fc8000f8e00ff */
[----:B------:R-:W-:Y:S01]  /*1ab70*/  IMAD R20, R5, UR5, R20 ;  /* 0x0000000505147c24 */ /* 0x000fe2000f8e0214 */
[----:B------:R-:W-:Y:S02]  /*1ab80*/  ULDC.64 UR4, c[0x0][0x310] ;  /* 0x0000c40000047ab9 */ /* 0x000fe40000000a00 */
[----:B------:R-:W-:Y:S02]  /*1ab90*/  IMAD R21, R21, UR4, RZ ;  /* 0x0000000415157c24 */ /* 0x000fe4000f8e02ff */
[----:B------:R-:W-:Y:S02]  /*1aba0*/  IMAD.IADD R7, R7, 0x1, R20 ;  /* 0x0000000107077824 */ /* 0x000fe400078e0214 */
[----:B------:R-:W-:-:S04]  /*1abb0*/  IMAD.WIDE.U32 R6, R2, UR4, R6 ;  /* 0x0000000402067c25 */ /* 0x000fc8000f8e0006 */
[----:B------:R-:W-:Y:S01]  /*1abc0*/  IMAD R2, R2, UR5, R21 ;  /* 0x0000000502027c24 */ /* 0x000fe2000f8e0215 */
[----:B------:R-:W-:-:S03]  /*1abd0*/  ULDC.64 UR4, c[0x0][0x308] ;  /* 0x0000c20000047ab9 */ /* 0x000fc60000000a00 */
[----:B---3--:R-:W-:Y:S02]  /*1abe0*/  IMAD.IADD R3, R7, 0x1, R2 ;  /* 0x0000000107037824 */ /* 0x008fe400078e0202 */
[----:B------:R-:W-:Y:S02]  /*1abf0*/  IMAD.MOV.U32 R2, RZ, RZ, R6 ;  /* 0x000000ffff027224 */ /* 0x000fe400078e0006 */
[----:B0-----:R-:W-:Y:S02]  /*1ac00*/  IMAD.SHL.U32 R10, R8, 0x10, RZ ;  /* 0x00000010080a7824 */ /* 0x001fe400078e00ff */
        /* <DEDUP_REMOVED lines=26> */
.L_x_2472:
        /* <DEDUP_REMOVED lines=10> */
.L_x_2347:
        /* <DEDUP_REMOVED lines=11> */
.L_x_2348:
        /* <DEDUP_REMOVED lines=39> */
.L_x_2350:
[----:B------:R-:W-:Y:S05]  /*1b170*/  BSYNC B6 ;  /* 0x0000000000067941 */ /* 0x000fea0003800000 */
.L_x_2349:
[----:B0-----:R-:W2:Y:S01]  /*1b180*/  LDL.LU R2, [R1+0x24] ;  /* 0x0000240001027983 */ /* 0x001ea20000300800 */
[----:B------:R-:W0:Y:S01]  /*1b190*/  LDC R9, c[0x0][0x448] ;  /* 0x00011200ff097b82 */ /* 0x000e220000000800 */
[----:B------:R-:W-:Y:S01]  /*1b1a0*/  ULDC.64 UR4, c[0x0][0x2d8] ;  /* 0x0000b60000047ab9 */ /* 0x000fe20000000a00 */
[----:B------:R-:W-:Y:S01]  /*1b1b0*/  ULDC.64 UR6, c[0x0][0x2e0] ;  /* 0x0000b80000067ab9 */ /* 0x000fe20000000a00 */
[----:B------:R-:W3:Y:S01]  /*1b1c0*/  LDL.LU.64 R20, [R1+0x28] ;  /* 0x0000280001147983 */ /* 0x000ee20000300a00 */
[----:B------:R-:W-:-:S03]  /*1b1d0*/  ULDC.64 UR8, c[0x0][0x280] ;  /* 0x0000a00000087ab9 */ /* 0x000fc60000000a00 */
[----:B------:R-:W4:Y:S01]  /*1b1e0*/  LDL.LU R0, [R1+0x3c] ;  /* 0x00003c0001007983 */ /* 0x000f220000300800 */
        /* <DEDUP_REMOVED lines=23> */
[----:B0-----:R-:W-:Y:S01]  /*1b360*/  @P1 IMAD.HI.U32 R5, R0, R5, RZ ;  /* 0x0000000500051227 */ /* 0x001fe200078e00ff */
[----:B------:R-:W0:Y:S03]  /*1b370*/  S2R R21, SR_TID.X ;  /* 0x0000000000157919 */ /* 0x000e260000002100 */
[----:B------:R-:W-:Y:S01]  /*1b380*/  IMAD.MOV.U32 R4, RZ, RZ, R0 ;  /* 0x000000ffff047224 */ /* 0x000fe200078e0000 */
[----:B-1----:R-:W-:-:S04]  /*1b390*/  @P1 SHF.R.U32.HI R4, RZ, R6, R5 ;  /* 0x00000006ff041219 */ /* 0x002fc80000011605 */
[--C-:B------:R-:W-:Y:S01]  /*1b3a0*/  SHF.R.S32.HI R5, RZ, 0x1f, R4.reuse ;  /* 0x0000001fff057819 */ /* 0x100fe20000011404 */
[----:B------:R-:W-:-:S04]  /*1b3b0*/  IMAD.MOV R6, RZ, RZ, -R4 ;  /* 0x000000ffff067224 */ /* 0x000fc800078e0a04 */
[----:B------:R-:W-:Y:S02]  /*1b3c0*/  IMAD R5, R5, UR4, RZ ;  /* 0x0000000405057c24 */ /* 0x000fe4000f8e02ff */
[----:B------:R-:W-:Y:S02]  /*1b3d0*/  IMAD R6, R9, R6, R0 ;  /* 0x0000000609067224 */ /* 0x000fe400078e0200 */
[C---:B------:R-:W-:Y:S02]  /*1b3e0*/  IMAD R7, R4.reuse, UR5, R5 ;  /* 0x0000000504077c24 */ /* 0x040fe4000f8e0205 */
[----:B------:R-:W-:-:S04]  /*1b3f0*/  IMAD.WIDE.U32 R4, R4, UR4, R2 ;  /* 0x0000000404047c25 */ /* 0x000fc8000f8e0002 */
[----:B------:R-:W-:Y:S01]  /*1b400*/  IMAD.IADD R5, R5, 0x1, R7 ;  /* 0x0000000105057824 */ /* 0x000fe200078e0207 */
[----:B------:R-:W-:Y:S01]  /*1b410*/  SHF.R.S32.HI R7, RZ, 0x1f, R6 ;  /* 0x0000001fff077819 */ /* 0x000fe20000011406 */
[----:B------:R-:W-:Y:S02]  /*1b420*/  VIADD R0, R0, 0x80 ;  /* 0x0000008000007836 */ /* 0x000fe40000000000 */
[----:B------:R-:W-:-:S04]  /*1b430*/  IMAD.WIDE.U32 R4, R6, UR6, R4 ;  /* 0x0000000606047c25 */ /* 0x000fc8000f8e0004 */
[----:B------:R-:W-:Y:S02]  /*1b440*/  IMAD R7, R7, UR6, RZ ;  /* 0x0000000607077c24 */ /* 0x000fe4000f8e02ff */
[C---:B0-----:R-:W-:Y:S02]  /*1b450*/  IMAD.SHL.U32 R11, R21.reuse, 0x10, RZ ;  /* 0x00000010150b7824 */ /* 0x041fe400078e00ff */
[----:B------:R-:W-:Y:S01]  /*1b460*/  IMAD R7, R6, UR7, R7 ;  /* 0x0000000706077c24 */ /* 0x000fe2000f8e0207 */
[----:B------:R-:W-:Y:S01]  /*1b470*/  IADD3 R6, P0, R4, UR8, RZ ;  /* 0x0000000804067c10 */ /* 0x000fe2000ff1e0ff */
[----:B------:R-:W-:Y:S01]  /*1b480*/  IMAD.SHL.U32 R10, R21, 0x10, RZ ;  /* 0x00000010150a7824 */ /* 0x000fe200078e00ff */
[----:B------:R-:W-:Y:S02]  /*1b490*/  LOP3.LUT R11, R11, 0x10, RZ, 0xc0, !PT ;  /* 0x000000100b0b7812 */ /* 0x000fe400078ec0ff */
[----:B------:R-:W-:Y:S01]  /*1b4a0*/  IADD3.X R4, R5, UR9, R7, P0, !PT ;  /* 0x0000000905047c10 */ /* 0x000fe200087fe407 */
[----:B------:R-:W-:Y:S01]  /*1b4b0*/  IMAD.MOV.U32 R5, RZ, RZ, R0 ;  /* 0x000000ffff057224 */ /* 0x000fe200078e0000 */
[----:B------:R-:W0:Y:S01]  /*1b4c0*/  @P1 LDC R7, c[0x0][0x44c] ;  /* 0x00011300ff071b82 */ /* 0x000e220000000800 */
[----:B------:R-:W-:-:S02]  /*1b4d0*/  LOP3.LUT R12, R11, 0x20, RZ, 0xfc, !PT ;  /* 0x000000200b0c7812 */ /* 0x000fc400078efcff */
[----:B------:R-:W-:Y:S02]  /*1b4e0*/  LOP3.LUT R10, R10, 0x10, RZ, 0xc0, !PT ;  /* 0x000000100a0a7812 */ /* 0x000fe400078ec0ff */
        /* <DEDUP_REMOVED lines=49> */
.L_x_2479:
        /* <DEDUP_REMOVED lines=12> */
.L_x_2353:
[----:B------:R-:W-:Y:S05]  /*1b8c0*/  BSYNC B0 ;  /* 0x0000000000007941 */ /* 0x000fea0003800000 */
.L_x_2352:
[----:B------:R-:W-:Y:S01]  /*1b8d0*/  NOP ;  /* 0x0000000000007918 */ /* 0x000fe20000000000 */
[----:B------:R-:W-:-:S13]  /*1b8e0*/  PLOP3.LUT P0, PT, PT, PT, PT, 0x80, 0x0 ;  /* 0x000000000000781c */ /* 0x000fda0003f0f070 */
.L_x_2354:
        /* <DEDUP_REMOVED lines=18> */
.L_x_2480:
[----:B------:R-:W-:Y:S05]  /*1ba10*/  BSYNC B0 ;  /* 0x0000000000007941 */ /* 0x000fea0003800000 */
.L_x_2355:
[----:B-1----:R-:W3:Y:S04]  /*1ba20*/  LDL.LU R3, [R1+0x34] ;  /* 0x0000340001037983 */ /* 0x002ee80000300800 */
[----:B------:R-:W4:Y:S01]  /*1ba30*/  LDL R2, [R1] ;  /* 0x0000000001027983 */ /* 0x000f220000100800 */
[----:B---3--:R-:W-:-:S05]  /*1ba40*/  VIADD R20, R3, 0xfffffffe ;  /* 0xfffffffe03147836 */ /* 0x008fca0000000000 */
[----:B----4-:R-:W-:-:S13]  /*1ba50*/  ISETP.GE.AND P0, PT, R20, R2, PT ;  /* 0x000000021400720c */ /* 0x010fda0003f06270 */
[----:B------:R-:W-:Y:S05]  /*1ba60*/  @!P0 BRA `(.L_x_2357) ;  /* 0x0000001000408947 */ /* 0x000fea0003800000 */
[----:B------:R-:W-:Y:S02]  /*1ba70*/  IMAD.MOV.U32 R4, RZ, RZ, R19 ;  /* 0x000000ffff047224 */ /* 0x000fe400078e0013 */
[----:B------:R-:W-:-:S07]  /*1ba80*/  IMAD.MOV.U32 R6, RZ, RZ, R28 ;  /* 0x000000ffff067224 */ /* 0x000fce00078e001c */
.L_x_2377:
[----:B0--3--:R-:W3:Y:S01]  /*1ba90*/  LDL R9, [R1+0x8] ;  /* 0x0000080001097983 */ /* 0x009ee20000100800 */
[----:B0-----:R-:W0:Y:S03]  /*1baa0*/  LDC R7, c[0x0][0x430] ;  /* 0x00010c00ff077b82 */ /* 0x001e260000000800 */
[----:B------:R-:W4:Y:S01]  /*1bab0*/  LDL R8, [R1+0xc] ;  /* 0x00000c0001087983 */ /* 0x000f220000100800 */
[----:B------:R-:W2:Y:S03]  /*1bac0*/  S2R R2, SR_TID.X ;  /* 0x0000000000027919 */ /* 0x000ea60000002100 */
        /* <DEDUP_REMOVED lines=39> */
.L_x_2358:
[----:B------:R-:W-:Y:S01]  /*1bd40*/  IMAD R0, R19, 0x8, R17 ;  /* 0x0000000813007824 */ /* 0x000fe200078e0211 */
[----:B------:R-:W-:Y:S01]  /*1bd50*/  SHF.L.U32 R10, R28, 0x1f, RZ ;  /* 0x0000001f1c0a7819 */ /* 0x000fe200000006ff */
[----:B------:R-:W-:Y:S01]  /*1bd60*/  BSSY B0, `(.L_x_2359) ;  /* 0x0000004000007945 */ /* 0x000fe20003800000 */
[----:B------:R-:W-:Y:S02]  /*1bd70*/  SHF.R.S32.HI R9, RZ, 0x1f, R7 ;  /* 0x0000001fff097819 */ /* 0x000fe40000011407 */
[----:B------:R-:W0:Y:S02]  /*1bd80*/  SYNCS.PHASECHK.TRANS64.TRYWAIT P0, [R0+URZ+0x19c80], R10 ;  /* 0x019c800a000075a7 */ /* 0x000e24000800017f */
[----:B0-----:R-:W-:Y:S05]  /*1bd90*/  @!P0 BRA `(.L_x_2360) ;  /* 0x00000040008c8947 */ /* 0x001fea0003800000 */
.L_x_2481:
[----:B------:R-:W-:Y:S05]  /*1bda0*/  BSYNC B0 ;  /* 0x0000000000007941 */ /* 0x000fea0003800000 */
.L_x_2359:
        /* <DEDUP_REMOVED lines=44> */
.L_x_2487:
        /* <DEDUP_REMOVED lines=13> */
.L_x_2362:
        /* <DEDUP_REMOVED lines=11> */
.L_x_2363:
[----:B------:R2:W-:Y:S01]  /*1c1f0*/  SYNCS.ARRIVE.TRANS64.A1T0 RZ, [R0+URZ+0x19c70], RZ ;  /* 0x019c70ff00ff79a7 */ /* 0x0005e2000810003f */
[----:B------:R-:W-:Y:S05]  /*1c200*/  @!P3 BRA `(.L_x_2364) ;  /* 0x000000000004b947 */ /* 0x000fea0003800000 */
[----:B------:R-:W-:Y:S01]  /*1c210*/  BPT.TRAP 0x1 ;  /* 0x000000040000795c */ /* 0x000fe20000300000 */
.L_x_2364:
[----:B------:R-:W3:Y:S01]  /*1c220*/  SYNCS.PHASECHK.TRANS64.TRYWAIT P0, [R0+URZ+0x19c40], R10 ;  /* 0x019c400a000075a7 */ /* 0x000ee2000800017f */
[----:B------:R-:W-:Y:S04]  /*1c230*/  BSSY B0, `(.L_x_2365) ;  /* 0x0000002000007945 */ /* 0x000fe80003800000 */
[----:B---3--:R-:W-:Y:S05]  /*1c240*/  @!P0 BRA `(.L_x_2366) ;  /* 0x0000004000208947 */ /* 0x008fea0003800000 */
.L_x_2488:
[----:B------:R-:W-:Y:S05]  /*1c250*/  BSYNC B0 ;  /* 0x0000000000007941 */ /* 0x000fea0003800000 */
.L_x_2365:
        /* <DEDUP_REMOVED lines=38> */
.L_x_2494:
        /* <DEDUP_REMOVED lines=10> */
.L_x_2368:
        /* <DEDUP_REMOVED lines=11> */
.L_x_2369:
[----:B------:R2:W-:Y:S02]  /*1c610*/  SYNCS.ARRIVE.TRANS64.A1T0 RZ, [R0+URZ+0x19c30], RZ ;  /* 0x019c30ff00ff79a7 */ /* 0x0005e4000810003f */
[----:B--23--:R-:W-:-:S05]  /*1c620*/  IMAD.U32 R0, RZ, RZ, UR36 ;  /* 0x00000024ff007e24 */ /* 0x00cfca000f8e00ff */
[----:B------:R-:W-:-:S13]  /*1c630*/  ISETP.NE.AND P0, PT, R0, 0x3, PT ;  /* 0x000000030000780c */ /* 0x000fda0003f05270 */
[----:B------:R-:W-:Y:S05]  /*1c640*/  @!P0 BRA `(.L_x_2370) ;  /* 0x0000000000048947 */ /* 0x000fea0003800000 */
[----:B------:R-:W-:Y:S01]  /*1c650*/  BPT.TRAP 0x1 ;  /* 0x000000040000795c */ /* 0x000fe20000300000 */
.L_x_2370:
[----:B------:R-:W-:Y:S01]  /*1c660*/  LOP3.LUT R0, R6, 0x1, RZ, 0x3c, !PT ;  /* 0x0000000106007812 */ /* 0x000fe200078e3cff */
[----:B------:R-:W-:Y:S01]  /*1c670*/  IMAD R2, R4, 0x8, R17 ;  /* 0x0000000804027824 */ /* 0x000fe200078e0211 */
[----:B------:R-:W-:Y:S02]  /*1c680*/  BSSY B0, `(.L_x_2371) ;  /* 0x0000004000007945 */ /* 0x000fe40003800000 */
[----:B------:R-:W-:-:S04]  /*1c690*/  SHF.L.U32 R0, R0, 0x1f, RZ ;  /* 0x0000001f00007819 */ /* 0x000fc800000006ff */
[----:B------:R-:W0:Y:S02]  /*1c6a0*/  SYNCS.PHASECHK.TRANS64.TRYWAIT P2, [R2+URZ+0x19c70], R0 ;  /* 0x019c7000020075a7 */ /* 0x000e24000804017f */
[----:B0-----:R-:W-:Y:S05]  /*1c6b0*/  @!P2 BRA `(.L_x_2372) ;  /* 0x0000003c00b0a947 */ /* 0x001fea0003800000 */
.L_x_2495:
[----:B------:R-:W-:Y:S05]  /*1c6c0*/  BSYNC B0 ;  /* 0x0000000000007941 */ /* 0x000fea0003800000 */
.L_x_2371:
[----:B------:R-:W-:-:S05]  /*1c6d0*/  IMAD.U32 R3, RZ, RZ, UR39 ;  /* 0x00000027ff037e24 */ /* 0x000fca000f8e00ff */
[----:B------:R-:W-:-:S13]  /*1c6e0*/  ISETP.NE.AND P2, PT, R3, 0x3, PT ;  /* 0x000000030300780c */ /* 0x000fda0003f45270 */
[----:B------:R-:W-:Y:S05]  /*1c6f0*/  @!P2 BRA `(.L_x_2373) ;  /* 0x000000000004a947 */ /* 0x000fea0003800000 */
[----:B------:R-:W-:Y:S01]  /*1c700*/  BPT.TRAP 0x1 ;  /* 0x000000040000795c */ /* 0x000fe20000300000 */
.L_x_2373:
[----:B0-----:R-:W-:Y:S01]  /*1c710*/  SHF.L.U32 R0, R6, 0x1f, RZ ;  /* 0x0000001f06007819 */ /* 0x001fe200000006ff */
[----:B------:R-:W-:-:S03]  /*1c720*/  IMAD R3, R4, 0x3000, RZ ;  /* 0x0000300004037824 */ /* 0x000fc600078e02ff */
[----:B------:R-:W0:Y:S02]  /*1c730*/  SYNCS.PHASECHK.TRANS64.TRYWAIT P2, [R2+URZ+0x19c60], R0 ;  /* 0x019c6000020075a7 */ /* 0x000e24000804017f */
[----:B0-----:R-:W-:Y:S05]  /*1c740*/  @!P2 BRA `(.L_x_2374) ;  /* 0x0000003c00a0a947 */ /* 0x001fea0003800000 */
.L_x_2496:
        /* <DEDUP_REMOVED lines=55> */
.L_x_2375:
[----:B--2---:R2:W-:Y:S01]  /*1cac0*/  SYNCS.ARRIVE.TRANS64.A1T0 RZ, [R2+URZ+0x19c50], RZ ;  /* 0x019c50ff02ff79a7 */ /* 0x0045e2000810003f */
[----:B------:R-:W-:Y:S06]  /*1cad0*/  BAR.SYNC.DEFER_BLOCKING 0x2, 0x80 ;  /* 0x0082000000007b1d */ /* 0x000fec0000010000 */
[----:B------:R-:W-:Y:S05]  /*1cae0*/  @!P0 BRA `(.L_x_2376) ;  /* 0x0000000000048947 */ /* 0x000fea0003800000 */
[----:B------:R-:W-:Y:S01]  /*1caf0*/  BPT.TRAP 0x1 ;  /* 0x000000040000795c */ /* 0x000fe20000300000 */
.L_x_2376:
[----:B------:R-:W3:Y:S01]  /*1cb00*/  LDL R0, [R1+0x10] ;  /* 0x0000100001007983 */ /* 0x000ee20000100800 */
[----:B--2---:R-:W-:Y:S02]  /*1cb10*/  VIADD R2, R2, 0x19c80 ;  /* 0x00019c8002027836 */ /* 0x004fe40000000000 */
[----:B------:R-:W-:Y:S02]  /*1cb20*/  IMAD.MOV.U32 R4, RZ, RZ, R19 ;  /* 0x000000ffff047224 */ /* 0x000fe400078e0013 */
[----:B------:R-:W-:Y:S01]  /*1cb30*/  IMAD.MOV.U32 R6, RZ, RZ, R28 ;  /* 0x000000ffff067224 */ /* 0x000fe200078e001c */
[----:B---3--:R-:W-:-:S04]  /*1cb40*/  PRMT R2, R0, 0x654, R2 ;  /* 0x0000065400027816 */ /* 0x008fc80000000002 */
[----:B------:R3:W-:Y:S01]  /*1cb50*/  SYNCS.ARRIVE.TRANS64.RED.A1T0 RZ, [R2+URZ], RZ ;  /* 0x000000ff02ff79a7 */ /* 0x0007e2000810043f */
[----:B------:R-:W-:Y:S05]  /*1cb60*/  @P1 BRA `(.L_x_2377) ;  /* 0xffffffec00c81947 */ /* 0x000fea000383ffff */
.L_x_2357:
        /* <DEDUP_REMOVED lines=19> */
.L_x_2379:
[----:B------:R-:W-:Y:S05]  /*1cca0*/  BSYNC B0 ;  /* 0x0000000000007941 */ /* 0x000fea0003800000 */
.L_x_2378:
[----:B------:R-:W-:Y:S05]  /*1ccb0*/  @!P0 BRA `(.L_x_2380) ;  /* 0x0000000000048947 */ /* 0x000fea0003800000 */
[----:B------:R-:W-:Y:S01]  /*1ccc0*/  BPT.TRAP 0x1 ;  /* 0x000000040000795c */ /* 0x000fe20000300000 */
.L_x_2380:
[----:B------:R-:W-:Y:S01]  /*1ccd0*/  LOP3.LUT R0, R28, 0x1, RZ, 0x3c, !PT ;  /* 0x000000011c007812 */ /* 0x000fe200078e3cff */
[----:B0-----:R-:W-:Y:S01]  /*1cce0*/  IMAD R3, R19, 0x8, R17 ;  /* 0x0000000813037824 */ /* 0x001fe200078e0211 */
[----:B------:R-:W-:Y:S02]  /*1ccf0*/  BSSY B0, `(.L_x_2381) ;  /* 0x0000004000007945 */ /* 0x000fe40003800000 */
[----:B------:R-:W-:-:S04]  /*1cd00*/  SHF.L.U32 R0, R0, 0x1f, RZ ;  /* 0x0000001f00007819 */ /* 0x000fc800000006ff */
[----:B------:R-:W0:Y:S02]  /*1cd10*/  SYNCS.PHASECHK.TRANS64.TRYWAIT P1, [R3+URZ+0x19c70], R0 ;  /* 0x019c7000030075a7 */ /* 0x000e24000802017f */
[----:B0-----:R-:W-:Y:S05]  /*1cd20*/  @!P1 BRA `(.L_x_2382) ;  /* 0x00000038003c9947 */ /* 0x001fea0003800000 */
.L_x_2497:
[----:B------:R-:W-:Y:S05]  /*1cd30*/  BSYNC B0 ;  /* 0x0000000000007941 */ /* 0x000fea0003800000 */
.L_x_2381:
[----:B------:R-:W-:-:S05]  /*1cd40*/  IMAD.U32 R2, RZ, RZ, UR39 ;  /* 0x00000027ff027e24 */ /* 0x000fca000f8e00ff */
[----:B------:R-:W-:-:S13]  /*1cd50*/  ISETP.NE.AND P1, PT, R2, 0x3, PT ;  /* 0x000000030200780c */ /* 0x000fda0003f25270 */
[----:B------:R-:W-:Y:S05]  /*1cd60*/  @!P1 BRA `(.L_x_2383) ;  /* 0x0000000000049947 */ /* 0x000fea0003800000 */
[----:B------:R-:W-:Y:S01]  /*1cd70*/  BPT.TRAP 0x1 ;  /* 0x000000040000795c */ /* 0x000fe20000300000 */
.L_x_2383:
[----:B0-----:R-:W-:-:S04]  /*1cd80*/  SHF.L.U32 R0, R28, 0x1f, RZ ;  /* 0x0000001f1c007819 */ /* 0x001fc800000006ff */
[----:B------:R-:W0:Y:S02]  /*1cd90*/  SYNCS.PHASECHK.TRANS64.TRYWAIT P1, [R3+URZ+0x19c60], R0 ;  /* 0x019c6000030075a7 */ /* 0x000e24000802017f */
[----:B0-----:R-:W-:Y:S05]  /*1cda0*/  @!P1 BRA `(.L_x_2384) ;  /* 0x0000003800309947 */ /* 0x001fea0003800000 */
.L_x_2498:
[----:B------:R-:W0:Y:S04]  /*1cdb0*/  LDL R4, [R1+0x20] ;  /* 0x0000200001047983 */ /* 0x000e280000100800 */
[----:B------:R-:W2:Y:S04]  /*1cdc0*/  LDL R10, [R1+0x18] ;  /* 0x00001800010a7983 */ /* 0x000ea80000100800 */
[----:B------:R-:W3:Y:S01]  /*1cdd0*/  LDL R12, [R1+0x1c] ;  /* 0x00001c00010c7983 */ /* 0x000ee20000100800 */
[----:B------:R-:W-:Y:S01]  /*1cde0*/  IMAD R2, R19, 0x3000, RZ ;  /* 0x0000300013027824 */ /* 0x000fe200078e02ff */
[----:B------:R-:W-:Y:S05]  /*1cdf0*/  WARPSYNC.ALL ;  /* 0x0000000000007948 */ /* 0x000fea0003800000 */
[----:B0-----:R-:W-:-:S02]  /*1ce00*/  LOP3.LUT R0, R2, R4, RZ, 0xfc, !PT ;  /* 0x0000000402007212 */ /* 0x001fc400078efcff */
[----:B--2---:R-:W-:-:S03]  /*1ce10*/  LOP3.LUT R2, R2, R10, RZ, 0xfc, !PT ;  /* 0x0000000a02027212 */ /* 0x004fc600078efcff */
[C---:B------:R-:W-:Y:S02]  /*1ce20*/  IMAD.IADD R0, R17.reuse, 0x1, R0 ;  /* 0x0000000111007824 */ /* 0x040fe400078e0200 */
        /* <DEDUP_REMOVED lines=48> */
.L_x_2385:
[----:B--2---:R2:W-:Y:S01]  /*1d130*/  SYNCS.ARRIVE.TRANS64.A1T0 RZ, [R3+URZ+0x19c50], RZ ;  /* 0x019c50ff03ff79a7 */ /* 0x0045e2000810003f */
[----:B------:R-:W-:Y:S06]  /*1d140*/  BAR.SYNC.DEFER_BLOCKING 0x2, 0x80 ;  /* 0x0082000000007b1d */ /* 0x000fec0000010000 */
[----:B------:R-:W-:Y:S05]  /*1d150*/  @!P0 BRA `(.L_x_2386) ;  /* 0x0000000000048947 */ /* 0x000fea0003800000 */
[----:B------:R-:W-:Y:S01]  /*1d160*/  BPT.TRAP 0x1 ;  /* 0x000000040000795c */ /* 0x000fe20000300000 */
.L_x_2386:
        /* <DEDUP_REMOVED lines=9> */
.L_x_2327:
[----:B------:R-:W-:-:S13]  /*1d200*/  LOP3.LUT P0, RZ, R22, 0x10, RZ, 0xc0, !PT ;  /* 0x0000001016ff7812 */ /* 0x000fda000780c0ff */
[----:B------:R-:W-:Y:S05]  /*1d210*/  @!P0 BRA `(.L_x_2387) ;  /* 0x0000000000288947 */ /* 0x000fea0003800000 */
[----:B------:R-:W-:Y:S05]  /*1d220*/  WARPSYNC.ALL ;  /* 0x0000000000007948 */ /* 0x000fea0003800000 */
[----:B------:R-:W3:Y:S08]  /*1d230*/  S2UR UR4, SR_CgaCtaId ;  /* 0x00000000000479c3 */ /* 0x000ef00000008800 */
[----:B------:R-:W-:Y:S01]  /*1d240*/  BAR.SYNC.DEFER_BLOCKING 0x5, 0x200 ;  /* 0x0148000000007b1d */ /* 0x000fe20000010000 */
[----:B--2---:R-:W-:Y:S01]  /*1d250*/  MOV R17, 0x400 ;  /* 0x0000040000117802 */ /* 0x004fe20000000f00 */
[----:B---3--:R-:W-:-:S05]  /*1d260*/  IMAD.U32 R0, RZ, RZ, UR4 ;  /* 0x00000004ff007e24 */ /* 0x008fca000f8e00ff */
[----:B------:R-:W-:Y:S01]  /*1d270*/  LEA R17, R0, R17, 0x18 ;  /* 0x0000001100117211 */ /* 0x000fe200078ec0ff */
[----:B------:R2:W-:Y:S04]  /*1d280*/  STL [R1+0x10], R0 ;  /* 0x0000100001007387 */ /* 0x0005e80000100800 */
[----:B-1----:R2:W1:Y:S01]  /*1d290*/  LDS.128 R24, [R17+0x19cd0] ;  /* 0x019cd00011187984 */ /* 0x0024620000000c00 */
[----:B------:R-:W-:Y:S06]  /*1d2a0*/  BAR.ARV 0x4, 0x200 ;  /* 0x0108000000007b1d */ /* 0x000fec0000002000 */
[----:B------:R-:W-:Y:S05]  /*1d2b0*/  BRA `(.L_x_2388) ;  /* 0x0000000c00e47947 */ /* 0x000fea0003800000 */
.L_x_2387:
        /* <DEDUP_REMOVED lines=9> */
[----:B------:R-:W3:Y:S01]  /*1d350*/  @!P1 LDC.64 R4, c[0x0][0xc78] ;  /* 0x00031e00ff049b82 */ /* 0x000ee20000000a00 */
[----:B0-----:R-:W-:-:S05]  /*1d360*/  @!P1 IMAD.WIDE R2, R0, 0x4, R2 ;  /* 0x0000000400029825 */ /* 0x001fca00078e0202 */
[----:B------:R3:W4:Y:S02]  /*1d370*/  @!P1 LDG.E R7, desc[UR42][R2.64] ;  /* 0x0000002a02079981 */ /* 0x000724000c1e1900 */
[----:B---3--:R-:W-:-:S06]  /*1d380*/  @!P1 IMAD.WIDE R2, R0, 0x4, R4 ;  /* 0x0000000400029825 */ /* 0x008fcc00078e0204 */
[----:B------:R-:W3:Y:S01]  /*1d390*/  @!P1 LDG.E R2, desc[UR42][R2.64] ;  /* 0x0000002a02029981 */ /* 0x000ee2000c1e1900 */
[----:B-1----:R-:W-:Y:S01]  /*1d3a0*/  IMAD.MOV.U32 R25, RZ, RZ, RZ ;  /* 0x000000ffff197224 */ /* 0x002fe200078e00ff */
[C---:B------:R-:W-:Y:S01]  /*1d3b0*/  ISETP.GE.U32.AND P2, PT, R9.reuse, 0x2, PT ;  /* 0x000000020900780c */ /* 0x040fe20003f46070 */
[----:B------:R-:W-:Y:S01]  /*1d3c0*/  IMAD.MOV.U32 R5, RZ, RZ, RZ ;  /* 0x000000ffff057224 */ /* 0x000fe200078e00ff */
[C---:B------:R-:W-:Y:S01]  /*1d3d0*/  ISETP.GE.U32.AND P3, PT, R9.reuse, 0x4, PT ;  /* 0x000000040900780c */ /* 0x040fe20003f66070 */
[----:B------:R-:W-:Y:S01]  /*1d3e0*/  SHFL.IDX PT, R0, R24, RZ, 0x1f ;  /* 0x00001fff18007589 */ /* 0x000fe200000e0000 */
[C---:B------:R-:W-:Y:S02]  /*1d3f0*/  ISETP.GE.U32.AND P4, PT, R9.reuse, 0x8, PT ;  /* 0x000000080900780c */ /* 0x040fe40003f86070 */
[----:B------:R-:W-:Y:S01]  /*1d400*/  ISETP.GE.U32.AND P5, PT, R9, 0x10, PT ;  /* 0x000000100900780c */ /* 0x000fe20003fa6070 */
[----:B--2---:R0:W-:Y:S02]  /*1d410*/  SHFL.IDX PT, R6, R24, 0x1, 0x1f ;  /* 0x00201f0018067f89 */ /* 0x0041e400000e0000 */
[----:B0-----:R-:W-:-:S02]  /*1d420*/  IMAD.MOV.U32 R24, RZ, RZ, RZ ;  /* 0x000000ffff187224 */ /* 0x001fc400078e00ff */
[----:B----4-:R-:W-:Y:S02]  /*1d430*/  @!P1 IMAD.MOV.U32 R25, RZ, RZ, R7 ;  /* 0x000000ffff199224 */ /* 0x010fe400078e0007 */
        /* <DEDUP_REMOVED lines=19> */
.L_x_2508:
[----:B------:R-:W-:Y:S02]  /*1d570*/  ULDC UR4, c[0x0][0xc38] ;  /* 0x00030e0000047ab9 */ /* 0x000fe40000000800 */
[----:B------:R-:W-:-:S04]  /*1d580*/  IMAD.U32 R7, RZ, RZ, UR4 ;  /* 0x00000004ff077e24 */ /* 0x000fc8000f8e00ff */
[----:B-1----:R-:W-:-:S04]  /*1d590*/  IMAD R3, R3, R7, RZ ;  /* 0x0000000703037224 */ /* 0x002fc800078e02ff */
[----:B------:R-:W-:-:S05]  /*1d5a0*/  IMAD.IADD R4, R6, 0x1, R3 ;  /* 0x0000000106047824 */ /* 0x000fca00078e0203 */
[----:B------:R-:W-:-:S13]  /*1d5b0*/  ISETP.GT.AND P6, PT, R4, R0, PT ;  /* 0x000000000400720c */ /* 0x000fda0003fc4270 */
[----:B------:R-:W-:Y:S05]  /*1d5c0*/  @P6 BRA `(.L_x_2390) ;  /* 0x0000000000a46947 */ /* 0x000fea0003800000 */
.L_x_2393:
        /* <DEDUP_REMOVED lines=35> */
.L_x_2516:
[----:B------:R-:W-:Y:S02]  /*1d800*/  ULDC UR4, c[0x0][0xc38] ;  /* 0x00030e0000047ab9 */ /* 0x000fe40000000800 */
[----:B------:R-:W-:-:S04]  /*1d810*/  IMAD.U32 R7, RZ, RZ, UR4 ;  /* 0x00000004ff077e24 */ /* 0x000fc8000f8e00ff */
[----:B-1----:R-:W-:-:S04]  /*1d820*/  IMAD R3, R3, R7, RZ ;  /* 0x0000000703037224 */ /* 0x002fc800078e02ff */
[----:B------:R-:W-:-:S05]  /*1d830*/  IMAD.IADD R4, R3, 0x1, R4 ;  /* 0x0000000103047824 */ /* 0x000fca00078e0204 */
[----:B------:R-:W-:-:S13]  /*1d840*/  ISETP.GT.AND P6, PT, R4, R0, PT ;  /* 0x000000000400720c */ /* 0x000fda0003fc4270 */
[----:B------:R-:W-:Y:S05]  /*1d850*/  @!P6 BRA `(.L_x_2393) ;  /* 0xfffffffc005ce947 */ /* 0x000fea000383ffff */
.L_x_2390:
        /* <DEDUP_REMOVED lines=10> */
.L_x_2521:
[----:B------:R-:W-:-:S13]  /*1d900*/  ISETP.NE.AND P0, PT, R3, RZ, PT ;  /* 0x000000ff0300720c */ /* 0x000fda0003f05270 */
[----:B------:R-:W-:Y:S05]  /*1d910*/  @!P0 BRA `(.L_x_2395) ;  /* 0x0000000000108947 */ /* 0x000fea0003800000 */
[----:B------:R-:W-:Y:S01]  /*1d920*/  UMOV UR4, 0xffffffff ;  /* 0xffffffff00047882 */ /* 0x000fe20000000000 */
[----:B-1----:R-:W-:Y:S02]  /*1d930*/  VIADD R6, R6, 0xffffffff ;  /* 0xffffffff06067836 */ /* 0x002fe40000000000 */
[----:B------:R-:W-:Y:S05]  /*1d940*/  BRA.DIV UR4, `(.L_x_2396) ;  /* 0x0000003604e87947 */ /* 0x000fea000b800000 */
[----:B------:R4:W1:Y:S02]  /*1d950*/  SHFL.IDX PT, R24, R2, R6, 0x1f ;  /* 0x00001f0602187589 */ /* 0x00086400000e0000 */
.L_x_2395:
        /* <DEDUP_REMOVED lines=60> */
.L_x_2397:
        /* <DEDUP_REMOVED lines=61> */
.L_x_2398:
[----:B------:R-:W-:-:S05]  /*1e0f0*/  LOP3.LUT R0, RZ, R0, RZ, 0x33, !PT ;  /* 0x00000000ff007212 */ /* 0x000fca00078e33ff */
[----:B------:R-:W-:Y:S01]  /*1e100*/  IMAD.IADD R25, R25, 0x1, R0 ;  /* 0x0000000119197824 */ /* 0x000fe200078e0200 */
[----:B------:R-:W-:Y:S06]  /*1e110*/  BRA `(.L_x_2399) ;  /* 0x00000000001c7947 */ /* 0x000fec0003800000 */
.L_x_2391:
[----:B------:R-:W-:Y:S01]  /*1e120*/  UMOV UR4, URZ ;  /* 0x0000003f00047c82 */ /* 0x000fe20008000000 */
[----:B------:R-:W-:Y:S01]  /*1e130*/  UMOV UR5, URZ ;  /* 0x0000003f00057c82 */ /* 0x000fe20008000000 */
[----:B------:R-:W-:Y:S01]  /*1e140*/  ULDC UR6, c[0x0][0xc3c] ;  /* 0x00030f0000067ab9 */ /* 0x000fe20000000800 */
[----:B------:R-:W-:Y:S02]  /*1e150*/  IMAD.MOV.U32 R24, RZ, RZ, R0 ;  /* 0x000000ffff187224 */ /* 0x000fe400078e0000 */
[----:B------:R-:W-:Y:S02]  /*1e160*/  IMAD.U32 R25, RZ, RZ, UR4 ;  /* 0x00000004ff197e24 */ /* 0x000fe4000f8e00ff */
[----:B------:R-:W-:Y:S02]  /*1e170*/  IMAD.U32 R26, RZ, RZ, UR5 ;  /* 0x00000005ff1a7e24 */ /* 0x000fe4000f8e00ff */
[----:B------:R-:W-:-:S07]  /*1e180*/  IMAD.U32 R27, RZ, RZ, UR6 ;  /* 0x00000006ff1b7e24 */ /* 0x000fce000f8e00ff */
.L_x_2399:
        /* <DEDUP_REMOVED lines=12> */
.L_x_2388:
[----:B------:R-:W-:Y:S02]  /*1e250*/  ULDC UR4, c[0x0][0xc3c] ;  /* 0x00030f0000047ab9 */ /* 0x000fe40000000800 */
[----:B-1----:R-:W-:-:S13]  /*1e260*/  ISETP.GE.AND P0, PT, R27, UR4, PT ;  /* 0x000000041b007c0c */ /* 0x002fda000bf06270 */
[----:B------:R-:W-:Y:S05]  /*1e270*/  @!P0 BRA `(.L_x_2400) ;  /* 0xffffff9400c08947 */ /* 0x000fea000383ffff */
[----:B------:R-:W-:Y:S05]  /*1e280*/  BSYNC B7 ;  /* 0x0000000000077941 */ /* 0x000fea0003800000 */
.L_x_2278:
[----:B0-2---:R-:W2:Y:S01]  /*1e290*/  LDL.LU R0, [R1+0x44] ;  /* 0x0000440001007983 */ /* 0x005ea20000300800 */
[----:B------:R-:W-:Y:S01]  /*1e2a0*/  BSSY B0, `(.L_x_2401) ;  /* 0x000000b000007945 */ /* 0x000fe20003800000 */
[----:B------:R-:W0:Y:S01]  /*1e2b0*/  S2R R5, SR_CgaCtaId ;  /* 0x0000000000057919 */ /* 0x000e220000008800 */
[----:B--2---:R-:W-:-:S05]  /*1e2c0*/  VIADD R0, R0, 0x1 ;  /* 0x0000000100007836 */ /* 0x004fca0000000000 */
[----:B---3--:R-:W-:-:S04]  /*1e2d0*/  LEA.HI R2, R0, R0, RZ, 0x1 ;  /* 0x0000000000027211 */ /* 0x008fc800078f08ff */
[----:B------:R-:W-:Y:S02]  /*1e2e0*/  LOP3.LUT R3, R2, 0xfffffffe, RZ, 0xc0, !PT ;  /* 0xfffffffe02037812 */ /* 0x000fe400078ec0ff */
[----:B------:R-:W-:-:S03]  /*1e2f0*/  MOV R2, 0x400 ;  /* 0x0000040000027802 */ /* 0x000fc60000000f00 */
[----:B------:R-:W-:Y:S01]  /*1e300*/  IMAD.IADD R0, R0, 0x1, -R3 ;  /* 0x0000000100007824 */ /* 0x000fe200078e0a03 */
[----:B0-----:R-:W-:-:S04]  /*1e310*/  LEA R4, R5, R2, 0x18 ;  /* 0x0000000205047211 */ /* 0x001fc800078ec0ff */
[----:B------:R-:W-:-:S04]  /*1e320*/  SHF.L.U32 R0, R0, 0x1f, RZ ;  /* 0x0000001f00007819 */ /* 0x000fc800000006ff */
[----:B------:R-:W0:Y:S02]  /*1e330*/  SYNCS.PHASECHK.TRANS64.TRYWAIT P0, [R4+URZ+0x19c20], R0 ;  /* 0x019c2000040075a7 */ /* 0x000e24000800017f */
[----:B0-----:R-:W-:Y:S05]  /*1e340*/  @!P0 BRA `(.L_x_2402) ;  /* 0x0000002c00948947 */ /* 0x001fea0003800000 */
.L_x_2524:
[----:B------:R-:W-:Y:S05]  /*1e350*/  BSYNC B0 ;  /* 0x0000000000007941 */ /* 0x000fea0003800000 */
.L_x_2401:
[----:B------:R-:W-:-:S03]  /*1e360*/  UMOV UR4, 0xffffffff ;  /* 0xffffffff00047882 */ /* 0x000fc60000000000 */
[----:B------:R-:W-:Y:S05]  /*1e370*/  BRA.DIV UR4, `(.L_x_2403) ;  /* 0x0000002e049c7947 */ /* 0x000fea000b800000 */
[----:B0-----:R-:W0:Y:S02]  /*1e380*/  S2R R0, SR_TID.X ;  /* 0x0000000000007919 */ /* 0x001e240000002100 */
[----:B0-----:R-:W-:-:S04]  /*1e390*/  SHF.R.U32.HI R0, RZ, 0x5, R0 ;  /* 0x00000005ff007819 */ /* 0x001fc80000011600 */
[----:B------:R-:W-:-:S05]  /*1e3a0*/  LOP3.LUT R0, R0, 0x3, RZ, 0xc0, !PT ;  /* 0x0000000300007812 */ /* 0x000fca00078ec0ff */
[----:B------:R0:W1:Y:S02]  /*1e3b0*/  SHFL.IDX PT, R14, R0, RZ, 0x1f ;  /* 0x00001fff000e7589 */ /* 0x00006400000e0000 */
.L_x_2527:
[----:B-1----:R-:W-:-:S13]  /*1e3c0*/  ISETP.NE.AND P0, PT, R14, RZ, PT ;  /* 0x000000ff0e00720c */ /* 0x002fda0003f05270 */
[----:B------:R-:W-:Y:S05]  /*1e3d0*/  @P0 BRA `(.L_x_2127) ;  /* 0x0000000000a80947 */ /* 0x000fea0003800000 */
[----:B------:R-:W-:-:S03]  /*1e3e0*/  UMOV UR4, 0xffffffff ;  /* 0xffffffff00047882 */ /* 0x000fc60000000000 */
[----:B------:R-:W-:Y:S05]  /*1e3f0*/  BRA.DIV UR4, `(.L_x_2404) ;  /* 0x0000002e04b07947 */ /* 0x000fea000b800000 */
[----:B------:R-:W-:-:S13]  /*1e400*/  ELECT P6, URZ, PT ;  /* 0x00000000003f782f */ /* 0x000fda00038c0000 */
.L_x_2530:
[----:B------:R-:W-:Y:S05]  /*1e410*/  @!P6 BRA `(.L_x_2127) ;  /* 0x000000000098e947 */ /* 0x000fea0003800000 */
[----:B------:R-:W-:-:S06]  /*1e420*/  ULOP3.LUT UR4, UR37, 0x2, URZ, 0xfc, !UPT ;  /* 0x0000000225047892 */ /* 0x000fcc000f8efc3f */
[----:B0-----:R-:W-:-:S05]  /*1e430*/  IMAD.U32 R0, RZ, RZ, UR4 ;  /* 0x00000004ff007e24 */ /* 0x001fca000f8e00ff */
[----:B------:R-:W-:-:S13]  /*1e440*/  ISETP.NE.AND P0, PT, R0, 0x3, PT ;  /* 0x000000030000780c */ /* 0x000fda0003f05270 */
[----:B------:R-:W-:Y:S05]  /*1e450*/  @!P0 BRA `(.L_x_2405) ;  /* 0x0000000000048947 */ /* 0x000fea0003800000 */
[----:B------:R-:W-:Y:S01]  /*1e460*/  BPT.TRAP 0x1 ;  /* 0x000000040000795c */ /* 0x000fe20000300000 */
.L_x_2405:
[C---:B------:R-:W-:Y:S01]  /*1e470*/  IMAD R5, R19.reuse, 0x8, R4 ;  /* 0x0000000813057824 */ /* 0x040fe200078e0204 */
[----:B------:R-:W-:Y:S01]  /*1e480*/  SHF.L.U32 R0, R28, 0x1f, RZ ;  /* 0x0000001f1c007819 */ /* 0x000fe200000006ff */
[----:B------:R-:W-:-:S03]  /*1e490*/  VIADD R19, R19, 0x1 ;  /* 0x0000000113137836 */ /* 0x000fc60000000000 */
[----:B------:R-:W0:Y:S02]  /*1e4a0*/  SYNCS.PHASECHK.TRANS64.TRYWAIT P1, [R5+URZ+0x19c40], R0 ;  /* 0x019c4000050075a7 */ /* 0x000e24000802017f */
[----:B------:R-:W-:-:S04]  /*1e4b0*/  ISETP.NE.AND P2, PT, R19, 0x2, PT ;  /* 0x000000021300780c */ /* 0x000fc80003f45270 */
[----:B------:R-:W-:Y:S01]  /*1e4c0*/  SEL R3, RZ, 0x1, P2 ;  /* 0x00000001ff037807 */ /* 0x000fe20001000000 */
[----:B0-----:R-:W-:Y:S08]  /*1e4d0*/  @!P1 BRA `(.L_x_2406) ;  /* 0x0000002c00989947 */ /* 0x001ff00003800000 */
.L_x_2531:
[----:B------:R-:W-:Y:S02]  /*1e4e0*/  SEL R19, R19, RZ, P2 ;  /* 0x000000ff13137207 */ /* 0x000fe40001000000 */
[----:B------:R-:W-:Y:S01]  /*1e4f0*/  LOP3.LUT R2, R28, R3, RZ, 0x3c, !PT ;  /* 0x000000031c027212 */ /* 0x000fe200078e3cff */
[----:B------:R-:W-:Y:S06]  /*1e500*/  @!P0 BRA `(.L_x_2407) ;  /* 0x0000000000048947 */ /* 0x000fec0003800000 */
[----:B------:R-:W-:Y:S01]  /*1e510*/  BPT.TRAP 0x1 ;  /* 0x000000040000795c */ /* 0x000fe20000300000 */
.L_x_2407:
[----:B------:R-:W-:Y:S01]  /*1e520*/  IMAD R19, R19, 0x8, R4 ;  /* 0x0000000813137824 */ /* 0x000fe200078e0204 */
[----:B------:R-:W-:-:S04]  /*1e530*/  SHF.L.U32 R2, R2, 0x1f, RZ ;  /* 0x0000001f02027819 */ /* 0x000fc800000006ff */
[----:B------:R-:W1:Y:S02]  /*1e540*/  SYNCS.PHASECHK.TRANS64.TRYWAIT P1, [R19+URZ+0x19c40], R2 ;  /* 0x019c4002130075a7 */ /* 0x000e64000802017f */
[----:B-1----:R-:W-:Y:S05]  /*1e550*/  @!P1 BRA `(.L_x_2408) ;  /* 0x0000002c008c9947 */ /* 0x002fea0003800000 */
.L_x_2532:
[----:B------:R-:W-:Y:S05]  /*1e560*/  @!P0 BRA `(.L_x_2409) ;  /* 0x0000000000048947 */ /* 0x000fea0003800000 */
[----:B------:R-:W-:Y:S01]  /*1e570*/  BPT.TRAP 0x1 ;  /* 0x000000040000795c */ /* 0x000fe20000300000 */
.L_x_2409:
[----:B------:R-:W2:Y:S02]  /*1e580*/  SYNCS.PHASECHK.TRANS64.TRYWAIT P1, [R5+URZ+0x19c60], R0 ;  /* 0x019c6000050075a7 */ /* 0x000ea4000802017f */
[----:B--2---:R-:W-:Y:S05]  /*1e590*/  @!P1 BRA `(.L_x_2410) ;  /* 0x0000002c00909947 */ /* 0x004fea0003800000 */
.L_x_2533:
[----:B------:R-:W-:Y:S05]  /*1e5a0*/  @!P0 BRA `(.L_x_2411) ;  /* 0x0000000000048947 */ /* 0x000fea0003800000 */
[----:B------:R-:W-:Y:S01]  /*1e5b0*/  BPT.TRAP 0x1 ;  /* 0x000000040000795c */ /* 0x000fe20000300000 */
.L_x_2411:
[----:B------:R-:W3:Y:S02]  /*1e5c0*/  SYNCS.PHASECHK.TRANS64.TRYWAIT P1, [R19+URZ+0x19c60], R2 ;  /* 0x019c6002130075a7 */ /* 0x000ee4000802017f */
[----:B---3--:R-:W-:Y:S05]  /*1e5d0*/  @!P1 BRA `(.L_x_2412) ;  /* 0x0000002c00949947 */ /* 0x008fea0003800000 */
.L_x_2534:
[----:B------:R-:W-:Y:S05]  /*1e5e0*/  @!P0 BRA `(.L_x_2413) ;  /* 0x0000000000048947 */ /* 0x000fea0003800000 */
[----:B------:R-:W-:Y:S01]  /*1e5f0*/  BPT.TRAP 0x1 ;  /* 0x000000040000795c */ /* 0x000fe20000300000 */
.L_x_2413:
[----:B------:R-:W4:Y:S02]  /*1e600*/  SYNCS.PHASECHK.TRANS64.TRYWAIT P1, [R5+URZ+0x19c80], R0 ;  /* 0x019c8000050075a7 */ /* 0x000f24000802017f */
[----:B----4-:R-:W-:Y:S05]  /*1e610*/  @!P1 BRA `(.L_x_2414) ;  /* 0x0000002c00989947 */ /* 0x010fea0003800000 */
.L_x_2535:
[----:B------:R-:W-:Y:S05]  /*1e620*/  @!P0 BRA `(.L_x_2415) ;  /* 0x0000000000048947 */ /* 0x000fea0003800000 */
[----:B------:R-:W-:Y:S01]  /*1e630*/  BPT.TRAP 0x1 ;  /* 0x000000040000795c */ /* 0x000fe20000300000 */
.L_x_2415:
[----:B------:R0:W0:Y:S02]  /*1e640*/  SYNCS.PHASECHK.TRANS64.TRYWAIT P0, [R19+URZ+0x19c80], R2 ;  /* 0x019c8002130075a7 */ /* 0x000024000800017f */
[----:B0-----:R-:W-:Y:S05]  /*1e650*/  @!P0 NANOSLEEP.SYNCS 0x989680 ;  /* 0x009896800000895d */ /* 0x001fea0003900000 */
[----:B------:R-:W0:Y:S02]  /*1e660*/  @!P0 SYNCS.PHASECHK.TRANS64 P0, [R19+URZ+0x19c80], R2 ;  /* 0x019c8002130085a7 */ /* 0x000e24000800007f */
[----:B0-----:R-:W-:Y:S05]  /*1e670*/  @!P0 BRA `(.L_x_2415) ;  /* 0xfffffffc00f08947 */ /* 0x001fea000383ffff */
.L_x_2127:
[----:B------:R-:W-:Y:S05]  /*1e680*/  BSYNC B8 ;  /* 0x0000000000087941 */ /* 0x000fea0003800000 */
.L_x_2124:
[----:B------:R-:W-:Y:S05]  /*1e690*/  EXIT ;  /* 0x000000000000794d */ /* 0x000fea0003800000 */
.L_x_2145:
[----:B-1----:R1:W2:Y:S02]  /*1e6a0*/  SYNCS.PHASECHK.TRANS64.TRYWAIT P6, [R69+URZ+0x19c90], R80 ;  /* 0x019c9050450075a7 */ /* 0x0022a400080c017f */
[----:B--2---:R-:W-:Y:S05]  /*1e6b0*/  @!P6 NANOSLEEP.SYNCS 0x989680 ;  /* 0x009896800000e95d */ /* 0x004fea0003900000 */
[----:B------:R-:W2:Y:S02]  /*1e6c0*/  @!P6 SYNCS.PHASECHK.TRANS64 P6, [R69+URZ+0x19c90], R80 ;  /* 0x019c90504500e5a7 */ /* 0x000ea400080c007f */
[----:B--2---:R-:W-:Y:S05]  /*1e6d0*/  @!P6 BRA `(.L_x_2145) ;  /* 0xfffffffc00f0e947 */ /* 0x004fea000383ffff */
[----:B------:R-:W-:Y:S05]  /*1e6e0*/  BRA `(.L_x_2416) ;  /* 0xfffffe4400607947 */ /* 0x000fea000383ffff */
.L_x_2146:
        /* <DEDUP_REMOVED lines=8> */
.L_x_2418:
[----:B------:R-:W-:Y:S05]  /*1e770*/  BSYNC B1 ;  /* 0x0000000000017941 */ /* 0x000fea0003800000 */
.L_x_2417:
        /* <DEDUP_REMOVED lines=8> */
.L_x_2419:
[----:B------:R-:W-:Y:S05]  /*1e800*/  BRA `(.L_x_2420) ;  /* 0xfffffe44002c7947 */ /* 0x000fea000383ffff */
.L_x_2162:
[----:B-1----:R1:W2:Y:S02]  /*1e810*/  SYNCS.PHASECHK.TRANS64.TRYWAIT P6, [R69+URZ+0x19c90], R80 ;  /* 0x019c9050450075a7 */ /* 0x0022a400080c017f */
[----:B--2---:R-:W-:Y:S05]  /*1e820*/  @!P6 NANOSLEEP.SYNCS 0x989680 ;  /* 0x009896800000e95d */ /* 0x004fea0003900000 */
[----:B------:R-:W2:Y:S02]  /*1e830*/  @!P6 SYNCS.PHASECHK.TRANS64 P6, [R69+URZ+0x19c90], R80 ;  /* 0x019c90504500e5a7 */ /* 0x000ea400080c007f */
[----:B--2---:R-:W-:Y:S05]  /*1e840*/  @!P6 BRA `(.L_x_2162) ;  /* 0xfffffffc00f0e947 */ /* 0x004fea000383ffff */
[----:B------:R-:W-:Y:S05]  /*1e850*/  BRA `(.L_x_2421) ;  /* 0xfffffe5c00507947 */ /* 0x000fea000383ffff */
.L_x_2163:
        /* <DEDUP_REMOVED lines=8> */
.L_x_2423:
[----:B------:R-:W-:Y:S05]  /*1e8e0*/  BSYNC B1 ;  /* 0x0000000000017941 */ /* 0x000fea0003800000 */
.L_x_2422:
        /* <DEDUP_REMOVED lines=8> */
.L_x_2424:
[----:B------:R-:W-:Y:S01]  /*1e970*/  IMAD.MOV.U32 R83, RZ, RZ, R14 ;  /* 0x000000ffff537224 */ /* 0x000fe200078e000e */
[----:B------:R-:W-:Y:S06]  /*1e980*/  BRA `(.L_x_2425) ;  /* 0xfffffe5c00187947 */ /* 0x000fec000383ffff */
.L_x_2172:
[----:B0-----:R0:W1:Y:S02]  /*1e990*/  SYNCS.PHASECHK.TRANS64.TRYWAIT P5, [R69+URZ+0x19c90], R80 ;  /* 0x019c9050450075a7 */ /* 0x00106400080a017f */
[----:B-1----:R-:W-:Y:S05]  /*1e9a0*/  @!P5 NANOSLEEP.SYNCS 0x989680 ;  /* 0x009896800000d95d */ /* 0x002fea0003900000 */
[----:B------:R-:W1:Y:S02]  /*1e9b0*/  @!P5 SYNCS.PHASECHK.TRANS64 P5, [R69+URZ+0x19c90], R80 ;  /* 0x019c90504500d5a7 */ /* 0x000e6400080a007f */
[----:B-1----:R-:W-:Y:S05]  /*1e9c0*/  @!P5 BRA `(.L_x_2172) ;  /* 0xfffffffc00f0d947 */ /* 0x002fea000383ffff */
[----:B------:R-:W-:Y:S05]  /*1e9d0*/  BRA `(.L_x_2426) ;  /* 0xfffffe7800d87947 */ /* 0x000fea000383ffff */
.L_x_2173:
[----:B------:R-:W-:Y:S01]  /*1e9e0*/  BSSY B1, `(.L_x_2427) ;  /* 0x0000007000017945 */ /* 0x000fe20003800000 */
[----:B------:R-:W-:Y:S02]  /*1e9f0*/  IMAD.MOV.U32 R12, RZ, RZ, RZ ;  /* 0x000000ffff0c7224 */ /* 0x000fe400078e00ff */
[----:B------:R-:W-:Y:S02]  /*1ea00*/  IMAD.MOV.U32 R11, RZ, RZ, 0x1e1f ;  /* 0x00001e1fff0b7424 */ /* 0x000fe400078e00ff */
[----:B------:R-:W-:-:S07]  /*1ea10*/  IMAD.MOV.U32 R15, RZ, RZ, -0x1 ;  /* 0xffffffffff0f7424 */ /* 0x000fce00078e00ff */
[----:B0-----:R-:W-:Y:S05]  /*1ea20*/  WARPSYNC.COLLECTIVE R15, `(.L_x_2428) ;  /* 0x000000000f087348 */ /* 0x001fea0003c00000 */
[----:B------:R1:W2:Y:S02]  /*1ea30*/  SHFL.IDX P6, R14, R13, R12, R11 ;  /* 0x0000000c0d0e7389 */ /* 0x0002a400000c000b */
[----:B012---:R-:W-:Y:S01]  /*1ea40*/  ENDCOLLECTIVE ;  /* 0x000000000000791b */ /* 0x007fe20003800000 */
.L_x_2428:
[----:B------:R-:W-:Y:S05]  /*1ea50*/  BSYNC B1 ;  /* 0x0000000000017941 */ /* 0x000fea0003800000 */
.L_x_2427:
        /* <DEDUP_REMOVED lines=8> */
.L_x_2429:
[----:B------:R-:W-:Y:S05]  /*1eae0*/  BRA `(.L_x_2430) ;  /* 0xfffffe7c00087947 */ /* 0x000fea000383ffff */
.L_x_2177:
[----:B0-----:R0:W2:Y:S02]  /*1eaf0*/  SYNCS.PHASECHK.TRANS64.TRYWAIT P0, [R69+URZ+0x19cb0], R80 ;  /* 0x019cb050450075a7 */ /* 0x0010a4000800017f */
[----:B--2---:R-:W-:Y:S05]  /*1eb00*/  @!P0 NANOSLEEP.SYNCS 0x989680 ;  /* 0x009896800000895d */ /* 0x004fea0003900000 */
[----:B------:R-:W2:Y:S02]  /*1eb10*/  @!P0 SYNCS.PHASECHK.TRANS64 P0, [R69+URZ+0x19cb0], R80 ;  /* 0x019cb050450085a7 */ /* 0x000ea4000800007f */
[----:B--2---:R-:W-:Y:S05]  /*1eb20*/  @!P0 BRA `(.L_x_2177) ;  /* 0xfffffffc00f08947 */ /* 0x004fea000383ffff */
[----:B------:R-:W-:Y:S05]  /*1eb30*/  BRA `(.L_x_2431) ;  /* 0xfffffe7c00987947 */ /* 0x000fea000383ffff */
.L_x_2197:
[----:B------:R-:W-:Y:S01]  /*1eb40*/  BSSY B1, `(.L_x_2432) ;  /* 0x0000007000017945 */ /* 0x000fe20003800000 */
[----:B------:R-:W-:Y:S02]  /*1eb50*/  IMAD.MOV.U32 R12, RZ, RZ, RZ ;  /* 0x000000ffff0c7224 */ /* 0x000fe400078e00ff */
[----:B------:R-:W-:Y:S02]  /*1eb60*/  IMAD.MOV.U32 R11, RZ, RZ, 0x1e1f ;  /* 0x00001e1fff0b7424 */ /* 0x000fe400078e00ff */
[----:B------:R-:W-:-:S07]  /*1eb70*/  IMAD.MOV.U32 R15, RZ, RZ, -0x1 ;  /* 0xffffffffff0f7424 */ /* 0x000fce00078e00ff */
[----:B------:R-:W-:Y:S05]  /*1eb80*/  WARPSYNC.COLLECTIVE R15, `(.L_x_2433) ;  /* 0x000000000f087348 */ /* 0x000fea0003c00000 */
[----:B------:R0:W1:Y:S02]  /*1eb90*/  SHFL.IDX P6, R14, R13, R12, R11 ;  /* 0x0000000c0d0e7389 */ /* 0x00006400000c000b */
[----:B01----:R-:W-:Y:S01]  /*1eba0*/  ENDCOLLECTIVE ;  /* 0x000000000000791b */ /* 0x003fe20003800000 */
.L_x_2433:
[----:B------:R-:W-:Y:S05]  /*1ebb0*/  BSYNC B1 ;  /* 0x0000000000017941 */ /* 0x000fea0003800000 */
.L_x_2432:
        /* <DEDUP_REMOVED lines=8> */
.L_x_2434:
[----:B------:R-:W-:Y:S02]  /*1ec40*/  IMAD.MOV.U32 R13, RZ, RZ, R4 ;  /* 0x000000ffff0d7224 */ /* 0x000fe400078e0004 */
[----:B------:R-:W-:-:S07]  /*1ec50*/  IMAD.MOV.U32 R3, RZ, RZ, R14 ;  /* 0x000000ffff037224 */ /* 0x000fce00078e000e */
[----:B------:R-:W-:Y:S05]  /*1ec60*/  WARPSYNC.COLLECTIVE R15, `(.L_x_2435) ;  /* 0x000000000f087348 */ /* 0x000fea0003c00000 */
[----:B------:R0:W1:Y:S02]  /*1ec70*/  SHFL.IDX P6, R14, R13, R12, R11 ;  /* 0x0000000c0d0e7389 */ /* 0x00006400000c000b */
[----:B01----:R-:W-:Y:S01]  /*1ec80*/  ENDCOLLECTIVE ;  /* 0x000000000000791b */ /* 0x003fe20003800000 */
.L_x_2435:
[----:B------:R-:W-:Y:S02]  /*1ec90*/  IMAD.MOV.U32 R13, RZ, RZ, R5 ;  /* 0x000000ffff0d7224 */ /* 0x000fe400078e0005 */
[----:B------:R-:W-:-:S07]  /*1eca0*/  IMAD.MOV.U32 R4, RZ, RZ, R14 ;  /* 0x000000ffff047224 */ /* 0x000fce00078e000e */
[----:B------:R-:W-:Y:S05]  /*1ecb0*/  WARPSYNC.COLLECTIVE R15, `(.L_x_2436) ;  /* 0x000000000f087348 */ /* 0x000fea0003c00000 */
[----:B------:R0:W1:Y:S02]  /*1ecc0*/  SHFL.IDX P6, R14, R13, R12, R11 ;  /* 0x0000000c0d0e7389 */ /* 0x00006400000c000b */
[----:B01----:R-:W-:Y:S01]  /*1ecd0*/  ENDCOLLECTIVE ;  /* 0x000000000000791b */ /* 0x003fe20003800000 */
.L_x_2436:
[----:B------:R-:W-:Y:S05]  /*1ece0*/  BRA `(.L_x_2437) ;  /* 0xfffffe90000c7947 */ /* 0x000fea000383ffff */
.L_x_2201:
[----:B--2---:R2:W0:Y:S02]  /*1ecf0*/  SYNCS.PHASECHK.TRANS64.TRYWAIT P0, [R18+URZ+0x19c00], R5 ;  /* 0x019c0005120075a7 */ /* 0x004424000800017f */
[----:B0-----:R-:W-:Y:S05]  /*1ed00*/  @!P0 NANOSLEEP.SYNCS 0x989680 ;  /* 0x009896800000895d */ /* 0x001fea0003900000 */
[----:B------:R-:W0:Y:S02]  /*1ed10*/  @!P0 SYNCS.PHASECHK.TRANS64 P0, [R18+URZ+0x19c00], R5 ;  /* 0x019c0005120085a7 */ /* 0x000e24000800007f */
[----:B0-----:R-:W-:Y:S05]  /*1ed20*/  @!P0 BRA `(.L_x_2201) ;  /* 0xfffffffc00f08947 */ /* 0x001fea000383ffff */
[----:B------:R-:W-:Y:S05]  /*1ed30*/  BRA `(.L_x_2438) ;  /* 0xfffffe9000d87947 */ /* 0x000fea000383ffff */
.L_x_2207:
[----:B------:R-:W-:Y:S01]  /*1ed40*/  BSSY B1, `(.L_x_2439) ;  /* 0x0000007000017945 */ /* 0x000fe20003800000 */
[----:B------:R-:W-:Y:S02]  /*1ed50*/  IMAD.MOV.U32 R12, RZ, RZ, RZ ;  /* 0x000000ffff0c7224 */ /* 0x000fe400078e00ff */
[----:B------:R-:W-:Y:S02]  /*1ed60*/  IMAD.MOV.U32 R11, RZ, RZ, 0x1e1f ;  /* 0x00001e1fff0b7424 */ /* 0x000fe400078e00ff */
[----:B------:R-:W-:-:S07]  /*1ed70*/  IMAD.MOV.U32 R15, RZ, RZ, -0x1 ;  /* 0xffffffffff0f7424 */ /* 0x000fce00078e00ff */
[----:B------:R-:W-:Y:S05]  /*1ed80*/  WARPSYNC.COLLECTIVE R15, `(.L_x_2440) ;  /* 0x000000000f087348 */ /* 0x000fea0003c00000 */
[----:B------:R0:W1:Y:S02]  /*1ed90*/  SHFL.IDX P6, R14, R13, R12, R11 ;  /* 0x0000000c0d0e7389 */ /* 0x00006400000c000b */
[----:B01----:R-:W-:Y:S01]  /*1eda0*/  ENDCOLLECTIVE ;  /* 0x000000000000791b */ /* 0x003fe20003800000 */
.L_x_2440:
[----:B------:R-:W-:Y:S05]  /*1edb0*/  BSYNC B1 ;  /* 0x0000000000017941 */ /* 0x000fea0003800000 */
.L_x_2439:
        /* <DEDUP_REMOVED lines=8> */
.L_x_2441:
[----:B------:R-:W-:Y:S02]  /*1ee40*/  IMAD.MOV.U32 R13, RZ, RZ, R20 ;  /* 0x000000ffff0d7224 */ /* 0x000fe400078e0014 */
[----:B------:R-:W-:-:S07]  /*1ee50*/  IMAD.MOV.U32 R3, RZ, RZ, R14 ;  /* 0x000000ffff037224 */ /* 0x000fce00078e000e */
[----:B------:R-:W-:Y:S05]  /*1ee60*/  WARPSYNC.COLLECTIVE R15, `(.L_x_2442) ;  /* 0x000000000f087348 */ /* 0x000fea0003c00000 */
[----:B------:R0:W1:Y:S02]  /*1ee70*/  SHFL.IDX P6, R14, R13, R12, R11 ;  /* 0x0000000c0d0e7389 */ /* 0x00006400000c000b */
[----:B01----:R-:W-:Y:S01]  /*1ee80*/  ENDCOLLECTIVE ;  /* 0x000000000000791b */ /* 0x003fe20003800000 */
.L_x_2442:
[----:B------:R-:W-:Y:S02]  /*1ee90*/  IMAD.MOV.U32 R13, RZ, RZ, R21 ;  /* 0x000000ffff0d7224 */ /* 0x000fe400078e0015 */
[----:B------:R-:W-:-:S07]  /*1eea0*/  IMAD.MOV.U32 R20, RZ, RZ, R14 ;  /* 0x000000ffff147224 */ /* 0x000fce00078e000e */
[----:B------:R-:W-:Y:S05]  /*1eeb0*/  WARPSYNC.COLLECTIVE R15, `(.L_x_2443) ;  /* 0x000000000f087348 */ /* 0x000fea0003c00000 */
[----:B------:R0:W1:Y:S02]  /*1eec0*/  SHFL.IDX P6, R14, R13, R12, R11 ;  /* 0x0000000c0d0e7389 */ /* 0x00006400000c000b */
[----:B01----:R-:W-:Y:S01]  /*1eed0*/  ENDCOLLECTIVE ;  /* 0x000000000000791b */ /* 0x003fe20003800000 */
.L_x_2443:
[----:B------:R-:W-:Y:S01]  /*1eee0*/  IMAD.MOV.U32 R21, RZ, RZ, R14 ;  /* 0x000000ffff157224 */ /* 0x000fe200078e000e */
[----:B------:R-:W-:Y:S06]  /*1eef0*/  BRA `(.L_x_2444) ;  /* 0xfffffea800c07947 */ /* 0x000fec000383ffff */
.L_x_2211:
[----:B-1----:R1:W2:Y:S02]  /*1ef00*/  SYNCS.PHASECHK.TRANS64.TRYWAIT P0, [R18+URZ+0x19c00], R41 ;  /* 0x019c0029120075a7 */ /* 0x0022a4000800017f */
[----:B--2---:R-:W-:Y:S05]  /*1ef10*/  @!P0 NANOSLEEP.SYNCS 0x989680 ;  /* 0x009896800000895d */ /* 0x004fea0003900000 */
[----:B------:R-:W2:Y:S02]  /*1ef20*/  @!P0 SYNCS.PHASECHK.TRANS64 P0, [R18+URZ+0x19c00], R41 ;  /* 0x019c0029120085a7 */ /* 0x000ea4000800007f */
[----:B--2---:R-:W-:Y:S05]  /*1ef30*/  @!P0 BRA `(.L_x_2211) ;  /* 0xfffffffc00f08947 */ /* 0x004fea000383ffff */
[----:B------:R-:W-:Y:S05]  /*1ef40*/  BRA `(.L_x_2445) ;  /* 0xfffffeac00907947 */ /* 0x000fea000383ffff */
.L_x_2217:
[----:B-1----:R1:W3:Y:S02]  /*1ef50*/  SYNCS.PHASECHK.TRANS64.TRYWAIT P1, [R3+URZ+0x19c30], R4 ;  /* 0x019c3004030075a7 */ /* 0x0022e4000802017f */
[----:B---3--:R-:W-:Y:S05]  /*1ef60*/  @!P1 NANOSLEEP.SYNCS 0x989680 ;  /* 0x009896800000995d */ /* 0x008fea0003900000 */
[----:B------:R-:W3:Y:S02]  /*1ef70*/  @!P1 SYNCS.PHASECHK.TRANS64 P1, [R3+URZ+0x19c30], R4 ;  /* 0x019c3004030095a7 */ /* 0x000ee4000802007f */
[----:B---3--:R-:W-:Y:S05]  /*1ef80*/  @!P1 BRA `(.L_x_2217) ;  /* 0xfffffffc00f09947 */ /* 0x008fea000383ffff */
[----:B------:R-:W-:Y:S05]  /*1ef90*/  BRA `(.L_x_2216) ;  /* 0xfffffecc00fc7947 */ /* 0x000fea000383ffff */
.L_x_2225:
[----:B-1----:R1:W2:Y:S02]  /*1efa0*/  SYNCS.PHASECHK.TRANS64.TRYWAIT P1, [R0+URZ+0x19c30], R5 ;  /* 0x019c3005000075a7 */ /* 0x0022a4000802017f */
[----:B--2---:R-:W-:Y:S05]  /*1efb0*/  @!P1 NANOSLEEP.SYNCS 0x989680 ;  /* 0x009896800000995d */ /* 0x004fea0003900000 */
[----:B------:R-:W2:Y:S02]  /*1efc0*/  @!P1 SYNCS.PHASECHK.TRANS64 P1, [R0+URZ+0x19c30], R5 ;  /* 0x019c3005000095a7 */ /* 0x000ea4000802007f */
[----:B--2---:R-:W-:Y:S05]  /*1efd0*/  @!P1 BRA `(.L_x_2225) ;  /* 0xfffffffc00f09947 */ /* 0x004fea000383ffff */
[----:B------:R-:W-:Y:S05]  /*1efe0*/  BRA `(.L_x_2224) ;  /* 0xfffffef000f07947 */ /* 0x000fea000383ffff */
.L_x_2230:
[----:B-1----:R1:W2:Y:S02]  /*1eff0*/  SYNCS.PHASECHK.TRANS64.TRYWAIT P1, [R15+URZ+0x19c50], R5 ;  /* 0x019c50050f0075a7 */ /* 0x0022a4000802017f */
[----:B--2---:R-:W-:Y:S05]  /*1f000*/  @!P1 NANOSLEEP.SYNCS 0x989680 ;  /* 0x009896800000995d */ /* 0x004fea0003900000 */
[----:B------:R-:W2:Y:S02]  /*1f010*/  @!P1 SYNCS.PHASECHK.TRANS64 P1, [R15+URZ+0x19c50], R5 ;  /* 0x019c50050f0095a7 */ /* 0x000ea4000802007f */
[----:B--2---:R-:W-:Y:S05]  /*1f020*/  @!P1 BRA `(.L_x_2230) ;  /* 0xfffffffc00f09947 */ /* 0x004fea000383ffff */
[----:B------:R-:W-:Y:S05]  /*1f030*/  BRA `(.L_x_2229) ;  /* 0xfffffef400747947 */ /* 0x000fea000383ffff */
.L_x_2240:
[----:B-1----:R1:W2:Y:S02]  /*1f040*/  SYNCS.PHASECHK.TRANS64.TRYWAIT P1, [R5+URZ+0x19c30], R10 ;  /* 0x019c300a050075a7 */ /* 0x0022a4000802017f */
[----:B--2---:R-:W-:Y:S05]  /*1f050*/  @!P1 NANOSLEEP.SYNCS 0x989680 ;  /* 0x009896800000995d */ /* 0x004fea0003900000 */
[----:B------:R-:W2:Y:S02]  /*1f060*/  @!P1 SYNCS.PHASECHK.TRANS64 P1, [R5+URZ+0x19c30], R10 ;  /* 0x019c300a050095a7 */ /* 0x000ea4000802007f */
[----:B--2---:R-:W-:Y:S05]  /*1f070*/  @!P1 BRA `(.L_x_2240) ;  /* 0xfffffffc00f09947 */ /* 0x004fea000383ffff */
[----:B------:R-:W-:Y:S05]  /*1f080*/  BRA `(.L_x_2239) ;  /* 0xffffff1800f47947 */ /* 0x000fea000383ffff */
.L_x_2245:
[----:B-1----:R1:W2:Y:S02]  /*1f090*/  SYNCS.PHASECHK.TRANS64.TRYWAIT P1, [R15+URZ+0x19c50], R5 ;  /* 0x019c50050f0075a7 */ /* 0x0022a4000802017f */
[----:B--2---:R-:W-:Y:S05]  /*1f0a0*/  @!P1 NANOSLEEP.SYNCS 0x989680 ;  /* 0x009896800000995d */ /* 0x004fea0003900000 */
[----:B------:R-:W2:Y:S02]  /*1f0b0*/  @!P1 SYNCS.PHASECHK.TRANS64 P1, [R15+URZ+0x19c50], R5 ;  /* 0x019c50050f0095a7 */ /* 0x000ea4000802007f */
[----:B--2---:R-:W-:Y:S05]  /*1f0c0*/  @!P1 BRA `(.L_x_2245) ;  /* 0xfffffffc00f09947 */ /* 0x004fea000383ffff */
[----:B------:R-:W-:Y:S05]  /*1f0d0*/  BRA `(.L_x_2244) ;  /* 0xffffff1c00787947 */ /* 0x000fea000383ffff */
.L_x_2253:
[----:B-1----:R1:W2:Y:S02]  /*1f0e0*/  SYNCS.PHASECHK.TRANS64.TRYWAIT P1, [R12+URZ+0x19c50], R7 ;  /* 0x019c50070c0075a7 */ /* 0x0022a4000802017f */
[----:B--2---:R-:W-:Y:S05]  /*1f0f0*/  @!P1 NANOSLEEP.SYNCS 0x989680 ;  /* 0x009896800000995d */ /* 0x004fea0003900000 */
[----:B------:R-:W2:Y:S02]  /*1f100*/  @!P1 SYNCS.PHASECHK.TRANS64 P1, [R12+URZ+0x19c50], R7 ;  /* 0x019c50070c0095a7 */ /* 0x000ea4000802007f */
[----:B--2---:R-:W-:Y:S05]  /*1f110*/  @!P1 BRA `(.L_x_2253) ;  /* 0xfffffffc00f09947 */ /* 0x004fea000383ffff */
[----:B------:R-:W-:Y:S05]  /*1f120*/  BRA `(.L_x_2252) ;  /* 0xffffff3800207947 */ /* 0x000fea000383ffff */
.L_x_2286:
[----:B------:R-:W2:Y:S01]  /*1f130*/  S2R R7, SR_TID.X ;  /* 0x0000000000077919 */ /* 0x000ea20000002100 */
[----:B------:R-:W-:Y:S01]  /*1f140*/  BSSY B1, `(.L_x_2446) ;  /* 0x000000a000017945 */ /* 0x000fe20003800000 */
[----:B------:R-:W-:Y:S02]  /*1f150*/  IMAD.MOV.U32 R12, RZ, RZ, RZ ;  /* 0x000000ffff0c7224 */ /* 0x000fe400078e00ff */
[----:B------:R-:W-:Y:S02]  /*1f160*/  IMAD.MOV.U32 R11, RZ, RZ, 0x1f ;  /* 0x0000001fff0b7424 */ /* 0x000fe400078e00ff */
[----:B------:R-:W-:Y:S01]  /*1f170*/  IMAD.MOV.U32 R15, RZ, RZ, -0x1 ;  /* 0xffffffffff0f7424 */ /* 0x000fe200078e00ff */
[----:B--2---:R-:W-:-:S04]  /*1f180*/  SHF.R.U32.HI R7, RZ, 0x5, R7 ;  /* 0x00000005ff077819 */ /* 0x004fc80000011607 */
[----:B------:R-:W-:-:S05]  /*1f190*/  LOP3.LUT R7, R7, 0x3, RZ, 0xc0, !PT ;  /* 0x0000000307077812 */ /* 0x000fca00078ec0ff */
[----:B------:R-:W-:-:S07]  /*1f1a0*/  IMAD.MOV.U32 R13, RZ, RZ, R7 ;  /* 0x000000ffff0d7224 */ /* 0x000fce00078e0007 */
[----:B01----:R-:W-:Y:S05]  /*1f1b0*/  WARPSYNC.COLLECTIVE R15, `(.L_x_2447) ;  /* 0x000000000f087348 */ /* 0x003fea0003c00000 */
[----:B------:R2:W3:Y:S02]  /*1f1c0*/  SHFL.IDX P6, R14, R13, R12, R11 ;  /* 0x0000000c0d0e7389 */ /* 0x0004e400000c000b */
[----:B0123--:R-:W-:Y:S01]  /*1f1d0*/  ENDCOLLECTIVE ;  /* 0x000000000000791b */ /* 0x00ffe20003800000 */
.L_x_2447:
[----:B------:R-:W-:Y:S05]  /*1f1e0*/  BSYNC B1 ;  /* 0x0000000000017941 */ /* 0x000fea0003800000 */
.L_x_2446:
[----:B------:R-:W-:Y:S05]  /*1f1f0*/  BRA `(.L_x_2448) ;  /* 0xffffff9000787947 */ /* 0x000fea000383ffff */
.L_x_2288:
[----:B------:R-:W-:Y:S01]  /*1f200*/  BSSY B1, `(.L_x_2449) ;  /* 0x0000006000017945 */ /* 0x000fe20003800000 */
[----:B------:R-:W-:-:S07]  /*1f210*/  IMAD.MOV.U32 R15, RZ, RZ, -0x1 ;  /* 0xffffffffff0f7424 */ /* 0x000fce00078e00ff */
[----:B012---:R-:W-:Y:S05]  /*1f220*/  WARPSYNC.COLLECTIVE R15, `(.L_x_2450) ;  /* 0x000000000f0c7348 */ /* 0x007fea0003c00000 */
[----:B------:R-:W-:Y:S02]  /*1f230*/  ELECT P6, UR62, PT ;  /* 0x00000000003e782f */ /* 0x000fe400038c0000 */
[----:B------:R-:W-:Y:S01]  /*1f240*/  MOV R14, UR62 ;  /* 0x0000003e000e7c02 */ /* 0x000fe20008000f00 */
[----:B012---:R-:W-:Y:S10]  /*1f250*/  ENDCOLLECTIVE ;  /* 0x000000000000791b */ /* 0x007ff40003800000 */
.L_x_2450:
[----:B------:R-:W-:Y:S05]  /*1f260*/  BSYNC B1 ;  /* 0x0000000000017941 */ /* 0x000fea0003800000 */
.L_x_2449:
[----:B------:R-:W-:Y:S05]  /*1f270*/  BRA `(.L_x_2287) ;  /* 0xffffff9000707947 */ /* 0x000fea000383ffff */
.L_x_2290:
[----:B--2---:R2:W3:Y:S02]  /*1f280*/  SYNCS.PHASECHK.TRANS64.TRYWAIT P0, [R17+URZ+0x19c20], R6 ;  /* 0x019c2006110075a7 */ /* 0x0044e4000800017f */
[----:B---3--:R-:W-:Y:S05]  /*1f290*/  @!P0 NANOSLEEP.SYNCS 0x989680 ;  /* 0x009896800000895d */ /* 0x008fea0003900000 */
[----:B------:R-:W3:Y:S02]  /*1f2a0*/  @!P0 SYNCS.PHASECHK.TRANS64 P0, [R17+URZ+0x19c20], R6 ;  /* 0x019c2006110085a7 */ /* 0x000ee4000800007f */
[----:B---3--:R-:W-:Y:S05]  /*1f2b0*/  @!P0 BRA `(.L_x_2290) ;  /* 0xfffffffc00f08947 */ /* 0x008fea000383ffff */
[----:B------:R-:W-:Y:S05]  /*1f2c0*/  BRA `(.L_x_2451) ;  /* 0xffffff9000807947 */ /* 0x000fea000383ffff */
.L_x_2294:
[----:B---3--:R3:W4:Y:S02]  /*1f2d0*/  SYNCS.PHASECHK.TRANS64.TRYWAIT P0, [R9+URZ+0x19ca0], R11 ;  /* 0x019ca00b090075a7 */ /* 0x008724000800017f */
[----:B----4-:R-:W-:Y:S05]  /*1f2e0*/  @!P0 NANOSLEEP.SYNCS 0x989680 ;  /* 0x009896800000895d */ /* 0x010fea0003900000 */
[----:B------:R-:W4:Y:S02]  /*1f2f0*/  @!P0 SYNCS.PHASECHK.TRANS64 P0, [R9+URZ+0x19ca0], R11 ;  /* 0x019ca00b090085a7 */ /* 0x000f24000800007f */
[----:B----4-:R-:W-:Y:S05]  /*1f300*/  @!P0 BRA `(.L_x_2294) ;  /* 0xfffffffc00f08947 */ /* 0x010fea000383ffff */
[----:B------:R-:W-:Y:S05]  /*1f310*/  BRA `(.L_x_2452) ;  /* 0xffffff9000987947 */ /* 0x000fea000383ffff */
.L_x_2301:
[----:B0-----:R0:W1:Y:S02]  /*1f320*/  SYNCS.PHASECHK.TRANS64.TRYWAIT P0, [R9+URZ+0x19cc0], R11 ;  /* 0x019cc00b090075a7 */ /* 0x001064000800017f */
[----:B-1----:R-:W-:Y:S05]  /*1f330*/  @!P0 NANOSLEEP.SYNCS 0x989680 ;  /* 0x009896800000895d */ /* 0x002fea0003900000 */
[----:B------:R-:W1:Y:S02]  /*1f340*/  @!P0 SYNCS.PHASECHK.TRANS64 P0, [R9+URZ+0x19cc0], R11 ;  /* 0x019cc00b090085a7 */ /* 0x000e64000800007f */
[----:B-1----:R-:W-:Y:S05]  /*1f350*/  @!P0 BRA `(.L_x_2301) ;  /* 0xfffffffc00f08947 */ /* 0x002fea000383ffff */
[----:B------:R-:W-:Y:S05]  /*1f360*/  BRA `(.L_x_2453) ;  /* 0xffffff9400947947 */ /* 0x000fea000383ffff */
.L_x_2310:
[----:B0-----:R0:W1:Y:S02]  /*1f370*/  SYNCS.PHASECHK.TRANS64.TRYWAIT P1, [R9+URZ+0x19ca0], R8 ;  /* 0x019ca008090075a7 */ /* 0x001064000802017f */
[----:B-1----:R-:W-:Y:S05]  /*1f380*/  @!P1 NANOSLEEP.SYNCS 0x989680 ;  /* 0x009896800000995d */ /* 0x002fea0003900000 */
[----:B------:R-:W1:Y:S02]  /*1f390*/  @!P1 SYNCS.PHASECHK.TRANS64 P1, [R9+URZ+0x19ca0], R8 ;  /* 0x019ca008090095a7 */ /* 0x000e64000802007f */
[----:B-1----:R-:W-:Y:S05]  /*1f3a0*/  @!P1 BRA `(.L_x_2310) ;  /* 0xfffffffc00f09947 */ /* 0x002fea000383ffff */
[----:B------:R-:W-:Y:S05]  /*1f3b0*/  BRA `(.L_x_2454) ;  /* 0xffffff9800c87947 */ /* 0x000fea000383ffff */
.L_x_2317:
[----:B-1----:R1:W2:Y:S02]  /*1f3c0*/  SYNCS.PHASECHK.TRANS64.TRYWAIT P1, [R9+URZ+0x19cc0], R8 ;  /* 0x019cc008090075a7 */ /* 0x0022a4000802017f */
[----:B--2---:R-:W-:Y:S05]  /*1f3d0*/  @!P1 NANOSLEEP.SYNCS 0x989680 ;  /* 0x009896800000995d */ /* 0x004fea0003900000 */
[----:B------:R-:W2:Y:S02]  /*1f3e0*/  @!P1 SYNCS.PHASECHK.TRANS64 P1, [R9+URZ+0x19cc0], R8 ;  /* 0x019cc008090095a7 */ /* 0x000ea4000802007f */
[----:B--2---:R-:W-:Y:S05]  /*1f3f0*/  @!P1 BRA `(.L_x_2317) ;  /* 0xfffffffc00f09947 */ /* 0x004fea000383ffff */
[----:B------:R-:W-:Y:S05]  /*1f400*/  BRA `(.L_x_2455) ;  /* 0xffffff9c00c07947 */ /* 0x000fea000383ffff */
.L_x_2336:
        /* <DEDUP_REMOVED lines=11> */
.L_x_2457:
[----:B------:R-:W-:Y:S05]  /*1f4c0*/  BSYNC B0 ;  /* 0x0000000000007941 */ /* 0x000fea0003800000 */
.L_x_2456:
[----:B------:R-:W-:Y:S05]  /*1f4d0*/  BRA `(.L_x_2458) ;  /* 0xffffffb000207947 */ /* 0x000fea000383ffff */
.L_x_2339:
[----:B0-----:R-:W2:Y:S02]  /*1f4e0*/  LDL R0, [R1+0x24] ;  /* 0x0000240001007983 */ /* 0x001ea40000100800 */
[----:B--2---:R0:W1:Y:S02]  /*1f4f0*/  SYNCS.PHASECHK.TRANS64.TRYWAIT P0, [R4+URZ+0x19c80], R0 ;  /* 0x019c8000040075a7 */ /* 0x004064000800017f */
[----:B-1----:R-:W-:Y:S05]  /*1f500*/  @!P0 NANOSLEEP.SYNCS 0x989680 ;  /* 0x009896800000895d */ /* 0x002fea0003900000 */
[----:B------:R-:W1:Y:S02]  /*1f510*/  @!P0 SYNCS.PHASECHK.TRANS64 P0, [R4+URZ+0x19c80], R0 ;  /* 0x019c8000040085a7 */ /* 0x000e64000800007f */
[----:B-1----:R-:W-:Y:S05]  /*1f520*/  @!P0 BRA `(.L_x_2339) ;  /* 0xfffffffc00ec8947 */ /* 0x002fea000383ffff */
[----:B------:R-:W-:Y:S05]  /*1f530*/  BRA `(.L_x_2459) ;  /* 0xffffffb000307947 */ /* 0x000fea000383ffff */
.L_x_2340:
        /* <DEDUP_REMOVED lines=8> */
.L_x_2461:
[----:B------:R-:W-:Y:S05]  /*1f5c0*/  BSYNC B0 ;  /* 0x0000000000007941 */ /* 0x000fea0003800000 */
.L_x_2460:
        /* <DEDUP_REMOVED lines=9> */
.L_x_2462:
        /* <DEDUP_REMOVED lines=27> */
.L_x_2463:
        /* <DEDUP_REMOVED lines=10> */
.L_x_2464:
[----:B------:R-:W-:Y:S01]  /*1f8b0*/  IMAD.MOV.U32 R6, RZ, RZ, R14 ;  /* 0x000000ffff067224 */ /* 0x000fe200078e000e */
[----:B------:R-:W-:Y:S06]  /*1f8c0*/  BRA `(.L_x_2465) ;  /* 0xffffffb000047947 */ /* 0x000fec000383ffff */
.L_x_2345:
[----:B---3--:R-:W3:Y:S02]  /*1f8d0*/  LDL R3, [R1+0x24] ;  /* 0x0000240001037983 */ /* 0x008ee40000100800 */
[----:B---3--:R3:W4:Y:S02]  /*1f8e0*/  SYNCS.PHASECHK.TRANS64.TRYWAIT P0, [R4+URZ+0x19c40], R3 ;  /* 0x019c4003040075a7 */ /* 0x008724000800017f */
[----:B----4-:R-:W-:Y:S05]  /*1f8f0*/  @!P0 NANOSLEEP.SYNCS 0x989680 ;  /* 0x009896800000895d */ /* 0x010fea0003900000 */
[----:B------:R-:W4:Y:S02]  /*1f900*/  @!P0 SYNCS.PHASECHK.TRANS64 P0, [R4+URZ+0x19c40], R3 ;  /* 0x019c4003040085a7 */ /* 0x000f24000800007f */
[----:B----4-:R-:W-:Y:S05]  /*1f910*/  @!P0 BRA `(.L_x_2345) ;  /* 0xfffffffc00ec8947 */ /* 0x010fea000383ffff */
[----:B------:R-:W-:Y:S05]  /*1f920*/  BRA `(.L_x_2466) ;  /* 0xffffffb000747947 */ /* 0x000fea000383ffff */
.L_x_2346:
        /* <DEDUP_REMOVED lines=8> */
.L_x_2468:
[----:B------:R-:W-:Y:S05]  /*1f9b0*/  BSYNC B0 ;  /* 0x0000000000007941 */ /* 0x000fea0003800000 */
.L_x_2467:
        /* <DEDUP_REMOVED lines=8> */
.L_x_2469:
[----:B------:R-:W-:Y:S02]  /*1fa40*/  IMAD.MOV.U32 R13, RZ, RZ, R6 ;  /* 0x000000ffff0d7224 */ /* 0x000fe400078e0006 */
[----:B------:R-:W-:Y:S02]  /*1fa50*/  IMAD.MOV.U32 R12, RZ, RZ, 0x1 ;  /* 0x00000001ff0c7424 */ /* 0x000fe400078e00ff */
[----:B------:R-:W-:-:S07]  /*1fa60*/  IMAD.MOV.U32 R3, RZ, RZ, R14 ;  /* 0x000000ffff037224 */ /* 0x000fce00078e000e */
[----:B------:R-:W-:Y:S05]  /*1fa70*/  WARPSYNC.COLLECTIVE R15, `(.L_x_2470) ;  /* 0x000000000f087348 */ /* 0x000fea0003c00000 */
[----:B------:R0:W1:Y:S02]  /*1fa80*/  SHFL.IDX P6, R14, R13, R12, R11 ;  /* 0x0000000c0d0e7389 */ /* 0x00006400000c000b */
[----:B01----:R-:W-:Y:S01]  /*1fa90*/  ENDCOLLECTIVE ;  /* 0x000000000000791b */ /* 0x003fe20003800000 */
.L_x_2470:
        /* <DEDUP_REMOVED lines=10> */
.L_x_2471:
        /* <DEDUP_REMOVED lines=8> */
.L_x_2351:
        /* <DEDUP_REMOVED lines=9> */
.L_x_2473:
[----:B------:R-:W-:Y:S01]  /*1fc50*/  ISETP.GE.AND P2, PT, R25, R0, PT ;  /* 0x000000001900720c */ /* 0x000fe20003f46270 */
[----:B------:R-:W-:Y:S02]  /*1fc60*/  IMAD.MOV.U32 R13, RZ, RZ, R6 ;  /* 0x000000ffff0d7224 */ /* 0x000fe400078e0006 */
[----:B------:R-:W-:-:S10]  /*1fc70*/  IMAD.MOV.U32 R2, RZ, RZ, R14 ;  /* 0x000000ffff027224 */ /* 0x000fd400078e000e */
[----:B------:R-:W-:Y:S05]  /*1fc80*/  WARPSYNC.COLLECTIVE R15, `(.L_x_2474) ;  /* 0x000000000f087348 */ /* 0x000fea0003c00000 */
[----:B------:R0:W1:Y:S02]  /*1fc90*/  SHFL.IDX P6, R14, R13, R12, R11 ;  /* 0x0000000c0d0e7389 */ /* 0x00006400000c000b */
[----:B01----:R-:W-:Y:S01]  /*1fca0*/  ENDCOLLECTIVE ;  /* 0x000000000000791b */ /* 0x003fe20003800000 */
.L_x_2474:
[----:B------:R-:W-:Y:S02]  /*1fcb0*/  IMAD.MOV.U32 R13, RZ, RZ, R4 ;  /* 0x000000ffff0d7224 */ /* 0x000fe400078e0004 */
[----:B------:R-:W-:Y:S02]  /*1fcc0*/  IMAD.MOV.U32 R12, RZ, RZ, 0x1 ;  /* 0x00000001ff0c7424 */ /* 0x000fe400078e00ff */
[----:B------:R-:W-:-:S07]  /*1fcd0*/  IMAD.MOV.U32 R3, RZ, RZ, R14 ;  /* 0x000000ffff037224 */ /* 0x000fce00078e000e */
[----:B------:R-:W-:Y:S05]  /*1fce0*/  WARPSYNC.COLLECTIVE R15, `(.L_x_2475) ;  /* 0x000000000f087348 */ /* 0x000fea0003c00000 */
[----:B------:R0:W1:Y:S02]  /*1fcf0*/  SHFL.IDX P6, R14, R13, R12, R11 ;  /* 0x0000000c0d0e7389 */ /* 0x00006400000c000b */
[----:B01----:R-:W-:Y:S01]  /*1fd00*/  ENDCOLLECTIVE ;  /* 0x000000000000791b */ /* 0x003fe20003800000 */
.L_x_2475:
        /* <DEDUP_REMOVED lines=10> */
.L_x_2476:
        /* <DEDUP_REMOVED lines=13> */
.L_x_2477:
        /* <DEDUP_REMOVED lines=14> */
.L_x_2478:
[----:B------:R-:W-:Y:S01]  /*1ff60*/  IMAD.MOV.U32 R2, RZ, RZ, R14 ;  /* 0x000000ffff027224 */ /* 0x000fe200078e000e */
[----:B------:R-:W-:Y:S06]  /*1ff70*/  BRA `(.L_x_2479) ;  /* 0xffffffb800207947 */ /* 0x000fec000383ffff */
.L_x_2356:
[----:B--2---:R2:W3:Y:S02]  /*1ff80*/  SYNCS.PHASECHK.TRANS64.TRYWAIT P0, [R17+URZ+0x19c20], R0 ;  /* 0x019c2000110075a7 */ /* 0x0044e4000800017f */
[----:B---3--:R-:W-:Y:S05]  /*1ff90*/  @!P0 NANOSLEEP.SYNCS 0x989680 ;  /* 0x009896800000895d */ /* 0x008fea0003900000 */
[----:B------:R-:W3:Y:S02]  /*1ffa0*/  @!P0 SYNCS.PHASECHK.TRANS64 P0, [R17+URZ+0x19c20], R0 ;  /* 0x019c2000110085a7 */ /* 0x000ee4000800007f */
[----:B---3--:R-:W-:Y:S05]  /*1ffb0*/  @!P0 BRA `(.L_x_2356) ;  /* 0xfffffffc00f08947 */ /* 0x008fea000383ffff */
[----:B------:R-:W-:Y:S05]  /*1ffc0*/  BRA `(.L_x_2480) ;  /* 0xffffffb800907947 */ /* 0x000fea000383ffff */
.L_x_2360:
[----:B0-----:R0:W1:Y:S02]  /*1ffd0*/  SYNCS.PHASECHK.TRANS64.TRYWAIT P0, [R0+URZ+0x19c80], R10 ;  /* 0x019c800a000075a7 */ /* 0x001064000800017f */
[----:B-1----:R-:W-:Y:S05]  /*1ffe0*/  @!P0 NANOSLEEP.SYNCS 0x989680 ;  /* 0x009896800000895d */ /* 0x002fea0003900000 */
[----:B------:R-:W1:Y:S02]  /*1fff0*/  @!P0 SYNCS.PHASECHK.TRANS64 P0, [R0+URZ+0x19c80], R10 ;  /* 0x019c800a000085a7 */ /* 0x000e64000800007f */
[----:B-1----:R-:W-:Y:S05]  /*20000*/  @!P0 BRA `(.L_x_2360) ;  /* 0xfffffffc00f08947 */ /* 0x002fea000383ffff */
[----:B------:R-:W-:Y:S05]  /*20010*/  BRA `(.L_x_2481) ;  /* 0xffffffbc00607947 */ /* 0x000fea000383ffff */
.L_x_2361:
        /* <DEDUP_REMOVED lines=8> */
.L_x_2483:
[----:B------:R-:W-:Y:S05]  /*200a0*/  BSYNC B0 ;  /* 0x0000000000007941 */ /* 0x000fea0003800000 */
.L_x_2482:
        /* <DEDUP_REMOVED lines=10> */
.L_x_2484:
        /* <DEDUP_REMOVED lines=11> */
.L_x_2485:
        /* <DEDUP_REMOVED lines=11> */
.L_x_2486:
[----:B------:R-:W-:Y:S01]  /*202b0*/  IMAD.MOV.U32 R2, RZ, RZ, R14 ;  /* 0x000000ffff027224 */ /* 0x000fe200078e000e */
[----:B------:R-:W-:Y:S06]  /*202c0*/  BRA `(.L_x_2487) ;  /* 0xffffffbc00687947 */ /* 0x000fec000383ffff */
.L_x_2366:
[----:B---3--:R3:W4:Y:S02]  /*202d0*/  SYNCS.PHASECHK.TRANS64.TRYWAIT P0, [R0+URZ+0x19c40], R10 ;  /* 0x019c400a000075a7 */ /* 0x008724000800017f */
[----:B----4-:R-:W-:Y:S05]  /*202e0*/  @!P0 NANOSLEEP.SYNCS 0x989680 ;  /* 0x009896800000895d */ /* 0x010fea0003900000 */
[----:B------:R-:W4:Y:S02]  /*202f0*/  @!P0 SYNCS.PHASECHK.TRANS64 P0, [R0+URZ+0x19c40], R10 ;  /* 0x019c400a000085a7 */ /* 0x000f24000800007f */
[----:B----4-:R-:W-:Y:S05]  /*20300*/  @!P0 BRA `(.L_x_2366) ;  /* 0xfffffffc00f08947 */ /* 0x010fea000383ffff */
[----:B------:R-:W-:Y:S05]  /*20310*/  BRA `(.L_x_2488) ;  /* 0xffffffbc00cc7947 */ /* 0x000fea000383ffff */
.L_x_2367:
        /* <DEDUP_REMOVED lines=8> */
.L_x_2490:
[----:B------:R-:W-:Y:S05]  /*203a0*/  BSYNC B0 ;  /* 0x0000000000007941 */ /* 0x000fea0003800000 */
.L_x_2489:
        /* <DEDUP_REMOVED lines=8> */
.L_x_2491:
[----:B------:R-:W-:Y:S02]  /*20430*/  IMAD.MOV.U32 R13, RZ, RZ, R8 ;  /* 0x000000ffff0d7224 */ /* 0x000fe400078e0008 */
[----:B------:R-:W-:Y:S02]  /*20440*/  IMAD.MOV.U32 R12, RZ, RZ, 0x1 ;  /* 0x00000001ff0c7424 */ /* 0x000fe400078e00ff */
[----:B------:R-:W-:-:S07]  /*20450*/  IMAD.MOV.U32 R2, RZ, RZ, R14 ;  /* 0x000000ffff027224 */ /* 0x000fce00078e000e */
[----:B------:R-:W-:Y:S05]  /*20460*/  WARPSYNC.COLLECTIVE R15, `(.L_x_2492) ;  /* 0x000000000f087348 */ /* 0x000fea0003c00000 */
[----:B------:R0:W1:Y:S02]  /*20470*/  SHFL.IDX P6, R14, R13, R12, R11 ;  /* 0x0000000c0d0e7389 */ /* 0x00006400000c000b */
[----:B01----:R-:W-:Y:S01]  /*20480*/  ENDCOLLECTIVE ;  /* 0x000000000000791b */ /* 0x003fe20003800000 */
.L_x_2492:
        /* <DEDUP_REMOVED lines=13> */
.L_x_2493:
[----:B------:R-:W-:Y:S01]  /*20560*/  IMAD.MOV.U32 R2, RZ, RZ, R14 ;  /* 0x000000ffff027224 */ /* 0x000fe200078e000e */
[----:B------:R-:W-:Y:S06]  /*20570*/  BRA `(.L_x_2494) ;  /* 0xffffffbc00d07947 */ /* 0x000fec000383ffff */
.L_x_2372:
[----:B0-----:R0:W2:Y:S02]  /*20580*/  SYNCS.PHASECHK.TRANS64.TRYWAIT P2, [R2+URZ+0x19c70], R0 ;  /* 0x019c7000020075a7 */ /* 0x0010a4000804017f */
[----:B--2---:R-:W-:Y:S05]  /*20590*/  @!P2 NANOSLEEP.SYNCS 0x989680 ;  /* 0x009896800000a95d */ /* 0x004fea0003900000 */
[----:B------:R-:W2:Y:S02]  /*205a0*/  @!P2 SYNCS.PHASECHK.TRANS64 P2, [R2+URZ+0x19c70], R0 ;  /* 0x019c70000200a5a7 */ /* 0x000ea4000804007f */
[----:B--2---:R-:W-:Y:S05]  /*205b0*/  @!P2 BRA `(.L_x_2372) ;  /* 0xfffffffc00f0a947 */ /* 0x004fea000383ffff */
[----:B------:R-:W-:Y:S05]  /*205c0*/  BRA `(.L_x_2495) ;  /* 0xffffffc0003c7947 */ /* 0x000fea000383ffff */
.L_x_2374:
[----:B0-----:R0:W2:Y:S02]  /*205d0*/  SYNCS.PHASECHK.TRANS64.TRYWAIT P2, [R2+URZ+0x19c60], R0 ;  /* 0x019c6000020075a7 */ /* 0x0010a4000804017f */
[----:B--2---:R-:W-:Y:S05]  /*205e0*/  @!P2 NANOSLEEP.SYNCS 0x989680 ;  /* 0x009896800000a95d */ /* 0x004fea0003900000 */
[----:B------:R-:W2:Y:S02]  /*205f0*/  @!P2 SYNCS.PHASECHK.TRANS64 P2, [R2+URZ+0x19c60], R0 ;  /* 0x019c60000200a5a7 */ /* 0x000ea4000804007f */
[----:B--2---:R-:W-:Y:S05]  /*20600*/  @!P2 BRA `(.L_x_2374) ;  /* 0xfffffffc00f0a947 */ /* 0x004fea000383ffff */
[----:B------:R-:W-:Y:S05]  /*20610*/  BRA `(.L_x_2496) ;  /* 0xffffffc0004c7947 */ /* 0x000fea000383ffff */
.L_x_2382:
[----:B0-----:R0:W2:Y:S02]  /*20620*/  SYNCS.PHASECHK.TRANS64.TRYWAIT P1, [R3+URZ+0x19c70], R0 ;  /* 0x019c7000030075a7 */ /* 0x0010a4000802017f */
[----:B--2---:R-:W-:Y:S05]  /*20630*/  @!P1 NANOSLEEP.SYNCS 0x989680 ;  /* 0x009896800000995d */ /* 0x004fea0003900000 */
[----:B------:R-:W2:Y:S02]  /*20640*/  @!P1 SYNCS.PHASECHK.TRANS64 P1, [R3+URZ+0x19c70], R0 ;  /* 0x019c7000030095a7 */ /* 0x000ea4000802007f */
[----:B--2---:R-:W-:Y:S05]  /*20650*/  @!P1 BRA `(.L_x_2382) ;  /* 0xfffffffc00f09947 */ /* 0x004fea000383ffff */
[----:B------:R-:W-:Y:S05]  /*20660*/  BRA `(.L_x_2497) ;  /* 0xffffffc400b07947 */ /* 0x000fea000383ffff */
.L_x_2384:
[----:B0-----:R0:W2:Y:S02]  /*20670*/  SYNCS.PHASECHK.TRANS64.TRYWAIT P1, [R3+URZ+0x19c60], R0 ;  /* 0x019c6000030075a7 */ /* 0x0010a4000802017f */
[----:B--2---:R-:W-:Y:S05]  /*20680*/  @!P1 NANOSLEEP.SYNCS 0x989680 ;  /* 0x009896800000995d */ /* 0x004fea0003900000 */
[----:B------:R-:W2:Y:S02]  /*20690*/  @!P1 SYNCS.PHASECHK.TRANS64 P1, [R3+URZ+0x19c60], R0 ;  /* 0x019c6000030095a7 */ /* 0x000ea4000802007f */
[----:B--2---:R-:W-:Y:S05]  /*206a0*/  @!P1 BRA `(.L_x_2384) ;  /* 0xfffffffc00f09947 */ /* 0x004fea000383ffff */
[----:B------:R-:W-:Y:S05]  /*206b0*/  BRA `(.L_x_2498) ;  /* 0xffffffc400bc7947 */ /* 0x000fea000383ffff */
.L_x_2389:
[----:B------:R-:W-:Y:S01]  /*206c0*/  BSSY B0, `(.L_x_2499) ;  /* 0x0000008000007945 */ /* 0x000fe20003800000 */
[----:B------:R-:W-:Y:S02]  /*206d0*/  IMAD.MOV.U32 R13, RZ, RZ, R24 ;  /* 0x000000ffff0d7224 */ /* 0x000fe400078e0018 */
[----:B------:R-:W-:Y:S02]  /*206e0*/  IMAD.MOV.U32 R12, RZ, RZ, RZ ;  /* 0x000000ffff0c7224 */ /* 0x000fe400078e00ff */
[----:B------:R-:W-:Y:S02]  /*206f0*/  IMAD.MOV.U32 R11, RZ, RZ, 0x1f ;  /* 0x0000001fff0b7424 */ /* 0x000fe400078e00ff */
[----:B------:R-:W-:-:S07]  /*20700*/  IMAD.MOV.U32 R15, RZ, RZ, -0x1 ;  /* 0xffffffffff0f7424 */ /* 0x000fce00078e00ff */
[----:B-12---:R-:W-:Y:S05]  /*20710*/  WARPSYNC.COLLECTIVE R15, `(.L_x_2500) ;  /* 0x000000000f087348 */ /* 0x006fea0003c00000 */
[----:B------:R0:W3:Y:S02]  /*20720*/  SHFL.IDX P6, R14, R13, R12, R11 ;  /* 0x0000000c0d0e7389 */ /* 0x0000e400000c000b */
[----:B0123--:R-:W-:Y:S01]  /*20730*/  ENDCOLLECTIVE ;  /* 0x000000000000791b */ /* 0x00ffe20003800000 */
.L_x_2500:
[----:B------:R-:W-:Y:S05]  /*20740*/  BSYNC B0 ;  /* 0x0000000000007941 */ /* 0x000fea0003800000 */
.L_x_2499:
        /* <DEDUP_REMOVED lines=9> */
.L_x_2501:
        /* <DEDUP_REMOVED lines=24> */
.L_x_2502:
        /* <DEDUP_REMOVED lines=8> */
.L_x_2503:
        /* <DEDUP_REMOVED lines=8> */
.L_x_2504:
        /* <DEDUP_REMOVED lines=8> */
.L_x_2505:
        /* <DEDUP_REMOVED lines=8> */
.L_x_2506:
        /* <DEDUP_REMOVED lines=9> */
.L_x_2507:
[----:B------:R-:W-:Y:S01]  /*20bf0*/  IMAD.MOV.U32 R3, RZ, RZ, R14 ;  /* 0x000000ffff037224 */ /* 0x000fe200078e000e */
[----:B------:R-:W-:Y:S06]  /*20c00*/  BRA `(.L_x_2508) ;  /* 0xffffffc800587947 */ /* 0x000fec000383ffff */
.L_x_2392:
        /* <DEDUP_REMOVED lines=8> */
.L_x_2510:
[----:B------:R-:W-:Y:S05]  /*20c90*/  BSYNC B0 ;  /* 0x0000000000007941 */ /* 0x000fea0003800000 */
.L_x_2509:
        /* <DEDUP_REMOVED lines=10> */
.L_x_2511:
        /* <DEDUP_REMOVED lines=8> */
.L_x_2512:
        /* <DEDUP_REMOVED lines=8> */
.L_x_2513:
        /* <DEDUP_REMOVED lines=8> */
.L_x_2514:
        /* <DEDUP_REMOVED lines=9> */
.L_x_2515:
[----:B------:R-:W-:Y:S01]  /*20f50*/  IMAD.MOV.U32 R3, RZ, RZ, R14 ;  /* 0x000000ffff037224 */ /* 0x000fe200078e000e */
[----:B------:R-:W-:Y:S06]  /*20f60*/  BRA `(.L_x_2516) ;  /* 0xffffffc800247947 */ /* 0x000fec000383ffff */
.L_x_2394:
[----:B------:R-:W-:Y:S01]  /*20f70*/  BSSY B0, `(.L_x_2517) ;  /* 0x0000006000007945 */ /* 0x000fe20003800000 */
[----:B------:R-:W-:Y:S01]  /*20f80*/  PLOP3.LUT P6, PT, P6, PT, PT, 0x8, 0x0 ;  /* 0x000000000000781c */ /* 0x000fe200037ce170 */
[----:B------:R-:W-:-:S12]  /*20f90*/  IMAD.MOV.U32 R15, RZ, RZ, -0x1 ;  /* 0xffffffffff0f7424 */ /* 0x000fd800078e00ff */
[----:B0-----:R-:W-:Y:S05]  /*20fa0*/  WARPSYNC.COLLECTIVE R15, `(.L_x_2518) ;  /* 0x000000000f087348 */ /* 0x001fea0003c00000 */
[----:B------:R-:W-:Y:S01]  /*20fb0*/  VOTE.ANY R14, PT, P6 ;  /* 0x00000000000e7806 */ /* 0x000fe200030e0100 */
[----:B0-----:R-:W-:Y:S06]  /*20fc0*/  ENDCOLLECTIVE ;  /* 0x000000000000791b */ /* 0x001fec0003800000 */
.L_x_2518:
[----:B------:R-:W-:Y:S05]  /*20fd0*/  BSYNC B0 ;  /* 0x0000000000007941 */ /* 0x000fea0003800000 */
.L_x_2517:
        /* <DEDUP_REMOVED lines=10> */
.L_x_2519:
[----:B------:R-:W-:Y:S02]  /*21080*/  IMAD.MOV.U32 R13, RZ, RZ, R5 ;  /* 0x000000ffff0d7224 */ /* 0x000fe400078e0005 */
[----:B------:R-:W-:-:S07]  /*21090*/  IMAD.MOV.U32 R25, RZ, RZ, R14 ;  /* 0x000000ffff197224 */ /* 0x000fce00078e000e */
[----:B------:R-:W-:Y:S05]  /*210a0*/  WARPSYNC.COLLECTIVE R15, `(.L_x_2520) ;  /* 0x000000000f087348 */ /* 0x000fea0003c00000 */
[----:B------:R0:W1:Y:S02]  /*210b0*/  SHFL.IDX P6, R14, R13, R12, R11 ;  /* 0x0000000c0d0e7389 */ /* 0x00006400000c000b */
[----:B01----:R-:W-:Y:S01]  /*210c0*/  ENDCOLLECTIVE ;  /* 0x000000000000791b */ /* 0x003fe20003800000 */
.L_x_2520:
[----:B------:R-:W-:Y:S01]  /*210d0*/  IMAD.MOV.U32 R5, RZ, RZ, R14 ;  /* 0x000000ffff057224 */ /* 0x000fe200078e000e */
[----:B------:R-:W-:Y:S06]  /*210e0*/  BRA `(.L_x_2521) ;  /* 0xffffffc800047947 */ /* 0x000fec000383ffff */
.L_x_2396:
        /* <DEDUP_REMOVED lines=8> */
.L_x_2523:
[----:B------:R-:W-:Y:S05]  /*21170*/  BSYNC B0 ;  /* 0x0000000000007941 */ /* 0x000fea0003800000 */
.L_x_2522:
[----:B------:R-:W-:Y:S01]  /*21180*/  IMAD.MOV.U32 R24, RZ, RZ, R14 ;  /* 0x000000ffff187224 */ /* 0x000fe200078e000e */
[----:B------:R-:W-:Y:S06]  /*21190*/  BRA `(.L_x_2395) ;  /* 0xffffffc400f07947 */ /* 0x000fec000383ffff */
.L_x_2402:
[----:B0-----:R0:W1:Y:S02]  /*211a0*/  SYNCS.PHASECHK.TRANS64.TRYWAIT P0, [R4+URZ+0x19c20], R0 ;  /* 0x019c2000040075a7 */ /* 0x001064000800017f */
[----:B-1----:R-:W-:Y:S05]  /*211b0*/  @!P0 NANOSLEEP.SYNCS 0x989680 ;  /* 0x009896800000895d */ /* 0x002fea0003900000 */
[----:B------:R-:W1:Y:S02]  /*211c0*/  @!P0 SYNCS.PHASECHK.TRANS64 P0, [R4+URZ+0x19c20], R0 ;  /* 0x019c2000040085a7 */ /* 0x000e64000800007f */
[----:B-1----:R-:W-:Y:S05]  /*211d0*/  @!P0 BRA `(.L_x_2402) ;  /* 0xfffffffc00f08947 */ /* 0x002fea000383ffff */
[----:B------:R-:W-:Y:S05]  /*211e0*/  BRA `(.L_x_2524) ;  /* 0xffffffd000587947 */ /* 0x000fea000383ffff */
.L_x_2403:
        /* <DEDUP_REMOVED lines=11> */
.L_x_2526:
[----:B------:R-:W-:Y:S05]  /*212a0*/  BSYNC B0 ;  /* 0x0000000000007941 */ /* 0x000fea0003800000 */
.L_x_2525:
[----:B------:R-:W-:Y:S05]  /*212b0*/  BRA `(.L_x_2527) ;  /* 0xffffffd000407947 */ /* 0x000fea000383ffff */
.L_x_2404:
[----:B------:R-:W-:Y:S01]  /*212c0*/  BSSY B0, `(.L_x_2528) ;  /* 0x0000006000007945 */ /* 0x000fe20003800000 */
[----:B------:R-:W-:-:S07]  /*212d0*/  IMAD.MOV.U32 R15, RZ, RZ, -0x1 ;  /* 0xffffffffff0f7424 */ /* 0x000fce00078e00ff */
[----:B0-----:R-:W-:Y:S05]  /*212e0*/  WARPSYNC.COLLECTIVE R15, `(.L_x_2529) ;  /* 0x000000000f0c7348 */ /* 0x001fea0003c00000 */
[----:B------:R-:W-:Y:S02]  /*212f0*/  ELECT P6, UR62, PT ;  /* 0x00000000003e782f */ /* 0x000fe400038c0000 */
[----:B------:R-:W-:Y:S01]  /*21300*/  MOV R14, UR62 ;  /* 0x0000003e000e7c02 */ /* 0x000fe20008000f00 */
[----:B0-----:R-:W-:Y:S10]  /*21310*/  ENDCOLLECTIVE ;  /* 0x000000000000791b */ /* 0x001ff40003800000 */
.L_x_2529:
[----:B------:R-:W-:Y:S05]  /*21320*/  BSYNC B0 ;  /* 0x0000000000007941 */ /* 0x000fea0003800000 */
.L_x_2528:
[----:B------:R-:W-:Y:S05]  /*21330*/  BRA `(.L_x_2530) ;  /* 0xffffffd000347947 */ /* 0x000fea000383ffff */
.L_x_2406:
[----:B0-----:R0:W1:Y:S02]  /*21340*/  SYNCS.PHASECHK.TRANS64.TRYWAIT P1, [R5+URZ+0x19c40], R0 ;  /* 0x019c4000050075a7 */ /* 0x001064000802017f */
[----:B-1----:R-:W-:Y:S05]  /*21350*/  @!P1 NANOSLEEP.SYNCS 0x989680 ;  /* 0x009896800000995d */ /* 0x002fea0003900000 */
[----:B------:R-:W1:Y:S02]  /*21360*/  @!P1 SYNCS.PHASECHK.TRANS64 P1, [R5+URZ+0x19c40], R0 ;  /* 0x019c4000050095a7 */ /* 0x000e64000802007f */
[----:B-1----:R-:W-:Y:S05]  /*21370*/  @!P1 BRA `(.L_x_2406) ;  /* 0xfffffffc00f09947 */ /* 0x002fea000383ffff */
[----:B------:R-:W-:Y:S05]  /*21380*/  BRA `(.L_x_2531) ;  /* 0xffffffd000547947 */ /* 0x000fea000383ffff */
.L_x_2408:
[----:B-1----:R1:W2:Y:S02]  /*21390*/  SYNCS.PHASECHK.TRANS64.TRYWAIT P1, [R19+URZ+0x19c40], R2 ;  /* 0x019c4002130075a7 */ /* 0x0022a4000802017f */
[----:B--2---:R-:W-:Y:S05]  /*213a0*/  @!P1 NANOSLEEP.SYNCS 0x989680 ;  /* 0x009896800000995d */ /* 0x004fea0003900000 */
[----:B------:R-:W2:Y:S02]  /*213b0*/  @!P1 SYNCS.PHASECHK.TRANS64 P1, [R19+URZ+0x19c40], R2 ;  /* 0x019c4002130095a7 */ /* 0x000ea4000802007f */
[----:B--2---:R-:W-:Y:S05]  /*213c0*/  @!P1 BRA `(.L_x_2408) ;  /* 0xfffffffc00f09947 */ /* 0x004fea000383ffff */
[----:B------:R-:W-:Y:S05]  /*213d0*/  BRA `(.L_x_2532) ;  /* 0xffffffd000607947 */ /* 0x000fea000383ffff */
.L_x_2410:
[----:B--2---:R2:W3:Y:S02]  /*213e0*/  SYNCS.PHASECHK.TRANS64.TRYWAIT P1, [R5+URZ+0x19c60], R0 ;  /* 0x019c6000050075a7 */ /* 0x0044e4000802017f */
[----:B---3--:R-:W-:Y:S05]  /*213f0*/  @!P1 NANOSLEEP.SYNCS 0x989680 ;  /* 0x009896800000995d */ /* 0x008fea0003900000 */
[----:B------:R-:W3:Y:S02]  /*21400*/  @!P1 SYNCS.PHASECHK.TRANS64 P1, [R5+URZ+0x19c60], R0 ;  /* 0x019c6000050095a7 */ /* 0x000ee4000802007f */
[----:B---3--:R-:W-:Y:S05]  /*21410*/  @!P1 BRA `(.L_x_2410) ;  /* 0xfffffffc00f09947 */ /* 0x008fea000383ffff */
[----:B------:R-:W-:Y:S05]  /*21420*/  BRA `(.L_x_2533) ;  /* 0xffffffd0005c7947 */ /* 0x000fea000383ffff */
.L_x_2412:
[----:B---3--:R3:W4:Y:S02]  /*21430*/  SYNCS.PHASECHK.TRANS64.TRYWAIT P1, [R19+URZ+0x19c60], R2 ;  /* 0x019c6002130075a7 */ /* 0x008724000802017f */
[----:B----4-:R-:W-:Y:S05]  /*21440*/  @!P1 NANOSLEEP.SYNCS 0x989680 ;  /* 0x009896800000995d */ /* 0x010fea0003900000 */
[----:B------:R-:W4:Y:S02]  /*21450*/  @!P1 SYNCS.PHASECHK.TRANS64 P1, [R19+URZ+0x19c60], R2 ;  /* 0x019c6002130095a7 */ /* 0x000f24000802007f */
[----:B----4-:R-:W-:Y:S05]  /*21460*/  @!P1 BRA `(.L_x_2412) ;  /* 0xfffffffc00f09947 */ /* 0x010fea000383ffff */
[----:B------:R-:W-:Y:S05]  /*21470*/  BRA `(.L_x_2534) ;  /* 0xffffffd000587947 */ /* 0x000fea000383ffff */
.L_x_2414:
[----:B----4-:R4:W0:Y:S02]  /*21480*/  SYNCS.PHASECHK.TRANS64.TRYWAIT P1, [R5+URZ+0x19c80], R0 ;  /* 0x019c8000050075a7 */ /* 0x010824000802017f */
[----:B0-----:R-:W-:Y:S05]  /*21490*/  @!P1 NANOSLEEP.SYNCS 0x989680 ;  /* 0x009896800000995d */ /* 0x001fea0003900000 */
[----:B------:R-:W0:Y:S02]  /*214a0*/  @!P1 SYNCS.PHASECHK.TRANS64 P1, [R5+URZ+0x19c80], R0 ;  /* 0x019c8000050095a7 */ /* 0x000e24000802007f */
[----:B0-----:R-:W-:Y:S05]  /*214b0*/  @!P1 BRA `(.L_x_2414) ;  /* 0xfffffffc00f09947 */ /* 0x001fea000383ffff */
[----:B------:R-:W-:Y:S05]  /*214c0*/  BRA `(.L_x_2535) ;  /* 0xffffffd000547947 */ /* 0x000fea000383ffff */
.L_x_2536:
        /* <DEDUP_REMOVED lines=11> */
.L_x_2545:


//--------------------- .nv.global.init           --------------------------
	.section	.nv.global.init,"aw",@progbits
	.align	4
.nv.global.init:
	.type		_ZZN5flash28permute_output_fp8_VcolmajorIN4cute6TensorINS1_11ArrayEngineIfLm48EEENS1_6LayoutINS1_5tupleIJNS6_IJNS1_1CILi2EEES8_NS7_ILi12EEEEEENS7_ILi1EEESB_EEENS6_IJNS6_IJSB_S8_NS7_ILi4EEEEEENS7_ILi0EEESF_EEEEEEEEEvRT_E9upper_map,@object
	.size		_ZZN5flash28permute_output_fp8_VcolmajorIN4cute6TensorINS1_11ArrayEngineIfLm48EEENS1_6LayoutINS1_5tupleIJNS6_IJNS1_1CILi2EEES8_NS7_ILi12EEEEEENS7_ILi1EEESB_EEENS6_IJNS6_IJSB_S8_NS7_ILi4EEEEEENS7_ILi0EEESF_EEEEEEEEEvRT_E9upper_map,($str$23 - _ZZN5flash28permute_output_fp8_VcolmajorIN4cute6TensorINS1_11ArrayEngineIfLm48EEENS1_6LayoutINS1_5tupleIJNS6_IJNS1_1CILi2EEES8_NS7_ILi12EEEEEENS7_ILi1EEESB_EEENS6_IJNS6_IJSB_S8_NS7_ILi4EEEEEENS7_ILi0EEESF_EEEEEEEEEvRT_E9upper_map)
_ZZN5flash28permute_output_fp8_VcolmajorIN4cute6TensorINS1_11ArrayEngineIfLm48EEENS1_6LayoutINS1_5tupleIJNS6_IJNS1_1CILi2EEES8_NS7_ILi12EEEEEENS7_ILi1EEESB_EEENS6_IJNS6_IJSB_S8_NS7_ILi4EEEEEENS7_ILi0EEESF_EEEEEEEEEvRT_E9upper_map:
        /*0000*/ 	.byte	0x00, 0x00, 0x00, 0x00, 0x02, 0x00, 0x00, 0x00, 0x03, 0x00, 0x00, 0x00, 0x01, 0x00, 0x00, 0x00
	.type		$str$23,@object
	.size		$str$23,($str$24 - $str$23)
$str$23:
        /*0010*/ 	.byte	0x28, 0x61, 0x64, 0x64, 0x72, 0x65, 0x73, 0x73, 0x20, 0x26, 0x20, 0x6d, 0x61, 0x73, 0x6b, 0x29
        /*0020*/ 	.byte	0x20, 0x3d, 0x3d, 0x20, 0x30, 0x00
	.type		$str$24,@object
	.size		$str$24,(__unnamed_5 - $str$24)
$str$24:
        /*0026*/ 	.byte	0x2f, 0x74, 0x6d, 0x70, 0x2f, 0x6f, 0x73, 0x73, 0x5f, 0x6b, 0x65, 0x72, 0x6e, 0x65, 0x6c, 0x73
        /*0036*/ 	.byte	0x5f, 0x73, 0x72, 0x63, 0x2f, 0x66, 0x6c, 0x61, 0x73, 0x68, 0x5f, 0x61, 0x74, 0x74, 0x65, 0x6e
        /*0046*/ 	.byte	0x74, 0x69, 0x6f, 0x6e, 0x2f, 0x63, 0x73, 0x72, 0x63, 0x2f, 0x63, 0x75, 0x74, 0x6c, 0x61, 0x73
        /*0056*/ 	.byte	0x73, 0x2f, 0x69, 0x6e, 0x63, 0x6c, 0x75, 0x64, 0x65, 0x2f, 0x63, 0x75, 0x74, 0x65, 0x2f, 0x70
        /*0066*/ 	.byte	0x6f, 0x69, 0x6e, 0x74, 0x65, 0x72, 0x5f, 0x66, 0x6c, 0x61, 0x67, 0x67, 0x65, 0x64, 0x2e, 0x68
        /*0076*/ 	.byte	0x70, 0x70, 0x00
	.type		__unnamed_5,@object
	.size		__unnamed_5,(__unnamed_6 - __unnamed_5)
__unnamed_5:
        /* <DEDUP_REMOVED lines=24> */
        /*01f9*/ 	.byte	0x3e, 0x3e, 0x20, 0x26, 0x5d, 0x00
	.type		__unnamed_6,@object
	.size		__unnamed_6,(__unnamed_3 - __unnamed_6)
__unnamed_6:
        /* <DEDUP_REMOVED lines=25> */
	.type		__unnamed_3,@object
	.size		__unnamed_3,(__unnamed_4 - __unnamed_3)
__unnamed_3:
        /* <DEDUP_REMOVED lines=29> */
        /*0555*/ 	.byte	0x5d, 0x00
	.type		__unnamed_4,@object
	.size		__unnamed_4,(__unnamed_2 - __unnamed_4)
__unnamed_4:
        /* <DEDUP_REMOVED lines=30> */
	.type		__unnamed_2,@object
	.size		__unnamed_2,(__unnamed_1 - __unnamed_2)
__unnamed_2:
        /* <DEDUP_REMOVED lines=30> */
	.type		__unnamed_1,@object
	.size		__unnamed_1,(.L_0 - __unnamed_1)
__unnamed_1:
        /* <DEDUP_REMOVED lines=30> */
.L_0:


//--------------------- .nv.shared._ZN7cutlass13device_kernelIN5flash11enable_sm90INS1_16FlashAttnFwdSm90INS1_25CollectiveMainloopFwdSm90ILi2EN4cute5tupleIJNS5_1CILi1EEES8_S8_EEENS6_IJNS7_ILi192EEENS7_ILi128EEENS7_ILi96EEEEEELi96ENS_12float_e4m3_tEfNS_4arch4Sm90ELb0ELb0ELb0ELb0ELb1ELb0ELb0ELb1ELb1ELb1ELb1ELb0EEENS1_21CollectiveEpilogueFwdINS6_IJSA_SC_SB_EEES9_NS_10bfloat16_tESG_Li384ELb0ELb1ELb1ELb1EEENS1_19SingleTileSchedulerILb0ELb1ELb1ELi192EEEEEEEEEvNT_6ParamsE --------------------------
	.section	.nv.shared._ZN7cutlass13device_kernelIN5flash11enable_sm90INS1_16FlashAttnFwdSm90INS1_25CollectiveMainloopFwdSm90ILi2EN4cute5tupleIJNS5_1CILi1EEES8_S8_EEENS6_IJNS7_ILi192EEENS7_ILi128EEENS7_ILi96EEEEEELi96ENS_12float_e4m3_tEfNS_4arch4Sm90ELb0ELb0ELb0ELb0ELb1ELb0ELb0ELb1ELb1ELb1ELb1ELb0EEENS1_21CollectiveEpilogueFwdINS6_IJSA_SC_SB_EEES9_NS_10bfloat16_tESG_Li384ELb0ELb1ELb1ELb1EEENS1_19SingleTileSchedulerILb0ELb1ELb1ELi192EEEEEEEEEvNT_6ParamsE,"aw",@nobits
	.sectionflags	@""
	.align	16
	.zero		1024


//--------------------- .nv.shared.reserved.0     --------------------------
	.section	.nv.shared.reserved.0,"aw",@nobits
	.weak		__nv_reservedSMEM_offset_0_alias
	.size		__nv_reservedSMEM_offset_0_alias, 0, 0
	.other		__nv_reservedSMEM_offset_0_alias,@"STO_CUDA_RESERVED_SHARED STV_DEFAULT"
__nv_reservedSMEM_offset_0_alias:
	.zero		0


//--------------------- .nv.global                --------------------------
	.section	.nv.global,"aw",@nobits
.nv.global:
	.type		_ZN77_INTERNAL_289825e8_41_flash_fwd_hdim96_e4m3_paged_split_sm90_cu_ea41c527_47794cute1_E,@object
	.size		_ZN77_INTERNAL_289825e8_41_flash_fwd_hdim96_e4m3_paged_split_sm90_cu_ea41c527_47794cute1_E,(_ZN77_INTERNAL_289825e8_41_flash_fwd_hdim96_e4m3_paged_split_sm90_cu_ea41c527_47794cuda3std3__45__cpo6cbeginE - _ZN77_INTERNAL_289825e8_41_flash_fwd_hdim96_e4m3_paged_split_sm90_cu_ea41c527_47794cute1_E)
_ZN77_INTERNAL_289825e8_41_flash_fwd_hdim96_e4m3_paged_split_sm90_cu_ea41c527_47794cute1_E:
	.zero		1
	.type		_ZN77_INTERNAL_289825e8_41_flash_fwd_hdim96_e4m3_paged_split_sm90_cu_ea41c527_47794cuda3std3__45__cpo6cbeginE,@object
	.size		_ZN77_INTERNAL_289825e8_41_flash_fwd_hdim96_e4m3_paged_split_sm90_cu_ea41c527_47794cuda3std3__45__cpo6cbeginE,(_ZN77_INTERNAL_289825e8_41_flash_fwd_hdim96_e4m3_paged_split_sm90_cu_ea41c527_47794cuda3std3__48in_placeE - _ZN77_INTERNAL_289825e8_41_flash_fwd_hdim96_e4m3_paged_split_sm90_cu_ea41c527_47794cuda3std3__45__cpo6cbeginE)
_ZN77_INTERNAL_289825e8_41_flash_fwd_hdim96_e4m3_paged_split_sm90_cu_ea41c527_47794cuda3std3__45__cpo6cbeginE:
	.zero		1
	.type		_ZN77_INTERNAL_289825e8_41_flash_fwd_hdim96_e4m3_paged_split_sm90_cu_ea41c527_47794cuda3std3__48in_placeE,@object
	.size		_ZN77_INTERNAL_289825e8_41_flash_fwd_hdim96_e4m3_paged_split_sm90_cu_ea41c527_47794cuda3std3__48in_placeE,(_ZN77_INTERNAL_289825e8_41_flash_fwd_hdim96_e4m3_paged_split_sm90_cu_ea41c527_47794cuda3std6ranges3__45__cpo9iter_moveE - _ZN77_INTERNAL_289825e8_41_flash_fwd_hdim96_e4m3_paged_split_sm90_cu_ea41c527_47794cuda3std3__48in_placeE)
_ZN77_INTERNAL_289825e8_41_flash_fwd_hdim96_e4m3_paged_split_sm90_cu_ea41c527_47794cuda3std3__48in_placeE:
	.zero		1
	.type		_ZN77_INTERNAL_289825e8_41_flash_fwd_hdim96_e4m3_paged_split_sm90_cu_ea41c527_47794cuda3std6ranges3__45__cpo9iter_moveE,@object
	.size		_ZN77_INTERNAL_289825e8_41_flash_fwd_hdim96_e4m3_paged_split_sm90_cu_ea41c527_47794cuda3std6ranges3__45__cpo9iter_moveE,(_ZN77_INTERNAL_289825e8_41_flash_fwd_hdim96_e4m3_paged_split_sm90_cu_ea41c527_47794cuda3std3__45__cpo5beginE - _ZN77_INTERNAL_289825e8_41_flash_fwd_hdim96_e4m3_paged_split_sm90_cu_ea41c527_47794cuda3std6ranges3__45__cpo9iter_moveE)
_ZN77_INTERNAL_289825e8_41_flash_fwd_hdim96_e4m3_paged_split_sm90_cu_ea41c527_47794cuda3std6ranges3__45__cpo9iter_moveE:
	.zero		1
	.type		_ZN77_INTERNAL_289825e8_41_flash_fwd_hdim96_e4m3_paged_split_sm90_cu_ea41c527_47794cuda3std3__45__cpo5beginE,@object
	.size		_ZN77_INTERNAL_289825e8_41_flash_fwd_hdim96_e4m3_paged_split_sm90_cu_ea41c527_47794cuda3std3__45__cpo5beginE,(_ZN77_INTERNAL_289825e8_41_flash_fwd_hdim96_e4m3_paged_split_sm90_cu_ea41c527_47794cuda3std3__479_GLOBAL__N__289825e8_41_flash_fwd_hdim96_e4m3_paged_split_sm90_cu_ea41c527_47796ignoreE - _ZN77_INTERNAL_289825e8_41_flash_fwd_hdim96_e4m3_paged_split_sm90_cu_ea41c527_47794cuda3std3__45__cpo5beginE)
_ZN77_INTERNAL_289825e8_41_flash_fwd_hdim96_e4m3_paged_split_sm90_cu_ea41c527_47794cuda3std3__45__cpo5beginE:
	.zero		1
	.type		_ZN77_INTERNAL_289825e8_41_flash_fwd_hdim96_e4m3_paged_split_sm90_cu_ea41c527_47794cuda3std3__479_GLOBAL__N__289825e8_41_flash_fwd_hdim96_e4m3_paged_split_sm90_cu_ea41c527_47796ignoreE,@object
	.size		_ZN77_INTERNAL_289825e8_41_flash_fwd_hdim96_e4m3_paged_split_sm90_cu_ea41c527_47794cuda3std3__479_GLOBAL__N__289825e8_41_flash_fwd_hdim96_e4m3_paged_split_sm90_cu_ea41c527_47796ignoreE,(_ZN77_INTERNAL_289825e8_41_flash_fwd_hdim96_e4m3_paged_split_sm90_cu_ea41c527_47794cute7productE - _ZN77_INTERNAL_289825e8_41_flash_fwd_hdim96_e4m3_paged_split_sm90_cu_ea41c527_47794cuda3std3__479_GLOBAL__N__289825e8_41_flash_fwd_hdim96_e4m3_paged_split_sm90_cu_ea41c527_47796ignoreE)
_ZN77_INTERNAL_289825e8_41_flash_fwd_hdim96_e4m3_paged_split_sm90_cu_ea41c527_47794cuda3std3__479_GLOBAL__N__289825e8_41_flash_fwd_hdim96_e4m3_paged_split_sm90_cu_ea41c527_47796ignoreE:
	.zero		1
	.type		_ZN77_INTERNAL_289825e8_41_flash_fwd_hdim96_e4m3_paged_split_sm90_cu_ea41c527_47794cute7productE,@object
	.size		_ZN77_INTERNAL_289825e8_41_flash_fwd_hdim96_e4m3_paged_split_sm90_cu_ea41c527_47794cute7productE,(_ZN77_INTERNAL_289825e8_41_flash_fwd_hdim96_e4m3_paged_split_sm90_cu_ea41c527_47794cuda3std3__45__cpo3endE - _ZN77_INTERNAL_289825e8_41_flash_fwd_hdim96_e4m3_paged_split_sm90_cu_ea41c527_47794cute7productE)
_ZN77_INTERNAL_289825e8_41_flash_fwd_hdim96_e4m3_paged_split_sm90_cu_ea41c527_47794cute7productE:
	.zero		1
	.type		_ZN77_INTERNAL_289825e8_41_flash_fwd_hdim96_e4m3_paged_split_sm90_cu_ea41c527_47794cuda3std3__45__cpo3endE,@object
	.size		_ZN77_INTERNAL_289825e8_41_flash_fwd_hdim96_e4m3_paged_split_sm90_cu_ea41c527_47794cuda3std3__45__cpo3endE,(_ZN77_INTERNAL_289825e8_41_flash_fwd_hdim96_e4m3_paged_split_sm90_cu_ea41c527_47794cuda3std3__419piecewise_constructE - _ZN77_INTERNAL_289825e8_41_flash_fwd_hdim96_e4m3_paged_split_sm90_cu_ea41c527_47794cuda3std3__45__cpo3endE)
_ZN77_INTERNAL_289825e8_41_flash_fwd_hdim96_e4m3_paged_split_sm90_cu_ea41c527_47794cuda3std3__45__cpo3endE:
	.zero		1
	.type		_ZN77_INTERNAL_289825e8_41_flash_fwd_hdim96_e4m3_paged_split_sm90_cu_ea41c527_47794cuda3std3__419piecewise_constructE,@object
	.size		_ZN77_INTERNAL_289825e8_41_flash_fwd_hdim96_e4m3_paged_split_sm90_cu_ea41c527_47794cuda3std3__419piecewise_constructE,(_ZN77_INTERNAL_289825e8_41_flash_fwd_hdim96_e4m3_paged_split_sm90_cu_ea41c527_47794cuda3std3__45__cpo4cendE - _ZN77_INTERNAL_289825e8_41_flash_fwd_hdim96_e4m3_paged_split_sm90_cu_ea41c527_47794cuda3std3__419piecewise_constructE)
_ZN77_INTERNAL_289825e8_41_flash_fwd_hdim96_e4m3_paged_split_sm90_cu_ea41c527_47794cuda3std3__419piecewise_constructE:
	.zero		1
	.type		_ZN77_INTERNAL_289825e8_41_flash_fwd_hdim96_e4m3_paged_split_sm90_cu_ea41c527_47794cuda3std3__45__cpo4cendE,@object
	.size		_ZN77_INTERNAL_289825e8_41_flash_fwd_hdim96_e4m3_paged_split_sm90_cu_ea41c527_47794cuda3std3__45__cpo4cendE,(_ZN77_INTERNAL_289825e8_41_flash_fwd_hdim96_e4m3_paged_split_sm90_cu_ea41c527_47794cuda3std6ranges3__45__cpo4swapE - _ZN77_INTERNAL_289825e8_41_flash_fwd_hdim96_e4m3_paged_split_sm90_cu_ea41c527_47794cuda3std3__45__cpo4cendE)
_ZN77_INTERNAL_289825e8_41_flash_fwd_hdim96_e4m3_paged_split_sm90_cu_ea41c527_47794cuda3std3__45__cpo4cendE:
	.zero		1
	.type		_ZN77_INTERNAL_289825e8_41_flash_fwd_hdim96_e4m3_paged_split_sm90_cu_ea41c527_47794cuda3std6ranges3__45__cpo4swapE,@object
	.size		_ZN77_INTERNAL_289825e8_41_flash_fwd_hdim96_e4m3_paged_split_sm90_cu_ea41c527_47794cuda3std6ranges3__45__cpo4swapE,(.L_14 - _ZN77_INTERNAL_289825e8_41_flash_fwd_hdim96_e4m3_paged_split_sm90_cu_ea41c527_47794cuda3std6ranges3__45__cpo4swapE)
_ZN77_INTERNAL_289825e8_41_flash_fwd_hdim96_e4m3_paged_split_sm90_cu_ea41c527_47794cuda3std6ranges3__45__cpo4swapE:
	.zero		1
.L_14:


//--------------------- .nv.shared._ZN7cutlass13device_kernelIN5flash11enable_sm90INS1_16FlashAttnFwdSm90INS1_25CollectiveMainloopFwdSm90ILi2EN4cute5tupleIJNS5_1CILi1EEES8_S8_EEENS6_IJNS7_ILi192EEENS7_ILi128EEENS7_ILi96EEEEEELi96ENS_12float_e4m3_tEfNS_4arch4Sm90ELb0ELb0ELb0ELb1ELb1ELb0ELb0ELb1ELb1ELb1ELb1ELb0EEENS1_21CollectiveEpilogueFwdINS6_IJSA_SC_SB_EEES9_NS_10bfloat16_tESG_Li384ELb1ELb1ELb1ELb1EEENS1_36VarlenDynamicPersistentTileSchedulerILi192ELi128ELi384ELi128ELb1ELb1ELb1ELb0ELb1ELb1EEEEEEEEEvNT_6ParamsE --------------------------
	.section	.nv.shared._ZN7cutlass13device_kernelIN5flash11enable_sm90INS1_16FlashAttnFwdSm90INS1_25CollectiveMainloopFwdSm90ILi2EN4cute5tupleIJNS5_1CILi1EEES8_S8_EEENS6_IJNS7_ILi192EEENS7_ILi128EEENS7_ILi96EEEEEELi96ENS_12float_e4m3_tEfNS_4arch4Sm90ELb0ELb0ELb0ELb1ELb1ELb0ELb0ELb1ELb1ELb1ELb1ELb0EEENS1_21CollectiveEpilogueFwdINS6_IJSA_SC_SB_EEES9_NS_10bfloat16_tESG_Li384ELb1ELb1ELb1ELb1EEENS1_36VarlenDynamicPersistentTileSchedulerILi192ELi128ELi384ELi128ELb1ELb1ELb1ELb0ELb1ELb1EEEEEEEEEvNT_6ParamsE,"aw",@nobits
	.sectionflags	@""
	.align	16
	.zero		1024


//--------------------- .nv.shared._ZN7cutlass13device_kernelIN5flash11enable_sm90INS1_16FlashAttnFwdSm90INS1_25CollectiveMainloopFwdSm90ILi2EN4cute5tupleIJNS5_1CILi1EEES8_S8_EEENS6_IJNS7_ILi192EEENS7_ILi128EEENS7_ILi96EEEEEELi96ENS_12float_e4m3_tEfNS_4arch4Sm90ELb0ELb0ELb0ELb1ELb1ELb1ELb0ELb1ELb1ELb1ELb1ELb0EEENS1_21CollectiveEpilogueFwdINS6_IJSA_SC_SB_EEES9_NS_10bfloat16_tESG_Li384ELb1ELb1ELb1ELb1EEENS1_36VarlenDynamicPersistentTileSchedulerILi192ELi128ELi384ELi128ELb1ELb1ELb1ELb0ELb1ELb1EEEEEEEEEvNT_6ParamsE --------------------------
	.section	.nv.shared._ZN7cutlass13device_kernelIN5flash11enable_sm90INS1_16FlashAttnFwdSm90INS1_25CollectiveMainloopFwdSm90ILi2EN4cute5tupleIJNS5_1CILi1EEES8_S8_EEENS6_IJNS7_ILi192EEENS7_ILi128EEENS7_ILi96EEEEEELi96ENS_12float_e4m3_tEfNS_4arch4Sm90ELb0ELb0ELb0ELb1ELb1ELb1ELb0ELb1ELb1ELb1ELb1ELb0EEENS1_21CollectiveEpilogueFwdINS6_IJSA_SC_SB_EEES9_NS_10bfloat16_tESG_Li384ELb1ELb1ELb1ELb1EEENS1_36VarlenDynamicPersistentTileSchedulerILi192ELi128ELi384ELi128ELb1ELb1ELb1ELb0ELb1ELb1EEEEEEEEEvNT_6ParamsE,"aw",@nobits
	.sectionflags	@""
	.align	16
	.zero		1024


//--------------------- .nv.shared._ZN7cutlass13device_kernelIN5flash11enable_sm90INS1_16FlashAttnFwdSm90INS1_25CollectiveMainloopFwdSm90ILi2EN4cute5tupleIJNS5_1CILi1EEES8_S8_EEENS6_IJNS7_ILi192EEENS7_ILi128EEENS7_ILi96EEEEEELi96ENS_12float_e4m3_tEfNS_4arch4Sm90ELb0ELb1ELb0ELb0ELb1ELb0ELb0ELb1ELb1ELb1ELb1ELb0EEENS1_21CollectiveEpilogueFwdINS6_IJSA_SC_SB_EEES9_NS_10bfloat16_tESG_Li384ELb0ELb1ELb1ELb1EEENS1_19SingleTileSchedulerILb0ELb1ELb1ELi192EEEEEEEEEvNT_6ParamsE --------------------------
	.section	.nv.shared._ZN7cutlass13device_kernelIN5flash11enable_sm90INS1_16FlashAttnFwdSm90INS1_25CollectiveMainloopFwdSm90ILi2EN4cute5tupleIJNS5_1CILi1EEES8_S8_EEENS6_IJNS7_ILi192EEENS7_ILi128EEENS7_ILi96EEEEEELi96ENS_12float_e4m3_tEfNS_4arch4Sm90ELb0ELb1ELb0ELb0ELb1ELb0ELb0ELb1ELb1ELb1ELb1ELb0EEENS1_21CollectiveEpilogueFwdINS6_IJSA_SC_SB_EEES9_NS_10bfloat16_tESG_Li384ELb0ELb1ELb1ELb1EEENS1_19SingleTileSchedulerILb0ELb1ELb1ELi192EEEEEEEEEvNT_6ParamsE,"aw",@nobits
	.sectionflags	@""
	.align	16
	.zero		1024


//--------------------- .nv.shared._ZN7cutlass13device_kernelIN5flash11enable_sm90INS1_16FlashAttnFwdSm90INS1_25CollectiveMainloopFwdSm90ILi2EN4cute5tupleIJNS5_1CILi1EEES8_S8_EEENS6_IJNS7_ILi192EEENS7_ILi128EEENS7_ILi96EEEEEELi96ENS_12float_e4m3_tEfNS_4arch4Sm90ELb0ELb1ELb0ELb1ELb1ELb0ELb0ELb1ELb1ELb1ELb1ELb0EEENS1_21CollectiveEpilogueFwdINS6_IJSA_SC_SB_EEES9_NS_10bfloat16_tESG_Li384ELb1ELb1ELb1ELb1EEENS1_36VarlenDynamicPersistentTileSchedulerILi192ELi128ELi384ELi128ELb1ELb1ELb1ELb1ELb0ELb1EEEEEEEEEvNT_6ParamsE --------------------------
	.section	.nv.shared._ZN7cutlass13device_kernelIN5flash11enable_sm90INS1_16FlashAttnFwdSm90INS1_25CollectiveMainloopFwdSm90ILi2EN4cute5tupleIJNS5_1CILi1EEES8_S8_EEENS6_IJNS7_ILi192EEENS7_ILi128EEENS7_ILi96EEEEEELi96ENS_12float_e4m3_tEfNS_4arch4Sm90ELb0ELb1ELb0ELb1ELb1ELb0ELb0ELb1ELb1ELb1ELb1ELb0EEENS1_21CollectiveEpilogueFwdINS6_IJSA_SC_SB_EEES9_NS_10bfloat16_tESG_Li384ELb1ELb1ELb1ELb1EEENS1_36VarlenDynamicPersistentTileSchedulerILi192ELi128ELi384ELi128ELb1ELb1ELb1ELb1ELb0ELb1EEEEEEEEEvNT_6ParamsE,"aw",@nobits
	.sectionflags	@""
	.align	16
	.zero		1024


//--------------------- .nv.shared._ZN7cutlass13device_kernelIN5flash11enable_sm90INS1_16FlashAttnFwdSm90INS1_25CollectiveMainloopFwdSm90ILi2EN4cute5tupleIJNS5_1CILi1EEES8_S8_EEENS6_IJNS7_ILi192EEENS7_ILi128EEENS7_ILi96EEEEEELi96ENS_12float_e4m3_tEfNS_4arch4Sm90ELb0ELb1ELb0ELb1ELb1ELb1ELb0ELb1ELb1ELb1ELb1ELb0EEENS1_21CollectiveEpilogueFwdINS6_IJSA_SC_SB_EEES9_NS_10bfloat16_tESG_Li384ELb1ELb1ELb1ELb1EEENS1_36VarlenDynamicPersistentTileSchedulerILi192ELi128ELi384ELi128ELb1ELb1ELb1ELb1ELb0ELb1EEEEEEEEEvNT_6ParamsE --------------------------
	.section	.nv.shared._ZN7cutlass13device_kernelIN5flash11enable_sm90INS1_16FlashAttnFwdSm90INS1_25CollectiveMainloopFwdSm90ILi2EN4cute5tupleIJNS5_1CILi1EEES8_S8_EEENS6_IJNS7_ILi192EEENS7_ILi128EEENS7_ILi96EEEEEELi96ENS_12float_e4m3_tEfNS_4arch4Sm90ELb0ELb1ELb0ELb1ELb1ELb1ELb0ELb1ELb1ELb1ELb1ELb0EEENS1_21CollectiveEpilogueFwdINS6_IJSA_SC_SB_EEES9_NS_10bfloat16_tESG_Li384ELb1ELb1ELb1ELb1EEENS1_36VarlenDynamicPersistentTileSchedulerILi192ELi128ELi384ELi128ELb1ELb1ELb1ELb1ELb0ELb1EEEEEEEEEvNT_6ParamsE,"aw",@nobits
	.sectionflags	@""
	.align	16
	.zero		1024


//--------------------- .nv.shared._ZN7cutlass13device_kernelIN5flash11enable_sm90INS1_16FlashAttnFwdSm90INS1_25CollectiveMainloopFwdSm90ILi2EN4cute5tupleIJNS5_1CILi1EEES8_S8_EEENS6_IJNS7_ILi192EEENS7_ILi128EEENS7_ILi96EEEEEELi96ENS_12float_e4m3_tEfNS_4arch4Sm90ELb1ELb0ELb0ELb0ELb1ELb0ELb0ELb1ELb1ELb1ELb1ELb0EEENS1_21CollectiveEpilogueFwdINS6_IJSA_SC_SB_EEES9_NS_10bfloat16_tESG_Li384ELb0ELb1ELb1ELb1EEENS1_19SingleTileSchedulerILb0ELb1ELb1ELi192EEEEEEEEEvNT_6ParamsE --------------------------
	.section	.nv.shared._ZN7cutlass13device_kernelIN5flash11enable_sm90INS1_16FlashAttnFwdSm90INS1_25CollectiveMainloopFwdSm90ILi2EN4cute5tupleIJNS5_1CILi1EEES8_S8_EEENS6_IJNS7_ILi192EEENS7_ILi128EEENS7_ILi96EEEEEELi96ENS_12float_e4m3_tEfNS_4arch4Sm90ELb1ELb0ELb0ELb0ELb1ELb0ELb0ELb1ELb1ELb1ELb1ELb0EEENS1_21CollectiveEpilogueFwdINS6_IJSA_SC_SB_EEES9_NS_10bfloat16_tESG_Li384ELb0ELb1ELb1ELb1EEENS1_19SingleTileSchedulerILb0ELb1ELb1ELi192EEEEEEEEEvNT_6ParamsE,"aw",@nobits
	.sectionflags	@""
	.align	16
	.zero		1024


//--------------------- .nv.shared._ZN7cutlass13device_kernelIN5flash11enable_sm90INS1_16FlashAttnFwdSm90INS1_25CollectiveMainloopFwdSm90ILi2EN4cute5tupleIJNS5_1CILi1EEES8_S8_EEENS6_IJNS7_ILi192EEENS7_ILi128EEENS7_ILi96EEEEEELi96ENS_12float_e4m3_tEfNS_4arch4Sm90ELb1ELb0ELb0ELb1ELb1ELb0ELb0ELb1ELb1ELb1ELb1ELb0EEENS1_21CollectiveEpilogueFwdINS6_IJSA_SC_SB_EEES9_NS_10bfloat16_tESG_Li384ELb1ELb1ELb1ELb1EEENS1_36VarlenDynamicPersistentTileSchedulerILi192ELi128ELi384ELi128ELb1ELb1ELb1ELb1ELb1ELb1EEEEEEEEEvNT_6ParamsE --------------------------
	.section	.nv.shared._ZN7cutlass13device_kernelIN5flash11enable_sm90INS1_16FlashAttnFwdSm90INS1_25CollectiveMainloopFwdSm90ILi2EN4cute5tupleIJNS5_1CILi1EEES8_S8_EEENS6_IJNS7_ILi192EEENS7_ILi128EEENS7_ILi96EEEEEELi96ENS_12float_e4m3_tEfNS_4arch4Sm90ELb1ELb0ELb0ELb1ELb1ELb0ELb0ELb1ELb1ELb1ELb1ELb0EEENS1_21CollectiveEpilogueFwdINS6_IJSA_SC_SB_EEES9_NS_10bfloat16_tESG_Li384ELb1ELb1ELb1ELb1EEENS1_36VarlenDynamicPersistentTileSchedulerILi192ELi128ELi384ELi128ELb1ELb1ELb1ELb1ELb1ELb1EEEEEEEEEvNT_6ParamsE,"aw",@nobits
	.sectionflags	@""
	.align	16
	.zero		1024


//--------------------- .nv.shared._ZN7cutlass13device_kernelIN5flash11enable_sm90INS1_16FlashAttnFwdSm90INS1_25CollectiveMainloopFwdSm90ILi2EN4cute5tupleIJNS5_1CILi1EEES8_S8_EEENS6_IJNS7_ILi192EEENS7_ILi128EEENS7_ILi96EEEEEELi96ENS_12float_e4m3_tEfNS_4arch4Sm90ELb1ELb0ELb0ELb1ELb1ELb1ELb0ELb1ELb1ELb1ELb1ELb0EEENS1_21CollectiveEpilogueFwdINS6_IJSA_SC_SB_EEES9_NS_10bfloat16_tESG_Li384ELb1ELb1ELb1ELb1EEENS1_36VarlenDynamicPersistentTileSchedulerILi192ELi128ELi384ELi128ELb1ELb1ELb1ELb1ELb1ELb1EEEEEEEEEvNT_6ParamsE --------------------------
	.section	.nv.shared._ZN7cutlass13device_kernelIN5flash11enable_sm90INS1_16FlashAttnFwdSm90INS1_25CollectiveMainloopFwdSm90ILi2EN4cute5tupleIJNS5_1CILi1EEES8_S8_EEENS6_IJNS7_ILi192EEENS7_ILi128EEENS7_ILi96EEEEEELi96ENS_12float_e4m3_tEfNS_4arch4Sm90ELb1ELb0ELb0ELb1ELb1ELb1ELb0ELb1ELb1ELb1ELb1ELb0EEENS1_21CollectiveEpilogueFwdINS6_IJSA_SC_SB_EEES9_NS_10bfloat16_tESG_Li384ELb1ELb1ELb1ELb1EEENS1_36VarlenDynamicPersistentTileSchedulerILi192ELi128ELi384ELi128ELb1ELb1ELb1ELb1ELb1ELb1EEEEEEEEEvNT_6ParamsE,"aw",@nobits
	.sectionflags	@""
	.align	16
	.zero		1024


//--------------------- .nv.constant0._ZN7cutlass13device_kernelIN5flash11enable_sm90INS1_16FlashAttnFwdSm90INS1_25CollectiveMainloopFwdSm90ILi2EN4cute5tupleIJNS5_1CILi1EEES8_S8_EEENS6_IJNS7_ILi192EEENS7_ILi128EEENS7_ILi96EEEEEELi96ENS_12float_e4m3_tEfNS_4arch4Sm90ELb0ELb0ELb0ELb0ELb1ELb0ELb0ELb1ELb1ELb1ELb1ELb0EEENS1_21CollectiveEpilogueFwdINS6_IJSA_SC_SB_EEES9_NS_10bfloat16_tESG_Li384ELb0ELb1ELb1ELb1EEENS1_19SingleTileSchedulerILb0ELb1ELb1ELi192EEEEEEEEEvNT_6ParamsE --------------------------
	.section	.nv.constant0._ZN7cutlass13device_kernelIN5flash11enable_sm90INS1_16FlashAttnFwdSm90INS1_25CollectiveMainloopFwdSm90ILi2EN4cute5tupleIJNS5_1CILi1EEES8_S8_EEENS6_IJNS7_ILi192EEENS7_ILi128EEENS7_ILi96EEEEEELi96ENS_12float_e4m3_tEfNS_4arch4Sm90ELb0ELb0ELb0ELb0ELb1ELb0ELb0ELb1ELb1ELb1ELb1ELb0EEENS1_21CollectiveEpilogueFwdINS6_IJSA_SC_SB_EEES9_NS_10bfloat16_tESG_Li384ELb0ELb1ELb1ELb1EEENS1_19SingleTileSchedulerILb0ELb1ELb1ELi192EEEEEEEEEvNT_6ParamsE,"a",@progbits
	.sectionflags	@""
	.align	4
.nv.constant0._ZN7cutlass13device_kernelIN5flash11enable_sm90INS1_16FlashAttnFwdSm90INS1_25CollectiveMainloopFwdSm90ILi2EN4cute5tupleIJNS5_1CILi1EEES8_S8_EEENS6_IJNS7_ILi192EEENS7_ILi128EEENS7_ILi96EEEEEELi96ENS_12float_e4m3_tEfNS_4arch4Sm90ELb0ELb0ELb0ELb0ELb1ELb0ELb0ELb1ELb1ELb1ELb1ELb0EEENS1_21CollectiveEpilogueFwdINS6_IJSA_SC_SB_EEES9_NS_10bfloat16_tESG_Li384ELb0ELb1ELb1ELb1EEENS1_19SingleTileSchedulerILb0ELb1ELb1ELi192EEEEEEEEEvNT_6ParamsE:
	.zero		3200


//--------------------- .nv.constant0._ZN7cutlass13device_kernelIN5flash11enable_sm90INS1_16FlashAttnFwdSm90INS1_25CollectiveMainloopFwdSm90ILi2EN4cute5tupleIJNS5_1CILi1EEES8_S8_EEENS6_IJNS7_ILi192EEENS7_ILi128EEENS7_ILi96EEEEEELi96ENS_12float_e4m3_tEfNS_4arch4Sm90ELb0ELb0ELb0ELb1ELb1ELb0ELb0ELb1ELb1ELb1ELb1ELb0EEENS1_21CollectiveEpilogueFwdINS6_IJSA_SC_SB_EEES9_NS_10bfloat16_tESG_Li384ELb1ELb1ELb1ELb1EEENS1_36VarlenDynamicPersistentTileSchedulerILi192ELi128ELi384ELi128ELb1ELb1ELb1ELb0ELb1ELb1EEEEEEEEEvNT_6ParamsE --------------------------
	.section	.nv.constant0._ZN7cutlass13device_kernelIN5flash11enable_sm90INS1_16FlashAttnFwdSm90INS1_25CollectiveMainloopFwdSm90ILi2EN4cute5tupleIJNS5_1CILi1EEES8_S8_EEENS6_IJNS7_ILi192EEENS7_ILi128EEENS7_ILi96EEEEEELi96ENS_12float_e4m3_tEfNS_4arch4Sm90ELb0ELb0ELb0ELb1ELb1ELb0ELb0ELb1ELb1ELb1ELb1ELb0EEENS1_21CollectiveEpilogueFwdINS6_IJSA_SC_SB_EEES9_NS_10bfloat16_tESG_Li384ELb1ELb1ELb1ELb1EEENS1_36VarlenDynamicPersistentTileSchedulerILi192ELi128ELi384ELi128ELb1ELb1ELb1ELb0ELb1ELb1EEEEEEEEEvNT_6ParamsE,"a",@progbits
	.sectionflags	@""
	.align	4
.nv.constant0._ZN7cutlass13device_kernelIN5flash11enable_sm90INS1_16FlashAttnFwdSm90INS1_25CollectiveMainloopFwdSm90ILi2EN4cute5tupleIJNS5_1CILi1EEES8_S8_EEENS6_IJNS7_ILi192EEENS7_ILi128EEENS7_ILi96EEEEEELi96ENS_12float_e4m3_tEfNS_4arch4Sm90ELb0ELb0ELb0ELb1ELb1ELb0ELb0ELb1ELb1ELb1ELb1ELb0EEENS1_21CollectiveEpilogueFwdINS6_IJSA_SC_SB_EEES9_NS_10bfloat16_tESG_Li384ELb1ELb1ELb1ELb1EEENS1_36VarlenDynamicPersistentTileSchedulerILi192ELi128ELi384ELi128ELb1ELb1ELb1ELb0ELb1ELb1EEEEEEEEEvNT_6ParamsE:
	.zero		3328


//--------------------- .nv.constant0._ZN7cutlass13device_kernelIN5flash11enable_sm90INS1_16FlashAttnFwdSm90INS1_25CollectiveMainloopFwdSm90ILi2EN4cute5tupleIJNS5_1CILi1EEES8_S8_EEENS6_IJNS7_ILi192EEENS7_ILi128EEENS7_ILi96EEEEEELi96ENS_12float_e4m3_tEfNS_4arch4Sm90ELb0ELb0ELb0ELb1ELb1ELb1ELb0ELb1ELb1ELb1ELb1ELb0EEENS1_21CollectiveEpilogueFwdINS6_IJSA_SC_SB_EEES9_NS_10bfloat16_tESG_Li384ELb1ELb1ELb1ELb1EEENS1_36VarlenDynamicPersistentTileSchedulerILi192ELi128ELi384ELi128ELb1ELb1ELb1ELb0ELb1ELb1EEEEEEEEEvNT_6ParamsE --------------------------
	.section	.nv.constant0._ZN7cutlass13device_kernelIN5flash11enable_sm90INS1_16FlashAttnFwdSm90INS1_25CollectiveMainloopFwdSm90ILi2EN4cute5tupleIJNS5_1CILi1EEES8_S8_EEENS6_IJNS7_ILi192EEENS7_ILi128EEENS7_ILi96EEEEEELi96ENS_12float_e4m3_tEfNS_4arch4Sm90ELb0ELb0ELb0ELb1ELb1ELb1ELb0ELb1ELb1ELb1ELb1ELb0EEENS1_21CollectiveEpilogueFwdINS6_IJSA_SC_SB_EEES9_NS_10bfloat16_tESG_Li384ELb1ELb1ELb1ELb1EEENS1_36VarlenDynamicPersistentTileSchedulerILi192ELi128ELi384ELi128ELb1ELb1ELb1ELb0ELb1ELb1EEEEEEEEEvNT_6ParamsE,"a",@progbits
	.sectionflags	@""
	.align	4
.nv.constant0._ZN7cutlass13device_kernelIN5flash11enable_sm90INS1_16FlashAttnFwdSm90INS1_25CollectiveMainloopFwdSm90ILi2EN4cute5tupleIJNS5_1CILi1EEES8_S8_EEENS6_IJNS7_ILi192EEENS7_ILi128EEENS7_ILi96EEEEEELi96ENS_12float_e4m3_tEfNS_4arch4Sm90ELb0ELb0ELb0ELb1ELb1ELb1ELb0ELb1ELb1ELb1ELb1ELb0EEENS1_21CollectiveEpilogueFwdINS6_IJSA_SC_SB_EEES9_NS_10bfloat16_tESG_Li384ELb1ELb1ELb1ELb1EEENS1_36VarlenDynamicPersistentTileSchedulerILi192ELi128ELi384ELi128ELb1ELb1ELb1ELb0ELb1ELb1EEEEEEEEEvNT_6ParamsE:
	.zero		3328


//--------------------- .nv.constant0._ZN7cutlass13device_kernelIN5flash11enable_sm90INS1_16FlashAttnFwdSm90INS1_25CollectiveMainloopFwdSm90ILi2EN4cute5tupleIJNS5_1CILi1EEES8_S8_EEENS6_IJNS7_ILi192EEENS7_ILi128EEENS7_ILi96EEEEEELi96ENS_12float_e4m3_tEfNS_4arch4Sm90ELb0ELb1ELb0ELb0ELb1ELb0ELb0ELb1ELb1ELb1ELb1ELb0EEENS1_21CollectiveEpilogueFwdINS6_IJSA_SC_SB_EEES9_NS_10bfloat16_tESG_Li384ELb0ELb1ELb1ELb1EEENS1_19SingleTileSchedulerILb0ELb1ELb1ELi192EEEEEEEEEvNT_6ParamsE --------------------------
	.section	.nv.constant0._ZN7cutlass13device_kernelIN5flash11enable_sm90INS1_16FlashAttnFwdSm90INS1_25CollectiveMainloopFwdSm90ILi2EN4cute5tupleIJNS5_1CILi1EEES8_S8_EEENS6_IJNS7_ILi192EEENS7_ILi128EEENS7_ILi96EEEEEELi96ENS_12float_e4m3_tEfNS_4arch4Sm90ELb0ELb1ELb0ELb0ELb1ELb0ELb0ELb1ELb1ELb1ELb1ELb0EEENS1_21CollectiveEpilogueFwdINS6_IJSA_SC_SB_EEES9_NS_10bfloat16_tESG_Li384ELb0ELb1ELb1ELb1EEENS1_19SingleTileSchedulerILb0ELb1ELb1ELi192EEEEEEEEEvNT_6ParamsE,"a",@progbits
	.sectionflags	@""
	.align	4
.nv.constant0._ZN7cutlass13device_kernelIN5flash11enable_sm90INS1_16FlashAttnFwdSm90INS1_25CollectiveMainloopFwdSm90ILi2EN4cute5tupleIJNS5_1CILi1EEES8_S8_EEENS6_IJNS7_ILi192EEENS7_ILi128EEENS7_ILi96EEEEEELi96ENS_12float_e4m3_tEfNS_4arch4Sm90ELb0ELb1ELb0ELb0ELb1ELb0ELb0ELb1ELb1ELb1ELb1ELb0EEENS1_21CollectiveEpilogueFwdINS6_IJSA_SC_SB_EEES9_NS_10bfloat16_tESG_Li384ELb0ELb1ELb1ELb1EEENS1_19SingleTileSchedulerILb0ELb1ELb1ELi192EEEEEEEEEvNT_6ParamsE:
	.zero		3200


//--------------------- .nv.constant0._ZN7cutlass13device_kernelIN5flash11enable_sm90INS1_16FlashAttnFwdSm90INS1_25CollectiveMainloopFwdSm90ILi2EN4cute5tupleIJNS5_1CILi1EEES8_S8_EEENS6_IJNS7_ILi192EEENS7_ILi128EEENS7_ILi96EEEEEELi96ENS_12float_e4m3_tEfNS_4arch4Sm90ELb0ELb1ELb0ELb1ELb1ELb0ELb0ELb1ELb1ELb1ELb1ELb0EEENS1_21CollectiveEpilogueFwdINS6_IJSA_SC_SB_EEES9_NS_10bfloat16_tESG_Li384ELb1ELb1ELb1ELb1EEENS1_36VarlenDynamicPersistentTileSchedulerILi192ELi128ELi384ELi128ELb1ELb1ELb1ELb1ELb0ELb1EEEEEEEEEvNT_6ParamsE --------------------------
	.section	.nv.constant0._ZN7cutlass13device_kernelIN5flash11enable_sm90INS1_16FlashAttnFwdSm90INS1_25CollectiveMainloopFwdSm90ILi2EN4cute5tupleIJNS5_1CILi1EEES8_S8_EEENS6_IJNS7_ILi192EEENS7_ILi128EEENS7_ILi96EEEEEELi96ENS_12float_e4m3_tEfNS_4arch4Sm90ELb0ELb1ELb0ELb1ELb1ELb0ELb0ELb1ELb1ELb1ELb1ELb0EEENS1_21CollectiveEpilogueFwdINS6_IJSA_SC_SB_EEES9_NS_10bfloat16_tESG_Li384ELb1ELb1ELb1ELb1EEENS1_36VarlenDynamicPersistentTileSchedulerILi192ELi128ELi384ELi128ELb1ELb1ELb1ELb1ELb0ELb1EEEEEEEEEvNT_6ParamsE,"a",@progbits
	.sectionflags	@""
	.align	4
.nv.constant0._ZN7cutlass13device_kernelIN5flash11enable_sm90INS1_16FlashAttnFwdSm90INS1_25CollectiveMainloopFwdSm90ILi2EN4cute5tupleIJNS5_1CILi1EEES8_S8_EEENS6_IJNS7_ILi192EEENS7_ILi128EEENS7_ILi96EEEEEELi96ENS_12float_e4m3_tEfNS_4arch4Sm90ELb0ELb1ELb0ELb1ELb1ELb0ELb0ELb1ELb1ELb1ELb1ELb0EEENS1_21CollectiveEpilogueFwdINS6_IJSA_SC_SB_EEES9_NS_10bfloat16_tESG_Li384ELb1ELb1ELb1ELb1EEENS1_36VarlenDynamicPersistentTileSchedulerILi192ELi128ELi384ELi128ELb1ELb1ELb1ELb1ELb0ELb1EEEEEEEEEvNT_6ParamsE:
	.zero		3328


//--------------------- .nv.constant0._ZN7cutlass13device_kernelIN5flash11enable_sm90INS1_16FlashAttnFwdSm90INS1_25CollectiveMainloopFwdSm90ILi2EN4cute5tupleIJNS5_1CILi1EEES8_S8_EEENS6_IJNS7_ILi192EEENS7_ILi128EEENS7_ILi96EEEEEELi96ENS_12float_e4m3_tEfNS_4arch4Sm90ELb0ELb1ELb0ELb1ELb1ELb1ELb0ELb1ELb1ELb1ELb1ELb0EEENS1_21CollectiveEpilogueFwdINS6_IJSA_SC_SB_EEES9_NS_10bfloat16_tESG_Li384ELb1ELb1ELb1ELb1EEENS1_36VarlenDynamicPersistentTileSchedulerILi192ELi128ELi384ELi128ELb1ELb1ELb1ELb1ELb0ELb1EEEEEEEEEvNT_6ParamsE --------------------------
	.section	.nv.constant0._ZN7cutlass13device_kernelIN5flash11enable_sm90INS1_16FlashAttnFwdSm90INS1_25CollectiveMainloopFwdSm90ILi2EN4cute5tupleIJNS5_1CILi1EEES8_S8_EEENS6_IJNS7_ILi192EEENS7_ILi128EEENS7_ILi96EEEEEELi96ENS_12float_e4m3_tEfNS_4arch4Sm90ELb0ELb1ELb0ELb1ELb1ELb1ELb0ELb1ELb1ELb1ELb1ELb0EEENS1_21CollectiveEpilogueFwdINS6_IJSA_SC_SB_EEES9_NS_10bfloat16_tESG_Li384ELb1ELb1ELb1ELb1EEENS1_36VarlenDynamicPersistentTileSchedulerILi192ELi128ELi384ELi128ELb1ELb1ELb1ELb1ELb0ELb1EEEEEEEEEvNT_6ParamsE,"a",@progbits
	.sectionflags	@""
	.align	4
.nv.constant0._ZN7cutlass13device_kernelIN5flash11enable_sm90INS1_16FlashAttnFwdSm90INS1_25CollectiveMainloopFwdSm90ILi2EN4cute5tupleIJNS5_1CILi1EEES8_S8_EEENS6_IJNS7_ILi192EEENS7_ILi128EEENS7_ILi96EEEEEELi96ENS_12float_e4m3_tEfNS_4arch4Sm90ELb0ELb1ELb0ELb1ELb1ELb1ELb0ELb1ELb1ELb1ELb1ELb0EEENS1_21CollectiveEpilogueFwdINS6_IJSA_SC_SB_EEES9_NS_10bfloat16_tESG_Li384ELb1ELb1ELb1ELb1EEENS1_36VarlenDynamicPersistentTileSchedulerILi192ELi128ELi384ELi128ELb1ELb1ELb1ELb1ELb0ELb1EEEEEEEEEvNT_6ParamsE:
	.zero		3328


//--------------------- .nv.constant0._ZN7cutlass13device_kernelIN5flash11enable_sm90INS1_16FlashAttnFwdSm90INS1_25CollectiveMainloopFwdSm90ILi2EN4cute5tupleIJNS5_1CILi1EEES8_S8_EEENS6_IJNS7_ILi192EEENS7_ILi128EEENS7_ILi96EEEEEELi96ENS_12float_e4m3_tEfNS_4arch4Sm90ELb1ELb0ELb0ELb0ELb1ELb0ELb0ELb1ELb1ELb1ELb1ELb0EEENS1_21CollectiveEpilogueFwdINS6_IJSA_SC_SB_EEES9_NS_10bfloat16_tESG_Li384ELb0ELb1ELb1ELb1EEENS1_19SingleTileSchedulerILb0ELb1ELb1ELi192EEEEEEEEEvNT_6ParamsE --------------------------
	.section	.nv.constant0._ZN7cutlass13device_kernelIN5flash11enable_sm90INS1_16FlashAttnFwdSm90INS1_25CollectiveMainloopFwdSm90ILi2EN4cute5tupleIJNS5_1CILi1EEES8_S8_EEENS6_IJNS7_ILi192EEENS7_ILi128EEENS7_ILi96EEEEEELi96ENS_12float_e4m3_tEfNS_4arch4Sm90ELb1ELb0ELb0ELb0ELb1ELb0ELb0ELb1ELb1ELb1ELb1ELb0EEENS1_21CollectiveEpilogueFwdINS6_IJSA_SC_SB_EEES9_NS_10bfloat16_tESG_Li384ELb0ELb1ELb1ELb1EEENS1_19SingleTileSchedulerILb0ELb1ELb1ELi192EEEEEEEEEvNT_6ParamsE,"a",@progbits
	.sectionflags	@""
	.align	4
.nv.constant0._ZN7cutlass13device_kernelIN5flash11enable_sm90INS1_16FlashAttnFwdSm90INS1_25CollectiveMainloopFwdSm90ILi2EN4cute5tupleIJNS5_1CILi1EEES8_S8_EEENS6_IJNS7_ILi192EEENS7_ILi128EEENS7_ILi96EEEEEELi96ENS_12float_e4m3_tEfNS_4arch4Sm90ELb1ELb0ELb0ELb0ELb1ELb0ELb0ELb1ELb1ELb1ELb1ELb0EEENS1_21CollectiveEpilogueFwdINS6_IJSA_SC_SB_EEES9_NS_10bfloat16_tESG_Li384ELb0ELb1ELb1ELb1EEENS1_19SingleTileSchedulerILb0ELb1ELb1ELi192EEEEEEEEEvNT_6ParamsE:
	.zero		3200


//--------------------- .nv.constant0._ZN7cutlass13device_kernelIN5flash11enable_sm90INS1_16FlashAttnFwdSm90INS1_25CollectiveMainloopFwdSm90ILi2EN4cute5tupleIJNS5_1CILi1EEES8_S8_EEENS6_IJNS7_ILi192EEENS7_ILi128EEENS7_ILi96EEEEEELi96ENS_12float_e4m3_tEfNS_4arch4Sm90ELb1ELb0ELb0ELb1ELb1ELb0ELb0ELb1ELb1ELb1ELb1ELb0EEENS1_21CollectiveEpilogueFwdINS6_IJSA_SC_SB_EEES9_NS_10bfloat16_tESG_Li384ELb1ELb1ELb1ELb1EEENS1_36VarlenDynamicPersistentTileSchedulerILi192ELi128ELi384ELi128ELb1ELb1ELb1ELb1ELb1ELb1EEEEEEEEEvNT_6ParamsE --------------------------
	.section	.nv.constant0._ZN7cutlass13device_kernelIN5flash11enable_sm90INS1_16FlashAttnFwdSm90INS1_25CollectiveMainloopFwdSm90ILi2EN4cute5tupleIJNS5_1CILi1EEES8_S8_EEENS6_IJNS7_ILi192EEENS7_ILi128EEENS7_ILi96EEEEEELi96ENS_12float_e4m3_tEfNS_4arch4Sm90ELb1ELb0ELb0ELb1ELb1ELb0ELb0ELb1ELb1ELb1ELb1ELb0EEENS1_21CollectiveEpilogueFwdINS6_IJSA_SC_SB_EEES9_NS_10bfloat16_tESG_Li384ELb1ELb1ELb1ELb1EEENS1_36VarlenDynamicPersistentTileSchedulerILi192ELi128ELi384ELi128ELb1ELb1ELb1ELb1ELb1ELb1EEEEEEEEEvNT_6ParamsE,"a",@progbits
	.sectionflags	@""
	.align	4
.nv.constant0._ZN7cutlass13device_kernelIN5flash11enable_sm90INS1_16FlashAttnFwdSm90INS1_25CollectiveMainloopFwdSm90ILi2EN4cute5tupleIJNS5_1CILi1EEES8_S8_EEENS6_IJNS7_ILi192EEENS7_ILi128EEENS7_ILi96EEEEEELi96ENS_12float_e4m3_tEfNS_4arch4Sm90ELb1ELb0ELb0ELb1ELb1ELb0ELb0ELb1ELb1ELb1ELb1ELb0EEENS1_21CollectiveEpilogueFwdINS6_IJSA_SC_SB_EEES9_NS_10bfloat16_tESG_Li384ELb1ELb1ELb1ELb1EEENS1_36VarlenDynamicPersistentTileSchedulerILi192ELi128ELi384ELi128ELb1ELb1ELb1ELb1ELb1ELb1EEEEEEEEEvNT_6ParamsE:
	.zero		3328


//--------------------- .nv.constant0._ZN7cutlass13device_kernelIN5flash11enable_sm90INS1_16FlashAttnFwdSm90INS1_25CollectiveMainloopFwdSm90ILi2EN4cute5tupleIJNS5_1CILi1EEES8_S8_EEENS6_IJNS7_ILi192EEENS7_ILi128EEENS7_ILi96EEEEEELi96ENS_12float_e4m3_tEfNS_4arch4Sm90ELb1ELb0ELb0ELb1ELb1ELb1ELb0ELb1ELb1ELb1ELb1ELb0EEENS1_21CollectiveEpilogueFwdINS6_IJSA_SC_SB_EEES9_NS_10bfloat16_tESG_Li384ELb1ELb1ELb1ELb1EEENS1_36VarlenDynamicPersistentTileSchedulerILi192ELi128ELi384ELi128ELb1ELb1ELb1ELb1ELb1ELb1EEEEEEEEEvNT_6ParamsE --------------------------
	.section	.nv.constant0._ZN7cutlass13device_kernelIN5flash11enable_sm90INS1_16FlashAttnFwdSm90INS1_25CollectiveMainloopFwdSm90ILi2EN4cute5tupleIJNS5_1CILi1EEES8_S8_EEENS6_IJNS7_ILi192EEENS7_ILi128EEENS7_ILi96EEEEEELi96ENS_12float_e4m3_tEfNS_4arch4Sm90ELb1ELb0ELb0ELb1ELb1ELb1ELb0ELb1ELb1ELb1ELb1ELb0EEENS1_21CollectiveEpilogueFwdINS6_IJSA_SC_SB_EEES9_NS_10bfloat16_tESG_Li384ELb1ELb1ELb1ELb1EEENS1_36VarlenDynamicPersistentTileSchedulerILi192ELi128ELi384ELi128ELb1ELb1ELb1ELb1ELb1ELb1EEEEEEEEEvNT_6ParamsE,"a",@progbits
	.sectionflags	@""
	.align	4
.nv.constant0._ZN7cutlass13device_kernelIN5flash11enable_sm90INS1_16FlashAttnFwdSm90INS1_25CollectiveMainloopFwdSm90ILi2EN4cute5tupleIJNS5_1CILi1EEES8_S8_EEENS6_IJNS7_ILi192EEENS7_ILi128EEENS7_ILi96EEEEEELi96ENS_12float_e4m3_tEfNS_4arch4Sm90ELb1ELb0ELb0ELb1ELb1ELb1ELb0ELb1ELb1ELb1ELb1ELb0EEENS1_21CollectiveEpilogueFwdINS6_IJSA_SC_SB_EEES9_NS_10bfloat16_tESG_Li384ELb1ELb1ELb1ELb1EEENS1_36VarlenDynamicPersistentTileSchedulerILi192ELi128ELi384ELi128ELb1ELb1ELb1ELb1ELb1ELb1EEEEEEEEEvNT_6ParamsE:
	.zero		3328


//--------------------- SYMBOLS --------------------------

	.type		.nv.reservedSmem.offset0,@object
	.size		.nv.reservedSmem.offset0,0x4
	.type		__assertfail,@function
